// Copyright (c) 2024, Jay Shah, Ganesh Bikshandi, Ying Zhang, Vijay Thakkar, Pradeep Ramani, Tri Dao.
// Splitting the different template instantiations to different files to speed up compilation.
// This file is auto-generated. See "generate_kernels.py"

#include "flash_fwd_launch_template.h"

#ifndef FLASHATTENTION_DISABLE_HDIM192
template void run_mha_fwd_<90, cutlass::float_e4m3_t, 192, 192, true, true, true, true>(Flash_fwd_params &params, cudaStream_t stream);
#endif


// ===== COMPILED SASS (sm_90a) =====

	.target	sm_90a

	.elftype	@"ET_EXEC"


//--------------------- .note.nv.tkinfo           --------------------------
	.section	.note.nv.tkinfo,"",@"SHT_NOTE"
	.sectionflags	@"SHF_NOTE_NV_TKINFO"
	.tkinfo
        /*0018*/ 	.word	0x00000002
        /*0030*/ 	.string	""
        /*0030*/ 	.string	"ptxas"
        /*0030*/ 	.string	"Cuda compilation tools, release 13.0, V13.0.88"
        /*0030*/ 	.string	"Build cuda_13.0.r13.0/compiler.36424714_0"
        /*0030*/ 	.string	"-arch sm_90a -m 64 "



//--------------------- .note.nv.cuinfo           --------------------------
	.section	.note.nv.cuinfo,"",@"SHT_NOTE"
	.sectionflags	@"SHF_NOTE_NV_CUINFO"
        /*0018*/ 	.short	0x0002
        /*001a*/ 	.short	0x005a
        /*001c*/ 	.short	0x0082
	.zero		2


//--------------------- .nv.info                  --------------------------
	.section	.nv.info,"",@"SHT_CUDA_INFO"
	.align	4


	//----- nvinfo : EIATTR_REGCOUNT
	.align		4
        /*0000*/ 	.byte	0x04, 0x2f
        /*0002*/ 	.short	(.L_26 - .L_25)
	.align		4
.L_25:
        /*0004*/ 	.word	index@(_ZN7cutlass13device_kernelIN5flash11enable_sm90INS1_16FlashAttnFwdSm90INS1_25CollectiveMainloopFwdSm90ILi2EN4cute5tupleIJNS5_1CILi1EEES8_S8_EEENS6_IJNS7_ILi128EEENS7_ILi160EEENS7_ILi192EEEEEELi192ENS_12float_e4m3_tEfNS_4arch4Sm90ELb1ELb0ELb1ELb1ELb1ELb1ELb0ELb1ELb1ELb1ELb1ELb0EEENS1_21CollectiveEpilogueFwdINS6_IJSA_SC_SB_EEES9_NS_10bfloat16_tESG_Li256ELb1ELb1ELb1ELb1EEENS1_36VarlenDynamicPersistentTileSchedulerILi128ELi160ELi256ELi128ELb1ELb1ELb1ELb1ELb1ELb1EEEEEEEEEvNT_6ParamsE)
        /*0008*/ 	.word	0x000000a8


	//----- nvinfo : EIATTR_FRAME_SIZE
	.align		4
.L_26:
        /*000c*/ 	.byte	0x04, 0x11
        /*000e*/ 	.short	(.L_28 - .L_27)
	.align		4
.L_27:
        /*0010*/ 	.word	index@(_ZN7cutlass13device_kernelIN5flash11enable_sm90INS1_16FlashAttnFwdSm90INS1_25CollectiveMainloopFwdSm90ILi2EN4cute5tupleIJNS5_1CILi1EEES8_S8_EEENS6_IJNS7_ILi128EEENS7_ILi160EEENS7_ILi192EEEEEELi192ENS_12float_e4m3_tEfNS_4arch4Sm90ELb1ELb0ELb1ELb1ELb1ELb1ELb0ELb1ELb1ELb1ELb1ELb0EEENS1_21CollectiveEpilogueFwdINS6_IJSA_SC_SB_EEES9_NS_10bfloat16_tESG_Li256ELb1ELb1ELb1ELb1EEENS1_36VarlenDynamicPersistentTileSchedulerILi128ELi160ELi256ELi128ELb1ELb1ELb1ELb1ELb1ELb1EEEEEEEEEvNT_6ParamsE)
        /*0014*/ 	.word	0x00000148


	//----- nvinfo : EIATTR_REGCOUNT
	.align		4
.L_28:
        /*0018*/ 	.byte	0x04, 0x2f
        /*001a*/ 	.short	(.L_30 - .L_29)
	.align		4
.L_29:
        /*001c*/ 	.word	index@(_ZN7cutlass13device_kernelIN5flash11enable_sm90INS1_16FlashAttnFwdSm90INS1_25CollectiveMainloopFwdSm90ILi2EN4cute5tupleIJNS5_1CILi1EEES8_S8_EEENS6_IJNS7_ILi128EEENS7_ILi160EEENS7_ILi192EEEEEELi192ENS_12float_e4m3_tEfNS_4arch4Sm90ELb1ELb0ELb1ELb1ELb1ELb0ELb0ELb1ELb1ELb1ELb1ELb0EEENS1_21CollectiveEpilogueFwdINS6_IJSA_SC_SB_EEES9_NS_10bfloat16_tESG_Li256ELb1ELb1ELb1ELb1EEENS1_36VarlenDynamicPersistentTileSchedulerILi128ELi160ELi256ELi128ELb1ELb1ELb1ELb1ELb1ELb1EEEEEEEEEvNT_6ParamsE)
        /*0020*/ 	.word	0x000000a8


	//----- nvinfo : EIATTR_FRAME_SIZE
	.align		4
.L_30:
        /*0024*/ 	.byte	0x04, 0x11
        /*0026*/ 	.short	(.L_32 - .L_31)
	.align		4
.L_31:
        /*0028*/ 	.word	index@(_ZN7cutlass13device_kernelIN5flash11enable_sm90INS1_16FlashAttnFwdSm90INS1_25CollectiveMainloopFwdSm90ILi2EN4cute5tupleIJNS5_1CILi1EEES8_S8_EEENS6_IJNS7_ILi128EEENS7_ILi160EEENS7_ILi192EEEEEELi192ENS_12float_e4m3_tEfNS_4arch4Sm90ELb1ELb0ELb1ELb1ELb1ELb0ELb0ELb1ELb1ELb1ELb1ELb0EEENS1_21CollectiveEpilogueFwdINS6_IJSA_SC_SB_EEES9_NS_10bfloat16_tESG_Li256ELb1ELb1ELb1ELb1EEENS1_36VarlenDynamicPersistentTileSchedulerILi128ELi160ELi256ELi128ELb1ELb1ELb1ELb1ELb1ELb1EEEEEEEEEvNT_6ParamsE)
        /*002c*/ 	.word	0x00000030


	//----- nvinfo : EIATTR_REGCOUNT
	.align		4
.L_32:
        /*0030*/ 	.byte	0x04, 0x2f
        /*0032*/ 	.short	(.L_34 - .L_33)
	.align		4
.L_33:
        /*0034*/ 	.word	index@(_ZN7cutlass13device_kernelIN5flash11enable_sm90INS1_16FlashAttnFwdSm90INS1_25CollectiveMainloopFwdSm90ILi2EN4cute5tupleIJNS5_1CILi1EEES8_S8_EEENS6_IJNS7_ILi128EEENS7_ILi160EEENS7_ILi192EEEEEELi192ENS_12float_e4m3_tEfNS_4arch4Sm90ELb1ELb0ELb1ELb0ELb1ELb0ELb0ELb1ELb1ELb1ELb1ELb0EEENS1_21CollectiveEpilogueFwdINS6_IJSA_SC_SB_EEES9_NS_10bfloat16_tESG_Li256ELb0ELb1ELb1ELb1EEENS1_19SingleTileSchedulerILb0ELb1ELb1ELi128EEEEEEEEEvNT_6ParamsE)
        /*0038*/ 	.word	0x000000a8


	//----- nvinfo : EIATTR_FRAME_SIZE
	.align		4
.L_34:
        /*003c*/ 	.byte	0x04, 0x11
        /*003e*/ 	.short	(.L_36 - .L_35)
	.align		4
.L_35:
        /*0040*/ 	.word	index@(_ZN7cutlass13device_kernelIN5flash11enable_sm90INS1_16FlashAttnFwdSm90INS1_25CollectiveMainloopFwdSm90ILi2EN4cute5tupleIJNS5_1CILi1EEES8_S8_EEENS6_IJNS7_ILi128EEENS7_ILi160EEENS7_ILi192EEEEEELi192ENS_12float_e4m3_tEfNS_4arch4Sm90ELb1ELb0ELb1ELb0ELb1ELb0ELb0ELb1ELb1ELb1ELb1ELb0EEENS1_21CollectiveEpilogueFwdINS6_IJSA_SC_SB_EEES9_NS_10bfloat16_tESG_Li256ELb0ELb1ELb1ELb1EEENS1_19SingleTileSchedulerILb0ELb1ELb1ELi128EEEEEEEEEvNT_6ParamsE)
        /*0044*/ 	.word	0x00000018


	//----- nvinfo : EIATTR_REGCOUNT
	.align		4
.L_36:
        /*0048*/ 	.byte	0x04, 0x2f
        /*004a*/ 	.short	(.L_38 - .L_37)
	.align		4
.L_37:
        /*004c*/ 	.word	index@(_ZN7cutlass13device_kernelIN5flash11enable_sm90INS1_16FlashAttnFwdSm90INS1_25CollectiveMainloopFwdSm90ILi2EN4cute5tupleIJNS5_1CILi1EEES8_S8_EEENS6_IJNS7_ILi128EEESA_NS7_ILi192EEEEEELi192ENS_12float_e4m3_tEfNS_4arch4Sm90ELb0ELb1ELb1ELb1ELb1ELb1ELb0ELb1ELb1ELb1ELb1ELb0EEENS1_21CollectiveEpilogueFwdINS6_IJSA_SB_SA_EEES9_NS_10bfloat16_tESF_Li256ELb1ELb1ELb1ELb1EEENS1_36VarlenDynamicPersistentTileSchedulerILi128ELi128ELi256ELi128ELb1ELb1ELb1ELb1ELb0ELb1EEEEEEEEEvNT_6ParamsE)
        /*0050*/ 	.word	0x000000a8


	//----- nvinfo : EIATTR_FRAME_SIZE
	.align		4
.L_38:
        /*0054*/ 	.byte	0x04, 0x11
        /*0056*/ 	.short	(.L_40 - .L_39)
	.align		4
.L_39:
        /*0058*/ 	.word	index@(_ZN7cutlass13device_kernelIN5flash11enable_sm90INS1_16FlashAttnFwdSm90INS1_25CollectiveMainloopFwdSm90ILi2EN4cute5tupleIJNS5_1CILi1EEES8_S8_EEENS6_IJNS7_ILi128EEESA_NS7_ILi192EEEEEELi192ENS_12float_e4m3_tEfNS_4arch4Sm90ELb0ELb1ELb1ELb1ELb1ELb1ELb0ELb1ELb1ELb1ELb1ELb0EEENS1_21CollectiveEpilogueFwdINS6_IJSA_SB_SA_EEES9_NS_10bfloat16_tESF_Li256ELb1ELb1ELb1ELb1EEENS1_36VarlenDynamicPersistentTileSchedulerILi128ELi128ELi256ELi128ELb1ELb1ELb1ELb1ELb0ELb1EEEEEEEEEvNT_6ParamsE)
        /*005c*/ 	.word	0x00000040


	//----- nvinfo : EIATTR_REGCOUNT
	.align		4
.L_40:
        /*0060*/ 	.byte	0x04, 0x2f
        /*0062*/ 	.short	(.L_42 - .L_41)
	.align		4
.L_41:
        /*0064*/ 	.word	index@(_ZN7cutlass13device_kernelIN5flash11enable_sm90INS1_16FlashAttnFwdSm90INS1_25CollectiveMainloopFwdSm90ILi2EN4cute5tupleIJNS5_1CILi1EEES8_S8_EEENS6_IJNS7_ILi128EEESA_NS7_ILi192EEEEEELi192ENS_12float_e4m3_tEfNS_4arch4Sm90ELb0ELb1ELb1ELb1ELb1ELb0ELb0ELb1ELb1ELb1ELb1ELb0EEENS1_21CollectiveEpilogueFwdINS6_IJSA_SB_SA_EEES9_NS_10bfloat16_tESF_Li256ELb1ELb1ELb1ELb1EEENS1_36VarlenDynamicPersistentTileSchedulerILi128ELi128ELi256ELi128ELb1ELb1ELb1ELb1ELb0ELb1EEEEEEEEEvNT_6ParamsE)
        /*0068*/ 	.word	0x000000a8


	//----- nvinfo : EIATTR_FRAME_SIZE
	.align		4
.L_42:
        /*006c*/ 	.byte	0x04, 0x11
        /*006e*/ 	.short	(.L_44 - .L_43)
	.align		4
.L_43:
        /*0070*/ 	.word	index@(_ZN7cutlass13device_kernelIN5flash11enable_sm90INS1_16FlashAttnFwdSm90INS1_25CollectiveMainloopFwdSm90ILi2EN4cute5tupleIJNS5_1CILi1EEES8_S8_EEENS6_IJNS7_ILi128EEESA_NS7_ILi192EEEEEELi192ENS_12float_e4m3_tEfNS_4arch4Sm90ELb0ELb1ELb1ELb1ELb1ELb0ELb0ELb1ELb1ELb1ELb1ELb0EEENS1_21CollectiveEpilogueFwdINS6_IJSA_SB_SA_EEES9_NS_10bfloat16_tESF_Li256ELb1ELb1ELb1ELb1EEENS1_36VarlenDynamicPersistentTileSchedulerILi128ELi128ELi256ELi128ELb1ELb1ELb1ELb1ELb0ELb1EEEEEEEEEvNT_6ParamsE)
        /*0074*/ 	.word	0x00000010


	//----- nvinfo : EIATTR_REGCOUNT
	.align		4
.L_44:
        /*0078*/ 	.byte	0x04, 0x2f
        /*007a*/ 	.short	(.L_46 - .L_45)
	.align		4
.L_45:
        /*007c*/ 	.word	index@(_ZN7cutlass13device_kernelIN5flash11enable_sm90INS1_16FlashAttnFwdSm90INS1_25CollectiveMainloopFwdSm90ILi2EN4cute5tupleIJNS5_1CILi1EEES8_S8_EEENS6_IJNS7_ILi128EEESA_NS7_ILi192EEEEEELi192ENS_12float_e4m3_tEfNS_4arch4Sm90ELb0ELb1ELb1ELb0ELb1ELb0ELb0ELb1ELb1ELb1ELb1ELb0EEENS1_21CollectiveEpilogueFwdINS6_IJSA_SB_SA_EEES9_NS_10bfloat16_tESF_Li256ELb0ELb1ELb1ELb1EEENS1_19SingleTileSchedulerILb0ELb1ELb1ELi128EEEEEEEEEvNT_6ParamsE)
        /*0080*/ 	.word	0x000000a8


	//----- nvinfo : EIATTR_FRAME_SIZE
	.align		4
.L_46:
        /*0084*/ 	.byte	0x04, 0x11
        /*0086*/ 	.short	(.L_48 - .L_47)
	.align		4
.L_47:
        /*0088*/ 	.word	index@(_ZN7cutlass13device_kernelIN5flash11enable_sm90INS1_16FlashAttnFwdSm90INS1_25CollectiveMainloopFwdSm90ILi2EN4cute5tupleIJNS5_1CILi1EEES8_S8_EEENS6_IJNS7_ILi128EEESA_NS7_ILi192EEEEEELi192ENS_12float_e4m3_tEfNS_4arch4Sm90ELb0ELb1ELb1ELb0ELb1ELb0ELb0ELb1ELb1ELb1ELb1ELb0EEENS1_21CollectiveEpilogueFwdINS6_IJSA_SB_SA_EEES9_NS_10bfloat16_tESF_Li256ELb0ELb1ELb1ELb1EEENS1_19SingleTileSchedulerILb0ELb1ELb1ELi128EEEEEEEEEvNT_6ParamsE)
        /*008c*/ 	.word	0x00000000


	//----- nvinfo : EIATTR_REGCOUNT
	.align		4
.L_48:
        /*0090*/ 	.byte	0x04, 0x2f
        /*0092*/ 	.short	(.L_50 - .L_49)
	.align		4
.L_49:
        /*0094*/ 	.word	index@(_ZN7cutlass13device_kernelIN5flash11enable_sm90INS1_16FlashAttnFwdSm90INS1_25CollectiveMainloopFwdSm90ILi2EN4cute5tupleIJNS5_1CILi1EEES8_S8_EEENS6_IJNS7_ILi128EEENS7_ILi160EEENS7_ILi192EEEEEELi192ENS_12float_e4m3_tEfNS_4arch4Sm90ELb0ELb0ELb1ELb1ELb1ELb1ELb0ELb1ELb1ELb1ELb1ELb0EEENS1_21CollectiveEpilogueFwdINS6_IJSA_SC_SB_EEES9_NS_10bfloat16_tESG_Li256ELb1ELb1ELb1ELb1EEENS1_36VarlenDynamicPersistentTileSchedulerILi128ELi160ELi256ELi128ELb1ELb1ELb1ELb0ELb1ELb1EEEEEEEEEvNT_6ParamsE)
        /*0098*/ 	.word	0x000000a8


	//----- nvinfo : EIATTR_FRAME_SIZE
	.align		4
.L_50:
        /*009c*/ 	.byte	0x04, 0x11
        /*009e*/ 	.short	(.L_52 - .L_51)
	.align		4
.L_51:
        /*00a0*/ 	.word	index@(_ZN7cutlass13device_kernelIN5flash11enable_sm90INS1_16FlashAttnFwdSm90INS1_25CollectiveMainloopFwdSm90ILi2EN4cute5tupleIJNS5_1CILi1EEES8_S8_EEENS6_IJNS7_ILi128EEENS7_ILi160EEENS7_ILi192EEEEEELi192ENS_12float_e4m3_tEfNS_4arch4Sm90ELb0ELb0ELb1ELb1ELb1ELb1ELb0ELb1ELb1ELb1ELb1ELb0EEENS1_21CollectiveEpilogueFwdINS6_IJSA_SC_SB_EEES9_NS_10bfloat16_tESG_Li256ELb1ELb1ELb1ELb1EEENS1_36VarlenDynamicPersistentTileSchedulerILi128ELi160ELi256ELi128ELb1ELb1ELb1ELb0ELb1ELb1EEEEEEEEEvNT_6ParamsE)
        /*00a4*/ 	.word	0x00000140


	//----- nvinfo : EIATTR_REGCOUNT
	.align		4
.L_52:
        /*00a8*/ 	.byte	0x04, 0x2f
        /*00aa*/ 	.short	(.L_54 - .L_53)
	.align		4
.L_53:
        /*00ac*/ 	.word	index@(_ZN7cutlass13device_kernelIN5flash11enable_sm90INS1_16FlashAttnFwdSm90INS1_25CollectiveMainloopFwdSm90ILi2EN4cute5tupleIJNS5_1CILi1EEES8_S8_EEENS6_IJNS7_ILi128EEENS7_ILi160EEENS7_ILi192EEEEEELi192ENS_12float_e4m3_tEfNS_4arch4Sm90ELb0ELb0ELb1ELb1ELb1ELb0ELb0ELb1ELb1ELb1ELb1ELb0EEENS1_21CollectiveEpilogueFwdINS6_IJSA_SC_SB_EEES9_NS_10bfloat16_tESG_Li256ELb1ELb1ELb1ELb1EEENS1_36VarlenDynamicPersistentTileSchedulerILi128ELi160ELi256ELi128ELb1ELb1ELb1ELb0ELb1ELb1EEEEEEEEEvNT_6ParamsE)
        /*00b0*/ 	.word	0x000000a8


	//----- nvinfo : EIATTR_FRAME_SIZE
	.align		4
.L_54:
        /*00b4*/ 	.byte	0x04, 0x11
        /*00b6*/ 	.short	(.L_56 - .L_55)
	.align		4
.L_55:
        /*00b8*/ 	.word	index@(_ZN7cutlass13device_kernelIN5flash11enable_sm90INS1_16FlashAttnFwdSm90INS1_25CollectiveMainloopFwdSm90ILi2EN4cute5tupleIJNS5_1CILi1EEES8_S8_EEENS6_IJNS7_ILi128EEENS7_ILi160EEENS7_ILi192EEEEEELi192ENS_12float_e4m3_tEfNS_4arch4Sm90ELb0ELb0ELb1ELb1ELb1ELb0ELb0ELb1ELb1ELb1ELb1ELb0EEENS1_21CollectiveEpilogueFwdINS6_IJSA_SC_SB_EEES9_NS_10bfloat16_tESG_Li256ELb1ELb1ELb1ELb1EEENS1_36VarlenDynamicPersistentTileSchedulerILi128ELi160ELi256ELi128ELb1ELb1ELb1ELb0ELb1ELb1EEEEEEEEEvNT_6ParamsE)
        /*00bc*/ 	.word	0x00000030


	//----- nvinfo : EIATTR_REGCOUNT
	.align		4
.L_56:
        /*00c0*/ 	.byte	0x04, 0x2f
        /*00c2*/ 	.short	(.L_58 - .L_57)
	.align		4
.L_57:
        /*00c4*/ 	.word	index@(_ZN7cutlass13device_kernelIN5flash11enable_sm90INS1_16FlashAttnFwdSm90INS1_25CollectiveMainloopFwdSm90ILi2EN4cute5tupleIJNS5_1CILi1EEES8_S8_EEENS6_IJNS7_ILi128EEENS7_ILi160EEENS7_ILi192EEEEEELi192ENS_12float_e4m3_tEfNS_4arch4Sm90ELb0ELb0ELb1ELb0ELb1ELb0ELb0ELb1ELb1ELb1ELb1ELb0EEENS1_21CollectiveEpilogueFwdINS6_IJSA_SC_SB_EEES9_NS_10bfloat16_tESG_Li256ELb0ELb1ELb1ELb1EEENS1_19SingleTileSchedulerILb0ELb1ELb1ELi128EEEEEEEEEvNT_6ParamsE)
        /*00c8*/ 	.word	0x000000a8


	//----- nvinfo : EIATTR_FRAME_SIZE
	.align		4
.L_58:
        /*00cc*/ 	.byte	0x04, 0x11
        /*00ce*/ 	.short	(.L_60 - .L_59)
	.align		4
.L_59:
        /*00d0*/ 	.word	index@(_ZN7cutlass13device_kernelIN5flash11enable_sm90INS1_16FlashAttnFwdSm90INS1_25CollectiveMainloopFwdSm90ILi2EN4cute5tupleIJNS5_1CILi1EEES8_S8_EEENS6_IJNS7_ILi128EEENS7_ILi160EEENS7_ILi192EEEEEELi192ENS_12float_e4m3_tEfNS_4arch4Sm90ELb0ELb0ELb1ELb0ELb1ELb0ELb0ELb1ELb1ELb1ELb1ELb0EEENS1_21CollectiveEpilogueFwdINS6_IJSA_SC_SB_EEES9_NS_10bfloat16_tESG_Li256ELb0ELb1ELb1ELb1EEENS1_19SingleTileSchedulerILb0ELb1ELb1ELi128EEEEEEEEEvNT_6ParamsE)
        /*00d4*/ 	.word	0x00000010


	//----- nvinfo : EIATTR_MIN_STACK_SIZE
	.align		4
.L_60:
        /*00d8*/ 	.byte	0x04, 0x12
        /*00da*/ 	.short	(.L_62 - .L_61)
	.align		4
.L_61:
        /*00dc*/ 	.word	index@(_ZN7cutlass13device_kernelIN5flash11enable_sm90INS1_16FlashAttnFwdSm90INS1_25CollectiveMainloopFwdSm90ILi2EN4cute5tupleIJNS5_1CILi1EEES8_S8_EEENS6_IJNS7_ILi128EEENS7_ILi160EEENS7_ILi192EEEEEELi192ENS_12float_e4m3_tEfNS_4arch4Sm90ELb0ELb0ELb1ELb0ELb1ELb0ELb0ELb1ELb1ELb1ELb1ELb0EEENS1_21CollectiveEpilogueFwdINS6_IJSA_SC_SB_EEES9_NS_10bfloat16_tESG_Li256ELb0ELb1ELb1ELb1EEENS1_19SingleTileSchedulerILb0ELb1ELb1ELi128EEEEEEEEEvNT_6ParamsE)
        /*00e0*/ 	.word	0x00000010


	//----- nvinfo : EIATTR_MIN_STACK_SIZE
	.align		4
.L_62:
        /*00e4*/ 	.byte	0x04, 0x12
        /*00e6*/ 	.short	(.L_64 - .L_63)
	.align		4
.L_63:
        /*00e8*/ 	.word	index@(_ZN7cutlass13device_kernelIN5flash11enable_sm90INS1_16FlashAttnFwdSm90INS1_25CollectiveMainloopFwdSm90ILi2EN4cute5tupleIJNS5_1CILi1EEES8_S8_EEENS6_IJNS7_ILi128EEENS7_ILi160EEENS7_ILi192EEEEEELi192ENS_12float_e4m3_tEfNS_4arch4Sm90ELb0ELb0ELb1ELb1ELb1ELb0ELb0ELb1ELb1ELb1ELb1ELb0EEENS1_21CollectiveEpilogueFwdINS6_IJSA_SC_SB_EEES9_NS_10bfloat16_tESG_Li256ELb1ELb1ELb1ELb1EEENS1_36VarlenDynamicPersistentTileSchedulerILi128ELi160ELi256ELi128ELb1ELb1ELb1ELb0ELb1ELb1EEEEEEEEEvNT_6ParamsE)
        /*00ec*/ 	.word	0x00000030


	//----- nvinfo : EIATTR_MIN_STACK_SIZE
	.align		4
.L_64:
        /*00f0*/ 	.byte	0x04, 0x12
        /*00f2*/ 	.short	(.L_66 - .L_65)
	.align		4
.L_65:
        /*00f4*/ 	.word	index@(_ZN7cutlass13device_kernelIN5flash11enable_sm90INS1_16FlashAttnFwdSm90INS1_25CollectiveMainloopFwdSm90ILi2EN4cute5tupleIJNS5_1CILi1EEES8_S8_EEENS6_IJNS7_ILi128EEENS7_ILi160EEENS7_ILi192EEEEEELi192ENS_12float_e4m3_tEfNS_4arch4Sm90ELb0ELb0ELb1ELb1ELb1ELb1ELb0ELb1ELb1ELb1ELb1ELb0EEENS1_21CollectiveEpilogueFwdINS6_IJSA_SC_SB_EEES9_NS_10bfloat16_tESG_Li256ELb1ELb1ELb1ELb1EEENS1_36VarlenDynamicPersistentTileSchedulerILi128ELi160ELi256ELi128ELb1ELb1ELb1ELb0ELb1ELb1EEEEEEEEEvNT_6ParamsE)
        /*00f8*/ 	.word	0x00000140


	//----- nvinfo : EIATTR_MIN_STACK_SIZE
	.align		4
.L_66:
        /*00fc*/ 	.byte	0x04, 0x12
        /*00fe*/ 	.short	(.L_68 - .L_67)
	.align		4
.L_67:
        /*0100*/ 	.word	index@(_ZN7cutlass13device_kernelIN5flash11enable_sm90INS1_16FlashAttnFwdSm90INS1_25CollectiveMainloopFwdSm90ILi2EN4cute5tupleIJNS5_1CILi1EEES8_S8_EEENS6_IJNS7_ILi128EEESA_NS7_ILi192EEEEEELi192ENS_12float_e4m3_tEfNS_4arch4Sm90ELb0ELb1ELb1ELb0ELb1ELb0ELb0ELb1ELb1ELb1ELb1ELb0EEENS1_21CollectiveEpilogueFwdINS6_IJSA_SB_SA_EEES9_NS_10bfloat16_tESF_Li256ELb0ELb1ELb1ELb1EEENS1_19SingleTileSchedulerILb0ELb1ELb1ELi128EEEEEEEEEvNT_6ParamsE)
        /*0104*/ 	.word	0x00000000


	//----- nvinfo : EIATTR_MIN_STACK_SIZE
	.align		4
.L_68:
        /*0108*/ 	.byte	0x04, 0x12
        /*010a*/ 	.short	(.L_70 - .L_69)
	.align		4
.L_69:
        /*010c*/ 	.word	index@(_ZN7cutlass13device_kernelIN5flash11enable_sm90INS1_16FlashAttnFwdSm90INS1_25CollectiveMainloopFwdSm90ILi2EN4cute5tupleIJNS5_1CILi1EEES8_S8_EEENS6_IJNS7_ILi128EEESA_NS7_ILi192EEEEEELi192ENS_12float_e4m3_tEfNS_4arch4Sm90ELb0ELb1ELb1ELb1ELb1ELb0ELb0ELb1ELb1ELb1ELb1ELb0EEENS1_21CollectiveEpilogueFwdINS6_IJSA_SB_SA_EEES9_NS_10bfloat16_tESF_Li256ELb1ELb1ELb1ELb1EEENS1_36VarlenDynamicPersistentTileSchedulerILi128ELi128ELi256ELi128ELb1ELb1ELb1ELb1ELb0ELb1EEEEEEEEEvNT_6ParamsE)
        /*0110*/ 	.word	0x00000010


	//----- nvinfo : EIATTR_MIN_STACK_SIZE
	.align		4
.L_70:
        /*0114*/ 	.byte	0x04, 0x12
        /*0116*/ 	.short	(.L_72 - .L_71)
	.align		4
.L_71:
        /*0118*/ 	.word	index@(_ZN7cutlass13device_kernelIN5flash11enable_sm90INS1_16FlashAttnFwdSm90INS1_25CollectiveMainloopFwdSm90ILi2EN4cute5tupleIJNS5_1CILi1EEES8_S8_EEENS6_IJNS7_ILi128EEESA_NS7_ILi192EEEEEELi192ENS_12float_e4m3_tEfNS_4arch4Sm90ELb0ELb1ELb1ELb1ELb1ELb1ELb0ELb1ELb1ELb1ELb1ELb0EEENS1_21CollectiveEpilogueFwdINS6_IJSA_SB_SA_EEES9_NS_10bfloat16_tESF_Li256ELb1ELb1ELb1ELb1EEENS1_36VarlenDynamicPersistentTileSchedulerILi128ELi128ELi256ELi128ELb1ELb1ELb1ELb1ELb0ELb1EEEEEEEEEvNT_6ParamsE)
        /*011c*/ 	.word	0x00000040


	//----- nvinfo : EIATTR_MIN_STACK_SIZE
	.align		4
.L_72:
        /*0120*/ 	.byte	0x04, 0x12
        /*0122*/ 	.short	(.L_74 - .L_73)
	.align		4
.L_73:
        /*0124*/ 	.word	index@(_ZN7cutlass13device_kernelIN5flash11enable_sm90INS1_16FlashAttnFwdSm90INS1_25CollectiveMainloopFwdSm90ILi2EN4cute5tupleIJNS5_1CILi1EEES8_S8_EEENS6_IJNS7_ILi128EEENS7_ILi160EEENS7_ILi192EEEEEELi192ENS_12float_e4m3_tEfNS_4arch4Sm90ELb1ELb0ELb1ELb0ELb1ELb0ELb0ELb1ELb1ELb1ELb1ELb0EEENS1_21CollectiveEpilogueFwdINS6_IJSA_SC_SB_EEES9_NS_10bfloat16_tESG_Li256ELb0ELb1ELb1ELb1EEENS1_19SingleTileSchedulerILb0ELb1ELb1ELi128EEEEEEEEEvNT_6ParamsE)
        /*0128*/ 	.word	0x00000018


	//----- nvinfo : EIATTR_MIN_STACK_SIZE
	.align		4
.L_74:
        /*012c*/ 	.byte	0x04, 0x12
        /*012e*/ 	.short	(.L_76 - .L_75)
	.align		4
.L_75:
        /*0130*/ 	.word	index@(_ZN7cutlass13device_kernelIN5flash11enable_sm90INS1_16FlashAttnFwdSm90INS1_25CollectiveMainloopFwdSm90ILi2EN4cute5tupleIJNS5_1CILi1EEES8_S8_EEENS6_IJNS7_ILi128EEENS7_ILi160EEENS7_ILi192EEEEEELi192ENS_12float_e4m3_tEfNS_4arch4Sm90ELb1ELb0ELb1ELb1ELb1ELb0ELb0ELb1ELb1ELb1ELb1ELb0EEENS1_21CollectiveEpilogueFwdINS6_IJSA_SC_SB_EEES9_NS_10bfloat16_tESG_Li256ELb1ELb1ELb1ELb1EEENS1_36VarlenDynamicPersistentTileSchedulerILi128ELi160ELi256ELi128ELb1ELb1ELb1ELb1ELb1ELb1EEEEEEEEEvNT_6ParamsE)
        /*0134*/ 	.word	0x00000030


	//----- nvinfo : EIATTR_MIN_STACK_SIZE
	.align		4
.L_76:
        /*0138*/ 	.byte	0x04, 0x12
        /*013a*/ 	.short	(.L_78 - .L_77)
	.align		4
.L_77:
        /*013c*/ 	.word	index@(_ZN7cutlass13device_kernelIN5flash11enable_sm90INS1_16FlashAttnFwdSm90INS1_25CollectiveMainloopFwdSm90ILi2EN4cute5tupleIJNS5_1CILi1EEES8_S8_EEENS6_IJNS7_ILi128EEENS7_ILi160EEENS7_ILi192EEEEEELi192ENS_12float_e4m3_tEfNS_4arch4Sm90ELb1ELb0ELb1ELb1ELb1ELb1ELb0ELb1ELb1ELb1ELb1ELb0EEENS1_21CollectiveEpilogueFwdINS6_IJSA_SC_SB_EEES9_NS_10bfloat16_tESG_Li256ELb1ELb1ELb1ELb1EEENS1_36VarlenDynamicPersistentTileSchedulerILi128ELi160ELi256ELi128ELb1ELb1ELb1ELb1ELb1ELb1EEEEEEEEEvNT_6ParamsE)
        /*0140*/ 	.word	0x00000148
.L_78:


//--------------------- .nv.compat                --------------------------
	.section	.nv.compat,"",@"SHT_CUDA_COMPAT_INFO"
	.align	4
        /*0000*/ 	.byte	0x02, 0x09, 0x01, 0x00, 0x02, 0x02, 0x04, 0x00, 0x02, 0x05, 0x05, 0x00, 0x03, 0x07, 0x01, 0x01
        /*0010*/ 	.byte	0x02, 0x03, 0x01, 0x00, 0x02, 0x06, 0x01, 0x00, 0x04, 0x0b, 0x08, 0x00, 0x00, 0x00, 0x00, 0x00
        /*0020*/ 	.byte	0x00, 0x00, 0x00, 0x00


//--------------------- .nv.info._ZN7cutlass13device_kernelIN5flash11enable_sm90INS1_16FlashAttnFwdSm90INS1_25CollectiveMainloopFwdSm90ILi2EN4cute5tupleIJNS5_1CILi1EEES8_S8_EEENS6_IJNS7_ILi128EEENS7_ILi160EEENS7_ILi192EEEEEELi192ENS_12float_e4m3_tEfNS_4arch4Sm90ELb0ELb0ELb1ELb0ELb1ELb0ELb0ELb1ELb1ELb1ELb1ELb0EEENS1_21CollectiveEpilogueFwdINS6_IJSA_SC_SB_EEES9_NS_10bfloat16_tESG_Li256ELb0ELb1ELb1ELb1EEENS1_19SingleTileSchedulerILb0ELb1ELb1ELi128EEEEEEEEEvNT_6ParamsE --------------------------
	.section	.nv.info._ZN7cutlass13device_kernelIN5flash11enable_sm90INS1_16FlashAttnFwdSm90INS1_25CollectiveMainloopFwdSm90ILi2EN4cute5tupleIJNS5_1CILi1EEES8_S8_EEENS6_IJNS7_ILi128EEENS7_ILi160EEENS7_ILi192EEEEEELi192ENS_12float_e4m3_tEfNS_4arch4Sm90ELb0ELb0ELb1ELb0ELb1ELb0ELb0ELb1ELb1ELb1ELb1ELb0EEENS1_21CollectiveEpilogueFwdINS6_IJSA_SC_SB_EEES9_NS_10bfloat16_tESG_Li256ELb0ELb1ELb1ELb1EEENS1_19SingleTileSchedulerILb0ELb1ELb1ELi128EEEEEEEEEvNT_6ParamsE,"",@"SHT_CUDA_INFO"
	.sectionflags	@""
	.align	4


	//----- nvinfo : EIATTR_CUDA_API_VERSION
	.align		4
        /*0000*/ 	.byte	0x04, 0x37
        /*0002*/ 	.short	(.L_80 - .L_79)
.L_79:
        /*0004*/ 	.word	0x00000082


	//----- nvinfo : EIATTR_KPARAM_INFO
	.align		4
.L_80:
        /*0008*/ 	.byte	0x04, 0x17
        /*000a*/ 	.short	(.L_82 - .L_81)
.L_81:
        /*000c*/ 	.word	0x00000000
        /*0010*/ 	.short	0x0000
        /*0012*/ 	.short	0x0070
        /*0014*/ 	.byte	0x00, 0xf0, 0x01, 0x28


	//----- nvinfo : EIATTR_SPARSE_MMA_MASK
	.align		4
.L_82:
        /*0018*/ 	.byte	0x03, 0x50
        /*001a*/ 	.short	0x0000


	//----- nvinfo : EIATTR_MAXREG_COUNT
	.align		4
        /*001c*/ 	.byte	0x03, 0x1b
        /*001e*/ 	.short	0x00a8


	//----- nvinfo : EIATTR_NUM_BARRIERS
	.align		4
        /*0020*/ 	.byte	0x02, 0x4c
        /*0022*/ 	.byte	0x10
	.zero		1


	//----- nvinfo : EIATTR_EXTERNS
	.align		4
        /*0024*/ 	.byte	0x04, 0x0f
        /*0026*/ 	.short	(.L_84 - .L_83)


	//   ....[0]....
	.align		4
.L_83:
        /*0028*/ 	.word	index@(__assertfail)


	//----- nvinfo : EIATTR_ANNOTATIONS
	.align		4
.L_84:
        /*002c*/ 	.byte	0x04, 0x55
        /*002e*/ 	.short	(.L_86 - .L_85)


	//   ....[0]....
.L_85:
        /*0030*/ 	.word	0x00000001
        /*0034*/ 	.byte	0x60, 0xdc, 0x00, 0x00, 0x01, 0x00, 0x00, 0x00, 0xe0, 0xdf, 0x00, 0x00, 0x01, 0x00, 0x00, 0x00
        /*0044*/ 	.byte	0xd0, 0xe0, 0x00, 0x00, 0x01, 0x00, 0x00, 0x00, 0x90, 0xf9, 0x00, 0x00, 0x01, 0x00, 0x00, 0x00
        /*0054*/ 	.byte	0x50, 0x09, 0x01, 0x00, 0x01, 0x00, 0x00, 0x00, 0xb0, 0x09, 0x01, 0x00, 0x01, 0x00, 0x00, 0x00
        /*0064*/ 	.byte	0x30, 0x12, 0x01, 0x00, 0x01, 0x00, 0x00, 0x00, 0x90, 0x12, 0x01, 0x00


	//----- nvinfo : EIATTR_MERCURY_ISA_VERSION
	.align		4
.L_86:
        /*0070*/ 	.byte	0x03, 0x5f
        /*0072*/ 	.short	0x0101


	//----- nvinfo : EIATTR_INT_WARP_WIDE_INSTR_OFFSETS
	.align		4
        /*0074*/ 	.byte	0x04, 0x31
        /*0076*/ 	.short	(.L_88 - .L_87)


	//   ....[0]....
.L_87:
        /*0078*/ 	.word	0x000000c0


	//   ....[1]....
        /*007c*/ 	.word	0x000000d0


	//   ....[2]....
        /*0080*/ 	.word	0x00000170


	//----- nvinfo : EIATTR_COOP_GROUP_MASK_REGIDS
	.align		4
.L_88:
        /*0084*/ 	.byte	0x04, 0x29
        /*0086*/ 	.short	(.L_90 - .L_89)


	//   ....[0]....
.L_89:
        /*0088*/ 	.word	0xffffffff


	//   ....[1]....
        /*008c*/ 	.word	0xffffffff


	//   ....[2]....
        /*0090*/ 	.word	0xffffffff


	//   ....[3]....
        /*0094*/ 	.word	0xffffffff


	//   ....[4]....
        /*0098*/ 	.word	0xffffffff


	//   ....[5]....
        /*009c*/ 	.word	0xffffffff


	//   ....[6]....
        /*00a0*/ 	.word	0xffffffff


	//   ....[7]....
        /*00a4*/ 	.word	0xffffffff


	//   ....[8]....
        /*00a8*/ 	.word	0xffffffff


	//   ....[9]....
        /*00ac*/ 	.word	0xffffffff


	//   ....[10]....
        /*00b0*/ 	.word	0xffffffff


	//   ....[11]....
        /*00b4*/ 	.word	0xffffffff


	//   ....[12]....
        /*00b8*/ 	.word	0xffffffff


	//   ....[13]....
        /*00bc*/ 	.word	0xffffffff


	//   ....[14]....
        /*00c0*/ 	.word	0xffffffff


	//   ....[15]....
        /*00c4*/ 	.word	0xffffffff


	//   ....[16]....
        /*00c8*/ 	.word	0xffffffff


	//   ....[17]....
        /*00cc*/ 	.word	0xffffffff


	//   ....[18]....
        /*00d0*/ 	.word	0xffffffff


	//   ....[19]....
        /*00d4*/ 	.word	0xffffffff


	//   ....[20]....
        /*00d8*/ 	.word	0xffffffff


	//   ....[21]....
        /*00dc*/ 	.word	0xffffffff


	//   ....[22]....
        /*00e0*/ 	.word	0xffffffff


	//   ....[23]....
        /*00e4*/ 	.word	0xffffffff


	//   ....[24]....
        /*00e8*/ 	.word	0xffffffff


	//   ....[25]....
        /*00ec*/ 	.word	0xffffffff


	//   ....[26]....
        /*00f0*/ 	.word	0xffffffff


	//   ....[27]....
        /*00f4*/ 	.word	0xffffffff


	//   ....[28]....
        /*00f8*/ 	.word	0xffffffff


	//   ....[29]....
        /*00fc*/ 	.word	0xffffffff


	//   ....[30]....
        /*0100*/ 	.word	0xffffffff


	//   ....[31]....
        /*0104*/ 	.word	0xffffffff


	//   ....[32]....
        /*0108*/ 	.word	0xffffffff


	//   ....[33]....
        /*010c*/ 	.word	0xffffffff


	//   ....[34]....
        /*0110*/ 	.word	0xffffffff


	//   ....[35]....
        /*0114*/ 	.word	0xffffffff


	//   ....[36]....
        /*0118*/ 	.word	0xffffffff


	//   ....[37]....
        /*011c*/ 	.word	0xffffffff


	//   ....[38]....
        /*0120*/ 	.word	0xffffffff


	//   ....[39]....
        /*0124*/ 	.word	0xffffffff


	//   ....[40]....
        /*0128*/ 	.word	0xffffffff


	//   ....[41]....
        /*012c*/ 	.word	0xffffffff


	//   ....[42]....
        /*0130*/ 	.word	0xffffffff


	//   ....[43]....
        /*0134*/ 	.word	0xffffffff


	//   ....[44]....
        /*0138*/ 	.word	0xffffffff


	//   ....[45]....
        /*013c*/ 	.word	0xffffffff


	//   ....[46]....
        /*0140*/ 	.word	0xffffffff


	//   ....[47]....
        /*0144*/ 	.word	0xffffffff


	//   ....[48]....
        /*0148*/ 	.word	0xffffffff


	//   ....[49]....
        /*014c*/ 	.word	0xffffffff


	//   ....[50]....
        /*0150*/ 	.word	0xffffffff


	//   ....[51]....
        /*0154*/ 	.word	0xffffffff


	//   ....[52]....
        /*0158*/ 	.word	0xffffffff


	//   ....[53]....
        /*015c*/ 	.word	0xffffffff


	//   ....[54]....
        /*0160*/ 	.word	0xffffffff


	//   ....[55]....
        /*0164*/ 	.word	0xffffffff


	//   ....[56]....
        /*0168*/ 	.word	0xffffffff


	//   ....[57]....
        /*016c*/ 	.word	0xffffffff


	//   ....[58]....
        /*0170*/ 	.word	0xffffffff


	//   ....[59]....
        /*0174*/ 	.word	0xffffffff


	//   ....[60]....
        /*0178*/ 	.word	0xffffffff


	//   ....[61]....
        /*017c*/ 	.word	0xffffffff


	//   ....[62]....
        /*0180*/ 	.word	0xffffffff


	//   ....[63]....
        /*0184*/ 	.word	0xffffffff


	//   ....[64]....
        /*0188*/ 	.word	0xffffffff


	//   ....[65]....
        /*018c*/ 	.word	0xffffffff


	//   ....[66]....
        /*0190*/ 	.word	0xffffffff


	//   ....[67]....
        /*0194*/ 	.word	0xffffffff


	//   ....[68]....
        /*0198*/ 	.word	0xffffffff


	//   ....[69]....
        /*019c*/ 	.word	0xffffffff


	//   ....[70]....
        /*01a0*/ 	.word	0xffffffff


	//   ....[71]....
        /*01a4*/ 	.word	0xffffffff


	//   ....[72]....
        /*01a8*/ 	.word	0xffffffff


	//   ....[73]....
        /*01ac*/ 	.word	0xffffffff


	//   ....[74]....
        /*01b0*/ 	.word	0xffffffff


	//   ....[75]....
        /*01b4*/ 	.word	0xffffffff


	//   ....[76]....
        /*01b8*/ 	.word	0xffffffff


	//   ....[77]....
        /*01bc*/ 	.word	0xffffffff


	//   ....[78]....
        /*01c0*/ 	.word	0xffffffff


	//   ....[79]....
        /*01c4*/ 	.word	0xffffffff


	//   ....[80]....
        /*01c8*/ 	.word	0xffffffff


	//   ....[81]....
        /*01cc*/ 	.word	0xffffffff


	//   ....[82]....
        /*01d0*/ 	.word	0xffffffff


	//   ....[83]....
        /*01d4*/ 	.word	0xffffffff


	//   ....[84]....
        /*01d8*/ 	.word	0xffffffff


	//   ....[85]....
        /*01dc*/ 	.word	0xffffffff


	//   ....[86]....
        /*01e0*/ 	.word	0xffffffff


	//   ....[87]....
        /*01e4*/ 	.word	0xffffffff


	//   ....[88]....
        /*01e8*/ 	.word	0xffffffff


	//   ....[89]....
        /*01ec*/ 	.word	0xffffffff


	//   ....[90]....
        /*01f0*/ 	.word	0xffffffff


	//   ....[91]....
        /*01f4*/ 	.word	0xffffffff


	//   ....[92]....
        /*01f8*/ 	.word	0xffffffff


	//   ....[93]....
        /*01fc*/ 	.word	0xffffffff


	//   ....[94]....
        /*0200*/ 	.word	0xffffffff


	//   ....[95]....
        /*0204*/ 	.word	0xffffffff


	//   ....[96]....
        /*0208*/ 	.word	0xffffffff


	//   ....[97]....
        /*020c*/ 	.word	0xffffffff


	//   ....[98]....
        /*0210*/ 	.word	0xffffffff


	//   ....[99]....
        /*0214*/ 	.word	0xffffffff


	//   ....[100]....
        /*0218*/ 	.word	0xffffffff


	//   ....[101]....
        /*021c*/ 	.word	0xffffffff


	//   ....[102]....
        /*0220*/ 	.word	0xffffffff


	//   ....[103]....
        /*0224*/ 	.word	0xffffffff


	//   ....[104]....
        /*0228*/ 	.word	0xffffffff


	//   ....[105]....
        /*022c*/ 	.word	0xffffffff


	//   ....[106]....
        /*0230*/ 	.word	0xffffffff


	//   ....[107]....
        /*0234*/ 	.word	0xffffffff


	//   ....[108]....
        /*0238*/ 	.word	0xffffffff


	//   ....[109]....
        /*023c*/ 	.word	0xffffffff


	//   ....[110]....
        /*0240*/ 	.word	0xffffffff


	//   ....[111]....
        /*0244*/ 	.word	0xffffffff


	//   ....[112]....
        /*0248*/ 	.word	0xffffffff


	//   ....[113]....
        /*024c*/ 	.word	0xffffffff


	//   ....[114]....
        /*0250*/ 	.word	0xffffffff


	//   ....[115]....
        /*0254*/ 	.word	0xffffffff


	//   ....[116]....
        /*0258*/ 	.word	0xffffffff


	//   ....[117]....
        /*025c*/ 	.word	0xffffffff


	//   ....[118]....
        /*0260*/ 	.word	0xffffffff


	//   ....[119]....
        /*0264*/ 	.word	0xffffffff


	//   ....[120]....
        /*0268*/ 	.word	0xffffffff


	//   ....[121]....
        /*026c*/ 	.word	0xffffffff


	//   ....[122]....
        /*0270*/ 	.word	0xffffffff


	//   ....[123]....
        /*0274*/ 	.word	0xffffffff


	//   ....[124]....
        /*0278*/ 	.word	0xffffffff


	//   ....[125]....
        /*027c*/ 	.word	0xffffffff


	//   ....[126]....
        /*0280*/ 	.word	0xffffffff


	//   ....[127]....
        /*0284*/ 	.word	0xffffffff


	//   ....[128]....
        /*0288*/ 	.word	0xffffffff


	//   ....[129]....
        /*028c*/ 	.word	0xffffffff


	//   ....[130]....
        /*0290*/ 	.word	0xffffffff


	//   ....[131]....
        /*0294*/ 	.word	0xffffffff


	//   ....[132]....
        /*0298*/ 	.word	0xffffffff


	//   ....[133]....
        /*029c*/ 	.word	0xffffffff


	//   ....[134]....
        /*02a0*/ 	.word	0xffffffff


	//   ....[135]....
        /*02a4*/ 	.word	0xffffffff


	//   ....[136]....
        /*02a8*/ 	.word	0xffffffff


	//   ....[137]....
        /*02ac*/ 	.word	0xffffffff


	//   ....[138]....
        /*02b0*/ 	.word	0xffffffff


	//   ....[139]....
        /*02b4*/ 	.word	0xffffffff


	//   ....[140]....
        /*02b8*/ 	.word	0xffffffff


	//   ....[141]....
        /*02bc*/ 	.word	0xffffffff


	//   ....[142]....
        /*02c0*/ 	.word	0xffffffff


	//   ....[143]....
        /*02c4*/ 	.word	0xffffffff


	//   ....[144]....
        /*02c8*/ 	.word	0xffffffff


	//   ....[145]....
        /*02cc*/ 	.word	0xffffffff


	//   ....[146]....
        /*02d0*/ 	.word	0xffffffff


	//   ....[147]....
        /*02d4*/ 	.word	0xffffffff


	//   ....[148]....
        /*02d8*/ 	.word	0xffffffff


	//   ....[149]....
        /*02dc*/ 	.word	0xffffffff


	//   ....[150]....
        /*02e0*/ 	.word	0xffffffff


	//   ....[151]....
        /*02e4*/ 	.word	0xffffffff


	//   ....[152]....
        /*02e8*/ 	.word	0xffffffff


	//   ....[153]....
        /*02ec*/ 	.word	0xffffffff


	//   ....[154]....
        /*02f0*/ 	.word	0xffffffff


	//   ....[155]....
        /*02f4*/ 	.word	0xffffffff


	//   ....[156]....
        /*02f8*/ 	.word	0xffffffff


	//   ....[157]....
        /*02fc*/ 	.word	0xffffffff


	//   ....[158]....
        /*0300*/ 	.word	0xffffffff


	//   ....[159]....
        /*0304*/ 	.word	0xffffffff


	//   ....[160]....
        /*0308*/ 	.word	0xffffffff


	//   ....[161]....
        /*030c*/ 	.word	0xffffffff


	//   ....[162]....
        /*0310*/ 	.word	0xffffffff


	//   ....[163]....
        /*0314*/ 	.word	0xffffffff


	//   ....[164]....
        /*0318*/ 	.word	0xffffffff


	//   ....[165]....
        /*031c*/ 	.word	0xffffffff


	//   ....[166]....
        /*0320*/ 	.word	0xffffffff


	//   ....[167]....
        /*0324*/ 	.word	0xffffffff


	//   ....[168]....
        /*0328*/ 	.word	0xffffffff


	//   ....[169]....
        /*032c*/ 	.word	0xffffffff


	//   ....[170]....
        /*0330*/ 	.word	0xffffffff


	//   ....[171]....
        /*0334*/ 	.word	0xffffffff


	//   ....[172]....
        /*0338*/ 	.word	0xffffffff


	//   ....[173]....
        /*033c*/ 	.word	0x0500000f


	//   ....[174]....
        /*0340*/ 	.word	0x0500000f


	//   ....[175]....
        /*0344*/ 	.word	0x0500000f


	//   ....[176]....
        /*0348*/ 	.word	0x0500000f


	//   ....[177]....
        /*034c*/ 	.word	0x0500000f


	//   ....[178]....
        /*0350*/ 	.word	0x0500000f


	//   ....[179]....
        /*0354*/ 	.word	0x0500000f


	//   ....[180]....
        /*0358*/ 	.word	0x0500000f


	//   ....[181]....
        /*035c*/ 	.word	0x0500000f


	//   ....[182]....
        /*0360*/ 	.word	0x0500000f


	//   ....[183]....
        /*0364*/ 	.word	0x0500000f


	//   ....[184]....
        /*0368*/ 	.word	0x0500000f


	//   ....[185]....
        /*036c*/ 	.word	0x0500000f


	//   ....[186]....
        /*0370*/ 	.word	0x0500000f


	//   ....[187]....
        /*0374*/ 	.word	0x0500000f


	//   ....[188]....
        /*0378*/ 	.word	0x0500000f


	//   ....[189]....
        /*037c*/ 	.word	0x0500000f


	//   ....[190]....
        /*0380*/ 	.word	0x0500000f


	//   ....[191]....
        /*0384*/ 	.word	0x0500000f


	//   ....[192]....
        /*0388*/ 	.word	0x0500000f


	//   ....[193]....
        /*038c*/ 	.word	0x0500000f


	//   ....[194]....
        /*0390*/ 	.word	0x0500000f


	//   ....[195]....
        /*0394*/ 	.word	0x0500000f


	//   ....[196]....
        /*0398*/ 	.word	0x0500000f


	//   ....[197]....
        /*039c*/ 	.word	0x0500000f


	//   ....[198]....
        /*03a0*/ 	.word	0x0500000f


	//   ....[199]....
        /*03a4*/ 	.word	0x0500000f


	//   ....[200]....
        /*03a8*/ 	.word	0x0500000f


	//   ....[201]....
        /*03ac*/ 	.word	0x0500000f


	//   ....[202]....
        /*03b0*/ 	.word	0x0500000f


	//   ....[203]....
        /*03b4*/ 	.word	0x0500000f


	//   ....[204]....
        /*03b8*/ 	.word	0x0500000f


	//   ....[205]....
        /*03bc*/ 	.word	0x0500000f


	//   ....[206]....
        /*03c0*/ 	.word	0x0500000f


	//   ....[207]....
        /*03c4*/ 	.word	0x0500000f


	//   ....[208]....
        /*03c8*/ 	.word	0x0500000f


	//   ....[209]....
        /*03cc*/ 	.word	0x0500000f


	//   ....[210]....
        /*03d0*/ 	.word	0x0500000f


	//   ....[211]....
        /*03d4*/ 	.word	0x0500000f


	//   ....[212]....
        /*03d8*/ 	.word	0x0500000f


	//   ....[213]....
        /*03dc*/ 	.word	0x0500000f


	//   ....[214]....
        /*03e0*/ 	.word	0x0500000f


	//   ....[215]....
        /*03e4*/ 	.word	0x0500000f


	//   ....[216]....
        /*03e8*/ 	.word	0x0500000f


	//   ....[217]....
        /*03ec*/ 	.word	0x0500000f


	//   ....[218]....
        /*03f0*/ 	.word	0x0500000f


	//   ....[219]....
        /*03f4*/ 	.word	0x0500000f


	//   ....[220]....
        /*03f8*/ 	.word	0x0500000f


	//   ....[221]....
        /*03fc*/ 	.word	0x0500000f


	//----- nvinfo : EIATTR_COOP_GROUP_INSTR_OFFSETS
	.align		4
.L_90:
        /*0400*/ 	.byte	0x04, 0x28
        /*0402*/ 	.short	(.L_92 - .L_91)


	//   ....[0]....
.L_91:
        /*0404*/ 	.word	0x00000080


	//   ....[1]....
        /*0408*/ 	.word	0x00000090


	//   ....[2]....
        /*040c*/ 	.word	0x000002d0


	//   ....[3]....
        /*0410*/ 	.word	0x00000430


	//   ....[4]....
        /*0414*/ 	.word	0x00000550


	//   ....[5]....
        /*0418*/ 	.word	0x000006b0


	//   ....[6]....
        /*041c*/ 	.word	0x000011f0


	//   ....[7]....
        /*0420*/ 	.word	0x00003ae0


	//   ....[8]....
        /*0424*/ 	.word	0x00003be0


	//   ....[9]....
        /*0428*/ 	.word	0x00004150


	//   ....[10]....
        /*042c*/ 	.word	0x00004210


	//   ....[11]....
        /*0430*/ 	.word	0x000077e0


	//   ....[12]....
        /*0434*/ 	.word	0x00007800


	//   ....[13]....
        /*0438*/ 	.word	0x00007820


	//   ....[14]....
        /*043c*/ 	.word	0x00007850


	//   ....[15]....
        /*0440*/ 	.word	0x00009580


	//   ....[16]....
        /*0444*/ 	.word	0x00009590


	//   ....[17]....
        /*0448*/ 	.word	0x000095c0


	//   ....[18]....
        /*044c*/ 	.word	0x000095d0


	//   ....[19]....
        /*0450*/ 	.word	0x0000a870


	//   ....[20]....
        /*0454*/ 	.word	0x0000a880


	//   ....[21]....
        /*0458*/ 	.word	0x0000a890


	//   ....[22]....
        /*045c*/ 	.word	0x0000a8a0


	//   ....[23]....
        /*0460*/ 	.word	0x0000a8b0


	//   ....[24]....
        /*0464*/ 	.word	0x0000a8c0


	//   ....[25]....
        /*0468*/ 	.word	0x0000a8d0


	//   ....[26]....
        /*046c*/ 	.word	0x0000a8e0


	//   ....[27]....
        /*0470*/ 	.word	0x0000a8f0


	//   ....[28]....
        /*0474*/ 	.word	0x0000a900


	//   ....[29]....
        /*0478*/ 	.word	0x0000a910


	//   ....[30]....
        /*047c*/ 	.word	0x0000a920


	//   ....[31]....
        /*0480*/ 	.word	0x0000a930


	//   ....[32]....
        /*0484*/ 	.word	0x0000a940


	//   ....[33]....
        /*0488*/ 	.word	0x0000a950


	//   ....[34]....
        /*048c*/ 	.word	0x0000a980


	//   ....[35]....
        /*0490*/ 	.word	0x0000a990


	//   ....[36]....
        /*0494*/ 	.word	0x0000a9a0


	//   ....[37]....
        /*0498*/ 	.word	0x0000a9b0


	//   ....[38]....
        /*049c*/ 	.word	0x0000a9c0


	//   ....[39]....
        /*04a0*/ 	.word	0x0000a9d0


	//   ....[40]....
        /*04a4*/ 	.word	0x0000a9f0


	//   ....[41]....
        /*04a8*/ 	.word	0x0000aa20


	//   ....[42]....
        /*04ac*/ 	.word	0x0000aa40


	//   ....[43]....
        /*04b0*/ 	.word	0x0000aa50


	//   ....[44]....
        /*04b4*/ 	.word	0x0000aa60


	//   ....[45]....
        /*04b8*/ 	.word	0x0000aa70


	//   ....[46]....
        /*04bc*/ 	.word	0x0000aa90


	//   ....[47]....
        /*04c0*/ 	.word	0x0000aaa0


	//   ....[48]....
        /*04c4*/ 	.word	0x0000aab0


	//   ....[49]....
        /*04c8*/ 	.word	0x0000aac0


	//   ....[50]....
        /*04cc*/ 	.word	0x0000aae0


	//   ....[51]....
        /*04d0*/ 	.word	0x0000aaf0


	//   ....[52]....
        /*04d4*/ 	.word	0x0000ab00


	//   ....[53]....
        /*04d8*/ 	.word	0x0000ab10


	//   ....[54]....
        /*04dc*/ 	.word	0x0000ab20


	//   ....[55]....
        /*04e0*/ 	.word	0x0000ab30


	//   ....[56]....
        /*04e4*/ 	.word	0x0000ab50


	//   ....[57]....
        /*04e8*/ 	.word	0x0000ab60


	//   ....[58]....
        /*04ec*/ 	.word	0x0000ab70


	//   ....[59]....
        /*04f0*/ 	.word	0x0000ab80


	//   ....[60]....
        /*04f4*/ 	.word	0x0000ab90


	//   ....[61]....
        /*04f8*/ 	.word	0x0000aba0


	//   ....[62]....
        /*04fc*/ 	.word	0x0000abb0


	//   ....[63]....
        /*0500*/ 	.word	0x0000abc0


	//   ....[64]....
        /*0504*/ 	.word	0x0000abd0


	//   ....[65]....
        /*0508*/ 	.word	0x0000abe0


	//   ....[66]....
        /*050c*/ 	.word	0x0000abf0


	//   ....[67]....
        /*0510*/ 	.word	0x0000ac00


	//   ....[68]....
        /*0514*/ 	.word	0x0000ac10


	//   ....[69]....
        /*0518*/ 	.word	0x0000ac20


	//   ....[70]....
        /*051c*/ 	.word	0x0000ac30


	//   ....[71]....
        /*0520*/ 	.word	0x0000ac40


	//   ....[72]....
        /*0524*/ 	.word	0x0000ac50


	//   ....[73]....
        /*0528*/ 	.word	0x0000ac60


	//   ....[74]....
        /*052c*/ 	.word	0x0000ac70


	//   ....[75]....
        /*0530*/ 	.word	0x0000ac80


	//   ....[76]....
        /*0534*/ 	.word	0x0000ac90


	//   ....[77]....
        /*0538*/ 	.word	0x0000aca0


	//   ....[78]....
        /*053c*/ 	.word	0x0000acb0


	//   ....[79]....
        /*0540*/ 	.word	0x0000acc0


	//   ....[80]....
        /*0544*/ 	.word	0x0000acd0


	//   ....[81]....
        /*0548*/ 	.word	0x0000ace0


	//   ....[82]....
        /*054c*/ 	.word	0x0000ad00


	//   ....[83]....
        /*0550*/ 	.word	0x0000ad30


	//   ....[84]....
        /*0554*/ 	.word	0x0000ad60


	//   ....[85]....
        /*0558*/ 	.word	0x0000ad90


	//   ....[86]....
        /*055c*/ 	.word	0x0000adc0


	//   ....[87]....
        /*0560*/ 	.word	0x0000adf0


	//   ....[88]....
        /*0564*/ 	.word	0x0000ae20


	//   ....[89]....
        /*0568*/ 	.word	0x0000ae50


	//   ....[90]....
        /*056c*/ 	.word	0x0000ae80


	//   ....[91]....
        /*0570*/ 	.word	0x0000aeb0


	//   ....[92]....
        /*0574*/ 	.word	0x0000aef0


	//   ....[93]....
        /*0578*/ 	.word	0x0000af20


	//   ....[94]....
        /*057c*/ 	.word	0x0000af40


	//   ....[95]....
        /*0580*/ 	.word	0x0000af60


	//   ....[96]....
        /*0584*/ 	.word	0x0000af80


	//   ....[97]....
        /*0588*/ 	.word	0x0000afb0


	//   ....[98]....
        /*058c*/ 	.word	0x0000afe0


	//   ....[99]....
        /*0590*/ 	.word	0x0000b020


	//   ....[100]....
        /*0594*/ 	.word	0x0000b060


	//   ....[101]....
        /*0598*/ 	.word	0x0000b0a0


	//   ....[102]....
        /*059c*/ 	.word	0x0000b0d0


	//   ....[103]....
        /*05a0*/ 	.word	0x0000b110


	//   ....[104]....
        /*05a4*/ 	.word	0x0000b140


	//   ....[105]....
        /*05a8*/ 	.word	0x0000b170


	//   ....[106]....
        /*05ac*/ 	.word	0x0000b190


	//   ....[107]....
        /*05b0*/ 	.word	0x0000b1c0


	//   ....[108]....
        /*05b4*/ 	.word	0x0000b1e0


	//   ....[109]....
        /*05b8*/ 	.word	0x0000b200


	//   ....[110]....
        /*05bc*/ 	.word	0x0000b210


	//   ....[111]....
        /*05c0*/ 	.word	0x0000b220


	//   ....[112]....
        /*05c4*/ 	.word	0x0000b230


	//   ....[113]....
        /*05c8*/ 	.word	0x0000b260


	//   ....[114]....
        /*05cc*/ 	.word	0x0000b280


	//   ....[115]....
        /*05d0*/ 	.word	0x0000b670


	//   ....[116]....
        /*05d4*/ 	.word	0x0000b6d0


	//   ....[117]....
        /*05d8*/ 	.word	0x0000b710


	//   ....[118]....
        /*05dc*/ 	.word	0x0000b750


	//   ....[119]....
        /*05e0*/ 	.word	0x0000b790


	//   ....[120]....
        /*05e4*/ 	.word	0x0000b7c0


	//   ....[121]....
        /*05e8*/ 	.word	0x0000c150


	//   ....[122]....
        /*05ec*/ 	.word	0x0000c180


	//   ....[123]....
        /*05f0*/ 	.word	0x0000cfd0


	//   ....[124]....
        /*05f4*/ 	.word	0x0000e560


	//   ....[125]....
        /*05f8*/ 	.word	0x0000e5a0


	//   ....[126]....
        /*05fc*/ 	.word	0x0000e5d0


	//   ....[127]....
        /*0600*/ 	.word	0x0000e5f0


	//   ....[128]....
        /*0604*/ 	.word	0x0000e6c0


	//   ....[129]....
        /*0608*/ 	.word	0x0000e6d0


	//   ....[130]....
        /*060c*/ 	.word	0x0000e760


	//   ....[131]....
        /*0610*/ 	.word	0x0000e770


	//   ....[132]....
        /*0614*/ 	.word	0x0000e780


	//   ....[133]....
        /*0618*/ 	.word	0x0000e810


	//   ....[134]....
        /*061c*/ 	.word	0x0000ec50


	//   ....[135]....
        /*0620*/ 	.word	0x0000ec80


	//   ....[136]....
        /*0624*/ 	.word	0x0000eca0


	//   ....[137]....
        /*0628*/ 	.word	0x0000ed00


	//   ....[138]....
        /*062c*/ 	.word	0x0000ed60


	//   ....[139]....
        /*0630*/ 	.word	0x0000ed90


	//   ....[140]....
        /*0634*/ 	.word	0x0000edb0


	//   ....[141]....
        /*0638*/ 	.word	0x0000ee20


	//   ....[142]....
        /*063c*/ 	.word	0x0000ee50


	//   ....[143]....
        /*0640*/ 	.word	0x0000eec0


	//   ....[144]....
        /*0644*/ 	.word	0x0000f4f0


	//   ....[145]....
        /*0648*/ 	.word	0x0000f520


	//   ....[146]....
        /*064c*/ 	.word	0x0000f550


	//   ....[147]....
        /*0650*/ 	.word	0x0000f5c0


	//   ....[148]....
        /*0654*/ 	.word	0x0000f610


	//   ....[149]....
        /*0658*/ 	.word	0x0000f640


	//   ....[150]....
        /*065c*/ 	.word	0x0000f670


	//   ....[151]....
        /*0660*/ 	.word	0x0000f6f0


	//   ....[152]....
        /*0664*/ 	.word	0x0000ff80


	//   ....[153]....
        /*0668*/ 	.word	0x0000ffa0


	//   ....[154]....
        /*066c*/ 	.word	0x0000ffb0


	//   ....[155]....
        /*0670*/ 	.word	0x0000ffc0


	//   ....[156]....
        /*0674*/ 	.word	0x0000ffd0


	//   ....[157]....
        /*0678*/ 	.word	0x00010030


	//   ....[158]....
        /*067c*/ 	.word	0x00010040


	//   ....[159]....
        /*0680*/ 	.word	0x00010050


	//   ....[160]....
        /*0684*/ 	.word	0x000100b0


	//   ....[161]....
        /*0688*/ 	.word	0x000100d0


	//   ....[162]....
        /*068c*/ 	.word	0x00010530


	//   ....[163]....
        /*0690*/ 	.word	0x00010550


	//   ....[164]....
        /*0694*/ 	.word	0x00010570


	//   ....[165]....
        /*0698*/ 	.word	0x00010590


	//   ....[166]....
        /*069c*/ 	.word	0x000105b0


	//   ....[167]....
        /*06a0*/ 	.word	0x00010600


	//   ....[168]....
        /*06a4*/ 	.word	0x00010620


	//   ....[169]....
        /*06a8*/ 	.word	0x00010630


	//   ....[170]....
        /*06ac*/ 	.word	0x00010680


	//   ....[171]....
        /*06b0*/ 	.word	0x000106e0


	//   ....[172]....
        /*06b4*/ 	.word	0x00011a90


	//   ....[173]....
        /*06b8*/ 	.word	0x00011f90


	//   ....[174]....
        /*06bc*/ 	.word	0x00012080


	//   ....[175]....
        /*06c0*/ 	.word	0x00012160


	//   ....[176]....
        /*06c4*/ 	.word	0x000121f0


	//   ....[177]....
        /*06c8*/ 	.word	0x000122f0


	//   ....[178]....
        /*06cc*/ 	.word	0x00012350


	//   ....[179]....
        /*06d0*/ 	.word	0x00012450


	//   ....[180]....
        /*06d4*/ 	.word	0x000124b0


	//   ....[181]....
        /*06d8*/ 	.word	0x00012580


	//   ....[182]....
        /*06dc*/ 	.word	0x00012640


	//   ....[183]....
        /*06e0*/ 	.word	0x00012710


	//   ....[184]....
        /*06e4*/ 	.word	0x00012890


	//   ....[185]....
        /*06e8*/ 	.word	0x00012930


	//   ....[186]....
        /*06ec*/ 	.word	0x00012a50


	//   ....[187]....
        /*06f0*/ 	.word	0x00012aa0


	//   ....[188]....
        /*06f4*/ 	.word	0x00012b80


	//   ....[189]....
        /*06f8*/ 	.word	0x00012c30


	//   ....[190]....
        /*06fc*/ 	.word	0x00012ca0


	//   ....[191]....
        /*0700*/ 	.word	0x00012d70


	//   ....[192]....
        /*0704*/ 	.word	0x00012de0


	//   ....[193]....
        /*0708*/ 	.word	0x00012eb0


	//   ....[194]....
        /*070c*/ 	.word	0x00012f50


	//   ....[195]....
        /*0710*/ 	.word	0x00012fa0


	//   ....[196]....
        /*0714*/ 	.word	0x00013060


	//   ....[197]....
        /*0718*/ 	.word	0x00013110


	//   ....[198]....
        /*071c*/ 	.word	0x00013170


	//   ....[199]....
        /*0720*/ 	.word	0x00013270


	//   ....[200]....
        /*0724*/ 	.word	0x000132f0


	//   ....[201]....
        /*0728*/ 	.word	0x000133b0


	//   ....[202]....
        /*072c*/ 	.word	0x000134f0


	//   ....[203]....
        /*0730*/ 	.word	0x00013590


	//   ....[204]....
        /*0734*/ 	.word	0x000135f0


	//   ....[205]....
        /*0738*/ 	.word	0x000136c0


	//   ....[206]....
        /*073c*/ 	.word	0x00013720


	//   ....[207]....
        /*0740*/ 	.word	0x000137f0


	//   ....[208]....
        /*0744*/ 	.word	0x00013850


	//   ....[209]....
        /*0748*/ 	.word	0x00013920


	//   ....[210]....
        /*074c*/ 	.word	0x00013980


	//   ....[211]....
        /*0750*/ 	.word	0x00013a50


	//   ....[212]....
        /*0754*/ 	.word	0x00013b30


	//   ....[213]....
        /*0758*/ 	.word	0x00013bd0


	//   ....[214]....
        /*075c*/ 	.word	0x00013c40


	//   ....[215]....
        /*0760*/ 	.word	0x00013d00


	//   ....[216]....
        /*0764*/ 	.word	0x00013d60


	//   ....[217]....
        /*0768*/ 	.word	0x00013e20


	//   ....[218]....
        /*076c*/ 	.word	0x00013e80


	//   ....[219]....
        /*0770*/ 	.word	0x00013f40


	//   ....[220]....
        /*0774*/ 	.word	0x00013fa0


	//   ....[221]....
        /*0778*/ 	.word	0x00014060


	//----- nvinfo : EIATTR_REG_RECONFIG
	.align		4
.L_92:
        /*077c*/ 	.byte	0x01, 0x54
	.zero		2


	//----- nvinfo : EIATTR_SYSCALL_OFFSETS
	.align		4
        /*0780*/ 	.byte	0x04, 0x46
        /*0782*/ 	.short	(.L_94 - .L_93)


	//   ....[0]....
.L_93:
        /*0784*/ 	.word	0x000013b0


	//   ....[1]....
        /*0788*/ 	.word	0x0000d720


	//   ....[2]....
        /*078c*/ 	.word	0x0000d860


	//   ....[3]....
        /*0790*/ 	.word	0x0000d9a0


	//   ....[4]....
        /*0794*/ 	.word	0x0000dac0


	//   ....[5]....
        /*0798*/ 	.word	0x0000f270


	//----- nvinfo : EIATTR_MBARRIER_INSTR_OFFSETS
	.align		4
.L_94:
        /*079c*/ 	.byte	0x04, 0x39
        /*079e*/ 	.short	(.L_96 - .L_95)


	//   ....[0]....
.L_95:
        /*07a0*/ 	.word	0x00000180
        /*07a4*/ 	.word	0x000000ff
        /*07a8*/ 	.word	0x00033400
        /*07ac*/ 	.short	0x0100
        /*07ae*/ 	.byte	0x08
	.zero		1


	//   ....[1]....
        /*07b0*/ 	.word	0x00000190
        /*07b4*/ 	.word	0x000000ff
        /*07b8*/ 	.word	0x00033420
        /*07bc*/ 	.short	0x0100
        /*07be*/ 	.byte	0x08
	.zero		1


	//   ....[2]....
        /*07c0*/ 	.word	0x00000280
        /*07c4*/ 	.word	0x000000ff
        /*07c8*/ 	.word	0x00033430
        /*07cc*/ 	.short	0x0100
        /*07ce*/ 	.byte	0x08
	.zero		1


	//   ....[3]....
        /*07d0*/ 	.word	0x00000290
        /*07d4*/ 	.word	0x000000ff
        /*07d8*/ 	.word	0x00033440
        /*07dc*/ 	.short	0x0100
        /*07de*/ 	.byte	0x08
	.zero		1


	//   ....[4]....
        /*07e0*/ 	.word	0x000002a0
        /*07e4*/ 	.word	0x000000ff
        /*07e8*/ 	.word	0x00033438
        /*07ec*/ 	.short	0x0100
        /*07ee*/ 	.byte	0x08
	.zero		1


	//   ....[5]....
        /*07f0*/ 	.word	0x000002b0
        /*07f4*/ 	.word	0x000000ff
        /*07f8*/ 	.word	0x00033448
        /*07fc*/ 	.short	0x0100
        /*07fe*/ 	.byte	0x08
	.zero		1


	//   ....[6]....
        /*0800*/ 	.word	0x000003e0
        /*0804*/ 	.word	0x000000ff
        /*0808*/ 	.word	0x00033450
        /*080c*/ 	.short	0x0100
        /*080e*/ 	.byte	0x08
	.zero		1


	//   ....[7]....
        /*0810*/ 	.word	0x000003f0
        /*0814*/ 	.word	0x000000ff
        /*0818*/ 	.word	0x00033460
        /*081c*/ 	.short	0x0100
        /*081e*/ 	.byte	0x08
	.zero		1


	//   ....[8]....
        /*0820*/ 	.word	0x00000400
        /*0824*/ 	.word	0x000000ff
        /*0828*/ 	.word	0x00033458
        /*082c*/ 	.short	0x0100
        /*082e*/ 	.byte	0x08
	.zero		1


	//   ....[9]....
        /*0830*/ 	.word	0x00000410
        /*0834*/ 	.word	0x000000ff
        /*0838*/ 	.word	0x00033468
        /*083c*/ 	.short	0x0100
        /*083e*/ 	.byte	0x08
	.zero		1


	//   ....[10]....
        /*0840*/ 	.word	0x00000500
        /*0844*/ 	.word	0x000000ff
        /*0848*/ 	.word	0x00033470
        /*084c*/ 	.short	0x0100
        /*084e*/ 	.byte	0x06
	.zero		1


	//   ....[11]....
        /*0850*/ 	.word	0x00000510
        /*0854*/ 	.word	0x000000ff
        /*0858*/ 	.word	0x00033480
        /*085c*/ 	.short	0x0100
        /*085e*/ 	.byte	0x06
	.zero		1


	//   ....[12]....
        /*0860*/ 	.word	0x00000520
        /*0864*/ 	.word	0x000000ff
        /*0868*/ 	.word	0x00033478
        /*086c*/ 	.short	0x0100
        /*086e*/ 	.byte	0x06
	.zero		1


	//   ....[13]....
        /*0870*/ 	.word	0x00000530
        /*0874*/ 	.word	0x000000ff
        /*0878*/ 	.word	0x00033488
        /*087c*/ 	.short	0x0100
        /*087e*/ 	.byte	0x06
	.zero		1


	//   ....[14]....
        /*0880*/ 	.word	0x00000660
        /*0884*/ 	.word	0x000000ff
        /*0888*/ 	.word	0x00033490
        /*088c*/ 	.short	0x0100
        /*088e*/ 	.byte	0x08
	.zero		1


	//   ....[15]....
        /*0890*/ 	.word	0x00000670
        /*0894*/ 	.word	0x000000ff
        /*0898*/ 	.word	0x000334a0
        /*089c*/ 	.short	0x0100
        /*089e*/ 	.byte	0x08
	.zero		1


	//   ....[16]....
        /*08a0*/ 	.word	0x00000680
        /*08a4*/ 	.word	0x000000ff
        /*08a8*/ 	.word	0x00033498
        /*08ac*/ 	.short	0x0100
        /*08ae*/ 	.byte	0x08
	.zero		1


	//   ....[17]....
        /*08b0*/ 	.word	0x00000690
        /*08b4*/ 	.word	0x000000ff
        /*08b8*/ 	.word	0x000334a8
        /*08bc*/ 	.short	0x0100
        /*08be*/ 	.byte	0x08
	.zero		1


	//   ....[18]....
        /*08c0*/ 	.word	0x000007d0
        /*08c4*/ 	.word	0x000000ff
        /*08c8*/ 	.word	0x000334b0
        /*08cc*/ 	.short	0x0100
        /*08ce*/ 	.byte	0x08
	.zero		1


	//   ....[19]....
        /*08d0*/ 	.word	0x000007e0
        /*08d4*/ 	.word	0x000000ff
        /*08d8*/ 	.word	0x000334c0
        /*08dc*/ 	.short	0x0100
        /*08de*/ 	.byte	0x08
	.zero		1


	//   ....[20]....
        /*08e0*/ 	.word	0x000007f0
        /*08e4*/ 	.word	0x000000ff
        /*08e8*/ 	.word	0x000334b8
        /*08ec*/ 	.short	0x0100
        /*08ee*/ 	.byte	0x08
	.zero		1


	//   ....[21]....
        /*08f0*/ 	.word	0x00000800
        /*08f4*/ 	.word	0x000000ff
        /*08f8*/ 	.word	0x000334c8
        /*08fc*/ 	.short	0x0100
        /*08fe*/ 	.byte	0x08
	.zero		1


	//   ....[22]....
        /*0900*/ 	.word	0x00001680
        /*0904*/ 	.word	0x000000ff
        /*0908*/ 	.word	0x00033400
        /*090c*/ 	.short	0x010a
        /*090e*/ 	.byte	0x24
	.zero		1


	//   ....[23]....
        /*0910*/ 	.word	0x00001710
        /*0914*/ 	.word	0x000000ff
        /*0918*/ 	.word	0x00033430
        /*091c*/ 	.short	0x010a
        /*091e*/ 	.byte	0x24
	.zero		1


	//   ....[24]....
        /*0920*/ 	.word	0x00001770
        /*0924*/ 	.word	0x000000ff
        /*0928*/ 	.word	0x00033430
        /*092c*/ 	.short	0x010a
        /*092e*/ 	.byte	0x24
	.zero		1


	//   ....[25]....
        /*0930*/ 	.word	0x00002f10
        /*0934*/ 	.word	0x000000ff
        /*0938*/ 	.word	0x00000000
        /*093c*/ 	.short	0x0101
        /*093e*/ 	.byte	0x04
	.zero		1


	//   ....[26]....
        /*0940*/ 	.word	0x00005910
        /*0944*/ 	.word	0x000000ff
        /*0948*/ 	.word	0x00033430
        /*094c*/ 	.short	0x010a
        /*094e*/ 	.byte	0x04
	.zero		1


	//   ....[27]....
        /*0950*/ 	.word	0x00005950
        /*0954*/ 	.word	0x000000ff
        /*0958*/ 	.word	0x00033430
        /*095c*/ 	.short	0x010a
        /*095e*/ 	.byte	0x04
	.zero		1


	//   ....[28]....
        /*0960*/ 	.word	0x00006620
        /*0964*/ 	.word	0x000000ff
        /*0968*/ 	.word	0x00033450
        /*096c*/ 	.short	0x010a
        /*096e*/ 	.byte	0x04
	.zero		1


	//   ....[29]....
        /*0970*/ 	.word	0x00006660
        /*0974*/ 	.word	0x000000ff
        /*0978*/ 	.word	0x00033450
        /*097c*/ 	.short	0x010a
        /*097e*/ 	.byte	0x04
	.zero		1


	//   ....[30]....
        /*0980*/ 	.word	0x00006fb0
        /*0984*/ 	.word	0x000000ff
        /*0988*/ 	.word	0x00000000
        /*098c*/ 	.short	0x0101
        /*098e*/ 	.byte	0x04
	.zero		1


	//   ....[31]....
        /*0990*/ 	.word	0x00008970
        /*0994*/ 	.word	0x000000ff
        /*0998*/ 	.word	0x00000000
        /*099c*/ 	.short	0x0101
        /*099e*/ 	.byte	0x04
	.zero		1


	//   ....[32]....
        /*09a0*/ 	.word	0x000091e0
        /*09a4*/ 	.word	0x000000ff
        /*09a8*/ 	.word	0x00033450
        /*09ac*/ 	.short	0x010a
        /*09ae*/ 	.byte	0x09
	.zero		1


	//   ....[33]....
        /*09b0*/ 	.word	0x00009220
        /*09b4*/ 	.word	0x000000ff
        /*09b8*/ 	.word	0x00033450
        /*09bc*/ 	.short	0x010a
        /*09be*/ 	.byte	0x09
	.zero		1


	//   ....[34]....
        /*09c0*/ 	.word	0x000098b0
        /*09c4*/ 	.word	0x000000ff
        /*09c8*/ 	.word	0x00000000
        /*09cc*/ 	.short	0x0101
        /*09ce*/ 	.byte	0x04
	.zero		1


	//   ....[35]....
        /*09d0*/ 	.word	0x0000b7e0
        /*09d4*/ 	.word	0x000000ff
        /*09d8*/ 	.word	0x00000000
        /*09dc*/ 	.short	0x0101
        /*09de*/ 	.byte	0x04
	.zero		1


	//   ....[36]....
        /*09e0*/ 	.word	0x0000e260
        /*09e4*/ 	.word	0x000000ff
        /*09e8*/ 	.word	0x00033480
        /*09ec*/ 	.short	0x010a
        /*09ee*/ 	.byte	0x2a
	.zero		1


	//   ....[37]....
        /*09f0*/ 	.word	0x0000e960
        /*09f4*/ 	.word	0x000000ff
        /*09f8*/ 	.word	0x00033470
        /*09fc*/ 	.short	0x0107
        /*09fe*/ 	.byte	0x2a
	.zero		1


	//   ....[38]....
        /*0a00*/ 	.word	0x0000e9f0
        /*0a04*/ 	.word	0x000000ff
        /*0a08*/ 	.word	0x00033470
        /*0a0c*/ 	.short	0x0101
        /*0a0e*/ 	.byte	0x2a
	.zero		1


	//   ....[39]....
        /*0a10*/ 	.word	0x0000ea20
        /*0a14*/ 	.word	0x000000ff
        /*0a18*/ 	.word	0x00033440
        /*0a1c*/ 	.short	0x010a
        /*0a1e*/ 	.byte	0x2a
	.zero		1


	//   ....[40]....
        /*0a20*/ 	.word	0x0000f010
        /*0a24*/ 	.word	0x000000ff
        /*0a28*/ 	.word	0x00033430
        /*0a2c*/ 	.short	0x0107
        /*0a2e*/ 	.byte	0x2a
	.zero		1


	//   ....[41]....
        /*0a30*/ 	.word	0x0000f0a0
        /*0a34*/ 	.word	0x000000ff
        /*0a38*/ 	.word	0x00033430
        /*0a3c*/ 	.short	0x0101
        /*0a3e*/ 	.byte	0x2a
	.zero		1


	//   ....[42]....
        /*0a40*/ 	.word	0x0000f800
        /*0a44*/ 	.word	0x000000ff
        /*0a48*/ 	.word	0x00033400
        /*0a4c*/ 	.short	0x0107
        /*0a4e*/ 	.byte	0x2a
	.zero		1


	//   ....[43]....
        /*0a50*/ 	.word	0x0000f860
        /*0a54*/ 	.word	0x000000ff
        /*0a58*/ 	.word	0x00033400
        /*0a5c*/ 	.short	0x0101
        /*0a5e*/ 	.byte	0x2a
	.zero		1


	//   ....[44]....
        /*0a60*/ 	.word	0x0000f870
        /*0a64*/ 	.word	0x000000ff
        /*0a68*/ 	.word	0x00033420
        /*0a6c*/ 	.short	0x010a
        /*0a6e*/ 	.byte	0x2a
	.zero		1


	//   ....[45]....
        /*0a70*/ 	.word	0x0000fc90
        /*0a74*/ 	.word	0x00000005
        /*0a78*/ 	.word	0x00033480
        /*0a7c*/ 	.short	0x010a
        /*0a7e*/ 	.byte	0x3f
	.zero		1


	//   ....[46]....
        /*0a80*/ 	.word	0x00010200
        /*0a84*/ 	.word	0x00000005
        /*0a88*/ 	.word	0x00033470
        /*0a8c*/ 	.short	0x0107
        /*0a8e*/ 	.byte	0x3f
	.zero		1


	//   ....[47]....
        /*0a90*/ 	.word	0x00010290
        /*0a94*/ 	.word	0x00000005
        /*0a98*/ 	.word	0x00033470
        /*0a9c*/ 	.short	0x0101
        /*0a9e*/ 	.byte	0x3f
	.zero		1


	//   ....[48]....
        /*0aa0*/ 	.word	0x000102c0
        /*0aa4*/ 	.word	0x00000005
        /*0aa8*/ 	.word	0x00033440
        /*0aac*/ 	.short	0x010a
        /*0aae*/ 	.byte	0x3f
	.zero		1


	//   ....[49]....
        /*0ab0*/ 	.word	0x000107c0
        /*0ab4*/ 	.word	0x00000005
        /*0ab8*/ 	.word	0x00033430
        /*0abc*/ 	.short	0x0107
        /*0abe*/ 	.byte	0x3f
	.zero		1


	//   ....[50]....
        /*0ac0*/ 	.word	0x00010860
        /*0ac4*/ 	.word	0x00000005
        /*0ac8*/ 	.word	0x00033430
        /*0acc*/ 	.short	0x0101
        /*0ace*/ 	.byte	0x3f
	.zero		1


	//   ....[51]....
        /*0ad0*/ 	.word	0x000108e0
        /*0ad4*/ 	.word	0x00000005
        /*0ad8*/ 	.word	0x00033470
        /*0adc*/ 	.short	0x010a
        /*0ade*/ 	.byte	0x3f
	.zero		1


	//   ....[52]....
        /*0ae0*/ 	.word	0x00010980
        /*0ae4*/ 	.word	0x00000005
        /*0ae8*/ 	.word	0x00033460
        /*0aec*/ 	.short	0x010a
        /*0aee*/ 	.byte	0x3f
	.zero		1


	//   ....[53]....
        /*0af0*/ 	.word	0x00011040
        /*0af4*/ 	.word	0x00000005
        /*0af8*/ 	.word	0x00033450
        /*0afc*/ 	.short	0x0101
        /*0afe*/ 	.byte	0x3f
	.zero		1


	//   ....[54]....
        /*0b00*/ 	.word	0x000110e0
        /*0b04*/ 	.word	0x00000005
        /*0b08*/ 	.word	0x00000000
        /*0b0c*/ 	.short	0x0101
        /*0b0e*/ 	.byte	0x3f
	.zero		1


	//   ....[55]....
        /*0b10*/ 	.word	0x000111b0
        /*0b14*/ 	.word	0x00000000
        /*0b18*/ 	.word	0x00033470
        /*0b1c*/ 	.short	0x010a
        /*0b1e*/ 	.byte	0x3f
	.zero		1


	//   ....[56]....
        /*0b20*/ 	.word	0x00011260
        /*0b24*/ 	.word	0x00000000
        /*0b28*/ 	.word	0x00033460
        /*0b2c*/ 	.short	0x010a
        /*0b2e*/ 	.byte	0x3f
	.zero		1


	//   ....[57]....
        /*0b30*/ 	.word	0x00011920
        /*0b34*/ 	.word	0x00000000
        /*0b38*/ 	.word	0x00033450
        /*0b3c*/ 	.short	0x0101
        /*0b3e*/ 	.byte	0x3f
	.zero		1


	//   ....[58]....
        /*0b40*/ 	.word	0x000119a0
        /*0b44*/ 	.word	0x00000000
        /*0b48*/ 	.word	0x00000000
        /*0b4c*/ 	.short	0x0101
        /*0b4e*/ 	.byte	0x3f
	.zero		1


	//   ....[59]....
        /*0b50*/ 	.word	0x00011a40
        /*0b54*/ 	.word	0x00000005
        /*0b58*/ 	.word	0x00033420
        /*0b5c*/ 	.short	0x010a
        /*0b5e*/ 	.byte	0x3f
	.zero		1


	//   ....[60]....
        /*0b60*/ 	.word	0x00011b60
        /*0b64*/ 	.word	0x00000004
        /*0b68*/ 	.word	0x00033440
        /*0b6c*/ 	.short	0x010a
        /*0b6e*/ 	.byte	0x3f
	.zero		1


	//   ....[61]....
        /*0b70*/ 	.word	0x00011c00
        /*0b74*/ 	.word	0x00000005
        /*0b78*/ 	.word	0x00033440
        /*0b7c*/ 	.short	0x010a
        /*0b7e*/ 	.byte	0x3f
	.zero		1


	//   ....[62]....
        /*0b80*/ 	.word	0x00011c40
        /*0b84*/ 	.word	0x00000004
        /*0b88*/ 	.word	0x00033460
        /*0b8c*/ 	.short	0x010a
        /*0b8e*/ 	.byte	0x3f
	.zero		1


	//   ....[63]....
        /*0b90*/ 	.word	0x00011c80
        /*0b94*/ 	.word	0x00000005
        /*0b98*/ 	.word	0x00033460
        /*0b9c*/ 	.short	0x010a
        /*0b9e*/ 	.byte	0x3f
	.zero		1


	//   ....[64]....
        /*0ba0*/ 	.word	0x00011cc0
        /*0ba4*/ 	.word	0x00000004
        /*0ba8*/ 	.word	0x00033480
        /*0bac*/ 	.short	0x010a
        /*0bae*/ 	.byte	0x3f
	.zero		1


	//   ....[65]....
        /*0bb0*/ 	.word	0x00011d00
        /*0bb4*/ 	.word	0x00000005
        /*0bb8*/ 	.word	0x00033480
        /*0bbc*/ 	.short	0x010a
        /*0bbe*/ 	.byte	0x3f
	.zero		1


	//   ....[66]....
        /*0bc0*/ 	.word	0x00011d70
        /*0bc4*/ 	.word	0x00000003
        /*0bc8*/ 	.word	0x00033400
        /*0bcc*/ 	.short	0x010a
        /*0bce*/ 	.byte	0x3f
	.zero		1


	//   ....[67]....
        /*0bd0*/ 	.word	0x00011dd0
        /*0bd4*/ 	.word	0x00000003
        /*0bd8*/ 	.word	0x00033430
        /*0bdc*/ 	.short	0x010a
        /*0bde*/ 	.byte	0x3f
	.zero		1


	//   ....[68]....
        /*0be0*/ 	.word	0x00011e30
        /*0be4*/ 	.word	0x00000009
        /*0be8*/ 	.word	0x00033430
        /*0bec*/ 	.short	0x010a
        /*0bee*/ 	.byte	0x3f
	.zero		1


	//   ....[69]....
        /*0bf0*/ 	.word	0x00011e90
        /*0bf4*/ 	.word	0x0000000a
        /*0bf8*/ 	.word	0x00033450
        /*0bfc*/ 	.short	0x010a
        /*0bfe*/ 	.byte	0x3f
	.zero		1


	//   ....[70]....
        /*0c00*/ 	.word	0x00011ef0
        /*0c04*/ 	.word	0x00000003
        /*0c08*/ 	.word	0x00033450
        /*0c0c*/ 	.short	0x010a
        /*0c0e*/ 	.byte	0x3f
	.zero		1


	//   ....[71]....
        /*0c10*/ 	.word	0x00011fd0
        /*0c14*/ 	.word	0x00000003
        /*0c18*/ 	.word	0x00033480
        /*0c1c*/ 	.short	0x010a
        /*0c1e*/ 	.byte	0x3f
	.zero		1


	//   ....[72]....
        /*0c20*/ 	.word	0x000127e0
        /*0c24*/ 	.word	0x00000003
        /*0c28*/ 	.word	0x00033440
        /*0c2c*/ 	.short	0x010a
        /*0c2e*/ 	.byte	0x3f
	.zero		1


	//   ....[73]....
        /*0c30*/ 	.word	0x000133f0
        /*0c34*/ 	.word	0x00000003
        /*0c38*/ 	.word	0x00033420
        /*0c3c*/ 	.short	0x010a
        /*0c3e*/ 	.byte	0x3f
	.zero		1


	//   ....[74]....
        /*0c40*/ 	.word	0x00013440
        /*0c44*/ 	.word	0x00000005
        /*0c48*/ 	.word	0x00033480
        /*0c4c*/ 	.short	0x010a
        /*0c4e*/ 	.byte	0x3f
	.zero		1


	//   ....[75]....
        /*0c50*/ 	.word	0x00013a80
        /*0c54*/ 	.word	0x00000005
        /*0c58*/ 	.word	0x00033440
        /*0c5c*/ 	.short	0x010a
        /*0c5e*/ 	.byte	0x3f
	.zero		1


	//   ....[76]....
        /*0c60*/ 	.word	0x00014090
        /*0c64*/ 	.word	0x00000005
        /*0c68*/ 	.word	0x00033470
        /*0c6c*/ 	.short	0x010a
        /*0c6e*/ 	.byte	0x3f
	.zero		1


	//   ....[77]....
        /*0c70*/ 	.word	0x000140e0
        /*0c74*/ 	.word	0x00000005
        /*0c78*/ 	.word	0x00033460
        /*0c7c*/ 	.short	0x010a
        /*0c7e*/ 	.byte	0x3f
	.zero		1


	//   ....[78]....
        /*0c80*/ 	.word	0x00014130
        /*0c84*/ 	.word	0x00000000
        /*0c88*/ 	.word	0x00033470
        /*0c8c*/ 	.short	0x010a
        /*0c8e*/ 	.byte	0x3f
	.zero		1


	//   ....[79]....
        /*0c90*/ 	.word	0x00014180
        /*0c94*/ 	.word	0x00000000
        /*0c98*/ 	.word	0x00033460
        /*0c9c*/ 	.short	0x010a
        /*0c9e*/ 	.byte	0x3f
	.zero		1


	//   ....[80]....
        /*0ca0*/ 	.word	0x000141d0
        /*0ca4*/ 	.word	0x00000005
        /*0ca8*/ 	.word	0x00033420
        /*0cac*/ 	.short	0x010a
        /*0cae*/ 	.byte	0x3f
	.zero		1


	//   ....[81]....
        /*0cb0*/ 	.word	0x00014220
        /*0cb4*/ 	.word	0x00000004
        /*0cb8*/ 	.word	0x00033440
        /*0cbc*/ 	.short	0x010a
        /*0cbe*/ 	.byte	0x3f
	.zero		1


	//   ....[82]....
        /*0cc0*/ 	.word	0x00014270
        /*0cc4*/ 	.word	0x00000005
        /*0cc8*/ 	.word	0x00033440
        /*0ccc*/ 	.short	0x010a
        /*0cce*/ 	.byte	0x3f
	.zero		1


	//   ....[83]....
        /*0cd0*/ 	.word	0x000142c0
        /*0cd4*/ 	.word	0x00000004
        /*0cd8*/ 	.word	0x00033460
        /*0cdc*/ 	.short	0x010a
        /*0cde*/ 	.byte	0x3f
	.zero		1


	//   ....[84]....
        /*0ce0*/ 	.word	0x00014310
        /*0ce4*/ 	.word	0x00000005
        /*0ce8*/ 	.word	0x00033460
        /*0cec*/ 	.short	0x010a
        /*0cee*/ 	.byte	0x3f
	.zero		1


	//   ....[85]....
        /*0cf0*/ 	.word	0x00014360
        /*0cf4*/ 	.word	0x00000004
        /*0cf8*/ 	.word	0x00033480
        /*0cfc*/ 	.short	0x010a
        /*0cfe*/ 	.byte	0x3f
	.zero		1


	//----- nvinfo : EIATTR_NUM_MBARRIERS
	.align		4
.L_96:
        /*0d00*/ 	.byte	0x03, 0x38
        /*0d02*/ 	.short	0x0016


	//----- nvinfo : EIATTR_EXIT_INSTR_OFFSETS
	.align		4
        /*0d04*/ 	.byte	0x04, 0x1c
        /*0d06*/ 	.short	(.L_98 - .L_97)


	//   ....[0]....
.L_97:
        /*0d08*/ 	.word	0x00011d50


	//----- nvinfo : EIATTR_MAX_THREADS
	.align		4
.L_98:
        /*0d0c*/ 	.byte	0x04, 0x05
        /*0d0e*/ 	.short	(.L_100 - .L_99)
.L_99:
        /*0d10*/ 	.word	0x00000180
        /*0d14*/ 	.word	0x00000001
        /*0d18*/ 	.word	0x00000001


	//----- nvinfo : EIATTR_CRS_STACK_SIZE
	.align		4
.L_100:
        /*0d1c*/ 	.byte	0x04, 0x1e
        /*0d1e*/ 	.short	(.L_102 - .L_101)
.L_101:
        /*0d20*/ 	.word	0x00000000


	//----- nvinfo : EIATTR_CBANK_PARAM_SIZE
	.align		4
.L_102:
        /*0d24*/ 	.byte	0x03, 0x19
        /*0d26*/ 	.short	0x0a70


	//----- nvinfo : EIATTR_PARAM_CBANK
	.align		4
        /*0d28*/ 	.byte	0x04, 0x0a
        /*0d2a*/ 	.short	(.L_104 - .L_103)
	.align		4
.L_103:
        /*0d2c*/ 	.word	index@(.nv.constant0._ZN7cutlass13device_kernelIN5flash11enable_sm90INS1_16FlashAttnFwdSm90INS1_25CollectiveMainloopFwdSm90ILi2EN4cute5tupleIJNS5_1CILi1EEES8_S8_EEENS6_IJNS7_ILi128EEENS7_ILi160EEENS7_ILi192EEEEEELi192ENS_12float_e4m3_tEfNS_4arch4Sm90ELb0ELb0ELb1ELb0ELb1ELb0ELb0ELb1ELb1ELb1ELb1ELb0EEENS1_21CollectiveEpilogueFwdINS6_IJSA_SC_SB_EEES9_NS_10bfloat16_tESG_Li256ELb0ELb1ELb1ELb1EEENS1_19SingleTileSchedulerILb0ELb1ELb1ELi128EEEEEEEEEvNT_6ParamsE)
        /*0d30*/ 	.short	0x0210
        /*0d32*/ 	.short	0x0a70


	//----- nvinfo : EIATTR_SW_WAR
	.align		4
.L_104:
        /*0d34*/ 	.byte	0x04, 0x36
        /*0d36*/ 	.short	(.L_106 - .L_105)
.L_105:
        /*0d38*/ 	.word	0x00000008
.L_106:


//--------------------- .nv.info._ZN7cutlass13device_kernelIN5flash11enable_sm90INS1_16FlashAttnFwdSm90INS1_25CollectiveMainloopFwdSm90ILi2EN4cute5tupleIJNS5_1CILi1EEES8_S8_EEENS6_IJNS7_ILi128EEENS7_ILi160EEENS7_ILi192EEEEEELi192ENS_12float_e4m3_tEfNS_4arch4Sm90ELb0ELb0ELb1ELb1ELb1ELb0ELb0ELb1ELb1ELb1ELb1ELb0EEENS1_21CollectiveEpilogueFwdINS6_IJSA_SC_SB_EEES9_NS_10bfloat16_tESG_Li256ELb1ELb1ELb1ELb1EEENS1_36VarlenDynamicPersistentTileSchedulerILi128ELi160ELi256ELi128ELb1ELb1ELb1ELb0ELb1ELb1EEEEEEEEEvNT_6ParamsE --------------------------
	.section	.nv.info._ZN7cutlass13device_kernelIN5flash11enable_sm90INS1_16FlashAttnFwdSm90INS1_25CollectiveMainloopFwdSm90ILi2EN4cute5tupleIJNS5_1CILi1EEES8_S8_EEENS6_IJNS7_ILi128EEENS7_ILi160EEENS7_ILi192EEEEEELi192ENS_12float_e4m3_tEfNS_4arch4Sm90ELb0ELb0ELb1ELb1ELb1ELb0ELb0ELb1ELb1ELb1ELb1ELb0EEENS1_21CollectiveEpilogueFwdINS6_IJSA_SC_SB_EEES9_NS_10bfloat16_tESG_Li256ELb1ELb1ELb1ELb1EEENS1_36VarlenDynamicPersistentTileSchedulerILi128ELi160ELi256ELi128ELb1ELb1ELb1ELb0ELb1ELb1EEEEEEEEEvNT_6ParamsE,"",@"SHT_CUDA_INFO"
	.sectionflags	@""
	.align	4


	//----- nvinfo : EIATTR_CUDA_API_VERSION
	.align		4
        /*0000*/ 	.byte	0x04, 0x37
        /*0002*/ 	.short	(.L_108 - .L_107)
.L_107:
        /*0004*/ 	.word	0x00000082


	//----- nvinfo : EIATTR_KPARAM_INFO
	.align		4
.L_108:
        /*0008*/ 	.byte	0x04, 0x17
        /*000a*/ 	.short	(.L_110 - .L_109)
.L_109:
        /*000c*/ 	.word	0x00000000
        /*0010*/ 	.short	0x0000
        /*0012*/ 	.short	0x0070
        /*0014*/ 	.byte	0x00, 0xf0, 0x01, 0x2a


	//----- nvinfo : EIATTR_SPARSE_MMA_MASK
	.align		4
.L_110:
        /*0018*/ 	.byte	0x03, 0x50
        /*001a*/ 	.short	0x0000


	//----- nvinfo : EIATTR_MAXREG_COUNT
	.align		4
        /*001c*/ 	.byte	0x03, 0x1b
        /*001e*/ 	.short	0x00a8


	//----- nvinfo : EIATTR_NUM_BARRIERS
	.align		4
        /*0020*/ 	.byte	0x02, 0x4c
        /*0022*/ 	.byte	0x10
	.zero		1


	//----- nvinfo : EIATTR_EXTERNS
	.align		4
        /*0024*/ 	.byte	0x04, 0x0f
        /*0026*/ 	.short	(.L_112 - .L_111)


	//   ....[0]....
	.align		4
.L_111:
        /*0028*/ 	.word	index@(__assertfail)


	//----- nvinfo : EIATTR_ANNOTATIONS
	.align		4
.L_112:
        /*002c*/ 	.byte	0x04, 0x55
        /*002e*/ 	.short	(.L_114 - .L_113)


	//   ....[0]....
.L_113:
        /*0030*/ 	.word	0x00000001
        /*0034*/ 	.byte	0x20, 0x0c, 0x00, 0x00, 0x01, 0x00, 0x00, 0x00, 0x10, 0x0d, 0x00, 0x00, 0x01, 0x00, 0x00, 0x00
        /* <DEDUP_REMOVED lines=23> */
        /*01b4*/ 	.byte	0x30, 0x62, 0x01, 0x00


	//----- nvinfo : EIATTR_MERCURY_ISA_VERSION
	.align		4
.L_114:
        /*01b8*/ 	.byte	0x03, 0x5f
        /*01ba*/ 	.short	0x0101


	//----- nvinfo : EIATTR_UNUSED_LOAD_BYTE_OFFSET
	.align		4
        /*01bc*/ 	.byte	0x04, 0x44
        /*01be*/ 	.short	(.L_116 - .L_115)


	//   ....[0]....
.L_115:
        /*01c0*/ 	.word	0x00000980
        /*01c4*/ 	.word	0x0000fff0


	//   ....[1]....
        /*01c8*/ 	.word	0x0000a530
        /*01cc*/ 	.word	0x0000fff0


	//----- nvinfo : EIATTR_INT_WARP_WIDE_INSTR_OFFSETS
	.align		4
.L_116:
        /*01d0*/ 	.byte	0x04, 0x31
        /*01d2*/ 	.short	(.L_118 - .L_117)


	//   ....[0]....
.L_117:
        /*01d4*/ 	.word	0x000000c0


	//   ....[1]....
        /*01d8*/ 	.word	0x000000d0


	//   ....[2]....
        /*01dc*/ 	.word	0x00000170


	//   ....[3]....
        /*01e0*/ 	.word	0x00010d10


	//   ....[4]....
        /*01e4*/ 	.word	0x00010da0


	//   ....[5]....
        /*01e8*/ 	.word	0x00014c60


	//   ....[6]....
        /*01ec*/ 	.word	0x00014cf0


	//----- nvinfo : EIATTR_COOP_GROUP_MASK_REGIDS
	.align		4
.L_118:
        /*01f0*/ 	.byte	0x04, 0x29
        /*01f2*/ 	.short	(.L_120 - .L_119)


	//   ....[0]....
.L_119:
        /*01f4*/ 	.word	0xffffffff


	//   ....[1]....
        /*01f8*/ 	.word	0xffffffff


	//   ....[2]....
        /*01fc*/ 	.word	0xffffffff


	//   ....[3]....
        /*0200*/ 	.word	0xffffffff


	//   ....[4]....
        /*0204*/ 	.word	0xffffffff


	//   ....[5]....
        /*0208*/ 	.word	0xffffffff


	//   ....[6]....
        /*020c*/ 	.word	0xffffffff


	//   ....[7]....
        /*0210*/ 	.word	0xffffffff


	//   ....[8]....
        /*0214*/ 	.word	0xffffffff


	//   ....[9]....
        /*0218*/ 	.word	0xffffffff


	//   ....[10]....
        /*021c*/ 	.word	0xffffffff


	//   ....[11]....
        /*0220*/ 	.word	0xffffffff


	//   ....[12]....
        /*0224*/ 	.word	0xffffffff


	//   ....[13]....
        /*0228*/ 	.word	0xffffffff


	//   ....[14]....
        /*022c*/ 	.word	0xffffffff


	//   ....[15]....
        /*0230*/ 	.word	0xffffffff


	//   ....[16]....
        /*0234*/ 	.word	0xffffffff


	//   ....[17]....
        /*0238*/ 	.word	0xffffffff


	//   ....[18]....
        /*023c*/ 	.word	0xffffffff


	//   ....[19]....
        /*0240*/ 	.word	0xffffffff


	//   ....[20]....
        /*0244*/ 	.word	0xffffffff


	//   ....[21]....
        /*0248*/ 	.word	0xffffffff


	//   ....[22]....
        /*024c*/ 	.word	0xffffffff


	//   ....[23]....
        /*0250*/ 	.word	0xffffffff


	//   ....[24]....
        /*0254*/ 	.word	0xffffffff


	//   ....[25]....
        /*0258*/ 	.word	0xffffffff


	//   ....[26]....
        /*025c*/ 	.word	0xffffffff


	//   ....[27]....
        /*0260*/ 	.word	0xffffffff


	//   ....[28]....
        /*0264*/ 	.word	0xffffffff


	//   ....[29]....
        /*0268*/ 	.word	0xffffffff


	//   ....[30]....
        /*026c*/ 	.word	0xffffffff


	//   ....[31]....
        /*0270*/ 	.word	0xffffffff


	//   ....[32]....
        /*0274*/ 	.word	0xffffffff


	//   ....[33]....
        /*0278*/ 	.word	0xffffffff


	//   ....[34]....
        /*027c*/ 	.word	0xffffffff


	//   ....[35]....
        /*0280*/ 	.word	0xffffffff


	//   ....[36]....
        /*0284*/ 	.word	0xffffffff


	//   ....[37]....
        /*0288*/ 	.word	0xffffffff


	//   ....[38]....
        /*028c*/ 	.word	0xffffffff


	//   ....[39]....
        /*0290*/ 	.word	0xffffffff


	//   ....[40]....
        /*0294*/ 	.word	0xffffffff


	//   ....[41]....
        /*0298*/ 	.word	0xffffffff


	//   ....[42]....
        /*029c*/ 	.word	0xffffffff


	//   ....[43]....
        /*02a0*/ 	.word	0xffffffff


	//   ....[44]....
        /*02a4*/ 	.word	0xffffffff


	//   ....[45]....
        /*02a8*/ 	.word	0xffffffff


	//   ....[46]....
        /*02ac*/ 	.word	0xffffffff


	//   ....[47]....
        /*02b0*/ 	.word	0xffffffff


	//   ....[48]....
        /*02b4*/ 	.word	0xffffffff


	//   ....[49]....
        /*02b8*/ 	.word	0xffffffff


	//   ....[50]....
        /*02bc*/ 	.word	0xffffffff


	//   ....[51]....
        /*02c0*/ 	.word	0xffffffff


	//   ....[52]....
        /*02c4*/ 	.word	0xffffffff


	//   ....[53]....
        /*02c8*/ 	.word	0xffffffff


	//   ....[54]....
        /*02cc*/ 	.word	0xffffffff


	//   ....[55]....
        /*02d0*/ 	.word	0xffffffff


	//   ....[56]....
        /*02d4*/ 	.word	0xffffffff


	//   ....[57]....
        /*02d8*/ 	.word	0xffffffff


	//   ....[58]....
        /*02dc*/ 	.word	0xffffffff


	//   ....[59]....
        /*02e0*/ 	.word	0xffffffff


	//   ....[60]....
        /*02e4*/ 	.word	0xffffffff


	//   ....[61]....
        /*02e8*/ 	.word	0xffffffff


	//   ....[62]....
        /*02ec*/ 	.word	0xffffffff


	//   ....[63]....
        /*02f0*/ 	.word	0xffffffff


	//   ....[64]....
        /*02f4*/ 	.word	0xffffffff


	//   ....[65]....
        /*02f8*/ 	.word	0xffffffff


	//   ....[66]....
        /*02fc*/ 	.word	0xffffffff


	//   ....[67]....
        /*0300*/ 	.word	0xffffffff


	//   ....[68]....
        /*0304*/ 	.word	0xffffffff


	//   ....[69]....
        /*0308*/ 	.word	0xffffffff


	//   ....[70]....
        /*030c*/ 	.word	0xffffffff


	//   ....[71]....
        /*0310*/ 	.word	0xffffffff


	//   ....[72]....
        /*0314*/ 	.word	0xffffffff


	//   ....[73]....
        /*0318*/ 	.word	0xffffffff


	//   ....[74]....
        /*031c*/ 	.word	0xffffffff


	//   ....[75]....
        /*0320*/ 	.word	0xffffffff


	//   ....[76]....
        /*0324*/ 	.word	0xffffffff


	//   ....[77]....
        /*0328*/ 	.word	0xffffffff


	//   ....[78]....
        /*032c*/ 	.word	0xffffffff


	//   ....[79]....
        /*0330*/ 	.word	0xffffffff


	//   ....[80]....
        /*0334*/ 	.word	0xffffffff


	//   ....[81]....
        /*0338*/ 	.word	0xffffffff


	//   ....[82]....
        /*033c*/ 	.word	0xffffffff


	//   ....[83]....
        /*0340*/ 	.word	0xffffffff


	//   ....[84]....
        /*0344*/ 	.word	0xffffffff


	//   ....[85]....
        /*0348*/ 	.word	0xffffffff


	//   ....[86]....
        /*034c*/ 	.word	0xffffffff


	//   ....[87]....
        /*0350*/ 	.word	0xffffffff


	//   ....[88]....
        /*0354*/ 	.word	0xffffffff


	//   ....[89]....
        /*0358*/ 	.word	0xffffffff


	//   ....[90]....
        /*035c*/ 	.word	0xffffffff


	//   ....[91]....
        /*0360*/ 	.word	0xffffffff


	//   ....[92]....
        /*0364*/ 	.word	0xffffffff


	//   ....[93]....
        /*0368*/ 	.word	0xffffffff


	//   ....[94]....
        /*036c*/ 	.word	0xffffffff


	//   ....[95]....
        /*0370*/ 	.word	0xffffffff


	//   ....[96]....
        /*0374*/ 	.word	0xffffffff


	//   ....[97]....
        /*0378*/ 	.word	0xffffffff


	//   ....[98]....
        /*037c*/ 	.word	0xffffffff


	//   ....[99]....
        /*0380*/ 	.word	0xffffffff


	//   ....[100]....
        /*0384*/ 	.word	0xffffffff


	//   ....[101]....
        /*0388*/ 	.word	0xffffffff


	//   ....[102]....
        /*038c*/ 	.word	0xffffffff


	//   ....[103]....
        /*0390*/ 	.word	0xffffffff


	//   ....[104]....
        /*0394*/ 	.word	0xffffffff


	//   ....[105]....
        /*0398*/ 	.word	0xffffffff


	//   ....[106]....
        /*039c*/ 	.word	0xffffffff


	//   ....[107]....
        /*03a0*/ 	.word	0xffffffff


	//   ....[108]....
        /*03a4*/ 	.word	0xffffffff


	//   ....[109]....
        /*03a8*/ 	.word	0xffffffff


	//   ....[110]....
        /*03ac*/ 	.word	0xffffffff


	//   ....[111]....
        /*03b0*/ 	.word	0xffffffff


	//   ....[112]....
        /*03b4*/ 	.word	0xffffffff


	//   ....[113]....
        /*03b8*/ 	.word	0xffffffff


	//   ....[114]....
        /*03bc*/ 	.word	0xffffffff


	//   ....[115]....
        /*03c0*/ 	.word	0xffffffff


	//   ....[116]....
        /*03c4*/ 	.word	0xffffffff


	//   ....[117]....
        /*03c8*/ 	.word	0xffffffff


	//   ....[118]....
        /*03cc*/ 	.word	0xffffffff


	//   ....[119]....
        /*03d0*/ 	.word	0xffffffff


	//   ....[120]....
        /*03d4*/ 	.word	0xffffffff


	//   ....[121]....
        /*03d8*/ 	.word	0xffffffff


	//   ....[122]....
        /*03dc*/ 	.word	0xffffffff


	//   ....[123]....
        /*03e0*/ 	.word	0xffffffff


	//   ....[124]....
        /*03e4*/ 	.word	0xffffffff


	//   ....[125]....
        /*03e8*/ 	.word	0xffffffff


	//   ....[126]....
        /*03ec*/ 	.word	0xffffffff


	//   ....[127]....
        /*03f0*/ 	.word	0xffffffff


	//   ....[128]....
        /*03f4*/ 	.word	0xffffffff


	//   ....[129]....
        /*03f8*/ 	.word	0xffffffff


	//   ....[130]....
        /*03fc*/ 	.word	0xffffffff


	//   ....[131]....
        /*0400*/ 	.word	0xffffffff


	//   ....[132]....
        /*0404*/ 	.word	0xffffffff


	//   ....[133]....
        /*0408*/ 	.word	0xffffffff


	//   ....[134]....
        /*040c*/ 	.word	0xffffffff


	//   ....[135]....
        /*0410*/ 	.word	0xffffffff


	//   ....[136]....
        /*0414*/ 	.word	0xffffffff


	//   ....[137]....
        /*0418*/ 	.word	0xffffffff


	//   ....[138]....
        /*041c*/ 	.word	0xffffffff


	//   ....[139]....
        /*0420*/ 	.word	0xffffffff


	//   ....[140]....
        /*0424*/ 	.word	0xffffffff


	//   ....[141]....
        /*0428*/ 	.word	0xffffffff


	//   ....[142]....
        /*042c*/ 	.word	0xffffffff


	//   ....[143]....
        /*0430*/ 	.word	0xffffffff


	//   ....[144]....
        /*0434*/ 	.word	0xffffffff


	//   ....[145]....
        /*0438*/ 	.word	0xffffffff


	//   ....[146]....
        /*043c*/ 	.word	0xffffffff


	//   ....[147]....
        /*0440*/ 	.word	0xffffffff


	//   ....[148]....
        /*0444*/ 	.word	0xffffffff


	//   ....[149]....
        /*0448*/ 	.word	0xffffffff


	//   ....[150]....
        /*044c*/ 	.word	0xffffffff


	//   ....[151]....
        /*0450*/ 	.word	0xffffffff


	//   ....[152]....
        /*0454*/ 	.word	0xffffffff


	//   ....[153]....
        /*0458*/ 	.word	0xffffffff


	//   ....[154]....
        /*045c*/ 	.word	0xffffffff


	//   ....[155]....
        /*0460*/ 	.word	0xffffffff


	//   ....[156]....
        /*0464*/ 	.word	0xffffffff


	//   ....[157]....
        /*0468*/ 	.word	0xffffffff


	//   ....[158]....
        /*046c*/ 	.word	0xffffffff


	//   ....[159]....
        /*0470*/ 	.word	0xffffffff


	//   ....[160]....
        /*0474*/ 	.word	0xffffffff


	//   ....[161]....
        /*0478*/ 	.word	0xffffffff


	//   ....[162]....
        /*047c*/ 	.word	0xffffffff


	//   ....[163]....
        /*0480*/ 	.word	0xffffffff


	//   ....[164]....
        /*0484*/ 	.word	0xffffffff


	//   ....[165]....
        /*0488*/ 	.word	0xffffffff


	//   ....[166]....
        /*048c*/ 	.word	0xffffffff


	//   ....[167]....
        /*0490*/ 	.word	0xffffffff


	//   ....[168]....
        /*0494*/ 	.word	0xffffffff


	//   ....[169]....
        /*0498*/ 	.word	0xffffffff


	//   ....[170]....
        /*049c*/ 	.word	0xffffffff


	//   ....[171]....
        /*04a0*/ 	.word	0xffffffff


	//   ....[172]....
        /*04a4*/ 	.word	0xffffffff


	//   ....[173]....
        /*04a8*/ 	.word	0xffffffff


	//   ....[174]....
        /*04ac*/ 	.word	0xffffffff


	//   ....[175]....
        /*04b0*/ 	.word	0xffffffff


	//   ....[176]....
        /*04b4*/ 	.word	0xffffffff


	//   ....[177]....
        /*04b8*/ 	.word	0xffffffff


	//   ....[178]....
        /*04bc*/ 	.word	0xffffffff


	//   ....[179]....
        /*04c0*/ 	.word	0xffffffff


	//   ....[180]....
        /*04c4*/ 	.word	0xffffffff


	//   ....[181]....
        /*04c8*/ 	.word	0xffffffff


	//   ....[182]....
        /*04cc*/ 	.word	0xffffffff


	//   ....[183]....
        /*04d0*/ 	.word	0xffffffff


	//   ....[184]....
        /*04d4*/ 	.word	0xffffffff


	//   ....[185]....
        /*04d8*/ 	.word	0xffffffff


	//   ....[186]....
        /*04dc*/ 	.word	0xffffffff


	//   ....[187]....
        /*04e0*/ 	.word	0xffffffff


	//   ....[188]....
        /*04e4*/ 	.word	0xffffffff


	//   ....[189]....
        /*04e8*/ 	.word	0xffffffff


	//   ....[190]....
        /*04ec*/ 	.word	0xffffffff


	//   ....[191]....
        /*04f0*/ 	.word	0xffffffff


	//   ....[192]....
        /*04f4*/ 	.word	0xffffffff


	//   ....[193]....
        /*04f8*/ 	.word	0xffffffff


	//   ....[194]....
        /*04fc*/ 	.word	0xffffffff


	//   ....[195]....
        /*0500*/ 	.word	0xffffffff


	//   ....[196]....
        /*0504*/ 	.word	0xffffffff


	//   ....[197]....
        /*0508*/ 	.word	0xffffffff


	//   ....[198]....
        /*050c*/ 	.word	0xffffffff


	//   ....[199]....
        /*0510*/ 	.word	0xffffffff


	//   ....[200]....
        /*0514*/ 	.word	0xffffffff


	//   ....[201]....
        /*0518*/ 	.word	0xffffffff


	//   ....[202]....
        /*051c*/ 	.word	0xffffffff


	//   ....[203]....
        /*0520*/ 	.word	0xffffffff


	//   ....[204]....
        /*0524*/ 	.word	0xffffffff


	//   ....[205]....
        /*0528*/ 	.word	0xffffffff


	//   ....[206]....
        /*052c*/ 	.word	0xffffffff


	//   ....[207]....
        /*0530*/ 	.word	0xffffffff


	//   ....[208]....
        /*0534*/ 	.word	0xffffffff


	//   ....[209]....
        /*0538*/ 	.word	0xffffffff


	//   ....[210]....
        /*053c*/ 	.word	0xffffffff


	//   ....[211]....
        /*0540*/ 	.word	0xffffffff


	//   ....[212]....
        /*0544*/ 	.word	0xffffffff


	//   ....[213]....
        /*0548*/ 	.word	0xffffffff


	//   ....[214]....
        /*054c*/ 	.word	0xffffffff


	//   ....[215]....
        /*0550*/ 	.word	0xffffffff


	//   ....[216]....
        /*0554*/ 	.word	0xffffffff


	//   ....[217]....
        /*0558*/ 	.word	0xffffffff


	//   ....[218]....
        /*055c*/ 	.word	0xffffffff


	//   ....[219]....
        /*0560*/ 	.word	0xffffffff


	//   ....[220]....
        /*0564*/ 	.word	0xffffffff


	//   ....[221]....
        /*0568*/ 	.word	0xffffffff


	//   ....[222]....
        /*056c*/ 	.word	0xffffffff


	//   ....[223]....
        /*0570*/ 	.word	0x0500000f


	//   ....[224]....
        /*0574*/ 	.word	0x0500000f


	//   ....[225]....
        /*0578*/ 	.word	0x0500000f


	//   ....[226]....
        /*057c*/ 	.word	0x0500000f


	//   ....[227]....
        /*0580*/ 	.word	0x0500000f


	//   ....[228]....
        /*0584*/ 	.word	0x0500000f


	//   ....[229]....
        /*0588*/ 	.word	0x0500000f


	//   ....[230]....
        /*058c*/ 	.word	0x0500000f


	//   ....[231]....
        /*0590*/ 	.word	0x0500000f


	//   ....[232]....
        /*0594*/ 	.word	0x0500000f


	//   ....[233]....
        /*0598*/ 	.word	0x0500000f


	//   ....[234]....
        /*059c*/ 	.word	0x0500000f


	//   ....[235]....
        /*05a0*/ 	.word	0x0500000f


	//   ....[236]....
        /*05a4*/ 	.word	0x0500000f


	//   ....[237]....
        /*05a8*/ 	.word	0x0500000f


	//   ....[238]....
        /*05ac*/ 	.word	0x0500000f


	//   ....[239]....
        /*05b0*/ 	.word	0x0500000f


	//   ....[240]....
        /*05b4*/ 	.word	0x0500000f


	//   ....[241]....
        /*05b8*/ 	.word	0x0500000f


	//   ....[242]....
        /*05bc*/ 	.word	0x0500000f


	//   ....[243]....
        /*05c0*/ 	.word	0x0500000f


	//   ....[244]....
        /*05c4*/ 	.word	0x0500000f


	//   ....[245]....
        /*05c8*/ 	.word	0x0500000f


	//   ....[246]....
        /*05cc*/ 	.word	0x0500000f


	//   ....[247]....
        /*05d0*/ 	.word	0x0500000f


	//   ....[248]....
        /*05d4*/ 	.word	0x0500000f


	//   ....[249]....
        /*05d8*/ 	.word	0x0500000f


	//   ....[250]....
        /*05dc*/ 	.word	0x0500000f


	//   ....[251]....
        /*05e0*/ 	.word	0x0500000f


	//   ....[252]....
        /*05e4*/ 	.word	0x0500000f


	//   ....[253]....
        /*05e8*/ 	.word	0x0500000f


	//   ....[254]....
        /*05ec*/ 	.word	0x0500000f


	//   ....[255]....
        /*05f0*/ 	.word	0x0500000f


	//   ....[0]....
        /*05f4*/ 	.word	0x0500000f


	//   ....[1]....
        /*05f8*/ 	.word	0x0500000f


	//   ....[2]....
        /*05fc*/ 	.word	0x0500000f


	//   ....[3]....
        /*0600*/ 	.word	0x0500000f


	//   ....[4]....
        /*0604*/ 	.word	0x0500000f


	//   ....[5]....
        /*0608*/ 	.word	0x0500000f


	//   ....[6]....
        /*060c*/ 	.word	0x0500000f


	//   ....[7]....
        /*0610*/ 	.word	0x0500000f


	//   ....[8]....
        /*0614*/ 	.word	0x0500000f


	//   ....[9]....
        /*0618*/ 	.word	0x0500000f


	//   ....[10]....
        /*061c*/ 	.word	0x0500000f


	//   ....[11]....
        /*0620*/ 	.word	0x0500000f


	//   ....[12]....
        /*0624*/ 	.word	0x0500000f


	//   ....[13]....
        /*0628*/ 	.word	0x0500000f


	//   ....[14]....
        /*062c*/ 	.word	0x0500000f


	//   ....[15]....
        /*0630*/ 	.word	0x0500000f


	//   ....[16]....
        /*0634*/ 	.word	0x0500000f


	//----- nvinfo : EIATTR_COOP_GROUP_INSTR_OFFSETS
	.align		4
.L_120:
        /*0638*/ 	.byte	0x04, 0x28
        /*063a*/ 	.short	(.L_122 - .L_121)


	//   ....[0]....
.L_121:
        /*063c*/ 	.word	0x00000080


	//   ....[1]....
        /*0640*/ 	.word	0x00000090


	//   ....[2]....
        /*0644*/ 	.word	0x000002d0


	//   ....[3]....
        /*0648*/ 	.word	0x00000430


	//   ....[4]....
        /*064c*/ 	.word	0x00000550


	//   ....[5]....
        /*0650*/ 	.word	0x000006b0


	//   ....[6]....
        /*0654*/ 	.word	0x00001a20


	//   ....[7]....
        /*0658*/ 	.word	0x00004120


	//   ....[8]....
        /*065c*/ 	.word	0x000041c0


	//   ....[9]....
        /*0660*/ 	.word	0x00004860


	//   ....[10]....
        /*0664*/ 	.word	0x000048c0


	//   ....[11]....
        /*0668*/ 	.word	0x00007ea0


	//   ....[12]....
        /*066c*/ 	.word	0x00007ec0


	//   ....[13]....
        /*0670*/ 	.word	0x00007ee0


	//   ....[14]....
        /*0674*/ 	.word	0x00007f10


	//   ....[15]....
        /*0678*/ 	.word	0x00009b70


	//   ....[16]....
        /*067c*/ 	.word	0x00009b80


	//   ....[17]....
        /*0680*/ 	.word	0x00009c00


	//   ....[18]....
        /*0684*/ 	.word	0x00009c10


	//   ....[19]....
        /*0688*/ 	.word	0x0000b0a0


	//   ....[20]....
        /*068c*/ 	.word	0x0000b0c0


	//   ....[21]....
        /*0690*/ 	.word	0x0000b0f0


	//   ....[22]....
        /*0694*/ 	.word	0x0000b110


	//   ....[23]....
        /*0698*/ 	.word	0x0000b130


	//   ....[24]....
        /*069c*/ 	.word	0x0000b150


	//   ....[25]....
        /*06a0*/ 	.word	0x0000b180


	//   ....[26]....
        /*06a4*/ 	.word	0x0000b1a0


	//   ....[27]....
        /*06a8*/ 	.word	0x0000b1b0


	//   ....[28]....
        /*06ac*/ 	.word	0x0000b1c0


	//   ....[29]....
        /*06b0*/ 	.word	0x0000b1d0


	//   ....[30]....
        /*06b4*/ 	.word	0x0000b1e0


	//   ....[31]....
        /*06b8*/ 	.word	0x0000b1f0


	//   ....[32]....
        /*06bc*/ 	.word	0x0000b200


	//   ....[33]....
        /*06c0*/ 	.word	0x0000b210


	//   ....[34]....
        /*06c4*/ 	.word	0x0000b220


	//   ....[35]....
        /*06c8*/ 	.word	0x0000b230


	//   ....[36]....
        /*06cc*/ 	.word	0x0000b240


	//   ....[37]....
        /*06d0*/ 	.word	0x0000b250


	//   ....[38]....
        /*06d4*/ 	.word	0x0000b260


	//   ....[39]....
        /*06d8*/ 	.word	0x0000b270


	//   ....[40]....
        /*06dc*/ 	.word	0x0000b280


	//   ....[41]....
        /*06e0*/ 	.word	0x0000b290


	//   ....[42]....
        /*06e4*/ 	.word	0x0000b2a0


	//   ....[43]....
        /*06e8*/ 	.word	0x0000b2b0


	//   ....[44]....
        /*06ec*/ 	.word	0x0000b2c0


	//   ....[45]....
        /*06f0*/ 	.word	0x0000b2d0


	//   ....[46]....
        /*06f4*/ 	.word	0x0000b2e0


	//   ....[47]....
        /*06f8*/ 	.word	0x0000b2f0


	//   ....[48]....
        /*06fc*/ 	.word	0x0000b300


	//   ....[49]....
        /*0700*/ 	.word	0x0000b310


	//   ....[50]....
        /*0704*/ 	.word	0x0000b320


	//   ....[51]....
        /*0708*/ 	.word	0x0000b330


	//   ....[52]....
        /*070c*/ 	.word	0x0000b340


	//   ....[53]....
        /*0710*/ 	.word	0x0000b350


	//   ....[54]....
        /*0714*/ 	.word	0x0000b360


	//   ....[55]....
        /*0718*/ 	.word	0x0000b370


	//   ....[56]....
        /*071c*/ 	.word	0x0000b380


	//   ....[57]....
        /*0720*/ 	.word	0x0000b390


	//   ....[58]....
        /*0724*/ 	.word	0x0000b3a0


	//   ....[59]....
        /*0728*/ 	.word	0x0000b3b0


	//   ....[60]....
        /*072c*/ 	.word	0x0000b3c0


	//   ....[61]....
        /*0730*/ 	.word	0x0000b3d0


	//   ....[62]....
        /*0734*/ 	.word	0x0000b3e0


	//   ....[63]....
        /*0738*/ 	.word	0x0000b3f0


	//   ....[64]....
        /*073c*/ 	.word	0x0000b400


	//   ....[65]....
        /*0740*/ 	.word	0x0000b410


	//   ....[66]....
        /*0744*/ 	.word	0x0000b420


	//   ....[67]....
        /*0748*/ 	.word	0x0000b430


	//   ....[68]....
        /*074c*/ 	.word	0x0000b440


	//   ....[69]....
        /*0750*/ 	.word	0x0000b450


	//   ....[70]....
        /*0754*/ 	.word	0x0000b460


	//   ....[71]....
        /*0758*/ 	.word	0x0000b470


	//   ....[72]....
        /*075c*/ 	.word	0x0000b480


	//   ....[73]....
        /*0760*/ 	.word	0x0000b490


	//   ....[74]....
        /*0764*/ 	.word	0x0000b4a0


	//   ....[75]....
        /*0768*/ 	.word	0x0000b4b0


	//   ....[76]....
        /*076c*/ 	.word	0x0000b4c0


	//   ....[77]....
        /*0770*/ 	.word	0x0000b4d0


	//   ....[78]....
        /*0774*/ 	.word	0x0000b4e0


	//   ....[79]....
        /*0778*/ 	.word	0x0000b4f0


	//   ....[80]....
        /*077c*/ 	.word	0x0000b500


	//   ....[81]....
        /*0780*/ 	.word	0x0000b510


	//   ....[82]....
        /*0784*/ 	.word	0x0000b520


	//   ....[83]....
        /*0788*/ 	.word	0x0000b530


	//   ....[84]....
        /*078c*/ 	.word	0x0000b540


	//   ....[85]....
        /*0790*/ 	.word	0x0000b550


	//   ....[86]....
        /*0794*/ 	.word	0x0000b560


	//   ....[87]....
        /*0798*/ 	.word	0x0000b570


	//   ....[88]....
        /*079c*/ 	.word	0x0000b580


	//   ....[89]....
        /*07a0*/ 	.word	0x0000b590


	//   ....[90]....
        /*07a4*/ 	.word	0x0000b5a0


	//   ....[91]....
        /*07a8*/ 	.word	0x0000b5b0


	//   ....[92]....
        /*07ac*/ 	.word	0x0000b5c0


	//   ....[93]....
        /*07b0*/ 	.word	0x0000b5d0


	//   ....[94]....
        /*07b4*/ 	.word	0x0000b5e0


	//   ....[95]....
        /*07b8*/ 	.word	0x0000b5f0


	//   ....[96]....
        /*07bc*/ 	.word	0x0000b600


	//   ....[97]....
        /*07c0*/ 	.word	0x0000b610


	//   ....[98]....
        /*07c4*/ 	.word	0x0000b620


	//   ....[99]....
        /*07c8*/ 	.word	0x0000b630


	//   ....[100]....
        /*07cc*/ 	.word	0x0000b640


	//   ....[101]....
        /*07d0*/ 	.word	0x0000b650


	//   ....[102]....
        /*07d4*/ 	.word	0x0000b660


	//   ....[103]....
        /*07d8*/ 	.word	0x0000b670


	//   ....[104]....
        /*07dc*/ 	.word	0x0000b680


	//   ....[105]....
        /*07e0*/ 	.word	0x0000b690


	//   ....[106]....
        /*07e4*/ 	.word	0x0000b6a0


	//   ....[107]....
        /*07e8*/ 	.word	0x0000b6b0


	//   ....[108]....
        /*07ec*/ 	.word	0x0000b6c0


	//   ....[109]....
        /*07f0*/ 	.word	0x0000b6d0


	//   ....[110]....
        /*07f4*/ 	.word	0x0000b6e0


	//   ....[111]....
        /*07f8*/ 	.word	0x0000b6f0


	//   ....[112]....
        /*07fc*/ 	.word	0x0000b700


	//   ....[113]....
        /*0800*/ 	.word	0x0000b710


	//   ....[114]....
        /*0804*/ 	.word	0x0000b720


	//   ....[115]....
        /*0808*/ 	.word	0x0000c620


	//   ....[116]....
        /*080c*/ 	.word	0x0000c640


	//   ....[117]....
        /*0810*/ 	.word	0x0000c650


	//   ....[118]....
        /*0814*/ 	.word	0x0000c660


	//   ....[119]....
        /*0818*/ 	.word	0x0000cf50


	//   ....[120]....
        /*081c*/ 	.word	0x0000cf70


	//   ....[121]....
        /*0820*/ 	.word	0x0000d0b0


	//   ....[122]....
        /*0824*/ 	.word	0x0000d0d0


	//   ....[123]....
        /*0828*/ 	.word	0x0000d1d0


	//   ....[124]....
        /*082c*/ 	.word	0x0000d1f0


	//   ....[125]....
        /*0830*/ 	.word	0x0000d300


	//   ....[126]....
        /*0834*/ 	.word	0x0000d320


	//   ....[127]....
        /*0838*/ 	.word	0x0000d7a0


	//   ....[128]....
        /*083c*/ 	.word	0x0000d7b0


	//   ....[129]....
        /*0840*/ 	.word	0x0000df70


	//   ....[130]....
        /*0844*/ 	.word	0x0000df80


	//   ....[131]....
        /*0848*/ 	.word	0x0000f080


	//   ....[132]....
        /*084c*/ 	.word	0x0000f0b0


	//   ....[133]....
        /*0850*/ 	.word	0x0000f1d0


	//   ....[134]....
        /*0854*/ 	.word	0x0000f1f0


	//   ....[135]....
        /*0858*/ 	.word	0x0000f2f0


	//   ....[136]....
        /*085c*/ 	.word	0x0000f310


	//   ....[137]....
        /*0860*/ 	.word	0x0000f420


	//   ....[138]....
        /*0864*/ 	.word	0x0000f440


	//   ....[139]....
        /*0868*/ 	.word	0x0000f5d0


	//   ....[140]....
        /*086c*/ 	.word	0x0000f7f0


	//   ....[141]....
        /*0870*/ 	.word	0x0000f820


	//   ....[142]....
        /*0874*/ 	.word	0x0000f850


	//   ....[143]....
        /*0878*/ 	.word	0x0000f880


	//   ....[144]....
        /*087c*/ 	.word	0x0000f8b0


	//   ....[145]....
        /*0880*/ 	.word	0x0000f8f0


	//   ....[146]....
        /*0884*/ 	.word	0x0000fa70


	//   ....[147]....
        /*0888*/ 	.word	0x0000faa0


	//   ....[148]....
        /*088c*/ 	.word	0x0000fad0


	//   ....[149]....
        /*0890*/ 	.word	0x0000fb00


	//   ....[150]....
        /*0894*/ 	.word	0x0000fb30


	//   ....[151]....
        /*0898*/ 	.word	0x0000fb60


	//   ....[152]....
        /*089c*/ 	.word	0x0000fbf0


	//   ....[153]....
        /*08a0*/ 	.word	0x0000fc40


	//   ....[154]....
        /*08a4*/ 	.word	0x0000fc50


	//   ....[155]....
        /*08a8*/ 	.word	0x0000fcf0


	//   ....[156]....
        /*08ac*/ 	.word	0x00011c60


	//   ....[157]....
        /*08b0*/ 	.word	0x00011c90


	//   ....[158]....
        /*08b4*/ 	.word	0x00011cc0


	//   ....[159]....
        /*08b8*/ 	.word	0x00011dd0


	//   ....[160]....
        /*08bc*/ 	.word	0x00011de0


	//   ....[161]....
        /*08c0*/ 	.word	0x00011e70


	//   ....[162]....
        /*08c4*/ 	.word	0x00011e80


	//   ....[163]....
        /*08c8*/ 	.word	0x00011e90


	//   ....[164]....
        /*08cc*/ 	.word	0x00011f20


	//   ....[165]....
        /*08d0*/ 	.word	0x00011fc0


	//   ....[166]....
        /*08d4*/ 	.word	0x000123a0


	//   ....[167]....
        /*08d8*/ 	.word	0x000123e0


	//   ....[168]....
        /*08dc*/ 	.word	0x00012410


	//   ....[169]....
        /*08e0*/ 	.word	0x00012430


	//   ....[170]....
        /*08e4*/ 	.word	0x00012500


	//   ....[171]....
        /*08e8*/ 	.word	0x00012510


	//   ....[172]....
        /*08ec*/ 	.word	0x000125a0


	//   ....[173]....
        /*08f0*/ 	.word	0x000125b0


	//   ....[174]....
        /*08f4*/ 	.word	0x000125c0


	//   ....[175]....
        /*08f8*/ 	.word	0x00012690


	//   ....[176]....
        /*08fc*/ 	.word	0x00012e60


	//   ....[177]....
        /*0900*/ 	.word	0x00012e90


	//   ....[178]....
        /*0904*/ 	.word	0x00012ef0


	//   ....[179]....
        /*0908*/ 	.word	0x00012f40


	//   ....[180]....
        /*090c*/ 	.word	0x00012f90


	//   ....[181]....
        /*0910*/ 	.word	0x00012ff0


	//   ....[182]....
        /*0914*/ 	.word	0x00013010


	//   ....[183]....
        /*0918*/ 	.word	0x00013050


	//   ....[184]....
        /*091c*/ 	.word	0x00013a20


	//   ....[185]....
        /*0920*/ 	.word	0x00013a30


	//   ....[186]....
        /*0924*/ 	.word	0x00013a40


	//   ....[187]....
        /*0928*/ 	.word	0x00013a80


	//   ....[188]....
        /*092c*/ 	.word	0x00013ac0


	//   ....[189]....
        /*0930*/ 	.word	0x00013ad0


	//   ....[190]....
        /*0934*/ 	.word	0x00013b30


	//   ....[191]....
        /*0938*/ 	.word	0x00013b60


	//   ....[192]....
        /*093c*/ 	.word	0x00013ba0


	//   ....[193]....
        /*0940*/ 	.word	0x00013c00


	//   ....[194]....
        /*0944*/ 	.word	0x00014020


	//   ....[195]....
        /*0948*/ 	.word	0x00014030


	//   ....[196]....
        /*094c*/ 	.word	0x00014040


	//   ....[197]....
        /*0950*/ 	.word	0x00014050


	//   ....[198]....
        /*0954*/ 	.word	0x00014060


	//   ....[199]....
        /*0958*/ 	.word	0x000140c0


	//   ....[200]....
        /*095c*/ 	.word	0x000140d0


	//   ....[201]....
        /*0960*/ 	.word	0x00014130


	//   ....[202]....
        /*0964*/ 	.word	0x00014160


	//   ....[203]....
        /*0968*/ 	.word	0x000141a0


	//   ....[204]....
        /*096c*/ 	.word	0x000157d0


	//   ....[205]....
        /*0970*/ 	.word	0x00015820


	//   ....[206]....
        /*0974*/ 	.word	0x00015850


	//   ....[207]....
        /*0978*/ 	.word	0x00015880


	//   ....[208]....
        /*097c*/ 	.word	0x000158b0


	//   ....[209]....
        /*0980*/ 	.word	0x000158c0


	//   ....[210]....
        /*0984*/ 	.word	0x000158f0


	//   ....[211]....
        /*0988*/ 	.word	0x00015940


	//   ....[212]....
        /*098c*/ 	.word	0x00015aa0


	//   ....[213]....
        /*0990*/ 	.word	0x00015ad0


	//   ....[214]....
        /*0994*/ 	.word	0x00015b00


	//   ....[215]....
        /*0998*/ 	.word	0x00015b30


	//   ....[216]....
        /*099c*/ 	.word	0x00015b60


	//   ....[217]....
        /*09a0*/ 	.word	0x00015ba0


	//   ....[218]....
        /*09a4*/ 	.word	0x00015c20


	//   ....[219]....
        /*09a8*/ 	.word	0x00015c70


	//   ....[220]....
        /*09ac*/ 	.word	0x00015c80


	//   ....[221]....
        /*09b0*/ 	.word	0x00015d10


	//   ....[222]....
        /*09b4*/ 	.word	0x00016350


	//   ....[223]....
        /*09b8*/ 	.word	0x000168a0


	//   ....[224]....
        /*09bc*/ 	.word	0x00016980


	//   ....[225]....
        /*09c0*/ 	.word	0x00016a50


	//   ....[226]....
        /*09c4*/ 	.word	0x00016bd0


	//   ....[227]....
        /*09c8*/ 	.word	0x00016c60


	//   ....[228]....
        /*09cc*/ 	.word	0x00016cc0


	//   ....[229]....
        /*09d0*/ 	.word	0x00016dc0


	//   ....[230]....
        /*09d4*/ 	.word	0x00016e20


	//   ....[231]....
        /*09d8*/ 	.word	0x00016ef0


	//   ....[232]....
        /*09dc*/ 	.word	0x00016fb0


	//   ....[233]....
        /*09e0*/ 	.word	0x00017080


	//   ....[234]....
        /*09e4*/ 	.word	0x00017200


	//   ....[235]....
        /*09e8*/ 	.word	0x000172c0


	//   ....[236]....
        /*09ec*/ 	.word	0x00017410


	//   ....[237]....
        /*09f0*/ 	.word	0x00017460


	//   ....[238]....
        /*09f4*/ 	.word	0x00017560


	//   ....[239]....
        /*09f8*/ 	.word	0x00017610


	//   ....[240]....
        /*09fc*/ 	.word	0x00017670


	//   ....[241]....
        /*0a00*/ 	.word	0x00017710


	//   ....[242]....
        /*0a04*/ 	.word	0x000177e0


	//   ....[243]....
        /*0a08*/ 	.word	0x000178b0


	//   ....[244]....
        /*0a0c*/ 	.word	0x00017950


	//   ....[245]....
        /*0a10*/ 	.word	0x000179c0


	//   ....[246]....
        /*0a14*/ 	.word	0x00017a40


	//   ....[247]....
        /*0a18*/ 	.word	0x00017b00


	//   ....[248]....
        /*0a1c*/ 	.word	0x00017b80


	//   ....[249]....
        /*0a20*/ 	.word	0x00017c60


	//   ....[250]....
        /*0a24*/ 	.word	0x00017ce0


	//   ....[251]....
        /*0a28*/ 	.word	0x00017da0


	//   ....[252]....
        /*0a2c*/ 	.word	0x00017ed0


	//   ....[253]....
        /*0a30*/ 	.word	0x00017f60


	//   ....[254]....
        /*0a34*/ 	.word	0x00017fc0


	//   ....[255]....
        /*0a38*/ 	.word	0x000180a0


	//   ....[0]....
        /*0a3c*/ 	.word	0x00018100


	//   ....[1]....
        /*0a40*/ 	.word	0x000181d0


	//   ....[2]....
        /*0a44*/ 	.word	0x00018230


	//   ....[3]....
        /*0a48*/ 	.word	0x00018300


	//   ....[4]....
        /*0a4c*/ 	.word	0x00018360


	//   ....[5]....
        /*0a50*/ 	.word	0x00018430


	//   ....[6]....
        /*0a54*/ 	.word	0x00018520


	//   ....[7]....
        /*0a58*/ 	.word	0x000185b0


	//   ....[8]....
        /*0a5c*/ 	.word	0x00018610


	//   ....[9]....
        /*0a60*/ 	.word	0x000186e0


	//   ....[10]....
        /*0a64*/ 	.word	0x00018740


	//   ....[11]....
        /*0a68*/ 	.word	0x00018810


	//   ....[12]....
        /*0a6c*/ 	.word	0x00018870


	//   ....[13]....
        /*0a70*/ 	.word	0x00018940


	//   ....[14]....
        /*0a74*/ 	.word	0x000189a0


	//   ....[15]....
        /*0a78*/ 	.word	0x00018a70


	//   ....[16]....
        /*0a7c*/ 	.word	0x00018cc0


	//----- nvinfo : EIATTR_REG_RECONFIG
	.align		4
.L_122:
        /*0a80*/ 	.byte	0x01, 0x54
	.zero		2


	//----- nvinfo : EIATTR_SYSCALL_OFFSETS
	.align		4
        /*0a84*/ 	.byte	0x04, 0x46
        /*0a86*/ 	.short	(.L_124 - .L_123)


	//   ....[0]....
.L_123:
        /*0a88*/ 	.word	0x00001ba0


	//   ....[1]....
        /*0a8c*/ 	.word	0x00010f10


	//   ....[2]....
        /*0a90*/ 	.word	0x00011080


	//   ....[3]....
        /*0a94*/ 	.word	0x000111d0


	//   ....[4]....
        /*0a98*/ 	.word	0x00011310


	//   ....[5]....
        /*0a9c*/ 	.word	0x00012ab0


	//----- nvinfo : EIATTR_MBARRIER_INSTR_OFFSETS
	.align		4
.L_124:
        /*0aa0*/ 	.byte	0x04, 0x39
        /*0aa2*/ 	.short	(.L_126 - .L_125)


	//   ....[0]....
.L_125:
        /*0aa4*/ 	.word	0x00000180
        /*0aa8*/ 	.word	0x000000ff
        /*0aac*/ 	.word	0x00033400
        /*0ab0*/ 	.short	0x0100
        /*0ab2*/ 	.byte	0x08
	.zero		1


	//   ....[1]....
        /*0ab4*/ 	.word	0x00000190
        /*0ab8*/ 	.word	0x000000ff
        /*0abc*/ 	.word	0x00033420
        /*0ac0*/ 	.short	0x0100
        /*0ac2*/ 	.byte	0x08
	.zero		1


	//   ....[2]....
        /*0ac4*/ 	.word	0x00000280
        /*0ac8*/ 	.word	0x000000ff
        /*0acc*/ 	.word	0x00033430
        /*0ad0*/ 	.short	0x0100
        /*0ad2*/ 	.byte	0x08
	.zero		1


	//   ....[3]....
        /*0ad4*/ 	.word	0x00000290
        /*0ad8*/ 	.word	0x000000ff
        /*0adc*/ 	.word	0x00033440
        /*0ae0*/ 	.short	0x0100
        /*0ae2*/ 	.byte	0x08
	.zero		1


	//   ....[4]....
        /*0ae4*/ 	.word	0x000002a0
        /*0ae8*/ 	.word	0x000000ff
        /*0aec*/ 	.word	0x00033438
        /*0af0*/ 	.short	0x0100
        /*0af2*/ 	.byte	0x08
	.zero		1


	//   ....[5]....
        /*0af4*/ 	.word	0x000002b0
        /*0af8*/ 	.word	0x000000ff
        /*0afc*/ 	.word	0x00033448
        /*0b00*/ 	.short	0x0100
        /*0b02*/ 	.byte	0x08
	.zero		1


	//   ....[6]....
        /*0b04*/ 	.word	0x000003e0
        /*0b08*/ 	.word	0x000000ff
        /*0b0c*/ 	.word	0x00033450
        /*0b10*/ 	.short	0x0100
        /*0b12*/ 	.byte	0x08
	.zero		1


	//   ....[7]....
        /*0b14*/ 	.word	0x000003f0
        /*0b18*/ 	.word	0x000000ff
        /*0b1c*/ 	.word	0x00033460
        /*0b20*/ 	.short	0x0100
        /*0b22*/ 	.byte	0x08
	.zero		1


	//   ....[8]....
        /*0b24*/ 	.word	0x00000400
        /*0b28*/ 	.word	0x000000ff
        /*0b2c*/ 	.word	0x00033458
        /*0b30*/ 	.short	0x0100
        /*0b32*/ 	.byte	0x08
	.zero		1


	//   ....[9]....
        /*0b34*/ 	.word	0x00000410
        /*0b38*/ 	.word	0x000000ff
        /*0b3c*/ 	.word	0x00033468
        /*0b40*/ 	.short	0x0100
        /*0b42*/ 	.byte	0x08
	.zero		1


	//   ....[10]....
        /*0b44*/ 	.word	0x00000500
        /*0b48*/ 	.word	0x000000ff
        /*0b4c*/ 	.word	0x00033470
        /*0b50*/ 	.short	0x0100
        /*0b52*/ 	.byte	0x06
	.zero		1


	//   ....[11]....
        /*0b54*/ 	.word	0x00000510
        /*0b58*/ 	.word	0x000000ff
        /*0b5c*/ 	.word	0x00033480
        /*0b60*/ 	.short	0x0100
        /*0b62*/ 	.byte	0x06
	.zero		1


	//   ....[12]....
        /*0b64*/ 	.word	0x00000520
        /*0b68*/ 	.word	0x000000ff
        /*0b6c*/ 	.word	0x00033478
        /*0b70*/ 	.short	0x0100
        /*0b72*/ 	.byte	0x06
	.zero		1


	//   ....[13]....
        /*0b74*/ 	.word	0x00000530
        /*0b78*/ 	.word	0x000000ff
        /*0b7c*/ 	.word	0x00033488
        /*0b80*/ 	.short	0x0100
        /*0b82*/ 	.byte	0x06
	.zero		1


	//   ....[14]....
        /*0b84*/ 	.word	0x00000660
        /*0b88*/ 	.word	0x000000ff
        /*0b8c*/ 	.word	0x00033490
        /*0b90*/ 	.short	0x0100
        /*0b92*/ 	.byte	0x08
	.zero		1


	//   ....[15]....
        /*0b94*/ 	.word	0x00000670
        /*0b98*/ 	.word	0x000000ff
        /*0b9c*/ 	.word	0x000334a0
        /*0ba0*/ 	.short	0x0100
        /*0ba2*/ 	.byte	0x08
	.zero		1


	//   ....[16]....
        /*0ba4*/ 	.word	0x00000680
        /*0ba8*/ 	.word	0x000000ff
        /*0bac*/ 	.word	0x00033498
        /*0bb0*/ 	.short	0x0100
        /*0bb2*/ 	.byte	0x08
	.zero		1


	//   ....[17]....
        /*0bb4*/ 	.word	0x00000690
        /*0bb8*/ 	.word	0x000000ff
        /*0bbc*/ 	.word	0x000334a8
        /*0bc0*/ 	.short	0x0100
        /*0bc2*/ 	.byte	0x08
	.zero		1


	//   ....[18]....
        /*0bc4*/ 	.word	0x000007e0
        /*0bc8*/ 	.word	0x000000ff
        /*0bcc*/ 	.word	0x000334b0
        /*0bd0*/ 	.short	0x0100
        /*0bd2*/ 	.byte	0x08
	.zero		1


	//   ....[19]....
        /*0bd4*/ 	.word	0x000007f0
        /*0bd8*/ 	.word	0x000000ff
        /*0bdc*/ 	.word	0x000334c0
        /*0be0*/ 	.short	0x0100
        /*0be2*/ 	.byte	0x08
	.zero		1


	//   ....[20]....
        /*0be4*/ 	.word	0x00000800
        /*0be8*/ 	.word	0x000000ff
        /*0bec*/ 	.word	0x000334b8
        /*0bf0*/ 	.short	0x0100
        /*0bf2*/ 	.byte	0x08
	.zero		1


	//   ....[21]....
        /*0bf4*/ 	.word	0x00000810
        /*0bf8*/ 	.word	0x000000ff
        /*0bfc*/ 	.word	0x000334c8
        /*0c00*/ 	.short	0x0100
        /*0c02*/ 	.byte	0x08
	.zero		1


	//   ....[22]....
        /*0c04*/ 	.word	0x00001df0
        /*0c08*/ 	.word	0x000000ff
        /*0c0c*/ 	.word	0x00033400
        /*0c10*/ 	.short	0x010a
        /*0c12*/ 	.byte	0x31
	.zero		1


	//   ....[23]....
        /*0c14*/ 	.word	0x00001eb0
        /*0c18*/ 	.word	0x00000003
        /*0c1c*/ 	.word	0x00033430
        /*0c20*/ 	.short	0x010a
        /*0c22*/ 	.byte	0x3f
	.zero		1


	//   ....[24]....
        /*0c24*/ 	.word	0x00001f00
        /*0c28*/ 	.word	0x00000003
        /*0c2c*/ 	.word	0x00033430
        /*0c30*/ 	.short	0x010a
        /*0c32*/ 	.byte	0x3f
	.zero		1


	//   ....[25]....
        /*0c34*/ 	.word	0x000034e0
        /*0c38*/ 	.word	0x000000ff
        /*0c3c*/ 	.word	0x00000000
        /*0c40*/ 	.short	0x0101
        /*0c42*/ 	.byte	0x07
	.zero		1


	//   ....[26]....
        /*0c44*/ 	.word	0x00005fd0
        /*0c48*/ 	.word	0x000000ff
        /*0c4c*/ 	.word	0x00033430
        /*0c50*/ 	.short	0x010a
        /*0c52*/ 	.byte	0x06
	.zero		1


	//   ....[27]....
        /*0c54*/ 	.word	0x00006010
        /*0c58*/ 	.word	0x000000ff
        /*0c5c*/ 	.word	0x00033430
        /*0c60*/ 	.short	0x010a
        /*0c62*/ 	.byte	0x06
	.zero		1


	//   ....[28]....
        /*0c64*/ 	.word	0x00006c90
        /*0c68*/ 	.word	0x000000ff
        /*0c6c*/ 	.word	0x00033450
        /*0c70*/ 	.short	0x010a
        /*0c72*/ 	.byte	0x06
	.zero		1


	//   ....[29]....
        /*0c74*/ 	.word	0x00006cd0
        /*0c78*/ 	.word	0x000000ff
        /*0c7c*/ 	.word	0x00033450
        /*0c80*/ 	.short	0x010a
        /*0c82*/ 	.byte	0x06
	.zero		1


	//   ....[30]....
        /*0c84*/ 	.word	0x00007660
        /*0c88*/ 	.word	0x000000ff
        /*0c8c*/ 	.word	0x00000000
        /*0c90*/ 	.short	0x0101
        /*0c92*/ 	.byte	0x07
	.zero		1


	//   ....[31]....
        /*0c94*/ 	.word	0x00009030
        /*0c98*/ 	.word	0x000000ff
        /*0c9c*/ 	.word	0x00000000
        /*0ca0*/ 	.short	0x0101
        /*0ca2*/ 	.byte	0x07
	.zero		1


	//   ....[32]....
        /*0ca4*/ 	.word	0x000098c0
        /*0ca8*/ 	.word	0x000000ff
        /*0cac*/ 	.word	0x00033450
        /*0cb0*/ 	.short	0x010a
        /*0cb2*/ 	.byte	0x05
	.zero		1


	//   ....[33]....
        /*0cb4*/ 	.word	0x00009900
        /*0cb8*/ 	.word	0x000000ff
        /*0cbc*/ 	.word	0x00033450
        /*0cc0*/ 	.short	0x010a
        /*0cc2*/ 	.byte	0x05
	.zero		1


	//   ....[34]....
        /*0cc4*/ 	.word	0x0000a1f0
        /*0cc8*/ 	.word	0x000000ff
        /*0ccc*/ 	.word	0x00000000
        /*0cd0*/ 	.short	0x0101
        /*0cd2*/ 	.byte	0x04
	.zero		1


	//   ....[35]....
        /*0cd4*/ 	.word	0x0000cf40
        /*0cd8*/ 	.word	0x000000ff
        /*0cdc*/ 	.word	0x00000000
        /*0ce0*/ 	.short	0x0101
        /*0ce2*/ 	.byte	0x08
	.zero		1


	//   ....[36]....
        /*0ce4*/ 	.word	0x0000d5c0
        /*0ce8*/ 	.word	0x000000ff
        /*0cec*/ 	.word	0x00000000
        /*0cf0*/ 	.short	0x0101
        /*0cf2*/ 	.byte	0x08
	.zero		1


	//   ....[37]....
        /*0cf4*/ 	.word	0x00011980
        /*0cf8*/ 	.word	0x00000004
        /*0cfc*/ 	.word	0x00033480
        /*0d00*/ 	.short	0x010a
        /*0d02*/ 	.byte	0x3f
	.zero		1


	//   ....[38]....
        /*0d04*/ 	.word	0x00012090
        /*0d08*/ 	.word	0x00000004
        /*0d0c*/ 	.word	0x00033470
        /*0d10*/ 	.short	0x0107
        /*0d12*/ 	.byte	0x3f
	.zero		1


	//   ....[39]....
        /*0d14*/ 	.word	0x00012150
        /*0d18*/ 	.word	0x00000004
        /*0d1c*/ 	.word	0x00033470
        /*0d20*/ 	.short	0x0101
        /*0d22*/ 	.byte	0x3f
	.zero		1


	//   ....[40]....
        /*0d24*/ 	.word	0x00012180
        /*0d28*/ 	.word	0x00000004
        /*0d2c*/ 	.word	0x00033440
        /*0d30*/ 	.short	0x010a
        /*0d32*/ 	.byte	0x3f
	.zero		1


	//   ....[41]....
        /*0d34*/ 	.word	0x000127f0
        /*0d38*/ 	.word	0x00000004
        /*0d3c*/ 	.word	0x00033430
        /*0d40*/ 	.short	0x0107
        /*0d42*/ 	.byte	0x3f
	.zero		1


	//   ....[42]....
        /*0d44*/ 	.word	0x000128c0
        /*0d48*/ 	.word	0x00000004
        /*0d4c*/ 	.word	0x00033430
        /*0d50*/ 	.short	0x0101
        /*0d52*/ 	.byte	0x3f
	.zero		1


	//   ....[43]....
        /*0d54*/ 	.word	0x00013160
        /*0d58*/ 	.word	0x00000010
        /*0d5c*/ 	.word	0x00033400
        /*0d60*/ 	.short	0x0107
        /*0d62*/ 	.byte	0x3f
	.zero		1


	//   ....[44]....
        /*0d64*/ 	.word	0x00013260
        /*0d68*/ 	.word	0x00000010
        /*0d6c*/ 	.word	0x00033400
        /*0d70*/ 	.short	0x0101
        /*0d72*/ 	.byte	0x3f
	.zero		1


	//   ....[45]....
        /*0d74*/ 	.word	0x00013280
        /*0d78*/ 	.word	0x00000010
        /*0d7c*/ 	.word	0x00033420
        /*0d80*/ 	.short	0x010a
        /*0d82*/ 	.byte	0x3f
	.zero		1


	//   ....[46]....
        /*0d84*/ 	.word	0x00013770
        /*0d88*/ 	.word	0x00000004
        /*0d8c*/ 	.word	0x00033480
        /*0d90*/ 	.short	0x010a
        /*0d92*/ 	.byte	0x3f
	.zero		1


	//   ....[47]....
        /*0d94*/ 	.word	0x00013ca0
        /*0d98*/ 	.word	0x00000004
        /*0d9c*/ 	.word	0x00033470
        /*0da0*/ 	.short	0x0107
        /*0da2*/ 	.byte	0x3f
	.zero		1


	//   ....[48]....
        /*0da4*/ 	.word	0x00013d60
        /*0da8*/ 	.word	0x00000004
        /*0dac*/ 	.word	0x00033470
        /*0db0*/ 	.short	0x0101
        /*0db2*/ 	.byte	0x3f
	.zero		1


	//   ....[49]....
        /*0db4*/ 	.word	0x00013d90
        /*0db8*/ 	.word	0x00000004
        /*0dbc*/ 	.word	0x00033440
        /*0dc0*/ 	.short	0x010a
        /*0dc2*/ 	.byte	0x3f
	.zero		1


	//   ....[50]....
        /*0dc4*/ 	.word	0x00014290
        /*0dc8*/ 	.word	0x00000004
        /*0dcc*/ 	.word	0x00033430
        /*0dd0*/ 	.short	0x0107
        /*0dd2*/ 	.byte	0x3f
	.zero		1


	//   ....[51]....
        /*0dd4*/ 	.word	0x00014360
        /*0dd8*/ 	.word	0x00000004
        /*0ddc*/ 	.word	0x00033430
        /*0de0*/ 	.short	0x0101
        /*0de2*/ 	.byte	0x3f
	.zero		1


	//   ....[52]....
        /*0de4*/ 	.word	0x000143e0
        /*0de8*/ 	.word	0x00000000
        /*0dec*/ 	.word	0x00033470
        /*0df0*/ 	.short	0x010a
        /*0df2*/ 	.byte	0x3f
	.zero		1


	//   ....[53]....
        /*0df4*/ 	.word	0x00014470
        /*0df8*/ 	.word	0x00000000
        /*0dfc*/ 	.word	0x00033460
        /*0e00*/ 	.short	0x010a
        /*0e02*/ 	.byte	0x3f
	.zero		1


	//   ....[54]....
        /*0e04*/ 	.word	0x00014b40
        /*0e08*/ 	.word	0x00000000
        /*0e0c*/ 	.word	0x00033450
        /*0e10*/ 	.short	0x0101
        /*0e12*/ 	.byte	0x3f
	.zero		1


	//   ....[55]....
        /*0e14*/ 	.word	0x00014bc0
        /*0e18*/ 	.word	0x00000000
        /*0e1c*/ 	.word	0x00000000
        /*0e20*/ 	.short	0x0101
        /*0e22*/ 	.byte	0x3f
	.zero		1


	//   ....[56]....
        /*0e24*/ 	.word	0x00014d90
        /*0e28*/ 	.word	0x00000003
        /*0e2c*/ 	.word	0x00033470
        /*0e30*/ 	.short	0x010a
        /*0e32*/ 	.byte	0x3f
	.zero		1


	//   ....[57]....
        /*0e34*/ 	.word	0x00014e10
        /*0e38*/ 	.word	0x00000003
        /*0e3c*/ 	.word	0x00033460
        /*0e40*/ 	.short	0x010a
        /*0e42*/ 	.byte	0x3f
	.zero		1


	//   ....[58]....
        /*0e44*/ 	.word	0x000154f0
        /*0e48*/ 	.word	0x00000003
        /*0e4c*/ 	.word	0x00033450
        /*0e50*/ 	.short	0x0101
        /*0e52*/ 	.byte	0x3f
	.zero		1


	//   ....[59]....
        /*0e54*/ 	.word	0x00015570
        /*0e58*/ 	.word	0x00000000
        /*0e5c*/ 	.word	0x00000000
        /*0e60*/ 	.short	0x0101
        /*0e62*/ 	.byte	0x3f
	.zero		1


	//   ....[60]....
        /*0e64*/ 	.word	0x000162d0
        /*0e68*/ 	.word	0x00000004
        /*0e6c*/ 	.word	0x00033420
        /*0e70*/ 	.short	0x010a
        /*0e72*/ 	.byte	0x3f
	.zero		1


	//   ....[61]....
        /*0e74*/ 	.word	0x00016450
        /*0e78*/ 	.word	0x00000005
        /*0e7c*/ 	.word	0x00033440
        /*0e80*/ 	.short	0x010a
        /*0e82*/ 	.byte	0x3f
	.zero		1


	//   ....[62]....
        /*0e84*/ 	.word	0x000164f0
        /*0e88*/ 	.word	0x0000001b
        /*0e8c*/ 	.word	0x00033440
        /*0e90*/ 	.short	0x010a
        /*0e92*/ 	.byte	0x3f
	.zero		1


	//   ....[63]....
        /*0e94*/ 	.word	0x00016530
        /*0e98*/ 	.word	0x00000005
        /*0e9c*/ 	.word	0x00033460
        /*0ea0*/ 	.short	0x010a
        /*0ea2*/ 	.byte	0x3f
	.zero		1


	//   ....[64]....
        /*0ea4*/ 	.word	0x00016570
        /*0ea8*/ 	.word	0x0000001b
        /*0eac*/ 	.word	0x00033460
        /*0eb0*/ 	.short	0x010a
        /*0eb2*/ 	.byte	0x3f
	.zero		1


	//   ....[65]....
        /*0eb4*/ 	.word	0x000165b0
        /*0eb8*/ 	.word	0x00000005
        /*0ebc*/ 	.word	0x00033480
        /*0ec0*/ 	.short	0x010a
        /*0ec2*/ 	.byte	0x3f
	.zero		1


	//   ....[66]....
        /*0ec4*/ 	.word	0x000165f0
        /*0ec8*/ 	.word	0x0000001b
        /*0ecc*/ 	.word	0x00033480
        /*0ed0*/ 	.short	0x010a
        /*0ed2*/ 	.byte	0x3f
	.zero		1


	//   ....[67]....
        /*0ed4*/ 	.word	0x00016660
        /*0ed8*/ 	.word	0x00000003
        /*0edc*/ 	.word	0x00033400
        /*0ee0*/ 	.short	0x010a
        /*0ee2*/ 	.byte	0x3f
	.zero		1


	//   ....[68]....
        /*0ee4*/ 	.word	0x000166b0
        /*0ee8*/ 	.word	0x00000003
        /*0eec*/ 	.word	0x00033430
        /*0ef0*/ 	.short	0x010a
        /*0ef2*/ 	.byte	0x3f
	.zero		1


	//   ....[69]....
        /*0ef4*/ 	.word	0x00016710
        /*0ef8*/ 	.word	0x00000008
        /*0efc*/ 	.word	0x00033430
        /*0f00*/ 	.short	0x010a
        /*0f02*/ 	.byte	0x3f
	.zero		1


	//   ....[70]....
        /*0f04*/ 	.word	0x00016770
        /*0f08*/ 	.word	0x00000008
        /*0f0c*/ 	.word	0x00033450
        /*0f10*/ 	.short	0x010a
        /*0f12*/ 	.byte	0x3f
	.zero		1


	//   ....[71]....
        /*0f14*/ 	.word	0x000167d0
        /*0f18*/ 	.word	0x00000005
        /*0f1c*/ 	.word	0x00033450
        /*0f20*/ 	.short	0x010a
        /*0f22*/ 	.byte	0x3f
	.zero		1


	//   ....[72]....
        /*0f24*/ 	.word	0x000168d0
        /*0f28*/ 	.word	0x00000004
        /*0f2c*/ 	.word	0x00033480
        /*0f30*/ 	.short	0x010a
        /*0f32*/ 	.byte	0x3f
	.zero		1


	//   ....[73]....
        /*0f34*/ 	.word	0x00017150
        /*0f38*/ 	.word	0x00000004
        /*0f3c*/ 	.word	0x00033440
        /*0f40*/ 	.short	0x010a
        /*0f42*/ 	.byte	0x3f
	.zero		1


	//   ....[74]....
        /*0f44*/ 	.word	0x00017dd0
        /*0f48*/ 	.word	0x00000010
        /*0f4c*/ 	.word	0x00033420
        /*0f50*/ 	.short	0x010a
        /*0f52*/ 	.byte	0x3f
	.zero		1


	//   ....[75]....
        /*0f54*/ 	.word	0x00017e20
        /*0f58*/ 	.word	0x00000004
        /*0f5c*/ 	.word	0x00033480
        /*0f60*/ 	.short	0x010a
        /*0f62*/ 	.byte	0x3f
	.zero		1


	//   ....[76]....
        /*0f64*/ 	.word	0x00018470
        /*0f68*/ 	.word	0x00000004
        /*0f6c*/ 	.word	0x00033440
        /*0f70*/ 	.short	0x010a
        /*0f72*/ 	.byte	0x3f
	.zero		1


	//   ....[77]....
        /*0f74*/ 	.word	0x00018aa0
        /*0f78*/ 	.word	0x00000000
        /*0f7c*/ 	.word	0x00033470
        /*0f80*/ 	.short	0x010a
        /*0f82*/ 	.byte	0x3f
	.zero		1


	//   ....[78]....
        /*0f84*/ 	.word	0x00018af0
        /*0f88*/ 	.word	0x00000000
        /*0f8c*/ 	.word	0x00033460
        /*0f90*/ 	.short	0x010a
        /*0f92*/ 	.byte	0x3f
	.zero		1


	//   ....[79]....
        /*0f94*/ 	.word	0x00018b40
        /*0f98*/ 	.word	0x00000003
        /*0f9c*/ 	.word	0x00033470
        /*0fa0*/ 	.short	0x010a
        /*0fa2*/ 	.byte	0x3f
	.zero		1


	//   ....[80]....
        /*0fa4*/ 	.word	0x00018b90
        /*0fa8*/ 	.word	0x00000003
        /*0fac*/ 	.word	0x00033460
        /*0fb0*/ 	.short	0x010a
        /*0fb2*/ 	.byte	0x3f
	.zero		1


	//   ....[81]....
        /*0fb4*/ 	.word	0x00018be0
        /*0fb8*/ 	.word	0x00000004
        /*0fbc*/ 	.word	0x00033420
        /*0fc0*/ 	.short	0x010a
        /*0fc2*/ 	.byte	0x3f
	.zero		1


	//   ....[82]....
        /*0fc4*/ 	.word	0x00018d80
        /*0fc8*/ 	.word	0x00000005
        /*0fcc*/ 	.word	0x00033440
        /*0fd0*/ 	.short	0x010a
        /*0fd2*/ 	.byte	0x3f
	.zero		1


	//   ....[83]....
        /*0fd4*/ 	.word	0x00018dd0
        /*0fd8*/ 	.word	0x0000001b
        /*0fdc*/ 	.word	0x00033440
        /*0fe0*/ 	.short	0x010a
        /*0fe2*/ 	.byte	0x3f
	.zero		1


	//   ....[84]....
        /*0fe4*/ 	.word	0x00018e20
        /*0fe8*/ 	.word	0x00000005
        /*0fec*/ 	.word	0x00033460
        /*0ff0*/ 	.short	0x010a
        /*0ff2*/ 	.byte	0x3f
	.zero		1


	//   ....[85]....
        /*0ff4*/ 	.word	0x00018e70
        /*0ff8*/ 	.word	0x0000001b
        /*0ffc*/ 	.word	0x00033460
        /*1000*/ 	.short	0x010a
        /*1002*/ 	.byte	0x3f
	.zero		1


	//   ....[86]....
        /*1004*/ 	.word	0x00018ec0
        /*1008*/ 	.word	0x00000005
        /*100c*/ 	.word	0x00033480
        /*1010*/ 	.short	0x010a
        /*1012*/ 	.byte	0x3f
	.zero		1


	//----- nvinfo : EIATTR_NUM_MBARRIERS
	.align		4
.L_126:
        /*1014*/ 	.byte	0x03, 0x38
        /*1016*/ 	.short	0x0016


	//----- nvinfo : EIATTR_EXIT_INSTR_OFFSETS
	.align		4
        /*1018*/ 	.byte	0x04, 0x1c
        /*101a*/ 	.short	(.L_128 - .L_127)


	//   ....[0]....
.L_127:
        /*101c*/ 	.word	0x000009c0


	//   ....[1]....
        /*1020*/ 	.word	0x0000f580


	//   ....[2]....
        /*1024*/ 	.word	0x00016640


	//----- nvinfo : EIATTR_MAX_THREADS
	.align		4
.L_128:
        /*1028*/ 	.byte	0x04, 0x05
        /*102a*/ 	.short	(.L_130 - .L_129)
.L_129:
        /*102c*/ 	.word	0x00000180
        /*1030*/ 	.word	0x00000001
        /*1034*/ 	.word	0x00000001


	//----- nvinfo : EIATTR_CRS_STACK_SIZE
	.align		4
.L_130:
        /*1038*/ 	.byte	0x04, 0x1e
        /*103a*/ 	.short	(.L_132 - .L_131)
.L_131:
        /*103c*/ 	.word	0x00000000


	//----- nvinfo : EIATTR_CBANK_PARAM_SIZE
	.align		4
.L_132:
        /*1040*/ 	.byte	0x03, 0x19
        /*1042*/ 	.short	0x0af0


	//----- nvinfo : EIATTR_PARAM_CBANK
	.align		4
        /*1044*/ 	.byte	0x04, 0x0a
        /*1046*/ 	.short	(.L_134 - .L_133)
	.align		4
.L_133:
        /*1048*/ 	.word	index@(.nv.constant0._ZN7cutlass13device_kernelIN5flash11enable_sm90INS1_16FlashAttnFwdSm90INS1_25CollectiveMainloopFwdSm90ILi2EN4cute5tupleIJNS5_1CILi1EEES8_S8_EEENS6_IJNS7_ILi128EEENS7_ILi160EEENS7_ILi192EEEEEELi192ENS_12float_e4m3_tEfNS_4arch4Sm90ELb0ELb0ELb1ELb1ELb1ELb0ELb0ELb1ELb1ELb1ELb1ELb0EEENS1_21CollectiveEpilogueFwdINS6_IJSA_SC_SB_EEES9_NS_10bfloat16_tESG_Li256ELb1ELb1ELb1ELb1EEENS1_36VarlenDynamicPersistentTileSchedulerILi128ELi160ELi256ELi128ELb1ELb1ELb1ELb0ELb1ELb1EEEEEEEEEvNT_6ParamsE)
        /*104c*/ 	.short	0x0210
        /*104e*/ 	.short	0x0af0


	//----- nvinfo : EIATTR_SW_WAR
	.align		4
.L_134:
        /*1050*/ 	.byte	0x04, 0x36
        /*1052*/ 	.short	(.L_136 - .L_135)
.L_135:
        /*1054*/ 	.word	0x00000008
.L_136:


//--------------------- .nv.info._ZN7cutlass13device_kernelIN5flash11enable_sm90INS1_16FlashAttnFwdSm90INS1_25CollectiveMainloopFwdSm90ILi2EN4cute5tupleIJNS5_1CILi1EEES8_S8_EEENS6_IJNS7_ILi128EEENS7_ILi160EEENS7_ILi192EEEEEELi192ENS_12float_e4m3_tEfNS_4arch4Sm90ELb0ELb0ELb1ELb1ELb1ELb1ELb0ELb1ELb1ELb1ELb1ELb0EEENS1_21CollectiveEpilogueFwdINS6_IJSA_SC_SB_EEES9_NS_10bfloat16_tESG_Li256ELb1ELb1ELb1ELb1EEENS1_36VarlenDynamicPersistentTileSchedulerILi128ELi160ELi256ELi128ELb1ELb1ELb1ELb0ELb1ELb1EEEEEEEEEvNT_6ParamsE --------------------------
	.section	.nv.info._ZN7cutlass13device_kernelIN5flash11enable_sm90INS1_16FlashAttnFwdSm90INS1_25CollectiveMainloopFwdSm90ILi2EN4cute5tupleIJNS5_1CILi1EEES8_S8_EEENS6_IJNS7_ILi128EEENS7_ILi160EEENS7_ILi192EEEEEELi192ENS_12float_e4m3_tEfNS_4arch4Sm90ELb0ELb0ELb1ELb1ELb1ELb1ELb0ELb1ELb1ELb1ELb1ELb0EEENS1_21CollectiveEpilogueFwdINS6_IJSA_SC_SB_EEES9_NS_10bfloat16_tESG_Li256ELb1ELb1ELb1ELb1EEENS1_36VarlenDynamicPersistentTileSchedulerILi128ELi160ELi256ELi128ELb1ELb1ELb1ELb0ELb1ELb1EEEEEEEEEvNT_6ParamsE,"",@"SHT_CUDA_INFO"
	.sectionflags	@""
	.align	4


	//----- nvinfo : EIATTR_CUDA_API_VERSION
	.align		4
        /*0000*/ 	.byte	0x04, 0x37
        /*0002*/ 	.short	(.L_138 - .L_137)
.L_137:
        /*0004*/ 	.word	0x00000082


	//----- nvinfo : EIATTR_KPARAM_INFO
	.align		4
.L_138:
        /*0008*/ 	.byte	0x04, 0x17
        /*000a*/ 	.short	(.L_140 - .L_139)
.L_139:
        /*000c*/ 	.word	0x00000000
        /*0010*/ 	.short	0x0000
        /*0012*/ 	.short	0x0070
        /*0014*/ 	.byte	0x00, 0xf0, 0x01, 0x2a


	//----- nvinfo : EIATTR_SPARSE_MMA_MASK
	.align		4
.L_140:
        /*0018*/ 	.byte	0x03, 0x50
        /*001a*/ 	.short	0x0000


	//----- nvinfo : EIATTR_MAXREG_COUNT
	.align		4
        /*001c*/ 	.byte	0x03, 0x1b
        /*001e*/ 	.short	0x00a8


	//----- nvinfo : EIATTR_NUM_BARRIERS
	.align		4
        /*0020*/ 	.byte	0x02, 0x4c
        /*0022*/ 	.byte	0x10
	.zero		1


	//----- nvinfo : EIATTR_EXTERNS
	.align		4
        /*0024*/ 	.byte	0x04, 0x0f
        /*0026*/ 	.short	(.L_142 - .L_141)


	//   ....[0]....
	.align		4
.L_141:
        /*0028*/ 	.word	index@(__assertfail)


	//----- nvinfo : EIATTR_ANNOTATIONS
	.align		4
.L_142:
        /*002c*/ 	.byte	0x04, 0x55
        /*002e*/ 	.short	(.L_144 - .L_143)


	//   ....[0]....
.L_143:
        /* <DEDUP_REMOVED lines=172> */
        /*0ae4*/ 	.byte	0x70, 0x50, 0x03, 0x00, 0x01, 0x00, 0x00, 0x00, 0x90, 0x50, 0x03, 0x00


	//----- nvinfo : EIATTR_MERCURY_ISA_VERSION
	.align		4
.L_144:
        /*0af0*/ 	.byte	0x03, 0x5f
        /*0af2*/ 	.short	0x0101


	//----- nvinfo : EIATTR_UNUSED_LOAD_BYTE_OFFSET
	.align		4
        /*0af4*/ 	.byte	0x04, 0x44
        /*0af6*/ 	.short	(.L_146 - .L_145)


	//   ....[0]....
.L_145:
        /*0af8*/ 	.word	0x00000a90
        /*0afc*/ 	.word	0x0000fff0


	//   ....[1]....
        /*0b00*/ 	.word	0x00021b90
        /*0b04*/ 	.word	0x0000fff0


	//----- nvinfo : EIATTR_INT_WARP_WIDE_INSTR_OFFSETS
	.align		4
.L_146:
        /*0b08*/ 	.byte	0x04, 0x31
        /*0b0a*/ 	.short	(.L_148 - .L_147)


	//   ....[0]....
.L_147:
        /*0b0c*/ 	.word	0x00000130


	//   ....[1]....
        /*0b10*/ 	.word	0x00000170


	//   ....[2]....
        /*0b14*/ 	.word	0x000001e0


	//   ....[3]....
        /*0b18*/ 	.word	0x0002a590


	//   ....[4]....
        /*0b1c*/ 	.word	0x0002a620


	//   ....[5]....
        /*0b20*/ 	.word	0x0002e500


	//   ....[6]....
        /*0b24*/ 	.word	0x0002e590


	//----- nvinfo : EIATTR_COOP_GROUP_MASK_REGIDS
	.align		4
.L_148:
        /*0b28*/ 	.byte	0x04, 0x29
        /*0b2a*/ 	.short	(.L_150 - .L_149)


	//   ....[0]....
.L_149:
        /*0b2c*/ 	.word	0xffffffff


	//   ....[1]....
        /*0b30*/ 	.word	0xffffffff


	//   ....[2]....
        /*0b34*/ 	.word	0xffffffff


	//   ....[3]....
        /*0b38*/ 	.word	0xffffffff


	//   ....[4]....
        /*0b3c*/ 	.word	0xffffffff


	//   ....[5]....
        /*0b40*/ 	.word	0xffffffff


	//   ....[6]....
        /*0b44*/ 	.word	0xffffffff


	//   ....[7]....
        /*0b48*/ 	.word	0xffffffff


	//   ....[8]....
        /*0b4c*/ 	.word	0xffffffff


	//   ....[9]....
        /*0b50*/ 	.word	0xffffffff


	//   ....[10]....
        /*0b54*/ 	.word	0xffffffff


	//   ....[11]....
        /*0b58*/ 	.word	0xffffffff


	//   ....[12]....
        /*0b5c*/ 	.word	0xffffffff


	//   ....[13]....
        /*0b60*/ 	.word	0xffffffff


	//   ....[14]....
        /*0b64*/ 	.word	0xffffffff


	//   ....[15]....
        /*0b68*/ 	.word	0xffffffff


	//   ....[16]....
        /*0b6c*/ 	.word	0xffffffff


	//   ....[17]....
        /*0b70*/ 	.word	0xffffffff


	//   ....[18]....
        /*0b74*/ 	.word	0xffffffff


	//   ....[19]....
        /*0b78*/ 	.word	0xffffffff


	//   ....[20]....
        /*0b7c*/ 	.word	0xffffffff


	//   ....[21]....
        /*0b80*/ 	.word	0xffffffff


	//   ....[22]....
        /*0b84*/ 	.word	0xffffffff


	//   ....[23]....
        /*0b88*/ 	.word	0xffffffff


	//   ....[24]....
        /*0b8c*/ 	.word	0xffffffff


	//   ....[25]....
        /*0b90*/ 	.word	0xffffffff


	//   ....[26]....
        /*0b94*/ 	.word	0xffffffff


	//   ....[27]....
        /*0b98*/ 	.word	0xffffffff


	//   ....[28]....
        /*0b9c*/ 	.word	0xffffffff


	//   ....[29]....
        /*0ba0*/ 	.word	0xffffffff


	//   ....[30]....
        /*0ba4*/ 	.word	0xffffffff


	//   ....[31]....
        /*0ba8*/ 	.word	0xffffffff


	//   ....[32]....
        /*0bac*/ 	.word	0xffffffff


	//   ....[33]....
        /*0bb0*/ 	.word	0xffffffff


	//   ....[34]....
        /*0bb4*/ 	.word	0xffffffff


	//   ....[35]....
        /*0bb8*/ 	.word	0xffffffff


	//   ....[36]....
        /*0bbc*/ 	.word	0xffffffff


	//   ....[37]....
        /*0bc0*/ 	.word	0xffffffff


	//   ....[38]....
        /*0bc4*/ 	.word	0xffffffff


	//   ....[39]....
        /*0bc8*/ 	.word	0xffffffff


	//   ....[40]....
        /*0bcc*/ 	.word	0xffffffff


	//   ....[41]....
        /*0bd0*/ 	.word	0xffffffff


	//   ....[42]....
        /*0bd4*/ 	.word	0xffffffff


	//   ....[43]....
        /*0bd8*/ 	.word	0xffffffff


	//   ....[44]....
        /*0bdc*/ 	.word	0xffffffff


	//   ....[45]....
        /*0be0*/ 	.word	0xffffffff


	//   ....[46]....
        /*0be4*/ 	.word	0xffffffff


	//   ....[47]....
        /*0be8*/ 	.word	0xffffffff


	//   ....[48]....
        /*0bec*/ 	.word	0xffffffff


	//   ....[49]....
        /*0bf0*/ 	.word	0xffffffff


	//   ....[50]....
        /*0bf4*/ 	.word	0xffffffff


	//   ....[51]....
        /*0bf8*/ 	.word	0xffffffff


	//   ....[52]....
        /*0bfc*/ 	.word	0xffffffff


	//   ....[53]....
        /*0c00*/ 	.word	0xffffffff


	//   ....[54]....
        /*0c04*/ 	.word	0xffffffff


	//   ....[55]....
        /*0c08*/ 	.word	0xffffffff


	//   ....[56]....
        /*0c0c*/ 	.word	0xffffffff


	//   ....[57]....
        /*0c10*/ 	.word	0xffffffff


	//   ....[58]....
        /*0c14*/ 	.word	0xffffffff


	//   ....[59]....
        /*0c18*/ 	.word	0xffffffff


	//   ....[60]....
        /*0c1c*/ 	.word	0xffffffff


	//   ....[61]....
        /*0c20*/ 	.word	0xffffffff


	//   ....[62]....
        /*0c24*/ 	.word	0xffffffff


	//   ....[63]....
        /*0c28*/ 	.word	0xffffffff


	//   ....[64]....
        /*0c2c*/ 	.word	0xffffffff


	//   ....[65]....
        /*0c30*/ 	.word	0xffffffff


	//   ....[66]....
        /*0c34*/ 	.word	0xffffffff


	//   ....[67]....
        /*0c38*/ 	.word	0xffffffff


	//   ....[68]....
        /*0c3c*/ 	.word	0xffffffff


	//   ....[69]....
        /*0c40*/ 	.word	0xffffffff


	//   ....[70]....
        /*0c44*/ 	.word	0xffffffff


	//   ....[71]....
        /*0c48*/ 	.word	0xffffffff


	//   ....[72]....
        /*0c4c*/ 	.word	0xffffffff


	//   ....[73]....
        /*0c50*/ 	.word	0xffffffff


	//   ....[74]....
        /*0c54*/ 	.word	0xffffffff


	//   ....[75]....
        /*0c58*/ 	.word	0xffffffff


	//   ....[76]....
        /*0c5c*/ 	.word	0xffffffff


	//   ....[77]....
        /*0c60*/ 	.word	0xffffffff


	//   ....[78]....
        /*0c64*/ 	.word	0xffffffff


	//   ....[79]....
        /*0c68*/ 	.word	0xffffffff


	//   ....[80]....
        /*0c6c*/ 	.word	0xffffffff


	//   ....[81]....
        /*0c70*/ 	.word	0xffffffff


	//   ....[82]....
        /*0c74*/ 	.word	0xffffffff


	//   ....[83]....
        /*0c78*/ 	.word	0xffffffff


	//   ....[84]....
        /*0c7c*/ 	.word	0xffffffff


	//   ....[85]....
        /*0c80*/ 	.word	0xffffffff


	//   ....[86]....
        /*0c84*/ 	.word	0xffffffff


	//   ....[87]....
        /*0c88*/ 	.word	0xffffffff


	//   ....[88]....
        /*0c8c*/ 	.word	0xffffffff


	//   ....[89]....
        /*0c90*/ 	.word	0xffffffff


	//   ....[90]....
        /*0c94*/ 	.word	0xffffffff


	//   ....[91]....
        /*0c98*/ 	.word	0xffffffff


	//   ....[92]....
        /*0c9c*/ 	.word	0xffffffff


	//   ....[93]....
        /*0ca0*/ 	.word	0xffffffff


	//   ....[94]....
        /*0ca4*/ 	.word	0xffffffff


	//   ....[95]....
        /*0ca8*/ 	.word	0xffffffff


	//   ....[96]....
        /*0cac*/ 	.word	0xffffffff


	//   ....[97]....
        /*0cb0*/ 	.word	0xffffffff


	//   ....[98]....
        /*0cb4*/ 	.word	0xffffffff


	//   ....[99]....
        /*0cb8*/ 	.word	0xffffffff


	//   ....[100]....
        /*0cbc*/ 	.word	0xffffffff


	//   ....[101]....
        /*0cc0*/ 	.word	0xffffffff


	//   ....[102]....
        /*0cc4*/ 	.word	0xffffffff


	//   ....[103]....
        /*0cc8*/ 	.word	0xffffffff


	//   ....[104]....
        /*0ccc*/ 	.word	0xffffffff


	//   ....[105]....
        /*0cd0*/ 	.word	0xffffffff


	//   ....[106]....
        /*0cd4*/ 	.word	0xffffffff


	//   ....[107]....
        /*0cd8*/ 	.word	0xffffffff


	//   ....[108]....
        /*0cdc*/ 	.word	0xffffffff


	//   ....[109]....
        /*0ce0*/ 	.word	0xffffffff


	//   ....[110]....
        /*0ce4*/ 	.word	0xffffffff


	//   ....[111]....
        /*0ce8*/ 	.word	0xffffffff


	//   ....[112]....
        /*0cec*/ 	.word	0xffffffff


	//   ....[113]....
        /*0cf0*/ 	.word	0xffffffff


	//   ....[114]....
        /*0cf4*/ 	.word	0xffffffff


	//   ....[115]....
        /*0cf8*/ 	.word	0xffffffff


	//   ....[116]....
        /*0cfc*/ 	.word	0xffffffff


	//   ....[117]....
        /*0d00*/ 	.word	0xffffffff


	//   ....[118]....
        /*0d04*/ 	.word	0xffffffff


	//   ....[119]....
        /*0d08*/ 	.word	0xffffffff


	//   ....[120]....
        /*0d0c*/ 	.word	0xffffffff


	//   ....[121]....
        /*0d10*/ 	.word	0xffffffff


	//   ....[122]....
        /*0d14*/ 	.word	0xffffffff


	//   ....[123]....
        /*0d18*/ 	.word	0xffffffff


	//   ....[124]....
        /*0d1c*/ 	.word	0xffffffff


	//   ....[125]....
        /*0d20*/ 	.word	0xffffffff


	//   ....[126]....
        /*0d24*/ 	.word	0xffffffff


	//   ....[127]....
        /*0d28*/ 	.word	0xffffffff


	//   ....[128]....
        /*0d2c*/ 	.word	0xffffffff


	//   ....[129]....
        /*0d30*/ 	.word	0xffffffff


	//   ....[130]....
        /*0d34*/ 	.word	0xffffffff


	//   ....[131]....
        /*0d38*/ 	.word	0xffffffff


	//   ....[132]....
        /*0d3c*/ 	.word	0xffffffff


	//   ....[133]....
        /*0d40*/ 	.word	0xffffffff


	//   ....[134]....
        /*0d44*/ 	.word	0xffffffff


	//   ....[135]....
        /*0d48*/ 	.word	0xffffffff


	//   ....[136]....
        /*0d4c*/ 	.word	0xffffffff


	//   ....[137]....
        /*0d50*/ 	.word	0xffffffff


	//   ....[138]....
        /*0d54*/ 	.word	0xffffffff


	//   ....[139]....
        /*0d58*/ 	.word	0xffffffff


	//   ....[140]....
        /*0d5c*/ 	.word	0xffffffff


	//   ....[141]....
        /*0d60*/ 	.word	0xffffffff


	//   ....[142]....
        /*0d64*/ 	.word	0xffffffff


	//   ....[143]....
        /*0d68*/ 	.word	0xffffffff


	//   ....[144]....
        /*0d6c*/ 	.word	0xffffffff


	//   ....[145]....
        /*0d70*/ 	.word	0xffffffff


	//   ....[146]....
        /*0d74*/ 	.word	0xffffffff


	//   ....[147]....
        /*0d78*/ 	.word	0xffffffff


	//   ....[148]....
        /*0d7c*/ 	.word	0xffffffff


	//   ....[149]....
        /*0d80*/ 	.word	0xffffffff


	//   ....[150]....
        /*0d84*/ 	.word	0xffffffff


	//   ....[151]....
        /*0d88*/ 	.word	0xffffffff


	//   ....[152]....
        /*0d8c*/ 	.word	0xffffffff


	//   ....[153]....
        /*0d90*/ 	.word	0xffffffff


	//   ....[154]....
        /*0d94*/ 	.word	0xffffffff


	//   ....[155]....
        /*0d98*/ 	.word	0xffffffff


	//   ....[156]....
        /*0d9c*/ 	.word	0xffffffff


	//   ....[157]....
        /*0da0*/ 	.word	0xffffffff


	//   ....[158]....
        /*0da4*/ 	.word	0xffffffff


	//   ....[159]....
        /*0da8*/ 	.word	0xffffffff


	//   ....[160]....
        /*0dac*/ 	.word	0xffffffff


	//   ....[161]....
        /*0db0*/ 	.word	0xffffffff


	//   ....[162]....
        /*0db4*/ 	.word	0xffffffff


	//   ....[163]....
        /*0db8*/ 	.word	0xffffffff


	//   ....[164]....
        /*0dbc*/ 	.word	0xffffffff


	//   ....[165]....
        /*0dc0*/ 	.word	0xffffffff


	//   ....[166]....
        /*0dc4*/ 	.word	0xffffffff


	//   ....[167]....
        /*0dc8*/ 	.word	0xffffffff


	//   ....[168]....
        /*0dcc*/ 	.word	0xffffffff


	//   ....[169]....
        /*0dd0*/ 	.word	0xffffffff


	//   ....[170]....
        /*0dd4*/ 	.word	0xffffffff


	//   ....[171]....
        /*0dd8*/ 	.word	0xffffffff


	//   ....[172]....
        /*0ddc*/ 	.word	0xffffffff


	//   ....[173]....
        /*0de0*/ 	.word	0xffffffff


	//   ....[174]....
        /*0de4*/ 	.word	0xffffffff


	//   ....[175]....
        /*0de8*/ 	.word	0xffffffff


	//   ....[176]....
        /*0dec*/ 	.word	0xffffffff


	//   ....[177]....
        /*0df0*/ 	.word	0xffffffff


	//   ....[178]....
        /*0df4*/ 	.word	0xffffffff


	//   ....[179]....
        /*0df8*/ 	.word	0xffffffff


	//   ....[180]....
        /*0dfc*/ 	.word	0xffffffff


	//   ....[181]....
        /*0e00*/ 	.word	0xffffffff


	//   ....[182]....
        /*0e04*/ 	.word	0xffffffff


	//   ....[183]....
        /*0e08*/ 	.word	0xffffffff


	//   ....[184]....
        /*0e0c*/ 	.word	0xffffffff


	//   ....[185]....
        /*0e10*/ 	.word	0xffffffff


	//   ....[186]....
        /*0e14*/ 	.word	0xffffffff


	//   ....[187]....
        /*0e18*/ 	.word	0xffffffff


	//   ....[188]....
        /*0e1c*/ 	.word	0xffffffff


	//   ....[189]....
        /*0e20*/ 	.word	0xffffffff


	//   ....[190]....
        /*0e24*/ 	.word	0xffffffff


	//   ....[191]....
        /*0e28*/ 	.word	0xffffffff


	//   ....[192]....
        /*0e2c*/ 	.word	0xffffffff


	//   ....[193]....
        /*0e30*/ 	.word	0xffffffff


	//   ....[194]....
        /*0e34*/ 	.word	0xffffffff


	//   ....[195]....
        /*0e38*/ 	.word	0xffffffff


	//   ....[196]....
        /*0e3c*/ 	.word	0xffffffff


	//   ....[197]....
        /*0e40*/ 	.word	0xffffffff


	//   ....[198]....
        /*0e44*/ 	.word	0xffffffff


	//   ....[199]....
        /*0e48*/ 	.word	0xffffffff


	//   ....[200]....
        /*0e4c*/ 	.word	0xffffffff


	//   ....[201]....
        /*0e50*/ 	.word	0xffffffff


	//   ....[202]....
        /*0e54*/ 	.word	0xffffffff


	//   ....[203]....
        /*0e58*/ 	.word	0xffffffff


	//   ....[204]....
        /*0e5c*/ 	.word	0xffffffff


	//   ....[205]....
        /*0e60*/ 	.word	0xffffffff


	//   ....[206]....
        /*0e64*/ 	.word	0xffffffff


	//   ....[207]....
        /*0e68*/ 	.word	0xffffffff


	//   ....[208]....
        /*0e6c*/ 	.word	0xffffffff


	//   ....[209]....
        /*0e70*/ 	.word	0xffffffff


	//   ....[210]....
        /*0e74*/ 	.word	0xffffffff


	//   ....[211]....
        /*0e78*/ 	.word	0xffffffff


	//   ....[212]....
        /*0e7c*/ 	.word	0xffffffff


	//   ....[213]....
        /*0e80*/ 	.word	0xffffffff


	//   ....[214]....
        /*0e84*/ 	.word	0xffffffff


	//   ....[215]....
        /*0e88*/ 	.word	0xffffffff


	//   ....[216]....
        /*0e8c*/ 	.word	0xffffffff


	//   ....[217]....
        /*0e90*/ 	.word	0xffffffff


	//   ....[218]....
        /*0e94*/ 	.word	0xffffffff


	//   ....[219]....
        /*0e98*/ 	.word	0xffffffff


	//   ....[220]....
        /*0e9c*/ 	.word	0xffffffff


	//   ....[221]....
        /*0ea0*/ 	.word	0xffffffff


	//   ....[222]....
        /*0ea4*/ 	.word	0xffffffff


	//   ....[223]....
        /*0ea8*/ 	.word	0xffffffff


	//   ....[224]....
        /*0eac*/ 	.word	0xffffffff


	//   ....[225]....
        /*0eb0*/ 	.word	0xffffffff


	//   ....[226]....
        /*0eb4*/ 	.word	0xffffffff


	//   ....[227]....
        /*0eb8*/ 	.word	0xffffffff


	//   ....[228]....
        /*0ebc*/ 	.word	0xffffffff


	//   ....[229]....
        /*0ec0*/ 	.word	0xffffffff


	//   ....[230]....
        /*0ec4*/ 	.word	0xffffffff


	//   ....[231]....
        /*0ec8*/ 	.word	0xffffffff


	//   ....[232]....
        /*0ecc*/ 	.word	0xffffffff


	//   ....[233]....
        /*0ed0*/ 	.word	0xffffffff


	//   ....[234]....
        /*0ed4*/ 	.word	0xffffffff


	//   ....[235]....
        /*0ed8*/ 	.word	0xffffffff


	//   ....[236]....
        /*0edc*/ 	.word	0xffffffff


	//   ....[237]....
        /*0ee0*/ 	.word	0xffffffff


	//   ....[238]....
        /*0ee4*/ 	.word	0xffffffff


	//   ....[239]....
        /*0ee8*/ 	.word	0xffffffff


	//   ....[240]....
        /*0eec*/ 	.word	0xffffffff


	//   ....[241]....
        /*0ef0*/ 	.word	0xffffffff


	//   ....[242]....
        /*0ef4*/ 	.word	0xffffffff


	//   ....[243]....
        /*0ef8*/ 	.word	0xffffffff


	//   ....[244]....
        /*0efc*/ 	.word	0xffffffff


	//   ....[245]....
        /*0f00*/ 	.word	0xffffffff


	//   ....[246]....
        /*0f04*/ 	.word	0xffffffff


	//   ....[247]....
        /*0f08*/ 	.word	0xffffffff


	//   ....[248]....
        /*0f0c*/ 	.word	0xffffffff


	//   ....[249]....
        /*0f10*/ 	.word	0x0500000f


	//   ....[250]....
        /*0f14*/ 	.word	0x0500000f


	//   ....[251]....
        /*0f18*/ 	.word	0x0500000f


	//   ....[252]....
        /*0f1c*/ 	.word	0x0500000f


	//   ....[253]....
        /*0f20*/ 	.word	0x0500000f


	//   ....[254]....
        /*0f24*/ 	.word	0x0500000f


	//   ....[255]....
        /*0f28*/ 	.word	0x0500000f


	//   ....[0]....
        /*0f2c*/ 	.word	0x0500000f


	//   ....[1]....
        /*0f30*/ 	.word	0x0500000f


	//   ....[2]....
        /*0f34*/ 	.word	0x0500000f


	//   ....[3]....
        /*0f38*/ 	.word	0x0500000f


	//   ....[4]....
        /*0f3c*/ 	.word	0x0500000f


	//   ....[5]....
        /*0f40*/ 	.word	0x0500000f


	//   ....[6]....
        /*0f44*/ 	.word	0x0500000f


	//   ....[7]....
        /*0f48*/ 	.word	0x0500000f


	//   ....[8]....
        /*0f4c*/ 	.word	0x0500000f


	//   ....[9]....
        /*0f50*/ 	.word	0x0500000f


	//   ....[10]....
        /*0f54*/ 	.word	0x0500000f


	//   ....[11]....
        /*0f58*/ 	.word	0x0500000f


	//   ....[12]....
        /*0f5c*/ 	.word	0x0500000f


	//   ....[13]....
        /*0f60*/ 	.word	0x0500000f


	//   ....[14]....
        /*0f64*/ 	.word	0x0500000f


	//   ....[15]....
        /*0f68*/ 	.word	0x0500000f


	//   ....[16]....
        /*0f6c*/ 	.word	0x0500000f


	//   ....[17]....
        /*0f70*/ 	.word	0x0500000f


	//   ....[18]....
        /*0f74*/ 	.word	0x0500000f


	//   ....[19]....
        /*0f78*/ 	.word	0x0500000f


	//   ....[20]....
        /*0f7c*/ 	.word	0x0500000f


	//   ....[21]....
        /*0f80*/ 	.word	0x0500000f


	//   ....[22]....
        /*0f84*/ 	.word	0x0500000f


	//   ....[23]....
        /*0f88*/ 	.word	0x0500000f


	//   ....[24]....
        /*0f8c*/ 	.word	0x0500000f


	//   ....[25]....
        /*0f90*/ 	.word	0x0500000f


	//   ....[26]....
        /*0f94*/ 	.word	0x0500000f


	//   ....[27]....
        /*0f98*/ 	.word	0x0500000f


	//   ....[28]....
        /*0f9c*/ 	.word	0x0500000f


	//   ....[29]....
        /*0fa0*/ 	.word	0x0500000f


	//   ....[30]....
        /*0fa4*/ 	.word	0x0500000f


	//   ....[31]....
        /*0fa8*/ 	.word	0x0500000f


	//   ....[32]....
        /*0fac*/ 	.word	0x0500000f


	//   ....[33]....
        /*0fb0*/ 	.word	0x0500000f


	//   ....[34]....
        /*0fb4*/ 	.word	0x0500000f


	//   ....[35]....
        /*0fb8*/ 	.word	0x0500000f


	//   ....[36]....
        /*0fbc*/ 	.word	0x0500000f


	//   ....[37]....
        /*0fc0*/ 	.word	0x0500000f


	//   ....[38]....
        /*0fc4*/ 	.word	0x0500000f


	//   ....[39]....
        /*0fc8*/ 	.word	0x0500000f


	//   ....[40]....
        /*0fcc*/ 	.word	0x0500000f


	//   ....[41]....
        /*0fd0*/ 	.word	0x0500000f


	//   ....[42]....
        /*0fd4*/ 	.word	0x0500000f


	//   ....[43]....
        /*0fd8*/ 	.word	0x0500000f


	//   ....[44]....
        /*0fdc*/ 	.word	0x0500000f


	//   ....[45]....
        /*0fe0*/ 	.word	0x0500000f


	//   ....[46]....
        /*0fe4*/ 	.word	0x0500000f


	//   ....[47]....
        /*0fe8*/ 	.word	0x0500000f


	//   ....[48]....
        /*0fec*/ 	.word	0x0500000f


	//   ....[49]....
        /*0ff0*/ 	.word	0x0500000f


	//   ....[50]....
        /*0ff4*/ 	.word	0x0500000f


	//   ....[51]....
        /*0ff8*/ 	.word	0x0500000f


	//   ....[52]....
        /*0ffc*/ 	.word	0x0500000f


	//   ....[53]....
        /*1000*/ 	.word	0x0500000f


	//   ....[54]....
        /*1004*/ 	.word	0x0500000f


	//   ....[55]....
        /*1008*/ 	.word	0x0500000f


	//   ....[56]....
        /*100c*/ 	.word	0x0500000f


	//   ....[57]....
        /*1010*/ 	.word	0x0500000f


	//   ....[58]....
        /*1014*/ 	.word	0x0500000f


	//   ....[59]....
        /*1018*/ 	.word	0x0500000f


	//   ....[60]....
        /*101c*/ 	.word	0x0500000f


	//   ....[61]....
        /*1020*/ 	.word	0x0500000f


	//   ....[62]....
        /*1024*/ 	.word	0x0500000f


	//   ....[63]....
        /*1028*/ 	.word	0x0500000f


	//   ....[64]....
        /*102c*/ 	.word	0x0500000f


	//   ....[65]....
        /*1030*/ 	.word	0x0500000f


	//   ....[66]....
        /*1034*/ 	.word	0x0500000f


	//   ....[67]....
        /*1038*/ 	.word	0x0500000f


	//   ....[68]....
        /*103c*/ 	.word	0x0500000f


	//   ....[69]....
        /*1040*/ 	.word	0x0500000f


	//   ....[70]....
        /*1044*/ 	.word	0x0500000f


	//   ....[71]....
        /*1048*/ 	.word	0x0500000f


	//   ....[72]....
        /*104c*/ 	.word	0x0500000f


	//   ....[73]....
        /*1050*/ 	.word	0x0500000f


	//   ....[74]....
        /*1054*/ 	.word	0x0500000f


	//   ....[75]....
        /*1058*/ 	.word	0x0500000f


	//   ....[76]....
        /*105c*/ 	.word	0x0500000f


	//   ....[77]....
        /*1060*/ 	.word	0x0500000f


	//   ....[78]....
        /*1064*/ 	.word	0x0500000f


	//   ....[79]....
        /*1068*/ 	.word	0x0500000f


	//   ....[80]....
        /*106c*/ 	.word	0x0500000f


	//   ....[81]....
        /*1070*/ 	.word	0x0500000f


	//   ....[82]....
        /*1074*/ 	.word	0x0500000f


	//   ....[83]....
        /*1078*/ 	.word	0x0500000f


	//   ....[84]....
        /*107c*/ 	.word	0x0500000f


	//   ....[85]....
        /*1080*/ 	.word	0x0500000f


	//   ....[86]....
        /*1084*/ 	.word	0x0500000f


	//   ....[87]....
        /*1088*/ 	.word	0x0500000f


	//   ....[88]....
        /*108c*/ 	.word	0x0500000f


	//   ....[89]....
        /*1090*/ 	.word	0x0500000f


	//   ....[90]....
        /*1094*/ 	.word	0x0500000f


	//   ....[91]....
        /*1098*/ 	.word	0x0500000f


	//   ....[92]....
        /*109c*/ 	.word	0x0500000f


	//   ....[93]....
        /*10a0*/ 	.word	0x0500000f


	//   ....[94]....
        /*10a4*/ 	.word	0x0500000f


	//   ....[95]....
        /*10a8*/ 	.word	0x0500000f


	//   ....[96]....
        /*10ac*/ 	.word	0x0500000f


	//   ....[97]....
        /*10b0*/ 	.word	0x0500000f


	//   ....[98]....
        /*10b4*/ 	.word	0x0500000f


	//   ....[99]....
        /*10b8*/ 	.word	0x0500000f


	//   ....[100]....
        /*10bc*/ 	.word	0x0500000f


	//   ....[101]....
        /*10c0*/ 	.word	0x0500000f


	//   ....[102]....
        /*10c4*/ 	.word	0x0500000f


	//   ....[103]....
        /*10c8*/ 	.word	0x0500000f


	//   ....[104]....
        /*10cc*/ 	.word	0x0500000f


	//   ....[105]....
        /*10d0*/ 	.word	0x0500000f


	//   ....[106]....
        /*10d4*/ 	.word	0x0500000f


	//   ....[107]....
        /*10d8*/ 	.word	0x0500000f


	//   ....[108]....
        /*10dc*/ 	.word	0x0500000f


	//   ....[109]....
        /*10e0*/ 	.word	0x0500000f


	//   ....[110]....
        /*10e4*/ 	.word	0x0500000f


	//   ....[111]....
        /*10e8*/ 	.word	0x0500000f


	//   ....[112]....
        /*10ec*/ 	.word	0x0500000f


	//   ....[113]....
        /*10f0*/ 	.word	0x0500000f


	//   ....[114]....
        /*10f4*/ 	.word	0x0500000f


	//   ....[115]....
        /*10f8*/ 	.word	0x0500000f


	//   ....[116]....
        /*10fc*/ 	.word	0x0500000f


	//   ....[117]....
        /*1100*/ 	.word	0x0500000f


	//   ....[118]....
        /*1104*/ 	.word	0x0500000f


	//   ....[119]....
        /*1108*/ 	.word	0x0500000f


	//   ....[120]....
        /*110c*/ 	.word	0x0500000f


	//   ....[121]....
        /*1110*/ 	.word	0x0500000f


	//   ....[122]....
        /*1114*/ 	.word	0x0500000f


	//   ....[123]....
        /*1118*/ 	.word	0x0500000f


	//   ....[124]....
        /*111c*/ 	.word	0x0500000f


	//   ....[125]....
        /*1120*/ 	.word	0x0500000f


	//   ....[126]....
        /*1124*/ 	.word	0x0500000f


	//   ....[127]....
        /*1128*/ 	.word	0x0500000f


	//   ....[128]....
        /*112c*/ 	.word	0x0500000f


	//   ....[129]....
        /*1130*/ 	.word	0x0500000f


	//   ....[130]....
        /*1134*/ 	.word	0x0500000f


	//   ....[131]....
        /*1138*/ 	.word	0x0500000f


	//   ....[132]....
        /*113c*/ 	.word	0x0500000f


	//   ....[133]....
        /*1140*/ 	.word	0x0500000f


	//   ....[134]....
        /*1144*/ 	.word	0x0500000f


	//   ....[135]....
        /*1148*/ 	.word	0x0500000f


	//   ....[136]....
        /*114c*/ 	.word	0x0500000f


	//   ....[137]....
        /*1150*/ 	.word	0x0500000f


	//   ....[138]....
        /*1154*/ 	.word	0x0500000f


	//   ....[139]....
        /*1158*/ 	.word	0x0500000f


	//   ....[140]....
        /*115c*/ 	.word	0x0500000f


	//   ....[141]....
        /*1160*/ 	.word	0x0500000f


	//   ....[142]....
        /*1164*/ 	.word	0x0500000f


	//   ....[143]....
        /*1168*/ 	.word	0x0500000f


	//   ....[144]....
        /*116c*/ 	.word	0x0500000f


	//   ....[145]....
        /*1170*/ 	.word	0x0500000f


	//   ....[146]....
        /*1174*/ 	.word	0x0500000f


	//   ....[147]....
        /*1178*/ 	.word	0x0500000f


	//   ....[148]....
        /*117c*/ 	.word	0x0500000f


	//   ....[149]....
        /*1180*/ 	.word	0x0500000f


	//   ....[150]....
        /*1184*/ 	.word	0x0500000f


	//   ....[151]....
        /*1188*/ 	.word	0x0500000f


	//   ....[152]....
        /*118c*/ 	.word	0x0500000f


	//   ....[153]....
        /*1190*/ 	.word	0x0500000f


	//   ....[154]....
        /*1194*/ 	.word	0x0500000f


	//   ....[155]....
        /*1198*/ 	.word	0x0500000f


	//   ....[156]....
        /*119c*/ 	.word	0x0500000f


	//   ....[157]....
        /*11a0*/ 	.word	0x0500000f


	//   ....[158]....
        /*11a4*/ 	.word	0x0500000f


	//   ....[159]....
        /*11a8*/ 	.word	0x0500000f


	//   ....[160]....
        /*11ac*/ 	.word	0x0500000f


	//   ....[161]....
        /*11b0*/ 	.word	0x0500000f


	//   ....[162]....
        /*11b4*/ 	.word	0x0500000f


	//   ....[163]....
        /*11b8*/ 	.word	0x0500000f


	//   ....[164]....
        /*11bc*/ 	.word	0x0500000f


	//   ....[165]....
        /*11c0*/ 	.word	0x0500000f


	//   ....[166]....
        /*11c4*/ 	.word	0x0500000f


	//   ....[167]....
        /*11c8*/ 	.word	0x0500000f


	//   ....[168]....
        /*11cc*/ 	.word	0x0500000f


	//   ....[169]....
        /*11d0*/ 	.word	0x0500000f


	//   ....[170]....
        /*11d4*/ 	.word	0x0500000f


	//   ....[171]....
        /*11d8*/ 	.word	0x0500000f


	//   ....[172]....
        /*11dc*/ 	.word	0x0500000f


	//   ....[173]....
        /*11e0*/ 	.word	0x0500000f


	//   ....[174]....
        /*11e4*/ 	.word	0x0500000f


	//   ....[175]....
        /*11e8*/ 	.word	0x0500000f


	//   ....[176]....
        /*11ec*/ 	.word	0x0500000f


	//   ....[177]....
        /*11f0*/ 	.word	0x0500000f


	//   ....[178]....
        /*11f4*/ 	.word	0x0500000f


	//   ....[179]....
        /*11f8*/ 	.word	0x0500000f


	//   ....[180]....
        /*11fc*/ 	.word	0x0500000f


	//   ....[181]....
        /*1200*/ 	.word	0x0500000f


	//   ....[182]....
        /*1204*/ 	.word	0x0500000f


	//   ....[183]....
        /*1208*/ 	.word	0x0500000f


	//   ....[184]....
        /*120c*/ 	.word	0x0500000f


	//   ....[185]....
        /*1210*/ 	.word	0x0500000f


	//   ....[186]....
        /*1214*/ 	.word	0x0500000f


	//   ....[187]....
        /*1218*/ 	.word	0x0500000f


	//   ....[188]....
        /*121c*/ 	.word	0x0500000f


	//   ....[189]....
        /*1220*/ 	.word	0x0500000f


	//   ....[190]....
        /*1224*/ 	.word	0x0500000f


	//   ....[191]....
        /*1228*/ 	.word	0x0500000f


	//   ....[192]....
        /*122c*/ 	.word	0x0500000f


	//   ....[193]....
        /*1230*/ 	.word	0x0500000f


	//   ....[194]....
        /*1234*/ 	.word	0x0500000f


	//   ....[195]....
        /*1238*/ 	.word	0x0500000f


	//   ....[196]....
        /*123c*/ 	.word	0x0500000f


	//   ....[197]....
        /*1240*/ 	.word	0x0500000f


	//   ....[198]....
        /*1244*/ 	.word	0x0500000f


	//----- nvinfo : EIATTR_COOP_GROUP_INSTR_OFFSETS
	.align		4
.L_150:
        /*1248*/ 	.byte	0x04, 0x28
        /*124a*/ 	.short	(.L_152 - .L_151)


	//   ....[0]....
.L_151:
        /*124c*/ 	.word	0x00000070


	//   ....[1]....
        /*1250*/ 	.word	0x00000140


	//   ....[2]....
        /*1254*/ 	.word	0x00000190


	//   ....[3]....
        /*1258*/ 	.word	0x000003c0


	//   ....[4]....
        /*125c*/ 	.word	0x00000520


	//   ....[5]....
        /*1260*/ 	.word	0x00000640


	//   ....[6]....
        /*1264*/ 	.word	0x000007a0


	//   ....[7]....
        /*1268*/ 	.word	0x00003ec0


	//   ....[8]....
        /*126c*/ 	.word	0x00003ed0


	//   ....[9]....
        /*1270*/ 	.word	0x00006bb0


	//   ....[10]....
        /*1274*/ 	.word	0x00006bc0


	//   ....[11]....
        /*1278*/ 	.word	0x0000a090


	//   ....[12]....
        /*127c*/ 	.word	0x0000a0a0


	//   ....[13]....
        /*1280*/ 	.word	0x0000d000


	//   ....[14]....
        /*1284*/ 	.word	0x0000d010


	//   ....[15]....
        /*1288*/ 	.word	0x000100d0


	//   ....[16]....
        /*128c*/ 	.word	0x000100e0


	//   ....[17]....
        /*1290*/ 	.word	0x00010360


	//   ....[18]....
        /*1294*/ 	.word	0x00010370


	//   ....[19]....
        /*1298*/ 	.word	0x00010850


	//   ....[20]....
        /*129c*/ 	.word	0x000108b0


	//   ....[21]....
        /*12a0*/ 	.word	0x00010b10


	//   ....[22]....
        /*12a4*/ 	.word	0x00010b30


	//   ....[23]....
        /*12a8*/ 	.word	0x000115b0


	//   ....[24]....
        /*12ac*/ 	.word	0x00011d90


	//   ....[25]....
        /*12b0*/ 	.word	0x00011da0


	//   ....[26]....
        /*12b4*/ 	.word	0x00011db0


	//   ....[27]....
        /*12b8*/ 	.word	0x00011dc0


	//   ....[28]....
        /*12bc*/ 	.word	0x00015380


	//   ....[29]....
        /*12c0*/ 	.word	0x00015390


	//   ....[30]....
        /*12c4*/ 	.word	0x000153a0


	//   ....[31]....
        /*12c8*/ 	.word	0x000153b0


	//   ....[32]....
        /*12cc*/ 	.word	0x0001ae80


	//   ....[33]....
        /*12d0*/ 	.word	0x0001aea0


	//   ....[34]....
        /*12d4*/ 	.word	0x0001b3b0


	//   ....[35]....
        /*12d8*/ 	.word	0x0001b3d0


	//   ....[36]....
        /*12dc*/ 	.word	0x0001ef10


	//   ....[37]....
        /*12e0*/ 	.word	0x0001ef60


	//   ....[38]....
        /*12e4*/ 	.word	0x0001f340


	//   ....[39]....
        /*12e8*/ 	.word	0x0001f360


	//   ....[40]....
        /*12ec*/ 	.word	0x00021180


	//   ....[41]....
        /*12f0*/ 	.word	0x000211e0


	//   ....[42]....
        /*12f4*/ 	.word	0x00021200


	//   ....[43]....
        /*12f8*/ 	.word	0x00021220


	//   ....[44]....
        /*12fc*/ 	.word	0x000221d0


	//   ....[45]....
        /*1300*/ 	.word	0x00022200


	//   ....[46]....
        /*1304*/ 	.word	0x00022250


	//   ....[47]....
        /*1308*/ 	.word	0x00022280


	//   ....[48]....
        /*130c*/ 	.word	0x000222b0


	//   ....[49]....
        /*1310*/ 	.word	0x000222e0


	//   ....[50]....
        /*1314*/ 	.word	0x00022310


	//   ....[51]....
        /*1318*/ 	.word	0x00022350


	//   ....[52]....
        /*131c*/ 	.word	0x00022380


	//   ....[53]....
        /*1320*/ 	.word	0x000223b0


	//   ....[54]....
        /*1324*/ 	.word	0x000223e0


	//   ....[55]....
        /*1328*/ 	.word	0x00022410


	//   ....[56]....
        /*132c*/ 	.word	0x00022440


	//   ....[57]....
        /*1330*/ 	.word	0x00022470


	//   ....[58]....
        /*1334*/ 	.word	0x000224a0


	//   ....[59]....
        /*1338*/ 	.word	0x000224d0


	//   ....[60]....
        /*133c*/ 	.word	0x00022500


	//   ....[61]....
        /*1340*/ 	.word	0x00022530


	//   ....[62]....
        /*1344*/ 	.word	0x00022560


	//   ....[63]....
        /*1348*/ 	.word	0x00022590


	//   ....[64]....
        /*134c*/ 	.word	0x000225c0


	//   ....[65]....
        /*1350*/ 	.word	0x000225f0


	//   ....[66]....
        /*1354*/ 	.word	0x00022620


	//   ....[67]....
        /*1358*/ 	.word	0x00022650


	//   ....[68]....
        /*135c*/ 	.word	0x00022680


	//   ....[69]....
        /*1360*/ 	.word	0x000226b0


	//   ....[70]....
        /*1364*/ 	.word	0x000226e0


	//   ....[71]....
        /*1368*/ 	.word	0x00022710


	//   ....[72]....
        /*136c*/ 	.word	0x00022740


	//   ....[73]....
        /*1370*/ 	.word	0x00022770


	//   ....[74]....
        /*1374*/ 	.word	0x000227a0


	//   ....[75]....
        /*1378*/ 	.word	0x000227d0


	//   ....[76]....
        /*137c*/ 	.word	0x00022800


	//   ....[77]....
        /*1380*/ 	.word	0x00022830


	//   ....[78]....
        /*1384*/ 	.word	0x00022860


	//   ....[79]....
        /*1388*/ 	.word	0x00022890


	//   ....[80]....
        /*138c*/ 	.word	0x000228c0


	//   ....[81]....
        /*1390*/ 	.word	0x000228f0


	//   ....[82]....
        /*1394*/ 	.word	0x00022920


	//   ....[83]....
        /*1398*/ 	.word	0x00022950


	//   ....[84]....
        /*139c*/ 	.word	0x00022980


	//   ....[85]....
        /*13a0*/ 	.word	0x000229b0


	//   ....[86]....
        /*13a4*/ 	.word	0x000229e0


	//   ....[87]....
        /*13a8*/ 	.word	0x00022a10


	//   ....[88]....
        /*13ac*/ 	.word	0x00022a40


	//   ....[89]....
        /*13b0*/ 	.word	0x00022a70


	//   ....[90]....
        /*13b4*/ 	.word	0x00022aa0


	//   ....[91]....
        /*13b8*/ 	.word	0x00022ad0


	//   ....[92]....
        /*13bc*/ 	.word	0x00022b00


	//   ....[93]....
        /*13c0*/ 	.word	0x00022b30


	//   ....[94]....
        /*13c4*/ 	.word	0x00022b60


	//   ....[95]....
        /*13c8*/ 	.word	0x00022b90


	//   ....[96]....
        /*13cc*/ 	.word	0x00022bc0


	//   ....[97]....
        /*13d0*/ 	.word	0x00022bf0


	//   ....[98]....
        /*13d4*/ 	.word	0x00022c20


	//   ....[99]....
        /*13d8*/ 	.word	0x00022c50


	//   ....[100]....
        /*13dc*/ 	.word	0x00022c80


	//   ....[101]....
        /*13e0*/ 	.word	0x00022cb0


	//   ....[102]....
        /*13e4*/ 	.word	0x00022ce0


	//   ....[103]....
        /*13e8*/ 	.word	0x00022d10


	//   ....[104]....
        /*13ec*/ 	.word	0x00022d40


	//   ....[105]....
        /*13f0*/ 	.word	0x00022d70


	//   ....[106]....
        /*13f4*/ 	.word	0x00022da0


	//   ....[107]....
        /*13f8*/ 	.word	0x00022dd0


	//   ....[108]....
        /*13fc*/ 	.word	0x00022e00


	//   ....[109]....
        /*1400*/ 	.word	0x00022e30


	//   ....[110]....
        /*1404*/ 	.word	0x00022e60


	//   ....[111]....
        /*1408*/ 	.word	0x00022e90


	//   ....[112]....
        /*140c*/ 	.word	0x00022ec0


	//   ....[113]....
        /*1410*/ 	.word	0x00022ef0


	//   ....[114]....
        /*1414*/ 	.word	0x00022f20


	//   ....[115]....
        /*1418*/ 	.word	0x00022f40


	//   ....[116]....
        /*141c*/ 	.word	0x00022f50


	//   ....[117]....
        /*1420*/ 	.word	0x00022f60


	//   ....[118]....
        /*1424*/ 	.word	0x00022f70


	//   ....[119]....
        /*1428*/ 	.word	0x00022f80


	//   ....[120]....
        /*142c*/ 	.word	0x00022f90


	//   ....[121]....
        /*1430*/ 	.word	0x00022fa0


	//   ....[122]....
        /*1434*/ 	.word	0x00022fb0


	//   ....[123]....
        /*1438*/ 	.word	0x00022fc0


	//   ....[124]....
        /*143c*/ 	.word	0x00022fd0


	//   ....[125]....
        /*1440*/ 	.word	0x00022fe0


	//   ....[126]....
        /*1444*/ 	.word	0x00022ff0


	//   ....[127]....
        /*1448*/ 	.word	0x00023020


	//   ....[128]....
        /*144c*/ 	.word	0x00023050


	//   ....[129]....
        /*1450*/ 	.word	0x00023060


	//   ....[130]....
        /*1454*/ 	.word	0x00023090


	//   ....[131]....
        /*1458*/ 	.word	0x000230c0


	//   ....[132]....
        /*145c*/ 	.word	0x000230d0


	//   ....[133]....
        /*1460*/ 	.word	0x00023100


	//   ....[134]....
        /*1464*/ 	.word	0x00023130


	//   ....[135]....
        /*1468*/ 	.word	0x00023160


	//   ....[136]....
        /*146c*/ 	.word	0x00023190


	//   ....[137]....
        /*1470*/ 	.word	0x000231c0


	//   ....[138]....
        /*1474*/ 	.word	0x000231f0


	//   ....[139]....
        /*1478*/ 	.word	0x00023220


	//   ....[140]....
        /*147c*/ 	.word	0x00023c20


	//   ....[141]....
        /*1480*/ 	.word	0x00023c40


	//   ....[142]....
        /*1484*/ 	.word	0x00023c50


	//   ....[143]....
        /*1488*/ 	.word	0x00023c60


	//   ....[144]....
        /*148c*/ 	.word	0x00024510


	//   ....[145]....
        /*1490*/ 	.word	0x00024520


	//   ....[146]....
        /*1494*/ 	.word	0x000246d0


	//   ....[147]....
        /*1498*/ 	.word	0x000246e0


	//   ....[148]....
        /*149c*/ 	.word	0x00024830


	//   ....[149]....
        /*14a0*/ 	.word	0x00024840


	//   ....[150]....
        /*14a4*/ 	.word	0x00024990


	//   ....[151]....
        /*14a8*/ 	.word	0x000249a0


	//   ....[152]....
        /*14ac*/ 	.word	0x00024d90


	//   ....[153]....
        /*14b0*/ 	.word	0x00024da0


	//   ....[154]....
        /*14b4*/ 	.word	0x000259f0


	//   ....[155]....
        /*14b8*/ 	.word	0x00025a00


	//   ....[156]....
        /*14bc*/ 	.word	0x00027180


	//   ....[157]....
        /*14c0*/ 	.word	0x00027190


	//   ....[158]....
        /*14c4*/ 	.word	0x000272f0


	//   ....[159]....
        /*14c8*/ 	.word	0x00027300


	//   ....[160]....
        /*14cc*/ 	.word	0x00027450


	//   ....[161]....
        /*14d0*/ 	.word	0x00027460


	//   ....[162]....
        /*14d4*/ 	.word	0x000275b0


	//   ....[163]....
        /*14d8*/ 	.word	0x000275c0


	//   ....[164]....
        /*14dc*/ 	.word	0x00027760


	//   ....[165]....
        /*14e0*/ 	.word	0x00027970


	//   ....[166]....
        /*14e4*/ 	.word	0x000279a0


	//   ....[167]....
        /*14e8*/ 	.word	0x000279d0


	//   ....[168]....
        /*14ec*/ 	.word	0x00027a00


	//   ....[169]....
        /*14f0*/ 	.word	0x00027a30


	//   ....[170]....
        /*14f4*/ 	.word	0x00027a60


	//   ....[171]....
        /*14f8*/ 	.word	0x00027bf0


	//   ....[172]....
        /*14fc*/ 	.word	0x00027c20


	//   ....[173]....
        /*1500*/ 	.word	0x00027c50


	//   ....[174]....
        /*1504*/ 	.word	0x00027c80


	//   ....[175]....
        /*1508*/ 	.word	0x00027cb0


	//   ....[176]....
        /*150c*/ 	.word	0x00027ce0


	//   ....[177]....
        /*1510*/ 	.word	0x00027d70


	//   ....[178]....
        /*1514*/ 	.word	0x00027da0


	//   ....[179]....
        /*1518*/ 	.word	0x00027db0


	//   ....[180]....
        /*151c*/ 	.word	0x00027e40


	//   ....[181]....
        /*1520*/ 	.word	0x00028f20


	//   ....[182]....
        /*1524*/ 	.word	0x0002b4e0


	//   ....[183]....
        /*1528*/ 	.word	0x0002b520


	//   ....[184]....
        /*152c*/ 	.word	0x0002b640


	//   ....[185]....
        /*1530*/ 	.word	0x0002b650


	//   ....[186]....
        /*1534*/ 	.word	0x0002b6e0


	//   ....[187]....
        /*1538*/ 	.word	0x0002b6f0


	//   ....[188]....
        /*153c*/ 	.word	0x0002b700


	//   ....[189]....
        /*1540*/ 	.word	0x0002b790


	//   ....[190]....
        /*1544*/ 	.word	0x0002b830


	//   ....[191]....
        /*1548*/ 	.word	0x0002b840


	//   ....[192]....
        /*154c*/ 	.word	0x0002bc70


	//   ....[193]....
        /*1550*/ 	.word	0x0002bcb0


	//   ....[194]....
        /*1554*/ 	.word	0x0002bce0


	//   ....[195]....
        /*1558*/ 	.word	0x0002bdd0


	//   ....[196]....
        /*155c*/ 	.word	0x0002bde0


	//   ....[197]....
        /*1560*/ 	.word	0x0002be70


	//   ....[198]....
        /*1564*/ 	.word	0x0002be80


	//   ....[199]....
        /*1568*/ 	.word	0x0002be90


	//   ....[200]....
        /*156c*/ 	.word	0x0002bea0


	//   ....[201]....
        /*1570*/ 	.word	0x0002bf80


	//   ....[202]....
        /*1574*/ 	.word	0x0002c710


	//   ....[203]....
        /*1578*/ 	.word	0x0002c740


	//   ....[204]....
        /*157c*/ 	.word	0x0002c760


	//   ....[205]....
        /*1580*/ 	.word	0x0002c7f0


	//   ....[206]....
        /*1584*/ 	.word	0x0002c810


	//   ....[207]....
        /*1588*/ 	.word	0x0002c8a0


	//   ....[208]....
        /*158c*/ 	.word	0x0002c8c0


	//   ....[209]....
        /*1590*/ 	.word	0x0002c8d0


	//   ....[210]....
        /*1594*/ 	.word	0x0002d2c0


	//   ....[211]....
        /*1598*/ 	.word	0x0002d2d0


	//   ....[212]....
        /*159c*/ 	.word	0x0002d2e0


	//   ....[213]....
        /*15a0*/ 	.word	0x0002d320


	//   ....[214]....
        /*15a4*/ 	.word	0x0002d360


	//   ....[215]....
        /*15a8*/ 	.word	0x0002d370


	//   ....[216]....
        /*15ac*/ 	.word	0x0002d3d0


	//   ....[217]....
        /*15b0*/ 	.word	0x0002d400


	//   ....[218]....
        /*15b4*/ 	.word	0x0002d440


	//   ....[219]....
        /*15b8*/ 	.word	0x0002d4a0


	//   ....[220]....
        /*15bc*/ 	.word	0x0002d8b0


	//   ....[221]....
        /*15c0*/ 	.word	0x0002d8c0


	//   ....[222]....
        /*15c4*/ 	.word	0x0002d8d0


	//   ....[223]....
        /*15c8*/ 	.word	0x0002d8e0


	//   ....[224]....
        /*15cc*/ 	.word	0x0002d8f0


	//   ....[225]....
        /*15d0*/ 	.word	0x0002d950


	//   ....[226]....
        /*15d4*/ 	.word	0x0002d960


	//   ....[227]....
        /*15d8*/ 	.word	0x0002d9c0


	//   ....[228]....
        /*15dc*/ 	.word	0x0002d9f0


	//   ....[229]....
        /*15e0*/ 	.word	0x0002da30


	//   ....[230]....
        /*15e4*/ 	.word	0x0002f040


	//   ....[231]....
        /*15e8*/ 	.word	0x0002f070


	//   ....[232]....
        /*15ec*/ 	.word	0x0002f0d0


	//   ....[233]....
        /*15f0*/ 	.word	0x0002f100


	//   ....[234]....
        /*15f4*/ 	.word	0x0002f130


	//   ....[235]....
        /*15f8*/ 	.word	0x0002f160


	//   ....[236]....
        /*15fc*/ 	.word	0x0002f190


	//   ....[237]....
        /*1600*/ 	.word	0x0002f1c0


	//   ....[238]....
        /*1604*/ 	.word	0x0002f360


	//   ....[239]....
        /*1608*/ 	.word	0x0002f390


	//   ....[240]....
        /*160c*/ 	.word	0x0002f3c0


	//   ....[241]....
        /*1610*/ 	.word	0x0002f3f0


	//   ....[242]....
        /*1614*/ 	.word	0x0002f420


	//   ....[243]....
        /*1618*/ 	.word	0x0002f450


	//   ....[244]....
        /*161c*/ 	.word	0x0002f510


	//   ....[245]....
        /*1620*/ 	.word	0x0002f530


	//   ....[246]....
        /*1624*/ 	.word	0x0002f540


	//   ....[247]....
        /*1628*/ 	.word	0x0002f5a0


	//   ....[248]....
        /*162c*/ 	.word	0x0002fbe0


	//   ....[249]....
        /*1630*/ 	.word	0x0002ff80


	//   ....[250]....
        /*1634*/ 	.word	0x00030010


	//   ....[251]....
        /*1638*/ 	.word	0x000300b0


	//   ....[252]....
        /*163c*/ 	.word	0x00030140


	//   ....[253]....
        /*1640*/ 	.word	0x00030230


	//   ....[254]....
        /*1644*/ 	.word	0x000302c0


	//   ....[255]....
        /*1648*/ 	.word	0x00030360


	//   ....[0]....
        /*164c*/ 	.word	0x000303f0


	//   ....[1]....
        /*1650*/ 	.word	0x000304e0


	//   ....[2]....
        /*1654*/ 	.word	0x00030570


	//   ....[3]....
        /*1658*/ 	.word	0x00030610


	//   ....[4]....
        /*165c*/ 	.word	0x000306a0


	//   ....[5]....
        /*1660*/ 	.word	0x00030780


	//   ....[6]....
        /*1664*/ 	.word	0x00030830


	//   ....[7]....
        /*1668*/ 	.word	0x000308c0


	//   ....[8]....
        /*166c*/ 	.word	0x00030910


	//   ....[9]....
        /*1670*/ 	.word	0x00030960


	//   ....[10]....
        /*1674*/ 	.word	0x00030a50


	//   ....[11]....
        /*1678*/ 	.word	0x00030ae0


	//   ....[12]....
        /*167c*/ 	.word	0x00030b30


	//   ....[13]....
        /*1680*/ 	.word	0x00030b80


	//   ....[14]....
        /*1684*/ 	.word	0x00030f10


	//   ....[15]....
        /*1688*/ 	.word	0x00031020


	//   ....[16]....
        /*168c*/ 	.word	0x00031150


	//   ....[17]....
        /*1690*/ 	.word	0x00031270


	//   ....[18]....
        /*1694*/ 	.word	0x000313a0


	//   ....[19]....
        /*1698*/ 	.word	0x000314b0


	//   ....[20]....
        /*169c*/ 	.word	0x00031580


	//   ....[21]....
        /*16a0*/ 	.word	0x000315d0


	//   ....[22]....
        /*16a4*/ 	.word	0x00031650


	//   ....[23]....
        /*16a8*/ 	.word	0x000316c0


	//   ....[24]....
        /*16ac*/ 	.word	0x00031720


	//   ....[25]....
        /*16b0*/ 	.word	0x00031770


	//   ....[26]....
        /*16b4*/ 	.word	0x000317d0


	//   ....[27]....
        /*16b8*/ 	.word	0x00031820


	//   ....[28]....
        /*16bc*/ 	.word	0x00031880


	//   ....[29]....
        /*16c0*/ 	.word	0x000318d0


	//   ....[30]....
        /*16c4*/ 	.word	0x00031950


	//   ....[31]....
        /*16c8*/ 	.word	0x000319c0


	//   ....[32]....
        /*16cc*/ 	.word	0x00031a20


	//   ....[33]....
        /*16d0*/ 	.word	0x00031a90


	//   ....[34]....
        /*16d4*/ 	.word	0x00031af0


	//   ....[35]....
        /*16d8*/ 	.word	0x00031b80


	//   ....[36]....
        /*16dc*/ 	.word	0x00031be0


	//   ....[37]....
        /*16e0*/ 	.word	0x00031c30


	//   ....[38]....
        /*16e4*/ 	.word	0x00031c90


	//   ....[39]....
        /*16e8*/ 	.word	0x00031d20


	//   ....[40]....
        /*16ec*/ 	.word	0x00031d80


	//   ....[41]....
        /*16f0*/ 	.word	0x00031dd0


	//   ....[42]....
        /*16f4*/ 	.word	0x00031e30


	//   ....[43]....
        /*16f8*/ 	.word	0x00031ec0


	//   ....[44]....
        /*16fc*/ 	.word	0x00031f20


	//   ....[45]....
        /*1700*/ 	.word	0x00031f70


	//   ....[46]....
        /*1704*/ 	.word	0x00031fd0


	//   ....[47]....
        /*1708*/ 	.word	0x00032060


	//   ....[48]....
        /*170c*/ 	.word	0x000320c0


	//   ....[49]....
        /*1710*/ 	.word	0x00032110


	//   ....[50]....
        /*1714*/ 	.word	0x00032170


	//   ....[51]....
        /*1718*/ 	.word	0x00032200


	//   ....[52]....
        /*171c*/ 	.word	0x00032260


	//   ....[53]....
        /*1720*/ 	.word	0x000322b0


	//   ....[54]....
        /*1724*/ 	.word	0x00032310


	//   ....[55]....
        /*1728*/ 	.word	0x000323a0


	//   ....[56]....
        /*172c*/ 	.word	0x00032400


	//   ....[57]....
        /*1730*/ 	.word	0x00032450


	//   ....[58]....
        /*1734*/ 	.word	0x000324b0


	//   ....[59]....
        /*1738*/ 	.word	0x00032540


	//   ....[60]....
        /*173c*/ 	.word	0x000325a0


	//   ....[61]....
        /*1740*/ 	.word	0x000325f0


	//   ....[62]....
        /*1744*/ 	.word	0x00032650


	//   ....[63]....
        /*1748*/ 	.word	0x000326e0


	//   ....[64]....
        /*174c*/ 	.word	0x00032740


	//   ....[65]....
        /*1750*/ 	.word	0x00032790


	//   ....[66]....
        /*1754*/ 	.word	0x000327f0


	//   ....[67]....
        /*1758*/ 	.word	0x00032880


	//   ....[68]....
        /*175c*/ 	.word	0x000328e0


	//   ....[69]....
        /*1760*/ 	.word	0x00032930


	//   ....[70]....
        /*1764*/ 	.word	0x00032990


	//   ....[71]....
        /*1768*/ 	.word	0x00032a20


	//   ....[72]....
        /*176c*/ 	.word	0x00032a80


	//   ....[73]....
        /*1770*/ 	.word	0x00032ad0


	//   ....[74]....
        /*1774*/ 	.word	0x00032b30


	//   ....[75]....
        /*1778*/ 	.word	0x00032bc0


	//   ....[76]....
        /*177c*/ 	.word	0x00032c20


	//   ....[77]....
        /*1780*/ 	.word	0x00032c70


	//   ....[78]....
        /*1784*/ 	.word	0x00032cd0


	//   ....[79]....
        /*1788*/ 	.word	0x00032d60


	//   ....[80]....
        /*178c*/ 	.word	0x00032dc0


	//   ....[81]....
        /*1790*/ 	.word	0x00032e10


	//   ....[82]....
        /*1794*/ 	.word	0x00032e90


	//   ....[83]....
        /*1798*/ 	.word	0x00032ee0


	//   ....[84]....
        /*179c*/ 	.word	0x00032f40


	//   ....[85]....
        /*17a0*/ 	.word	0x00032f90


	//   ....[86]....
        /*17a4*/ 	.word	0x00032ff0


	//   ....[87]....
        /*17a8*/ 	.word	0x00033060


	//   ....[88]....
        /*17ac*/ 	.word	0x000330c0


	//   ....[89]....
        /*17b0*/ 	.word	0x00033110


	//   ....[90]....
        /*17b4*/ 	.word	0x00033190


	//   ....[91]....
        /*17b8*/ 	.word	0x00033200


	//   ....[92]....
        /*17bc*/ 	.word	0x00033260


	//   ....[93]....
        /*17c0*/ 	.word	0x000332b0


	//   ....[94]....
        /*17c4*/ 	.word	0x00033330


	//   ....[95]....
        /*17c8*/ 	.word	0x000333a0


	//   ....[96]....
        /*17cc*/ 	.word	0x00033400


	//   ....[97]....
        /*17d0*/ 	.word	0x00033450


	//   ....[98]....
        /*17d4*/ 	.word	0x000334d0


	//   ....[99]....
        /*17d8*/ 	.word	0x00033540


	//   ....[100]....
        /*17dc*/ 	.word	0x000335a0


	//   ....[101]....
        /*17e0*/ 	.word	0x000335f0


	//   ....[102]....
        /*17e4*/ 	.word	0x00033670


	//   ....[103]....
        /*17e8*/ 	.word	0x000336e0


	//   ....[104]....
        /*17ec*/ 	.word	0x00033740


	//   ....[105]....
        /*17f0*/ 	.word	0x00033790


	//   ....[106]....
        /*17f4*/ 	.word	0x00033860


	//   ....[107]....
        /*17f8*/ 	.word	0x000338e0


	//   ....[108]....
        /*17fc*/ 	.word	0x00033980


	//   ....[109]....
        /*1800*/ 	.word	0x000339d0


	//   ....[110]....
        /*1804*/ 	.word	0x00033a60


	//   ....[111]....
        /*1808*/ 	.word	0x00033ab0


	//   ....[112]....
        /*180c*/ 	.word	0x00033b40


	//   ....[113]....
        /*1810*/ 	.word	0x00033bd0


	//   ....[114]....
        /*1814*/ 	.word	0x00033c60


	//   ....[115]....
        /*1818*/ 	.word	0x00033cf0


	//   ....[116]....
        /*181c*/ 	.word	0x00033d80


	//   ....[117]....
        /*1820*/ 	.word	0x00033e10


	//   ....[118]....
        /*1824*/ 	.word	0x00033e90


	//   ....[119]....
        /*1828*/ 	.word	0x00033ee0


	//   ....[120]....
        /*182c*/ 	.word	0x00033f80


	//   ....[121]....
        /*1830*/ 	.word	0x00034010


	//   ....[122]....
        /*1834*/ 	.word	0x00034090


	//   ....[123]....
        /*1838*/ 	.word	0x000340e0


	//   ....[124]....
        /*183c*/ 	.word	0x00034170


	//   ....[125]....
        /*1840*/ 	.word	0x00034200


	//   ....[126]....
        /*1844*/ 	.word	0x00034290


	//   ....[127]....
        /*1848*/ 	.word	0x00034320


	//   ....[128]....
        /*184c*/ 	.word	0x000343b0


	//   ....[129]....
        /*1850*/ 	.word	0x00034440


	//   ....[130]....
        /*1854*/ 	.word	0x00034500


	//   ....[131]....
        /*1858*/ 	.word	0x000347d0


	//   ....[132]....
        /*185c*/ 	.word	0x000348d0


	//   ....[133]....
        /*1860*/ 	.word	0x00034970


	//   ....[134]....
        /*1864*/ 	.word	0x00034af0


	//   ....[135]....
        /*1868*/ 	.word	0x00034b80


	//   ....[136]....
        /*186c*/ 	.word	0x00034be0


	//   ....[137]....
        /*1870*/ 	.word	0x00034ce0


	//   ....[138]....
        /*1874*/ 	.word	0x00034d40


	//   ....[139]....
        /*1878*/ 	.word	0x00034e20


	//   ....[140]....
        /*187c*/ 	.word	0x00034f10


	//   ....[141]....
        /*1880*/ 	.word	0x00034fe0


	//   ....[142]....
        /*1884*/ 	.word	0x00035150


	//   ....[143]....
        /*1888*/ 	.word	0x00035210


	//   ....[144]....
        /*188c*/ 	.word	0x00035360


	//   ....[145]....
        /*1890*/ 	.word	0x000353b0


	//   ....[146]....
        /*1894*/ 	.word	0x000354b0


	//   ....[147]....
        /*1898*/ 	.word	0x00035560


	//   ....[148]....
        /*189c*/ 	.word	0x000355c0


	//   ....[149]....
        /*18a0*/ 	.word	0x00035660


	//   ....[150]....
        /*18a4*/ 	.word	0x00035720


	//   ....[151]....
        /*18a8*/ 	.word	0x000357f0


	//   ....[152]....
        /*18ac*/ 	.word	0x000358a0


	//   ....[153]....
        /*18b0*/ 	.word	0x00035900


	//   ....[154]....
        /*18b4*/ 	.word	0x00035960


	//   ....[155]....
        /*18b8*/ 	.word	0x00035a60


	//   ....[156]....
        /*18bc*/ 	.word	0x00035ac0


	//   ....[157]....
        /*18c0*/ 	.word	0x00035bc0


	//   ....[158]....
        /*18c4*/ 	.word	0x00035c20


	//   ....[159]....
        /*18c8*/ 	.word	0x00035d00


	//   ....[160]....
        /*18cc*/ 	.word	0x00035e30


	//   ....[161]....
        /*18d0*/ 	.word	0x00035ec0


	//   ....[162]....
        /*18d4*/ 	.word	0x00035f20


	//   ....[163]....
        /*18d8*/ 	.word	0x00036000


	//   ....[164]....
        /*18dc*/ 	.word	0x00036060


	//   ....[165]....
        /*18e0*/ 	.word	0x00036130


	//   ....[166]....
        /*18e4*/ 	.word	0x00036190


	//   ....[167]....
        /*18e8*/ 	.word	0x00036260


	//   ....[168]....
        /*18ec*/ 	.word	0x000362c0


	//   ....[169]....
        /*18f0*/ 	.word	0x00036390


	//   ....[170]....
        /*18f4*/ 	.word	0x00036480


	//   ....[171]....
        /*18f8*/ 	.word	0x00036510


	//   ....[172]....
        /*18fc*/ 	.word	0x00036570


	//   ....[173]....
        /*1900*/ 	.word	0x00036640


	//   ....[174]....
        /*1904*/ 	.word	0x000366a0


	//   ....[175]....
        /*1908*/ 	.word	0x00036770


	//   ....[176]....
        /*190c*/ 	.word	0x000367d0


	//   ....[177]....
        /*1910*/ 	.word	0x000368a0


	//   ....[178]....
        /*1914*/ 	.word	0x00036900


	//   ....[179]....
        /*1918*/ 	.word	0x000369d0


	//   ....[180]....
        /*191c*/ 	.word	0x00036ba0


	//   ....[181]....
        /*1920*/ 	.word	0x00036c40


	//   ....[182]....
        /*1924*/ 	.word	0x00036dc0


	//   ....[183]....
        /*1928*/ 	.word	0x00036e30


	//   ....[184]....
        /*192c*/ 	.word	0x00036ea0


	//   ....[185]....
        /*1930*/ 	.word	0x00036f10


	//   ....[186]....
        /*1934*/ 	.word	0x00036f80


	//   ....[187]....
        /*1938*/ 	.word	0x00037000


	//   ....[188]....
        /*193c*/ 	.word	0x00037080


	//   ....[189]....
        /*1940*/ 	.word	0x00037110


	//   ....[190]....
        /*1944*/ 	.word	0x00037180


	//   ....[191]....
        /*1948*/ 	.word	0x000371f0


	//   ....[192]....
        /*194c*/ 	.word	0x00037260


	//   ....[193]....
        /*1950*/ 	.word	0x000372e0


	//   ....[194]....
        /*1954*/ 	.word	0x00037350


	//   ....[195]....
        /*1958*/ 	.word	0x000373f0


	//   ....[196]....
        /*195c*/ 	.word	0x00037440


	//   ....[197]....
        /*1960*/ 	.word	0x000374d0


	//   ....[198]....
        /*1964*/ 	.word	0x00037600


	//----- nvinfo : EIATTR_REG_RECONFIG
	.align		4
.L_152:
        /*1968*/ 	.byte	0x01, 0x54
	.zero		2


	//----- nvinfo : EIATTR_SYSCALL_OFFSETS
	.align		4
        /*196c*/ 	.byte	0x04, 0x46
        /*196e*/ 	.short	(.L_154 - .L_153)


	//   ....[0]....
.L_153:
        /*1970*/ 	.word	0x00002440


	//   ....[1]....
        /*1974*/ 	.word	0x00002590


	//   ....[2]....
        /*1978*/ 	.word	0x00011760


	//   ....[3]....
        /*197c*/ 	.word	0x00011cc0


	//   ....[4]....
        /*1980*/ 	.word	0x0002a780


	//   ....[5]....
        /*1984*/ 	.word	0x0002a910


	//   ....[6]....
        /*1988*/ 	.word	0x0002aa60


	//   ....[7]....
        /*198c*/ 	.word	0x0002aba0


	//   ....[8]....
        /*1990*/ 	.word	0x0002c3a0


	//----- nvinfo : EIATTR_MBARRIER_INSTR_OFFSETS
	.align		4
.L_154:
        /*1994*/ 	.byte	0x04, 0x39
        /*1996*/ 	.short	(.L_156 - .L_155)


	//   ....[0]....
.L_155:
        /*1998*/ 	.word	0x00000270
        /*199c*/ 	.word	0x000000ff
        /*19a0*/ 	.word	0x00033400
        /*19a4*/ 	.short	0x0100
        /*19a6*/ 	.byte	0x08
	.zero		1


	//   ....[1]....
        /*19a8*/ 	.word	0x00000280
        /*19ac*/ 	.word	0x000000ff
        /*19b0*/ 	.word	0x00033420
        /*19b4*/ 	.short	0x0100
        /*19b6*/ 	.byte	0x08
	.zero		1


	//   ....[2]....
        /*19b8*/ 	.word	0x00000370
        /*19bc*/ 	.word	0x000000ff
        /*19c0*/ 	.word	0x00033430
        /*19c4*/ 	.short	0x0100
        /*19c6*/ 	.byte	0x08
	.zero		1


	//   ....[3]....
        /*19c8*/ 	.word	0x00000380
        /*19cc*/ 	.word	0x000000ff
        /*19d0*/ 	.word	0x00033440
        /*19d4*/ 	.short	0x0100
        /*19d6*/ 	.byte	0x08
	.zero		1


	//   ....[4]....
        /*19d8*/ 	.word	0x00000390
        /*19dc*/ 	.word	0x000000ff
        /*19e0*/ 	.word	0x00033438
        /*19e4*/ 	.short	0x0100
        /*19e6*/ 	.byte	0x08
	.zero		1


	//   ....[5]....
        /*19e8*/ 	.word	0x000003a0
        /*19ec*/ 	.word	0x000000ff
        /*19f0*/ 	.word	0x00033448
        /*19f4*/ 	.short	0x0100
        /*19f6*/ 	.byte	0x08
	.zero		1


	//   ....[6]....
        /*19f8*/ 	.word	0x000004d0
        /*19fc*/ 	.word	0x000000ff
        /*1a00*/ 	.word	0x00033450
        /*1a04*/ 	.short	0x0100
        /*1a06*/ 	.byte	0x08
	.zero		1


	//   ....[7]....
        /*1a08*/ 	.word	0x000004e0
        /*1a0c*/ 	.word	0x000000ff
        /*1a10*/ 	.word	0x00033460
        /*1a14*/ 	.short	0x0100
        /*1a16*/ 	.byte	0x08
	.zero		1


	//   ....[8]....
        /*1a18*/ 	.word	0x000004f0
        /*1a1c*/ 	.word	0x000000ff
        /*1a20*/ 	.word	0x00033458
        /*1a24*/ 	.short	0x0100
        /*1a26*/ 	.byte	0x08
	.zero		1


	//   ....[9]....
        /*1a28*/ 	.word	0x00000500
        /*1a2c*/ 	.word	0x000000ff
        /*1a30*/ 	.word	0x00033468
        /*1a34*/ 	.short	0x0100
        /*1a36*/ 	.byte	0x08
	.zero		1


	//   ....[10]....
        /*1a38*/ 	.word	0x000005f0
        /*1a3c*/ 	.word	0x000000ff
        /*1a40*/ 	.word	0x00033470
        /*1a44*/ 	.short	0x0100
        /*1a46*/ 	.byte	0x06
	.zero		1


	//   ....[11]....
        /*1a48*/ 	.word	0x00000600
        /*1a4c*/ 	.word	0x000000ff
        /*1a50*/ 	.word	0x00033480
        /*1a54*/ 	.short	0x0100
        /*1a56*/ 	.byte	0x06
	.zero		1


	//   ....[12]....
        /*1a58*/ 	.word	0x00000610
        /*1a5c*/ 	.word	0x000000ff
        /*1a60*/ 	.word	0x00033478
        /*1a64*/ 	.short	0x0100
        /*1a66*/ 	.byte	0x06
	.zero		1


	//   ....[13]....
        /*1a68*/ 	.word	0x00000620
        /*1a6c*/ 	.word	0x000000ff
        /*1a70*/ 	.word	0x00033488
        /*1a74*/ 	.short	0x0100
        /*1a76*/ 	.byte	0x06
	.zero		1


	//   ....[14]....
        /*1a78*/ 	.word	0x00000750
        /*1a7c*/ 	.word	0x000000ff
        /*1a80*/ 	.word	0x00033490
        /*1a84*/ 	.short	0x0100
        /*1a86*/ 	.byte	0x08
	.zero		1


	//   ....[15]....
        /*1a88*/ 	.word	0x00000760
        /*1a8c*/ 	.word	0x000000ff
        /*1a90*/ 	.word	0x000334a0
        /*1a94*/ 	.short	0x0100
        /*1a96*/ 	.byte	0x08
	.zero		1


	//   ....[16]....
        /*1a98*/ 	.word	0x00000770
        /*1a9c*/ 	.word	0x000000ff
        /*1aa0*/ 	.word	0x00033498
        /*1aa4*/ 	.short	0x0100
        /*1aa6*/ 	.byte	0x08
	.zero		1


	//   ....[17]....
        /*1aa8*/ 	.word	0x00000780
        /*1aac*/ 	.word	0x000000ff
        /*1ab0*/ 	.word	0x000334a8
        /*1ab4*/ 	.short	0x0100
        /*1ab6*/ 	.byte	0x08
	.zero		1


	//   ....[18]....
        /*1ab8*/ 	.word	0x000008c0
        /*1abc*/ 	.word	0x000000ff
        /*1ac0*/ 	.word	0x000334b0
        /*1ac4*/ 	.short	0x0100
        /*1ac6*/ 	.byte	0x08
	.zero		1


	//   ....[19]....
        /*1ac8*/ 	.word	0x000008d0
        /*1acc*/ 	.word	0x000000ff
        /*1ad0*/ 	.word	0x000334c0
        /*1ad4*/ 	.short	0x0100
        /*1ad6*/ 	.byte	0x08
	.zero		1


	//   ....[20]....
        /*1ad8*/ 	.word	0x000008e0
        /*1adc*/ 	.word	0x000000ff
        /*1ae0*/ 	.word	0x000334b8
        /*1ae4*/ 	.short	0x0100
        /*1ae6*/ 	.byte	0x08
	.zero		1


	//   ....[21]....
        /*1ae8*/ 	.word	0x000008f0
        /*1aec*/ 	.word	0x000000ff
        /*1af0*/ 	.word	0x000334c8
        /*1af4*/ 	.short	0x0100
        /*1af6*/ 	.byte	0x08
	.zero		1


	//   ....[22]....
        /*1af8*/ 	.word	0x00003e70
        /*1afc*/ 	.word	0x0000005d
        /*1b00*/ 	.word	0x00033490
        /*1b04*/ 	.short	0x010a
        /*1b06*/ 	.byte	0x3f
	.zero		1


	//   ....[23]....
        /*1b08*/ 	.word	0x0000a020
        /*1b0c*/ 	.word	0x0000005d
        /*1b10*/ 	.word	0x00033490
        /*1b14*/ 	.short	0x010a
        /*1b16*/ 	.byte	0x3f
	.zero		1


	//   ....[24]....
        /*1b18*/ 	.word	0x0000fee0
        /*1b1c*/ 	.word	0x0000005d
        /*1b20*/ 	.word	0x00033490
        /*1b24*/ 	.short	0x010a
        /*1b26*/ 	.byte	0x3f
	.zero		1


	//   ....[25]....
        /*1b28*/ 	.word	0x000106a0
        /*1b2c*/ 	.word	0x0000000b
        /*1b30*/ 	.word	0x00000000
        /*1b34*/ 	.short	0x0101
        /*1b36*/ 	.byte	0x3f
	.zero		1


	//   ....[26]....
        /*1b38*/ 	.word	0x000106e0
        /*1b3c*/ 	.word	0x0000005d
        /*1b40*/ 	.word	0x000334b0
        /*1b44*/ 	.short	0x010a
        /*1b46*/ 	.byte	0x3f
	.zero		1


	//   ....[27]....
        /*1b48*/ 	.word	0x00010e40
        /*1b4c*/ 	.word	0x0000005d
        /*1b50*/ 	.word	0x00000000
        /*1b54*/ 	.short	0x0101
        /*1b56*/ 	.byte	0x3f
	.zero		1


	//   ....[28]....
        /*1b58*/ 	.word	0x00011a20
        /*1b5c*/ 	.word	0x00000012
        /*1b60*/ 	.word	0x00033400
        /*1b64*/ 	.short	0x010a
        /*1b66*/ 	.byte	0x3f
	.zero		1


	//   ....[29]....
        /*1b68*/ 	.word	0x00011a70
        /*1b6c*/ 	.word	0x00000012
        /*1b70*/ 	.word	0x00033400
        /*1b74*/ 	.short	0x010a
        /*1b76*/ 	.byte	0x3f
	.zero		1


	//   ....[30]....
        /*1b78*/ 	.word	0x000123a0
        /*1b7c*/ 	.word	0x00000012
        /*1b80*/ 	.word	0x00033400
        /*1b84*/ 	.short	0x010a
        /*1b86*/ 	.byte	0x3f
	.zero		1


	//   ....[31]....
        /*1b88*/ 	.word	0x000157d0
        /*1b8c*/ 	.word	0x00000012
        /*1b90*/ 	.word	0x00033400
        /*1b94*/ 	.short	0x010a
        /*1b96*/ 	.byte	0x3f
	.zero		1


	//   ....[32]....
        /*1b98*/ 	.word	0x00018950
        /*1b9c*/ 	.word	0x00000000
        /*1ba0*/ 	.word	0x00033430
        /*1ba4*/ 	.short	0x010a
        /*1ba6*/ 	.byte	0x3f
	.zero		1


	//   ....[33]....
        /*1ba8*/ 	.word	0x000189a0
        /*1bac*/ 	.word	0x00000000
        /*1bb0*/ 	.word	0x00033430
        /*1bb4*/ 	.short	0x010a
        /*1bb6*/ 	.byte	0x3f
	.zero		1


	//   ....[34]....
        /*1bb8*/ 	.word	0x0001b980
        /*1bbc*/ 	.word	0x00000000
        /*1bc0*/ 	.word	0x00000000
        /*1bc4*/ 	.short	0x0101
        /*1bc6*/ 	.byte	0x3f
	.zero		1


	//   ....[35]....
        /*1bc8*/ 	.word	0x0001cec0
        /*1bcc*/ 	.word	0x00000005
        /*1bd0*/ 	.word	0x00033430
        /*1bd4*/ 	.short	0x010a
        /*1bd6*/ 	.byte	0x3f
	.zero		1


	//   ....[36]....
        /*1bd8*/ 	.word	0x0001cf10
        /*1bdc*/ 	.word	0x00000005
        /*1be0*/ 	.word	0x00033430
        /*1be4*/ 	.short	0x010a
        /*1be6*/ 	.byte	0x3f
	.zero		1


	//   ....[37]....
        /*1be8*/ 	.word	0x0001e020
        /*1bec*/ 	.word	0x00000004
        /*1bf0*/ 	.word	0x00033450
        /*1bf4*/ 	.short	0x010a
        /*1bf6*/ 	.byte	0x3f
	.zero		1


	//   ....[38]....
        /*1bf8*/ 	.word	0x0001e060
        /*1bfc*/ 	.word	0x00000004
        /*1c00*/ 	.word	0x00033450
        /*1c04*/ 	.short	0x010a
        /*1c06*/ 	.byte	0x3f
	.zero		1


	//   ....[39]....
        /*1c08*/ 	.word	0x0001eb30
        /*1c0c*/ 	.word	0x000000bf
        /*1c10*/ 	.word	0x00000000
        /*1c14*/ 	.short	0x0101
        /*1c16*/ 	.byte	0x3f
	.zero		1


	//   ....[40]....
        /*1c18*/ 	.word	0x00020610
        /*1c1c*/ 	.word	0x00000000
        /*1c20*/ 	.word	0x00000000
        /*1c24*/ 	.short	0x0101
        /*1c26*/ 	.byte	0x3f
	.zero		1


	//   ....[41]....
        /*1c28*/ 	.word	0x00020e10
        /*1c2c*/ 	.word	0x00000008
        /*1c30*/ 	.word	0x00033450
        /*1c34*/ 	.short	0x010a
        /*1c36*/ 	.byte	0x3f
	.zero		1


	//   ....[42]....
        /*1c38*/ 	.word	0x00020e90
        /*1c3c*/ 	.word	0x00000008
        /*1c40*/ 	.word	0x00033450
        /*1c44*/ 	.short	0x010a
        /*1c46*/ 	.byte	0x3f
	.zero		1


	//   ....[43]....
        /*1c48*/ 	.word	0x00021780
        /*1c4c*/ 	.word	0x00000003
        /*1c50*/ 	.word	0x00000000
        /*1c54*/ 	.short	0x0101
        /*1c56*/ 	.byte	0x3f
	.zero		1


	//   ....[44]....
        /*1c58*/ 	.word	0x00024440
        /*1c5c*/ 	.word	0x00000000
        /*1c60*/ 	.word	0x00000000
        /*1c64*/ 	.short	0x0101
        /*1c66*/ 	.byte	0x3f
	.zero		1


	//   ....[45]....
        /*1c68*/ 	.word	0x00024ce0
        /*1c6c*/ 	.word	0x00000024
        /*1c70*/ 	.word	0x00000000
        /*1c74*/ 	.short	0x0101
        /*1c76*/ 	.byte	0x3f
	.zero		1


	//   ....[46]....
        /*1c78*/ 	.word	0x00029000
        /*1c7c*/ 	.word	0x00000016
        /*1c80*/ 	.word	0x00033420
        /*1c84*/ 	.short	0x010a
        /*1c86*/ 	.byte	0x3f
	.zero		1


	//   ....[47]....
        /*1c88*/ 	.word	0x00029090
        /*1c8c*/ 	.word	0x0000000b
        /*1c90*/ 	.word	0x000334a0
        /*1c94*/ 	.short	0x010a
        /*1c96*/ 	.byte	0x3f
	.zero		1


	//   ....[48]....
        /*1c98*/ 	.word	0x000294e0
        /*1c9c*/ 	.word	0x0000000b
        /*1ca0*/ 	.word	0x000334c0
        /*1ca4*/ 	.short	0x010a
        /*1ca6*/ 	.byte	0x3f
	.zero		1


	//   ....[49]....
        /*1ca8*/ 	.word	0x000299f0
        /*1cac*/ 	.word	0x0000000a
        /*1cb0*/ 	.word	0x000334a0
        /*1cb4*/ 	.short	0x010a
        /*1cb6*/ 	.byte	0x3f
	.zero		1


	//   ....[50]....
        /*1cb8*/ 	.word	0x00029e30
        /*1cbc*/ 	.word	0x0000000a
        /*1cc0*/ 	.word	0x000334c0
        /*1cc4*/ 	.short	0x010a
        /*1cc6*/ 	.byte	0x3f
	.zero		1


	//   ....[51]....
        /*1cc8*/ 	.word	0x0002b1d0
        /*1ccc*/ 	.word	0x00000000
        /*1cd0*/ 	.word	0x00033480
        /*1cd4*/ 	.short	0x010a
        /*1cd6*/ 	.byte	0x3f
	.zero		1


	//   ....[52]....
        /*1cd8*/ 	.word	0x0002b940
        /*1cdc*/ 	.word	0x00000000
        /*1ce0*/ 	.word	0x00033470
        /*1ce4*/ 	.short	0x0107
        /*1ce6*/ 	.byte	0x3f
	.zero		1


	//   ....[53]....
        /*1ce8*/ 	.word	0x0002ba00
        /*1cec*/ 	.word	0x00000000
        /*1cf0*/ 	.word	0x00033470
        /*1cf4*/ 	.short	0x0101
        /*1cf6*/ 	.byte	0x3f
	.zero		1


	//   ....[54]....
        /*1cf8*/ 	.word	0x0002ba50
        /*1cfc*/ 	.word	0x00000000
        /*1d00*/ 	.word	0x00033440
        /*1d04*/ 	.short	0x010a
        /*1d06*/ 	.byte	0x3f
	.zero		1


	//   ....[55]....
        /*1d08*/ 	.word	0x0002c0b0
        /*1d0c*/ 	.word	0x00000000
        /*1d10*/ 	.word	0x00033430
        /*1d14*/ 	.short	0x0107
        /*1d16*/ 	.byte	0x3f
	.zero		1


	//   ....[56]....
        /*1d18*/ 	.word	0x0002c190
        /*1d1c*/ 	.word	0x00000000
        /*1d20*/ 	.word	0x00033430
        /*1d24*/ 	.short	0x0101
        /*1d26*/ 	.byte	0x3f
	.zero		1


	//   ....[57]....
        /*1d28*/ 	.word	0x0002ca10
        /*1d2c*/ 	.word	0x00000016
        /*1d30*/ 	.word	0x00033400
        /*1d34*/ 	.short	0x0107
        /*1d36*/ 	.byte	0x3f
	.zero		1


	//   ....[58]....
        /*1d38*/ 	.word	0x0002cb10
        /*1d3c*/ 	.word	0x00000016
        /*1d40*/ 	.word	0x00033400
        /*1d44*/ 	.short	0x0101
        /*1d46*/ 	.byte	0x3f
	.zero		1


	//   ....[59]....
        /*1d48*/ 	.word	0x0002cb40
        /*1d4c*/ 	.word	0x00000016
        /*1d50*/ 	.word	0x00033420
        /*1d54*/ 	.short	0x010a
        /*1d56*/ 	.byte	0x3f
	.zero		1


	//   ....[60]....
        /*1d58*/ 	.word	0x0002d010
        /*1d5c*/ 	.word	0x00000004
        /*1d60*/ 	.word	0x00033480
        /*1d64*/ 	.short	0x010a
        /*1d66*/ 	.byte	0x3f
	.zero		1


	//   ....[61]....
        /*1d68*/ 	.word	0x0002d540
        /*1d6c*/ 	.word	0x00000004
        /*1d70*/ 	.word	0x00033470
        /*1d74*/ 	.short	0x0107
        /*1d76*/ 	.byte	0x3f
	.zero		1


	//   ....[62]....
        /*1d78*/ 	.word	0x0002d600
        /*1d7c*/ 	.word	0x00000004
        /*1d80*/ 	.word	0x00033470
        /*1d84*/ 	.short	0x0101
        /*1d86*/ 	.byte	0x3f
	.zero		1


	//   ....[63]....
        /*1d88*/ 	.word	0x0002d630
        /*1d8c*/ 	.word	0x00000004
        /*1d90*/ 	.word	0x00033440
        /*1d94*/ 	.short	0x010a
        /*1d96*/ 	.byte	0x3f
	.zero		1


	//   ....[64]....
        /*1d98*/ 	.word	0x0002db20
        /*1d9c*/ 	.word	0x00000004
        /*1da0*/ 	.word	0x00033430
        /*1da4*/ 	.short	0x0107
        /*1da6*/ 	.byte	0x3f
	.zero		1


	//   ....[65]....
        /*1da8*/ 	.word	0x0002dbf0
        /*1dac*/ 	.word	0x00000004
        /*1db0*/ 	.word	0x00033430
        /*1db4*/ 	.short	0x0101
        /*1db6*/ 	.byte	0x3f
	.zero		1


	//   ....[66]....
        /*1db8*/ 	.word	0x0002dc70
        /*1dbc*/ 	.word	0x00000000
        /*1dc0*/ 	.word	0x00033470
        /*1dc4*/ 	.short	0x010a
        /*1dc6*/ 	.byte	0x3f
	.zero		1


	//   ....[67]....
        /*1dc8*/ 	.word	0x0002dd00
        /*1dcc*/ 	.word	0x00000000
        /*1dd0*/ 	.word	0x00033460
        /*1dd4*/ 	.short	0x010a
        /*1dd6*/ 	.byte	0x3f
	.zero		1


	//   ....[68]....
        /*1dd8*/ 	.word	0x0002e3d0
        /*1ddc*/ 	.word	0x00000000
        /*1de0*/ 	.word	0x00033450
        /*1de4*/ 	.short	0x0101
        /*1de6*/ 	.byte	0x3f
	.zero		1


	//   ....[69]....
        /*1de8*/ 	.word	0x0002e460
        /*1dec*/ 	.word	0x00000000
        /*1df0*/ 	.word	0x00000000
        /*1df4*/ 	.short	0x0101
        /*1df6*/ 	.byte	0x3f
	.zero		1


	//   ....[70]....
        /*1df8*/ 	.word	0x0002e620
        /*1dfc*/ 	.word	0x00000003
        /*1e00*/ 	.word	0x00033470
        /*1e04*/ 	.short	0x010a
        /*1e06*/ 	.byte	0x3f
	.zero		1


	//   ....[71]....
        /*1e08*/ 	.word	0x0002e6a0
        /*1e0c*/ 	.word	0x00000003
        /*1e10*/ 	.word	0x00033460
        /*1e14*/ 	.short	0x010a
        /*1e16*/ 	.byte	0x3f
	.zero		1


	//   ....[72]....
        /*1e18*/ 	.word	0x0002ed80
        /*1e1c*/ 	.word	0x00000003
        /*1e20*/ 	.word	0x00033450
        /*1e24*/ 	.short	0x0101
        /*1e26*/ 	.byte	0x3f
	.zero		1


	//   ....[73]....
        /*1e28*/ 	.word	0x0002ee30
        /*1e2c*/ 	.word	0x00000003
        /*1e30*/ 	.word	0x00000000
        /*1e34*/ 	.short	0x0101
        /*1e36*/ 	.byte	0x3f
	.zero		1


	//   ....[74]....
        /*1e38*/ 	.word	0x0002fb60
        /*1e3c*/ 	.word	0x00000005
        /*1e40*/ 	.word	0x00033420
        /*1e44*/ 	.short	0x010a
        /*1e46*/ 	.byte	0x3f
	.zero		1


	//   ....[75]....
        /*1e48*/ 	.word	0x0002fcd0
        /*1e4c*/ 	.word	0x00000003
        /*1e50*/ 	.word	0x00033440
        /*1e54*/ 	.short	0x010a
        /*1e56*/ 	.byte	0x3f
	.zero		1


	//   ....[76]....
        /*1e58*/ 	.word	0x0002fd70
        /*1e5c*/ 	.word	0x0000001d
        /*1e60*/ 	.word	0x00033440
        /*1e64*/ 	.short	0x010a
        /*1e66*/ 	.byte	0x3f
	.zero		1


	//   ....[77]....
        /*1e68*/ 	.word	0x0002fdb0
        /*1e6c*/ 	.word	0x00000003
        /*1e70*/ 	.word	0x00033460
        /*1e74*/ 	.short	0x010a
        /*1e76*/ 	.byte	0x3f
	.zero		1


	//   ....[78]....
        /*1e78*/ 	.word	0x0002fdf0
        /*1e7c*/ 	.word	0x0000001d
        /*1e80*/ 	.word	0x00033460
        /*1e84*/ 	.short	0x010a
        /*1e86*/ 	.byte	0x3f
	.zero		1


	//   ....[79]....
        /*1e88*/ 	.word	0x0002fe30
        /*1e8c*/ 	.word	0x00000003
        /*1e90*/ 	.word	0x00033480
        /*1e94*/ 	.short	0x010a
        /*1e96*/ 	.byte	0x3f
	.zero		1


	//   ....[80]....
        /*1e98*/ 	.word	0x0002fe70
        /*1e9c*/ 	.word	0x0000001d
        /*1ea0*/ 	.word	0x00033480
        /*1ea4*/ 	.short	0x010a
        /*1ea6*/ 	.byte	0x3f
	.zero		1


	//   ....[81]....
        /*1ea8*/ 	.word	0x0002fed0
        /*1eac*/ 	.word	0x0000005d
        /*1eb0*/ 	.word	0x00033490
        /*1eb4*/ 	.short	0x010a
        /*1eb6*/ 	.byte	0x3f
	.zero		1


	//   ....[82]....
        /*1eb8*/ 	.word	0x00030180
        /*1ebc*/ 	.word	0x0000005d
        /*1ec0*/ 	.word	0x00033490
        /*1ec4*/ 	.short	0x010a
        /*1ec6*/ 	.byte	0x3f
	.zero		1


	//   ....[83]....
        /*1ec8*/ 	.word	0x00030430
        /*1ecc*/ 	.word	0x0000005d
        /*1ed0*/ 	.word	0x00033490
        /*1ed4*/ 	.short	0x010a
        /*1ed6*/ 	.byte	0x3f
	.zero		1


	//   ....[84]....
        /*1ed8*/ 	.word	0x000306e0
        /*1edc*/ 	.word	0x0000005d
        /*1ee0*/ 	.word	0x000334b0
        /*1ee4*/ 	.short	0x010a
        /*1ee6*/ 	.byte	0x3f
	.zero		1


	//   ....[85]....
        /*1ee8*/ 	.word	0x000309a0
        /*1eec*/ 	.word	0x00000012
        /*1ef0*/ 	.word	0x00033400
        /*1ef4*/ 	.short	0x010a
        /*1ef6*/ 	.byte	0x3f
	.zero		1


	//   ....[86]....
        /*1ef8*/ 	.word	0x00030bc0
        /*1efc*/ 	.word	0x00000012
        /*1f00*/ 	.word	0x00033400
        /*1f04*/ 	.short	0x010a
        /*1f06*/ 	.byte	0x3f
	.zero		1


	//   ....[87]....
        /*1f08*/ 	.word	0x00030c10
        /*1f0c*/ 	.word	0x00000000
        /*1f10*/ 	.word	0x00033430
        /*1f14*/ 	.short	0x010a
        /*1f16*/ 	.byte	0x3f
	.zero		1


	//   ....[88]....
        /*1f18*/ 	.word	0x00030c60
        /*1f1c*/ 	.word	0x00000005
        /*1f20*/ 	.word	0x00033430
        /*1f24*/ 	.short	0x010a
        /*1f26*/ 	.byte	0x3f
	.zero		1


	//   ....[89]....
        /*1f28*/ 	.word	0x00030cb0
        /*1f2c*/ 	.word	0x00000004
        /*1f30*/ 	.word	0x00033450
        /*1f34*/ 	.short	0x010a
        /*1f36*/ 	.byte	0x3f
	.zero		1


	//   ....[90]....
        /*1f38*/ 	.word	0x00030d00
        /*1f3c*/ 	.word	0x00000008
        /*1f40*/ 	.word	0x00033450
        /*1f44*/ 	.short	0x010a
        /*1f46*/ 	.byte	0x3f
	.zero		1


	//   ....[91]....
        /*1f48*/ 	.word	0x000345c0
        /*1f4c*/ 	.word	0x00000016
        /*1f50*/ 	.word	0x00033420
        /*1f54*/ 	.short	0x010a
        /*1f56*/ 	.byte	0x3f
	.zero		1


	//   ....[92]....
        /*1f58*/ 	.word	0x00034610
        /*1f5c*/ 	.word	0x0000000b
        /*1f60*/ 	.word	0x000334a0
        /*1f64*/ 	.short	0x010a
        /*1f66*/ 	.byte	0x3f
	.zero		1


	//   ....[93]....
        /*1f68*/ 	.word	0x00034660
        /*1f6c*/ 	.word	0x0000000b
        /*1f70*/ 	.word	0x000334c0
        /*1f74*/ 	.short	0x010a
        /*1f76*/ 	.byte	0x3f
	.zero		1


	//   ....[94]....
        /*1f78*/ 	.word	0x000346b0
        /*1f7c*/ 	.word	0x0000000a
        /*1f80*/ 	.word	0x000334a0
        /*1f84*/ 	.short	0x010a
        /*1f86*/ 	.byte	0x3f
	.zero		1


	//   ....[95]....
        /*1f88*/ 	.word	0x00034700
        /*1f8c*/ 	.word	0x0000000a
        /*1f90*/ 	.word	0x000334c0
        /*1f94*/ 	.short	0x010a
        /*1f96*/ 	.byte	0x3f
	.zero		1


	//   ....[96]....
        /*1f98*/ 	.word	0x00034820
        /*1f9c*/ 	.word	0x00000000
        /*1fa0*/ 	.word	0x00033480
        /*1fa4*/ 	.short	0x010a
        /*1fa6*/ 	.byte	0x3f
	.zero		1


	//   ....[97]....
        /*1fa8*/ 	.word	0x000350a0
        /*1fac*/ 	.word	0x00000000
        /*1fb0*/ 	.word	0x00033440
        /*1fb4*/ 	.short	0x010a
        /*1fb6*/ 	.byte	0x3f
	.zero		1


	//   ....[98]....
        /*1fb8*/ 	.word	0x00035d30
        /*1fbc*/ 	.word	0x00000016
        /*1fc0*/ 	.word	0x00033420
        /*1fc4*/ 	.short	0x010a
        /*1fc6*/ 	.byte	0x3f
	.zero		1


	//   ....[99]....
        /*1fc8*/ 	.word	0x00035d80
        /*1fcc*/ 	.word	0x00000004
        /*1fd0*/ 	.word	0x00033480
        /*1fd4*/ 	.short	0x010a
        /*1fd6*/ 	.byte	0x3f
	.zero		1


	//   ....[100]....
        /*1fd8*/ 	.word	0x000363d0
        /*1fdc*/ 	.word	0x00000004
        /*1fe0*/ 	.word	0x00033440
        /*1fe4*/ 	.short	0x010a
        /*1fe6*/ 	.byte	0x3f
	.zero		1


	//   ....[101]....
        /*1fe8*/ 	.word	0x00036a00
        /*1fec*/ 	.word	0x00000000
        /*1ff0*/ 	.word	0x00033470
        /*1ff4*/ 	.short	0x010a
        /*1ff6*/ 	.byte	0x3f
	.zero		1


	//   ....[102]....
        /*1ff8*/ 	.word	0x00036a50
        /*1ffc*/ 	.word	0x00000000
        /*2000*/ 	.word	0x00033460
        /*2004*/ 	.short	0x010a
        /*2006*/ 	.byte	0x3f
	.zero		1


	//   ....[103]....
        /*2008*/ 	.word	0x00036aa0
        /*200c*/ 	.word	0x00000003
        /*2010*/ 	.word	0x00033470
        /*2014*/ 	.short	0x010a
        /*2016*/ 	.byte	0x3f
	.zero		1


	//   ....[104]....
        /*2018*/ 	.word	0x00036af0
        /*201c*/ 	.word	0x00000003
        /*2020*/ 	.word	0x00033460
        /*2024*/ 	.short	0x010a
        /*2026*/ 	.byte	0x3f
	.zero		1


	//   ....[105]....
        /*2028*/ 	.word	0x00037520
        /*202c*/ 	.word	0x00000005
        /*2030*/ 	.word	0x00033420
        /*2034*/ 	.short	0x010a
        /*2036*/ 	.byte	0x3f
	.zero		1


	//   ....[106]....
        /*2038*/ 	.word	0x000376c0
        /*203c*/ 	.word	0x00000003
        /*2040*/ 	.word	0x00033440
        /*2044*/ 	.short	0x010a
        /*2046*/ 	.byte	0x3f
	.zero		1


	//   ....[107]....
        /*2048*/ 	.word	0x00037710
        /*204c*/ 	.word	0x0000001d
        /*2050*/ 	.word	0x00033440
        /*2054*/ 	.short	0x010a
        /*2056*/ 	.byte	0x3f
	.zero		1


	//   ....[108]....
        /*2058*/ 	.word	0x00037760
        /*205c*/ 	.word	0x00000003
        /*2060*/ 	.word	0x00033460
        /*2064*/ 	.short	0x010a
        /*2066*/ 	.byte	0x3f
	.zero		1


	//   ....[109]....
        /*2068*/ 	.word	0x000377b0
        /*206c*/ 	.word	0x0000001d
        /*2070*/ 	.word	0x00033460
        /*2074*/ 	.short	0x010a
        /*2076*/ 	.byte	0x3f
	.zero		1


	//   ....[110]....
        /*2078*/ 	.word	0x00037800
        /*207c*/ 	.word	0x00000003
        /*2080*/ 	.word	0x00033480
        /*2084*/ 	.short	0x010a
        /*2086*/ 	.byte	0x3f
	.zero		1


	//----- nvinfo : EIATTR_NUM_MBARRIERS
	.align		4
.L_156:
        /*2088*/ 	.byte	0x03, 0x38
        /*208a*/ 	.short	0x0016


	//----- nvinfo : EIATTR_EXIT_INSTR_OFFSETS
	.align		4
        /*208c*/ 	.byte	0x04, 0x1c
        /*208e*/ 	.short	(.L_158 - .L_157)


	//   ....[0]....
.L_157:
        /*2090*/ 	.word	0x0002fec0


	//----- nvinfo : EIATTR_MAX_THREADS
	.align		4
.L_158:
        /*2094*/ 	.byte	0x04, 0x05
        /*2096*/ 	.short	(.L_160 - .L_159)
.L_159:
        /*2098*/ 	.word	0x00000180
        /*209c*/ 	.word	0x00000001
        /*20a0*/ 	.word	0x00000001


	//----- nvinfo : EIATTR_CRS_STACK_SIZE
	.align		4
.L_160:
        /*20a4*/ 	.byte	0x04, 0x1e
        /*20a6*/ 	.short	(.L_162 - .L_161)
.L_161:
        /*20a8*/ 	.word	0x00000000


	//----- nvinfo : EIATTR_CBANK_PARAM_SIZE
	.align		4
.L_162:
        /*20ac*/ 	.byte	0x03, 0x19
        /*20ae*/ 	.short	0x0af0


	//----- nvinfo : EIATTR_PARAM_CBANK
	.align		4
        /*20b0*/ 	.byte	0x04, 0x0a
        /*20b2*/ 	.short	(.L_164 - .L_163)
	.align		4
.L_163:
        /*20b4*/ 	.word	index@(.nv.constant0._ZN7cutlass13device_kernelIN5flash11enable_sm90INS1_16FlashAttnFwdSm90INS1_25CollectiveMainloopFwdSm90ILi2EN4cute5tupleIJNS5_1CILi1EEES8_S8_EEENS6_IJNS7_ILi128EEENS7_ILi160EEENS7_ILi192EEEEEELi192ENS_12float_e4m3_tEfNS_4arch4Sm90ELb0ELb0ELb1ELb1ELb1ELb1ELb0ELb1ELb1ELb1ELb1ELb0EEENS1_21CollectiveEpilogueFwdINS6_IJSA_SC_SB_EEES9_NS_10bfloat16_tESG_Li256ELb1ELb1ELb1ELb1EEENS1_36VarlenDynamicPersistentTileSchedulerILi128ELi160ELi256ELi128ELb1ELb1ELb1ELb0ELb1ELb1EEEEEEEEEvNT_6ParamsE)
        /*20b8*/ 	.short	0x0210
        /*20ba*/ 	.short	0x0af0


	//----- nvinfo : EIATTR_SW_WAR
	.align		4
.L_164:
        /*20bc*/ 	.byte	0x04, 0x36
        /*20be*/ 	.short	(.L_166 - .L_165)
.L_165:
        /*20c0*/ 	.word	0x00000008
.L_166:


//--------------------- .nv.info._ZN7cutlass13device_kernelIN5flash11enable_sm90INS1_16FlashAttnFwdSm90INS1_25CollectiveMainloopFwdSm90ILi2EN4cute5tupleIJNS5_1CILi1EEES8_S8_EEENS6_IJNS7_ILi128EEESA_NS7_ILi192EEEEEELi192ENS_12float_e4m3_tEfNS_4arch4Sm90ELb0ELb1ELb1ELb0ELb1ELb0ELb0ELb1ELb1ELb1ELb1ELb0EEENS1_21CollectiveEpilogueFwdINS6_IJSA_SB_SA_EEES9_NS_10bfloat16_tESF_Li256ELb0ELb1ELb1ELb1EEENS1_19SingleTileSchedulerILb0ELb1ELb1ELi128EEEEEEEEEvNT_6ParamsE --------------------------
	.section	.nv.info._ZN7cutlass13device_kernelIN5flash11enable_sm90INS1_16FlashAttnFwdSm90INS1_25CollectiveMainloopFwdSm90ILi2EN4cute5tupleIJNS5_1CILi1EEES8_S8_EEENS6_IJNS7_ILi128EEESA_NS7_ILi192EEEEEELi192ENS_12float_e4m3_tEfNS_4arch4Sm90ELb0ELb1ELb1ELb0ELb1ELb0ELb0ELb1ELb1ELb1ELb1ELb0EEENS1_21CollectiveEpilogueFwdINS6_IJSA_SB_SA_EEES9_NS_10bfloat16_tESF_Li256ELb0ELb1ELb1ELb1EEENS1_19SingleTileSchedulerILb0ELb1ELb1ELi128EEEEEEEEEvNT_6ParamsE,"",@"SHT_CUDA_INFO"
	.sectionflags	@""
	.align	4


	//----- nvinfo : EIATTR_CUDA_API_VERSION
	.align		4
        /*0000*/ 	.byte	0x04, 0x37
        /*0002*/ 	.short	(.L_168 - .L_167)
.L_167:
        /*0004*/ 	.word	0x00000082


	//----- nvinfo : EIATTR_KPARAM_INFO
	.align		4
.L_168:
        /*0008*/ 	.byte	0x04, 0x17
        /*000a*/ 	.short	(.L_170 - .L_169)
.L_169:
        /*000c*/ 	.word	0x00000000
        /*0010*/ 	.short	0x0000
        /*0012*/ 	.short	0x0070
        /*0014*/ 	.byte	0x00, 0xf0, 0x01, 0x28


	//----- nvinfo : EIATTR_SPARSE_MMA_MASK
	.align		4
.L_170:
        /*0018*/ 	.byte	0x03, 0x50
        /*001a*/ 	.short	0x0000


	//----- nvinfo : EIATTR_MAXREG_COUNT
	.align		4
        /*001c*/ 	.byte	0x03, 0x1b
        /*001e*/ 	.short	0x00a8


	//----- nvinfo : EIATTR_NUM_BARRIERS
	.align		4
        /*0020*/ 	.byte	0x02, 0x4c
        /*0022*/ 	.byte	0x10
	.zero		1


	//----- nvinfo : EIATTR_EXTERNS
	.align		4
        /*0024*/ 	.byte	0x04, 0x0f
        /*0026*/ 	.short	(.L_172 - .L_171)


	//   ....[0]....
	.align		4
.L_171:
        /*0028*/ 	.word	index@(__assertfail)


	//----- nvinfo : EIATTR_MERCURY_ISA_VERSION
	.align		4
.L_172:
        /*002c*/ 	.byte	0x03, 0x5f
        /*002e*/ 	.short	0x0101


	//----- nvinfo : EIATTR_INT_WARP_WIDE_INSTR_OFFSETS
	.align		4
        /*0030*/ 	.byte	0x04, 0x31
        /*0032*/ 	.short	(.L_174 - .L_173)


	//   ....[0]....
.L_173:
        /*0034*/ 	.word	0x000000b0


	//   ....[1]....
        /*0038*/ 	.word	0x000000c0


	//   ....[2]....
        /*003c*/ 	.word	0x00000160


	//----- nvinfo : EIATTR_COOP_GROUP_MASK_REGIDS
	.align		4
.L_174:
        /*0040*/ 	.byte	0x04, 0x29
        /*0042*/ 	.short	(.L_176 - .L_175)


	//   ....[0]....
.L_175:
        /*0044*/ 	.word	0xffffffff


	//   ....[1]....
        /*0048*/ 	.word	0xffffffff


	//   ....[2]....
        /*004c*/ 	.word	0xffffffff


	//   ....[3]....
        /*0050*/ 	.word	0xffffffff


	//   ....[4]....
        /*0054*/ 	.word	0xffffffff


	//   ....[5]....
        /*0058*/ 	.word	0xffffffff


	//   ....[6]....
        /*005c*/ 	.word	0xffffffff


	//   ....[7]....
        /*0060*/ 	.word	0xffffffff


	//   ....[8]....
        /*0064*/ 	.word	0xffffffff


	//   ....[9]....
        /*0068*/ 	.word	0xffffffff


	//   ....[10]....
        /*006c*/ 	.word	0xffffffff


	//   ....[11]....
        /*0070*/ 	.word	0xffffffff


	//   ....[12]....
        /*0074*/ 	.word	0xffffffff


	//   ....[13]....
        /*0078*/ 	.word	0xffffffff


	//   ....[14]....
        /*007c*/ 	.word	0xffffffff


	//   ....[15]....
        /*0080*/ 	.word	0xffffffff


	//   ....[16]....
        /*0084*/ 	.word	0xffffffff


	//   ....[17]....
        /*0088*/ 	.word	0xffffffff


	//   ....[18]....
        /*008c*/ 	.word	0xffffffff


	//   ....[19]....
        /*0090*/ 	.word	0xffffffff


	//   ....[20]....
        /*0094*/ 	.word	0xffffffff


	//   ....[21]....
        /*0098*/ 	.word	0xffffffff


	//   ....[22]....
        /*009c*/ 	.word	0xffffffff


	//   ....[23]....
        /*00a0*/ 	.word	0xffffffff


	//   ....[24]....
        /*00a4*/ 	.word	0xffffffff


	//   ....[25]....
        /*00a8*/ 	.word	0xffffffff


	//   ....[26]....
        /*00ac*/ 	.word	0xffffffff


	//   ....[27]....
        /*00b0*/ 	.word	0xffffffff


	//   ....[28]....
        /*00b4*/ 	.word	0xffffffff


	//   ....[29]....
        /*00b8*/ 	.word	0xffffffff


	//   ....[30]....
        /*00bc*/ 	.word	0xffffffff


	//   ....[31]....
        /*00c0*/ 	.word	0xffffffff


	//   ....[32]....
        /*00c4*/ 	.word	0xffffffff


	//   ....[33]....
        /*00c8*/ 	.word	0xffffffff


	//   ....[34]....
        /*00cc*/ 	.word	0xffffffff


	//   ....[35]....
        /*00d0*/ 	.word	0xffffffff


	//   ....[36]....
        /*00d4*/ 	.word	0xffffffff


	//   ....[37]....
        /*00d8*/ 	.word	0xffffffff


	//   ....[38]....
        /*00dc*/ 	.word	0xffffffff


	//   ....[39]....
        /*00e0*/ 	.word	0xffffffff


	//   ....[40]....
        /*00e4*/ 	.word	0xffffffff


	//   ....[41]....
        /*00e8*/ 	.word	0xffffffff


	//   ....[42]....
        /*00ec*/ 	.word	0xffffffff


	//   ....[43]....
        /*00f0*/ 	.word	0xffffffff


	//   ....[44]....
        /*00f4*/ 	.word	0xffffffff


	//   ....[45]....
        /*00f8*/ 	.word	0xffffffff


	//   ....[46]....
        /*00fc*/ 	.word	0xffffffff


	//   ....[47]....
        /*0100*/ 	.word	0xffffffff


	//   ....[48]....
        /*0104*/ 	.word	0xffffffff


	//   ....[49]....
        /*0108*/ 	.word	0xffffffff


	//   ....[50]....
        /*010c*/ 	.word	0xffffffff


	//   ....[51]....
        /*0110*/ 	.word	0xffffffff


	//   ....[52]....
        /*0114*/ 	.word	0xffffffff


	//   ....[53]....
        /*0118*/ 	.word	0xffffffff


	//   ....[54]....
        /*011c*/ 	.word	0xffffffff


	//   ....[55]....
        /*0120*/ 	.word	0xffffffff


	//   ....[56]....
        /*0124*/ 	.word	0xffffffff


	//   ....[57]....
        /*0128*/ 	.word	0xffffffff


	//   ....[58]....
        /*012c*/ 	.word	0xffffffff


	//   ....[59]....
        /*0130*/ 	.word	0xffffffff


	//   ....[60]....
        /*0134*/ 	.word	0xffffffff


	//   ....[61]....
        /*0138*/ 	.word	0xffffffff


	//   ....[62]....
        /*013c*/ 	.word	0xffffffff


	//   ....[63]....
        /*0140*/ 	.word	0xffffffff


	//   ....[64]....
        /*0144*/ 	.word	0xffffffff


	//   ....[65]....
        /*0148*/ 	.word	0xffffffff


	//   ....[66]....
        /*014c*/ 	.word	0xffffffff


	//   ....[67]....
        /*0150*/ 	.word	0xffffffff


	//   ....[68]....
        /*0154*/ 	.word	0xffffffff


	//   ....[69]....
        /*0158*/ 	.word	0xffffffff


	//   ....[70]....
        /*015c*/ 	.word	0xffffffff


	//   ....[71]....
        /*0160*/ 	.word	0xffffffff


	//   ....[72]....
        /*0164*/ 	.word	0xffffffff


	//   ....[73]....
        /*0168*/ 	.word	0xffffffff


	//   ....[74]....
        /*016c*/ 	.word	0xffffffff


	//   ....[75]....
        /*0170*/ 	.word	0xffffffff


	//   ....[76]....
        /*0174*/ 	.word	0xffffffff


	//   ....[77]....
        /*0178*/ 	.word	0xffffffff


	//   ....[78]....
        /*017c*/ 	.word	0xffffffff


	//   ....[79]....
        /*0180*/ 	.word	0xffffffff


	//   ....[80]....
        /*0184*/ 	.word	0xffffffff


	//   ....[81]....
        /*0188*/ 	.word	0xffffffff


	//   ....[82]....
        /*018c*/ 	.word	0xffffffff


	//   ....[83]....
        /*0190*/ 	.word	0xffffffff


	//   ....[84]....
        /*0194*/ 	.word	0xffffffff


	//   ....[85]....
        /*0198*/ 	.word	0xffffffff


	//   ....[86]....
        /*019c*/ 	.word	0xffffffff


	//   ....[87]....
        /*01a0*/ 	.word	0xffffffff


	//   ....[88]....
        /*01a4*/ 	.word	0xffffffff


	//   ....[89]....
        /*01a8*/ 	.word	0xffffffff


	//   ....[90]....
        /*01ac*/ 	.word	0xffffffff


	//   ....[91]....
        /*01b0*/ 	.word	0xffffffff


	//   ....[92]....
        /*01b4*/ 	.word	0xffffffff


	//   ....[93]....
        /*01b8*/ 	.word	0xffffffff


	//   ....[94]....
        /*01bc*/ 	.word	0xffffffff


	//   ....[95]....
        /*01c0*/ 	.word	0xffffffff


	//   ....[96]....
        /*01c4*/ 	.word	0xffffffff


	//   ....[97]....
        /*01c8*/ 	.word	0xffffffff


	//   ....[98]....
        /*01cc*/ 	.word	0xffffffff


	//   ....[99]....
        /*01d0*/ 	.word	0xffffffff


	//   ....[100]....
        /*01d4*/ 	.word	0xffffffff


	//   ....[101]....
        /*01d8*/ 	.word	0xffffffff


	//   ....[102]....
        /*01dc*/ 	.word	0xffffffff


	//   ....[103]....
        /*01e0*/ 	.word	0xffffffff


	//   ....[104]....
        /*01e4*/ 	.word	0xffffffff


	//   ....[105]....
        /*01e8*/ 	.word	0xffffffff


	//   ....[106]....
        /*01ec*/ 	.word	0xffffffff


	//   ....[107]....
        /*01f0*/ 	.word	0xffffffff


	//   ....[108]....
        /*01f4*/ 	.word	0xffffffff


	//   ....[109]....
        /*01f8*/ 	.word	0xffffffff


	//   ....[110]....
        /*01fc*/ 	.word	0xffffffff


	//   ....[111]....
        /*0200*/ 	.word	0xffffffff


	//   ....[112]....
        /*0204*/ 	.word	0xffffffff


	//   ....[113]....
        /*0208*/ 	.word	0xffffffff


	//   ....[114]....
        /*020c*/ 	.word	0xffffffff


	//   ....[115]....
        /*0210*/ 	.word	0xffffffff


	//   ....[116]....
        /*0214*/ 	.word	0xffffffff


	//   ....[117]....
        /*0218*/ 	.word	0xffffffff


	//   ....[118]....
        /*021c*/ 	.word	0xffffffff


	//   ....[119]....
        /*0220*/ 	.word	0xffffffff


	//   ....[120]....
        /*0224*/ 	.word	0xffffffff


	//   ....[121]....
        /*0228*/ 	.word	0xffffffff


	//   ....[122]....
        /*022c*/ 	.word	0xffffffff


	//   ....[123]....
        /*0230*/ 	.word	0xffffffff


	//   ....[124]....
        /*0234*/ 	.word	0xffffffff


	//   ....[125]....
        /*0238*/ 	.word	0xffffffff


	//   ....[126]....
        /*023c*/ 	.word	0xffffffff


	//   ....[127]....
        /*0240*/ 	.word	0xffffffff


	//   ....[128]....
        /*0244*/ 	.word	0xffffffff


	//   ....[129]....
        /*0248*/ 	.word	0xffffffff


	//   ....[130]....
        /*024c*/ 	.word	0xffffffff


	//   ....[131]....
        /*0250*/ 	.word	0xffffffff


	//   ....[132]....
        /*0254*/ 	.word	0xffffffff


	//   ....[133]....
        /*0258*/ 	.word	0xffffffff


	//   ....[134]....
        /*025c*/ 	.word	0xffffffff


	//   ....[135]....
        /*0260*/ 	.word	0xffffffff


	//   ....[136]....
        /*0264*/ 	.word	0xffffffff


	//   ....[137]....
        /*0268*/ 	.word	0xffffffff


	//   ....[138]....
        /*026c*/ 	.word	0xffffffff


	//   ....[139]....
        /*0270*/ 	.word	0xffffffff


	//   ....[140]....
        /*0274*/ 	.word	0xffffffff


	//   ....[141]....
        /*0278*/ 	.word	0xffffffff


	//   ....[142]....
        /*027c*/ 	.word	0xffffffff


	//   ....[143]....
        /*0280*/ 	.word	0xffffffff


	//   ....[144]....
        /*0284*/ 	.word	0xffffffff


	//   ....[145]....
        /*0288*/ 	.word	0xffffffff


	//   ....[146]....
        /*028c*/ 	.word	0xffffffff


	//   ....[147]....
        /*0290*/ 	.word	0xffffffff


	//   ....[148]....
        /*0294*/ 	.word	0xffffffff


	//   ....[149]....
        /*0298*/ 	.word	0xffffffff


	//   ....[150]....
        /*029c*/ 	.word	0xffffffff


	//   ....[151]....
        /*02a0*/ 	.word	0xffffffff


	//   ....[152]....
        /*02a4*/ 	.word	0xffffffff


	//   ....[153]....
        /*02a8*/ 	.word	0xffffffff


	//   ....[154]....
        /*02ac*/ 	.word	0xffffffff


	//   ....[155]....
        /*02b0*/ 	.word	0xffffffff


	//   ....[156]....
        /*02b4*/ 	.word	0xffffffff


	//   ....[157]....
        /*02b8*/ 	.word	0xffffffff


	//   ....[158]....
        /*02bc*/ 	.word	0xffffffff


	//   ....[159]....
        /*02c0*/ 	.word	0xffffffff


	//   ....[160]....
        /*02c4*/ 	.word	0xffffffff


	//   ....[161]....
        /*02c8*/ 	.word	0xffffffff


	//   ....[162]....
        /*02cc*/ 	.word	0xffffffff


	//   ....[163]....
        /*02d0*/ 	.word	0xffffffff


	//   ....[164]....
        /*02d4*/ 	.word	0xffffffff


	//   ....[165]....
        /*02d8*/ 	.word	0xffffffff


	//   ....[166]....
        /*02dc*/ 	.word	0xffffffff


	//   ....[167]....
        /*02e0*/ 	.word	0xffffffff


	//   ....[168]....
        /*02e4*/ 	.word	0xffffffff


	//   ....[169]....
        /*02e8*/ 	.word	0xffffffff


	//   ....[170]....
        /*02ec*/ 	.word	0xffffffff


	//   ....[171]....
        /*02f0*/ 	.word	0xffffffff


	//   ....[172]....
        /*02f4*/ 	.word	0xffffffff


	//   ....[173]....
        /*02f8*/ 	.word	0xffffffff


	//   ....[174]....
        /*02fc*/ 	.word	0xffffffff


	//   ....[175]....
        /*0300*/ 	.word	0xffffffff


	//   ....[176]....
        /*0304*/ 	.word	0xffffffff


	//   ....[177]....
        /*0308*/ 	.word	0xffffffff


	//   ....[178]....
        /*030c*/ 	.word	0xffffffff


	//   ....[179]....
        /*0310*/ 	.word	0x0500000f


	//   ....[180]....
        /*0314*/ 	.word	0x0500000f


	//   ....[181]....
        /*0318*/ 	.word	0x0500000f


	//   ....[182]....
        /*031c*/ 	.word	0x0500000f


	//   ....[183]....
        /*0320*/ 	.word	0x0500000f


	//   ....[184]....
        /*0324*/ 	.word	0x0500000f


	//   ....[185]....
        /*0328*/ 	.word	0x0500000f


	//   ....[186]....
        /*032c*/ 	.word	0x0500000f


	//   ....[187]....
        /*0330*/ 	.word	0x0500000f


	//   ....[188]....
        /*0334*/ 	.word	0x0500000f


	//   ....[189]....
        /*0338*/ 	.word	0x0500000f


	//   ....[190]....
        /*033c*/ 	.word	0x0500000f


	//   ....[191]....
        /*0340*/ 	.word	0x0500000f


	//   ....[192]....
        /*0344*/ 	.word	0x0500000f


	//   ....[193]....
        /*0348*/ 	.word	0x0500000f


	//   ....[194]....
        /*034c*/ 	.word	0x0500000f


	//   ....[195]....
        /*0350*/ 	.word	0x0500000f


	//   ....[196]....
        /*0354*/ 	.word	0x0500000f


	//   ....[197]....
        /*0358*/ 	.word	0x0500000f


	//   ....[198]....
        /*035c*/ 	.word	0x0500000f


	//   ....[199]....
        /*0360*/ 	.word	0x0500000f


	//   ....[200]....
        /*0364*/ 	.word	0x0500000f


	//   ....[201]....
        /*0368*/ 	.word	0x0500000f


	//   ....[202]....
        /*036c*/ 	.word	0x0500000f


	//   ....[203]....
        /*0370*/ 	.word	0x0500000f


	//   ....[204]....
        /*0374*/ 	.word	0x0500000f


	//   ....[205]....
        /*0378*/ 	.word	0x0500000f


	//   ....[206]....
        /*037c*/ 	.word	0x0500000f


	//   ....[207]....
        /*0380*/ 	.word	0x0500000f


	//   ....[208]....
        /*0384*/ 	.word	0x0500000f


	//   ....[209]....
        /*0388*/ 	.word	0x0500000f


	//   ....[210]....
        /*038c*/ 	.word	0x0500000f


	//   ....[211]....
        /*0390*/ 	.word	0x0500000f


	//   ....[212]....
        /*0394*/ 	.word	0x0500000f


	//   ....[213]....
        /*0398*/ 	.word	0x0500000f


	//   ....[214]....
        /*039c*/ 	.word	0x0500000f


	//   ....[215]....
        /*03a0*/ 	.word	0x0500000f


	//   ....[216]....
        /*03a4*/ 	.word	0x0500000f


	//   ....[217]....
        /*03a8*/ 	.word	0x0500000f


	//   ....[218]....
        /*03ac*/ 	.word	0x0500000f


	//   ....[219]....
        /*03b0*/ 	.word	0x0500000f


	//----- nvinfo : EIATTR_COOP_GROUP_INSTR_OFFSETS
	.align		4
.L_176:
        /*03b4*/ 	.byte	0x04, 0x28
        /*03b6*/ 	.short	(.L_178 - .L_177)


	//   ....[0]....
.L_177:
        /*03b8*/ 	.word	0x00000070


	//   ....[1]....
        /*03bc*/ 	.word	0x00000080


	//   ....[2]....
        /*03c0*/ 	.word	0x000002c0


	//   ....[3]....
        /*03c4*/ 	.word	0x00000420


	//   ....[4]....
        /*03c8*/ 	.word	0x00000540


	//   ....[5]....
        /*03cc*/ 	.word	0x000006a0


	//   ....[6]....
        /*03d0*/ 	.word	0x000016a0


	//   ....[7]....
        /*03d4*/ 	.word	0x00002350


	//   ....[8]....
        /*03d8*/ 	.word	0x00002f70


	//   ....[9]....
        /*03dc*/ 	.word	0x00003f50


	//   ....[10]....
        /*03e0*/ 	.word	0x00004040


	//   ....[11]....
        /*03e4*/ 	.word	0x000047e0


	//   ....[12]....
        /*03e8*/ 	.word	0x00004870


	//   ....[13]....
        /*03ec*/ 	.word	0x000063c0


	//   ....[14]....
        /*03f0*/ 	.word	0x00006d20


	//   ....[15]....
        /*03f4*/ 	.word	0x00007880


	//   ....[16]....
        /*03f8*/ 	.word	0x000078c0


	//   ....[17]....
        /*03fc*/ 	.word	0x000082e0


	//   ....[18]....
        /*0400*/ 	.word	0x00008360


	//   ....[19]....
        /*0404*/ 	.word	0x0000aac0


	//   ....[20]....
        /*0408*/ 	.word	0x0000aae0


	//   ....[21]....
        /*040c*/ 	.word	0x0000ab10


	//   ....[22]....
        /*0410*/ 	.word	0x0000ab20


	//   ....[23]....
        /*0414*/ 	.word	0x0000c8f0


	//   ....[24]....
        /*0418*/ 	.word	0x0000d230


	//   ....[25]....
        /*041c*/ 	.word	0x0000de30


	//   ....[26]....
        /*0420*/ 	.word	0x0000def0


	//   ....[27]....
        /*0424*/ 	.word	0x0000e7a0


	//   ....[28]....
        /*0428*/ 	.word	0x0000e830


	//   ....[29]....
        /*042c*/ 	.word	0x0000fdf0


	//   ....[30]....
        /*0430*/ 	.word	0x0000fe00


	//   ....[31]....
        /*0434*/ 	.word	0x0000fe30


	//   ....[32]....
        /*0438*/ 	.word	0x0000fe40


	//   ....[33]....
        /*043c*/ 	.word	0x000110e0


	//   ....[34]....
        /*0440*/ 	.word	0x000110f0


	//   ....[35]....
        /*0444*/ 	.word	0x00011100


	//   ....[36]....
        /*0448*/ 	.word	0x00011110


	//   ....[37]....
        /*044c*/ 	.word	0x00011120


	//   ....[38]....
        /*0450*/ 	.word	0x00011130


	//   ....[39]....
        /*0454*/ 	.word	0x00011140


	//   ....[40]....
        /*0458*/ 	.word	0x00011150


	//   ....[41]....
        /*045c*/ 	.word	0x00011160


	//   ....[42]....
        /*0460*/ 	.word	0x00011170


	//   ....[43]....
        /*0464*/ 	.word	0x00011180


	//   ....[44]....
        /*0468*/ 	.word	0x00011190


	//   ....[45]....
        /*046c*/ 	.word	0x000111a0


	//   ....[46]....
        /*0470*/ 	.word	0x000111b0


	//   ....[47]....
        /*0474*/ 	.word	0x000111e0


	//   ....[48]....
        /*0478*/ 	.word	0x000111f0


	//   ....[49]....
        /*047c*/ 	.word	0x00011200


	//   ....[50]....
        /*0480*/ 	.word	0x00011210


	//   ....[51]....
        /*0484*/ 	.word	0x00011220


	//   ....[52]....
        /*0488*/ 	.word	0x00011230


	//   ....[53]....
        /*048c*/ 	.word	0x00011240


	//   ....[54]....
        /*0490*/ 	.word	0x00011260


	//   ....[55]....
        /*0494*/ 	.word	0x00011290


	//   ....[56]....
        /*0498*/ 	.word	0x000112b0


	//   ....[57]....
        /*049c*/ 	.word	0x000112c0


	//   ....[58]....
        /*04a0*/ 	.word	0x000112d0


	//   ....[59]....
        /*04a4*/ 	.word	0x000112e0


	//   ....[60]....
        /*04a8*/ 	.word	0x00011300


	//   ....[61]....
        /*04ac*/ 	.word	0x00011310


	//   ....[62]....
        /*04b0*/ 	.word	0x00011320


	//   ....[63]....
        /*04b4*/ 	.word	0x00011330


	//   ....[64]....
        /*04b8*/ 	.word	0x00011340


	//   ....[65]....
        /*04bc*/ 	.word	0x00011350


	//   ....[66]....
        /*04c0*/ 	.word	0x00011360


	//   ....[67]....
        /*04c4*/ 	.word	0x00011370


	//   ....[68]....
        /*04c8*/ 	.word	0x00011380


	//   ....[69]....
        /*04cc*/ 	.word	0x00011390


	//   ....[70]....
        /*04d0*/ 	.word	0x000113a0


	//   ....[71]....
        /*04d4*/ 	.word	0x000113b0


	//   ....[72]....
        /*04d8*/ 	.word	0x000113c0


	//   ....[73]....
        /*04dc*/ 	.word	0x000113d0


	//   ....[74]....
        /*04e0*/ 	.word	0x000113e0


	//   ....[75]....
        /*04e4*/ 	.word	0x000113f0


	//   ....[76]....
        /*04e8*/ 	.word	0x00011400


	//   ....[77]....
        /*04ec*/ 	.word	0x00011410


	//   ....[78]....
        /*04f0*/ 	.word	0x00011420


	//   ....[79]....
        /*04f4*/ 	.word	0x00011430


	//   ....[80]....
        /*04f8*/ 	.word	0x00011440


	//   ....[81]....
        /*04fc*/ 	.word	0x00011450


	//   ....[82]....
        /*0500*/ 	.word	0x00011460


	//   ....[83]....
        /*0504*/ 	.word	0x00011470


	//   ....[84]....
        /*0508*/ 	.word	0x00011480


	//   ....[85]....
        /*050c*/ 	.word	0x00011490


	//   ....[86]....
        /*0510*/ 	.word	0x000114a0


	//   ....[87]....
        /*0514*/ 	.word	0x000114b0


	//   ....[88]....
        /*0518*/ 	.word	0x000114c0


	//   ....[89]....
        /*051c*/ 	.word	0x000114d0


	//   ....[90]....
        /*0520*/ 	.word	0x000114e0


	//   ....[91]....
        /*0524*/ 	.word	0x000114f0


	//   ....[92]....
        /*0528*/ 	.word	0x00011500


	//   ....[93]....
        /*052c*/ 	.word	0x00011510


	//   ....[94]....
        /*0530*/ 	.word	0x00011520


	//   ....[95]....
        /*0534*/ 	.word	0x00011530


	//   ....[96]....
        /*0538*/ 	.word	0x00011540


	//   ....[97]....
        /*053c*/ 	.word	0x00011550


	//   ....[98]....
        /*0540*/ 	.word	0x00011580


	//   ....[99]....
        /*0544*/ 	.word	0x000115b0


	//   ....[100]....
        /*0548*/ 	.word	0x000115e0


	//   ....[101]....
        /*054c*/ 	.word	0x00011610


	//   ....[102]....
        /*0550*/ 	.word	0x00011640


	//   ....[103]....
        /*0554*/ 	.word	0x00011670


	//   ....[104]....
        /*0558*/ 	.word	0x000116a0


	//   ....[105]....
        /*055c*/ 	.word	0x000116d0


	//   ....[106]....
        /*0560*/ 	.word	0x00011700


	//   ....[107]....
        /*0564*/ 	.word	0x00011730


	//   ....[108]....
        /*0568*/ 	.word	0x00011760


	//   ....[109]....
        /*056c*/ 	.word	0x00011780


	//   ....[110]....
        /*0570*/ 	.word	0x000117b0


	//   ....[111]....
        /*0574*/ 	.word	0x000117e0


	//   ....[112]....
        /*0578*/ 	.word	0x00011810


	//   ....[113]....
        /*057c*/ 	.word	0x00011840


	//   ....[114]....
        /*0580*/ 	.word	0x00011870


	//   ....[115]....
        /*0584*/ 	.word	0x000118a0


	//   ....[116]....
        /*0588*/ 	.word	0x000118d0


	//   ....[117]....
        /*058c*/ 	.word	0x00011910


	//   ....[118]....
        /*0590*/ 	.word	0x00011950


	//   ....[119]....
        /*0594*/ 	.word	0x00011990


	//   ....[120]....
        /*0598*/ 	.word	0x000119c0


	//   ....[121]....
        /*059c*/ 	.word	0x00011a00


	//   ....[122]....
        /*05a0*/ 	.word	0x00011a40


	//   ....[123]....
        /*05a4*/ 	.word	0x00011a70


	//   ....[124]....
        /*05a8*/ 	.word	0x00011aa0


	//   ....[125]....
        /*05ac*/ 	.word	0x00011ad0


	//   ....[126]....
        /*05b0*/ 	.word	0x00011af0


	//   ....[127]....
        /*05b4*/ 	.word	0x00011b00


	//   ....[128]....
        /*05b8*/ 	.word	0x00011b10


	//   ....[129]....
        /*05bc*/ 	.word	0x00011f20


	//   ....[130]....
        /*05c0*/ 	.word	0x00011f60


	//   ....[131]....
        /*05c4*/ 	.word	0x00011fa0


	//   ....[132]....
        /*05c8*/ 	.word	0x00011fd0


	//   ....[133]....
        /*05cc*/ 	.word	0x00012010


	//   ....[134]....
        /*05d0*/ 	.word	0x00012040


	//   ....[135]....
        /*05d4*/ 	.word	0x000129c0


	//   ....[136]....
        /*05d8*/ 	.word	0x000129f0


	//   ....[137]....
        /*05dc*/ 	.word	0x00013840


	//   ....[138]....
        /*05e0*/ 	.word	0x00014f70


	//   ....[139]....
        /*05e4*/ 	.word	0x00014fb0


	//   ....[140]....
        /*05e8*/ 	.word	0x00015020


	//   ....[141]....
        /*05ec*/ 	.word	0x000150a0


	//   ....[142]....
        /*05f0*/ 	.word	0x000150c0


	//   ....[143]....
        /*05f4*/ 	.word	0x00015140


	//   ....[144]....
        /*05f8*/ 	.word	0x00015160


	//   ....[145]....
        /*05fc*/ 	.word	0x00015170


	//   ....[146]....
        /*0600*/ 	.word	0x000154f0


	//   ....[147]....
        /*0604*/ 	.word	0x00015510


	//   ....[148]....
        /*0608*/ 	.word	0x00015520


	//   ....[149]....
        /*060c*/ 	.word	0x00015560


	//   ....[150]....
        /*0610*/ 	.word	0x000155d0


	//   ....[151]....
        /*0614*/ 	.word	0x000155f0


	//   ....[152]....
        /*0618*/ 	.word	0x00015670


	//   ....[153]....
        /*061c*/ 	.word	0x000156b0


	//   ....[154]....
        /*0620*/ 	.word	0x00015c60


	//   ....[155]....
        /*0624*/ 	.word	0x00015c90


	//   ....[156]....
        /*0628*/ 	.word	0x00015cb0


	//   ....[157]....
        /*062c*/ 	.word	0x00015d10


	//   ....[158]....
        /*0630*/ 	.word	0x00015da0


	//   ....[159]....
        /*0634*/ 	.word	0x00015dc0


	//   ....[160]....
        /*0638*/ 	.word	0x00015e40


	//   ....[161]....
        /*063c*/ 	.word	0x00015e60


	//   ....[162]....
        /*0640*/ 	.word	0x000164f0


	//   ....[163]....
        /*0644*/ 	.word	0x00016510


	//   ....[164]....
        /*0648*/ 	.word	0x00016520


	//   ....[165]....
        /*064c*/ 	.word	0x00016540


	//   ....[166]....
        /*0650*/ 	.word	0x00016560


	//   ....[167]....
        /*0654*/ 	.word	0x000165b0


	//   ....[168]....
        /*0658*/ 	.word	0x000165d0


	//   ....[169]....
        /*065c*/ 	.word	0x00016610


	//   ....[170]....
        /*0660*/ 	.word	0x00016950


	//   ....[171]....
        /*0664*/ 	.word	0x00016970


	//   ....[172]....
        /*0668*/ 	.word	0x00016990


	//   ....[173]....
        /*066c*/ 	.word	0x000169b0


	//   ....[174]....
        /*0670*/ 	.word	0x000169d0


	//   ....[175]....
        /*0674*/ 	.word	0x00016a20


	//   ....[176]....
        /*0678*/ 	.word	0x00016a40


	//   ....[177]....
        /*067c*/ 	.word	0x00016a80


	//   ....[178]....
        /*0680*/ 	.word	0x00017b60


	//   ....[179]....
        /*0684*/ 	.word	0x000181e0


	//   ....[180]....
        /*0688*/ 	.word	0x000182d0


	//   ....[181]....
        /*068c*/ 	.word	0x000183c0


	//   ....[182]....
        /*0690*/ 	.word	0x00018420


	//   ....[183]....
        /*0694*/ 	.word	0x00018510


	//   ....[184]....
        /*0698*/ 	.word	0x00018570


	//   ....[185]....
        /*069c*/ 	.word	0x00018660


	//   ....[186]....
        /*06a0*/ 	.word	0x000186c0


	//   ....[187]....
        /*06a4*/ 	.word	0x00018780


	//   ....[188]....
        /*06a8*/ 	.word	0x00018900


	//   ....[189]....
        /*06ac*/ 	.word	0x00018990


	//   ....[190]....
        /*06b0*/ 	.word	0x00018a60


	//   ....[191]....
        /*06b4*/ 	.word	0x00018b10


	//   ....[192]....
        /*06b8*/ 	.word	0x00018b80


	//   ....[193]....
        /*06bc*/ 	.word	0x00018c50


	//   ....[194]....
        /*06c0*/ 	.word	0x00018cc0


	//   ....[195]....
        /*06c4*/ 	.word	0x00018d90


	//   ....[196]....
        /*06c8*/ 	.word	0x00018e10


	//   ....[197]....
        /*06cc*/ 	.word	0x00018e60


	//   ....[198]....
        /*06d0*/ 	.word	0x00018f30


	//   ....[199]....
        /*06d4*/ 	.word	0x00018ff0


	//   ....[200]....
        /*06d8*/ 	.word	0x00019060


	//   ....[201]....
        /*06dc*/ 	.word	0x00019150


	//   ....[202]....
        /*06e0*/ 	.word	0x000191c0


	//   ....[203]....
        /*06e4*/ 	.word	0x00019290


	//   ....[204]....
        /*06e8*/ 	.word	0x000193d0


	//   ....[205]....
        /*06ec*/ 	.word	0x00019470


	//   ....[206]....
        /*06f0*/ 	.word	0x000194d0


	//   ....[207]....
        /*06f4*/ 	.word	0x00019590


	//   ....[208]....
        /*06f8*/ 	.word	0x000195f0


	//   ....[209]....
        /*06fc*/ 	.word	0x000196c0


	//   ....[210]....
        /*0700*/ 	.word	0x00019720


	//   ....[211]....
        /*0704*/ 	.word	0x000197f0


	//   ....[212]....
        /*0708*/ 	.word	0x000198d0


	//   ....[213]....
        /*070c*/ 	.word	0x00019970


	//   ....[214]....
        /*0710*/ 	.word	0x000199e0


	//   ....[215]....
        /*0714*/ 	.word	0x00019aa0


	//   ....[216]....
        /*0718*/ 	.word	0x00019b00


	//   ....[217]....
        /*071c*/ 	.word	0x00019bc0


	//   ....[218]....
        /*0720*/ 	.word	0x00019c20


	//   ....[219]....
        /*0724*/ 	.word	0x00019cf0


	//----- nvinfo : EIATTR_REG_RECONFIG
	.align		4
.L_178:
        /*0728*/ 	.byte	0x01, 0x54
	.zero		2


	//----- nvinfo : EIATTR_SYSCALL_OFFSETS
	.align		4
        /*072c*/ 	.byte	0x04, 0x46
        /*072e*/ 	.short	(.L_180 - .L_179)


	//   ....[0]....
.L_179:
        /*0730*/ 	.word	0x00001860


	//   ....[1]....
        /*0734*/ 	.word	0x00014410


	//   ....[2]....
        /*0738*/ 	.word	0x00014550


	//   ....[3]....
        /*073c*/ 	.word	0x00014690


	//   ....[4]....
        /*0740*/ 	.word	0x000147b0


	//   ....[5]....
        /*0744*/ 	.word	0x000159b0


	//----- nvinfo : EIATTR_MBARRIER_INSTR_OFFSETS
	.align		4
.L_180:
        /*0748*/ 	.byte	0x04, 0x39
        /*074a*/ 	.short	(.L_182 - .L_181)


	//   ....[0]....
.L_181:
        /*074c*/ 	.word	0x00000170
        /*0750*/ 	.word	0x000000ff
        /*0754*/ 	.word	0x0002a800
        /*0758*/ 	.short	0x0100
        /*075a*/ 	.byte	0x08
	.zero		1


	//   ....[1]....
        /*075c*/ 	.word	0x00000180
        /*0760*/ 	.word	0x000000ff
        /*0764*/ 	.word	0x0002a820
        /*0768*/ 	.short	0x0100
        /*076a*/ 	.byte	0x08
	.zero		1


	//   ....[2]....
        /*076c*/ 	.word	0x00000270
        /*0770*/ 	.word	0x000000ff
        /*0774*/ 	.word	0x0002a830
        /*0778*/ 	.short	0x0100
        /*077a*/ 	.byte	0x08
	.zero		1


	//   ....[3]....
        /*077c*/ 	.word	0x00000280
        /*0780*/ 	.word	0x000000ff
        /*0784*/ 	.word	0x0002a840
        /*0788*/ 	.short	0x0100
        /*078a*/ 	.byte	0x08
	.zero		1


	//   ....[4]....
        /*078c*/ 	.word	0x00000290
        /*0790*/ 	.word	0x000000ff
        /*0794*/ 	.word	0x0002a838
        /*0798*/ 	.short	0x0100
        /*079a*/ 	.byte	0x08
	.zero		1


	//   ....[5]....
        /*079c*/ 	.word	0x000002a0
        /*07a0*/ 	.word	0x000000ff
        /*07a4*/ 	.word	0x0002a848
        /*07a8*/ 	.short	0x0100
        /*07aa*/ 	.byte	0x08
	.zero		1


	//   ....[6]....
        /*07ac*/ 	.word	0x000003d0
        /*07b0*/ 	.word	0x000000ff
        /*07b4*/ 	.word	0x0002a850
        /*07b8*/ 	.short	0x0100
        /*07ba*/ 	.byte	0x08
	.zero		1


	//   ....[7]....
        /*07bc*/ 	.word	0x000003e0
        /*07c0*/ 	.word	0x000000ff
        /*07c4*/ 	.word	0x0002a860
        /*07c8*/ 	.short	0x0100
        /*07ca*/ 	.byte	0x08
	.zero		1


	//   ....[8]....
        /*07cc*/ 	.word	0x000003f0
        /*07d0*/ 	.word	0x000000ff
        /*07d4*/ 	.word	0x0002a858
        /*07d8*/ 	.short	0x0100
        /*07da*/ 	.byte	0x08
	.zero		1


	//   ....[9]....
        /*07dc*/ 	.word	0x00000400
        /*07e0*/ 	.word	0x000000ff
        /*07e4*/ 	.word	0x0002a868
        /*07e8*/ 	.short	0x0100
        /*07ea*/ 	.byte	0x08
	.zero		1


	//   ....[10]....
        /*07ec*/ 	.word	0x000004f0
        /*07f0*/ 	.word	0x000000ff
        /*07f4*/ 	.word	0x0002a870
        /*07f8*/ 	.short	0x0100
        /*07fa*/ 	.byte	0x06
	.zero		1


	//   ....[11]....
        /*07fc*/ 	.word	0x00000500
        /*0800*/ 	.word	0x000000ff
        /*0804*/ 	.word	0x0002a880
        /*0808*/ 	.short	0x0100
        /*080a*/ 	.byte	0x06
	.zero		1


	//   ....[12]....
        /*080c*/ 	.word	0x00000510
        /*0810*/ 	.word	0x000000ff
        /*0814*/ 	.word	0x0002a878
        /*0818*/ 	.short	0x0100
        /*081a*/ 	.byte	0x06
	.zero		1


	//   ....[13]....
        /*081c*/ 	.word	0x00000520
        /*0820*/ 	.word	0x000000ff
        /*0824*/ 	.word	0x0002a888
        /*0828*/ 	.short	0x0100
        /*082a*/ 	.byte	0x06
	.zero		1


	//   ....[14]....
        /*082c*/ 	.word	0x00000650
        /*0830*/ 	.word	0x000000ff
        /*0834*/ 	.word	0x0002a890
        /*0838*/ 	.short	0x0100
        /*083a*/ 	.byte	0x08
	.zero		1


	//   ....[15]....
        /*083c*/ 	.word	0x00000660
        /*0840*/ 	.word	0x000000ff
        /*0844*/ 	.word	0x0002a8a0
        /*0848*/ 	.short	0x0100
        /*084a*/ 	.byte	0x08
	.zero		1


	//   ....[16]....
        /*084c*/ 	.word	0x00000670
        /*0850*/ 	.word	0x000000ff
        /*0854*/ 	.word	0x0002a898
        /*0858*/ 	.short	0x0100
        /*085a*/ 	.byte	0x08
	.zero		1


	//   ....[17]....
        /*085c*/ 	.word	0x00000680
        /*0860*/ 	.word	0x000000ff
        /*0864*/ 	.word	0x0002a8a8
        /*0868*/ 	.short	0x0100
        /*086a*/ 	.byte	0x08
	.zero		1


	//   ....[18]....
        /*086c*/ 	.word	0x000007c0
        /*0870*/ 	.word	0x000000ff
        /*0874*/ 	.word	0x0002a8b0
        /*0878*/ 	.short	0x0100
        /*087a*/ 	.byte	0x08
	.zero		1


	//   ....[19]....
        /*087c*/ 	.word	0x000007d0
        /*0880*/ 	.word	0x000000ff
        /*0884*/ 	.word	0x0002a8c0
        /*0888*/ 	.short	0x0100
        /*088a*/ 	.byte	0x08
	.zero		1


	//   ....[20]....
        /*088c*/ 	.word	0x000007e0
        /*0890*/ 	.word	0x000000ff
        /*0894*/ 	.word	0x0002a8b8
        /*0898*/ 	.short	0x0100
        /*089a*/ 	.byte	0x08
	.zero		1


	//   ....[21]....
        /*089c*/ 	.word	0x000007f0
        /*08a0*/ 	.word	0x000000ff
        /*08a4*/ 	.word	0x0002a8c8
        /*08a8*/ 	.short	0x0100
        /*08aa*/ 	.byte	0x08
	.zero		1


	//   ....[22]....
        /*08ac*/ 	.word	0x00001b30
        /*08b0*/ 	.word	0x000000ff
        /*08b4*/ 	.word	0x0002a800
        /*08b8*/ 	.short	0x010a
        /*08ba*/ 	.byte	0x24
	.zero		1


	//   ....[23]....
        /*08bc*/ 	.word	0x00001bc0
        /*08c0*/ 	.word	0x000000ff
        /*08c4*/ 	.word	0x0002a830
        /*08c8*/ 	.short	0x010a
        /*08ca*/ 	.byte	0x24
	.zero		1


	//   ....[24]....
        /*08cc*/ 	.word	0x00001c20
        /*08d0*/ 	.word	0x000000ff
        /*08d4*/ 	.word	0x0002a830
        /*08d8*/ 	.short	0x010a
        /*08da*/ 	.byte	0x24
	.zero		1


	//   ....[25]....
        /*08dc*/ 	.word	0x00002650
        /*08e0*/ 	.word	0x000000ff
        /*08e4*/ 	.word	0x00000000
        /*08e8*/ 	.short	0x0101
        /*08ea*/ 	.byte	0x06
	.zero		1


	//   ....[26]....
        /*08ec*/ 	.word	0x00005cb0
        /*08f0*/ 	.word	0x000000ff
        /*08f4*/ 	.word	0x0002a830
        /*08f8*/ 	.short	0x010a
        /*08fa*/ 	.byte	0x06
	.zero		1


	//   ....[27]....
        /*08fc*/ 	.word	0x00005cf0
        /*0900*/ 	.word	0x000000ff
        /*0904*/ 	.word	0x0002a830
        /*0908*/ 	.short	0x010a
        /*090a*/ 	.byte	0x06
	.zero		1


	//   ....[28]....
        /*090c*/ 	.word	0x00005fc0
        /*0910*/ 	.word	0x000000ff
        /*0914*/ 	.word	0x0002a850
        /*0918*/ 	.short	0x010a
        /*091a*/ 	.byte	0x06
	.zero		1


	//   ....[29]....
        /*091c*/ 	.word	0x00006000
        /*0920*/ 	.word	0x000000ff
        /*0924*/ 	.word	0x0002a850
        /*0928*/ 	.short	0x010a
        /*092a*/ 	.byte	0x06
	.zero		1


	//   ....[30]....
        /*092c*/ 	.word	0x00006770
        /*0930*/ 	.word	0x000000ff
        /*0934*/ 	.word	0x00000000
        /*0938*/ 	.short	0x0101
        /*093a*/ 	.byte	0x06
	.zero		1


	//   ....[31]....
        /*093c*/ 	.word	0x00008dc0
        /*0940*/ 	.word	0x000000ff
        /*0944*/ 	.word	0x00000000
        /*0948*/ 	.short	0x0101
        /*094a*/ 	.byte	0x0a
	.zero		1


	//   ....[32]....
        /*094c*/ 	.word	0x00009920
        /*0950*/ 	.word	0x000000ff
        /*0954*/ 	.word	0x0002a830
        /*0958*/ 	.short	0x010a
        /*095a*/ 	.byte	0x06
	.zero		1


	//   ....[33]....
        /*095c*/ 	.word	0x00009960
        /*0960*/ 	.word	0x000000ff
        /*0964*/ 	.word	0x0002a830
        /*0968*/ 	.short	0x010a
        /*096a*/ 	.byte	0x06
	.zero		1


	//   ....[34]....
        /*096c*/ 	.word	0x00009c30
        /*0970*/ 	.word	0x000000ff
        /*0974*/ 	.word	0x0002a850
        /*0978*/ 	.short	0x010a
        /*097a*/ 	.byte	0x06
	.zero		1


	//   ....[35]....
        /*097c*/ 	.word	0x00009c70
        /*0980*/ 	.word	0x000000ff
        /*0984*/ 	.word	0x0002a850
        /*0988*/ 	.short	0x010a
        /*098a*/ 	.byte	0x06
	.zero		1


	//   ....[36]....
        /*098c*/ 	.word	0x0000a390
        /*0990*/ 	.word	0x000000ff
        /*0994*/ 	.word	0x00000000
        /*0998*/ 	.short	0x0101
        /*099a*/ 	.byte	0x07
	.zero		1


	//   ....[37]....
        /*099c*/ 	.word	0x0000b910
        /*09a0*/ 	.word	0x000000ff
        /*09a4*/ 	.word	0x00000000
        /*09a8*/ 	.short	0x0101
        /*09aa*/ 	.byte	0x07
	.zero		1


	//   ....[38]....
        /*09ac*/ 	.word	0x0000c230
        /*09b0*/ 	.word	0x000000ff
        /*09b4*/ 	.word	0x0002a830
        /*09b8*/ 	.short	0x010a
        /*09ba*/ 	.byte	0x06
	.zero		1


	//   ....[39]....
        /*09bc*/ 	.word	0x0000c270
        /*09c0*/ 	.word	0x000000ff
        /*09c4*/ 	.word	0x0002a830
        /*09c8*/ 	.short	0x010a
        /*09ca*/ 	.byte	0x06
	.zero		1


	//   ....[40]....
        /*09cc*/ 	.word	0x0000c500
        /*09d0*/ 	.word	0x000000ff
        /*09d4*/ 	.word	0x0002a850
        /*09d8*/ 	.short	0x010a
        /*09da*/ 	.byte	0x06
	.zero		1


	//   ....[41]....
        /*09dc*/ 	.word	0x0000c540
        /*09e0*/ 	.word	0x000000ff
        /*09e4*/ 	.word	0x0002a850
        /*09e8*/ 	.short	0x010a
        /*09ea*/ 	.byte	0x06
	.zero		1


	//   ....[42]....
        /*09ec*/ 	.word	0x0000cc90
        /*09f0*/ 	.word	0x000000ff
        /*09f4*/ 	.word	0x00000000
        /*09f8*/ 	.short	0x0101
        /*09fa*/ 	.byte	0x06
	.zero		1


	//   ....[43]....
        /*09fc*/ 	.word	0x0000f2d0
        /*0a00*/ 	.word	0x000000ff
        /*0a04*/ 	.word	0x00000000
        /*0a08*/ 	.short	0x0101
        /*0a0a*/ 	.byte	0x07
	.zero		1


	//   ....[44]....
        /*0a0c*/ 	.word	0x0000fac0
        /*0a10*/ 	.word	0x000000ff
        /*0a14*/ 	.word	0x0002a850
        /*0a18*/ 	.short	0x010a
        /*0a1a*/ 	.byte	0x0b
	.zero		1


	//   ....[45]....
        /*0a1c*/ 	.word	0x0000fb00
        /*0a20*/ 	.word	0x000000ff
        /*0a24*/ 	.word	0x0002a850
        /*0a28*/ 	.short	0x010a
        /*0a2a*/ 	.byte	0x0b
	.zero		1


	//   ....[46]....
        /*0a2c*/ 	.word	0x00010120
        /*0a30*/ 	.word	0x000000ff
        /*0a34*/ 	.word	0x00000000
        /*0a38*/ 	.short	0x0101
        /*0a3a*/ 	.byte	0x04
	.zero		1


	//   ....[47]....
        /*0a3c*/ 	.word	0x00012050
        /*0a40*/ 	.word	0x000000ff
        /*0a44*/ 	.word	0x00000000
        /*0a48*/ 	.short	0x0101
        /*0a4a*/ 	.byte	0x04
	.zero		1


	//   ....[48]....
        /*0a4c*/ 	.word	0x00014d40
        /*0a50*/ 	.word	0x000000ff
        /*0a54*/ 	.word	0x0002a880
        /*0a58*/ 	.short	0x010a
        /*0a5a*/ 	.byte	0x30
	.zero		1


	//   ....[49]....
        /*0a5c*/ 	.word	0x000152b0
        /*0a60*/ 	.word	0x000000ff
        /*0a64*/ 	.word	0x0002a870
        /*0a68*/ 	.short	0x0107
        /*0a6a*/ 	.byte	0x30
	.zero		1


	//   ....[50]....
        /*0a6c*/ 	.word	0x00015320
        /*0a70*/ 	.word	0x000000ff
        /*0a74*/ 	.word	0x0002a870
        /*0a78*/ 	.short	0x0101
        /*0a7a*/ 	.byte	0x30
	.zero		1


	//   ....[51]....
        /*0a7c*/ 	.word	0x00015350
        /*0a80*/ 	.word	0x000000ff
        /*0a84*/ 	.word	0x0002a840
        /*0a88*/ 	.short	0x010a
        /*0a8a*/ 	.byte	0x30
	.zero		1


	//   ....[52]....
        /*0a8c*/ 	.word	0x00015760
        /*0a90*/ 	.word	0x000000ff
        /*0a94*/ 	.word	0x0002a830
        /*0a98*/ 	.short	0x0107
        /*0a9a*/ 	.byte	0x30
	.zero		1


	//   ....[53]....
        /*0a9c*/ 	.word	0x000157d0
        /*0aa0*/ 	.word	0x000000ff
        /*0aa4*/ 	.word	0x0002a830
        /*0aa8*/ 	.short	0x0101
        /*0aaa*/ 	.byte	0x30
	.zero		1


	//   ....[54]....
        /*0aac*/ 	.word	0x00015f70
        /*0ab0*/ 	.word	0x000000ff
        /*0ab4*/ 	.word	0x0002a800
        /*0ab8*/ 	.short	0x0107
        /*0aba*/ 	.byte	0x30
	.zero		1


	//   ....[55]....
        /*0abc*/ 	.word	0x00015fd0
        /*0ac0*/ 	.word	0x000000ff
        /*0ac4*/ 	.word	0x0002a800
        /*0ac8*/ 	.short	0x0101
        /*0aca*/ 	.byte	0x30
	.zero		1


	//   ....[56]....
        /*0acc*/ 	.word	0x00016000
        /*0ad0*/ 	.word	0x000000ff
        /*0ad4*/ 	.word	0x0002a820
        /*0ad8*/ 	.short	0x010a
        /*0ada*/ 	.byte	0x30
	.zero		1


	//   ....[57]....
        /*0adc*/ 	.word	0x00016300
        /*0ae0*/ 	.word	0x00000006
        /*0ae4*/ 	.word	0x0002a880
        /*0ae8*/ 	.short	0x010a
        /*0aea*/ 	.byte	0x3f
	.zero		1


	//   ....[58]....
        /*0aec*/ 	.word	0x00016700
        /*0af0*/ 	.word	0x00000006
        /*0af4*/ 	.word	0x0002a870
        /*0af8*/ 	.short	0x0107
        /*0afa*/ 	.byte	0x3f
	.zero		1


	//   ....[59]....
        /*0afc*/ 	.word	0x00016770
        /*0b00*/ 	.word	0x00000006
        /*0b04*/ 	.word	0x0002a870
        /*0b08*/ 	.short	0x0101
        /*0b0a*/ 	.byte	0x3f
	.zero		1


	//   ....[60]....
        /*0b0c*/ 	.word	0x000167a0
        /*0b10*/ 	.word	0x00000006
        /*0b14*/ 	.word	0x0002a840
        /*0b18*/ 	.short	0x010a
        /*0b1a*/ 	.byte	0x3f
	.zero		1


	//   ....[61]....
        /*0b1c*/ 	.word	0x00016b70
        /*0b20*/ 	.word	0x00000006
        /*0b24*/ 	.word	0x0002a830
        /*0b28*/ 	.short	0x0107
        /*0b2a*/ 	.byte	0x3f
	.zero		1


	//   ....[62]....
        /*0b2c*/ 	.word	0x00016bf0
        /*0b30*/ 	.word	0x00000006
        /*0b34*/ 	.word	0x0002a830
        /*0b38*/ 	.short	0x0101
        /*0b3a*/ 	.byte	0x3f
	.zero		1


	//   ....[63]....
        /*0b3c*/ 	.word	0x00016c70
        /*0b40*/ 	.word	0x00000002
        /*0b44*/ 	.word	0x0002a870
        /*0b48*/ 	.short	0x010a
        /*0b4a*/ 	.byte	0x3f
	.zero		1


	//   ....[64]....
        /*0b4c*/ 	.word	0x00016ce0
        /*0b50*/ 	.word	0x00000002
        /*0b54*/ 	.word	0x0002a860
        /*0b58*/ 	.short	0x010a
        /*0b5a*/ 	.byte	0x3f
	.zero		1


	//   ....[65]....
        /*0b5c*/ 	.word	0x00017270
        /*0b60*/ 	.word	0x00000002
        /*0b64*/ 	.word	0x0002a850
        /*0b68*/ 	.short	0x0101
        /*0b6a*/ 	.byte	0x3f
	.zero		1


	//   ....[66]....
        /*0b6c*/ 	.word	0x00017310
        /*0b70*/ 	.word	0x00000002
        /*0b74*/ 	.word	0x00000000
        /*0b78*/ 	.short	0x0101
        /*0b7a*/ 	.byte	0x3f
	.zero		1


	//   ....[67]....
        /*0b7c*/ 	.word	0x000173e0
        /*0b80*/ 	.word	0x00000002
        /*0b84*/ 	.word	0x0002a870
        /*0b88*/ 	.short	0x010a
        /*0b8a*/ 	.byte	0x3f
	.zero		1


	//   ....[68]....
        /*0b8c*/ 	.word	0x00017460
        /*0b90*/ 	.word	0x00000002
        /*0b94*/ 	.word	0x0002a860
        /*0b98*/ 	.short	0x010a
        /*0b9a*/ 	.byte	0x3f
	.zero		1


	//   ....[69]....
        /*0b9c*/ 	.word	0x000179f0
        /*0ba0*/ 	.word	0x00000002
        /*0ba4*/ 	.word	0x0002a850
        /*0ba8*/ 	.short	0x0101
        /*0baa*/ 	.byte	0x3f
	.zero		1


	//   ....[70]....
        /*0bac*/ 	.word	0x00017a70
        /*0bb0*/ 	.word	0x00000002
        /*0bb4*/ 	.word	0x00000000
        /*0bb8*/ 	.short	0x0101
        /*0bba*/ 	.byte	0x3f
	.zero		1


	//   ....[71]....
        /*0bbc*/ 	.word	0x00017b10
        /*0bc0*/ 	.word	0x00000006
        /*0bc4*/ 	.word	0x0002a820
        /*0bc8*/ 	.short	0x010a
        /*0bca*/ 	.byte	0x3f
	.zero		1


	//   ....[72]....
        /*0bcc*/ 	.word	0x00017c30
        /*0bd0*/ 	.word	0x00000005
        /*0bd4*/ 	.word	0x0002a840
        /*0bd8*/ 	.short	0x010a
        /*0bda*/ 	.byte	0x3f
	.zero		1


	//   ....[73]....
        /*0bdc*/ 	.word	0x00017cd0
        /*0be0*/ 	.word	0x00000003
        /*0be4*/ 	.word	0x0002a840
        /*0be8*/ 	.short	0x010a
        /*0bea*/ 	.byte	0x3f
	.zero		1


	//   ....[74]....
        /*0bec*/ 	.word	0x00017d10
        /*0bf0*/ 	.word	0x00000005
        /*0bf4*/ 	.word	0x0002a860
        /*0bf8*/ 	.short	0x010a
        /*0bfa*/ 	.byte	0x3f
	.zero		1


	//   ....[75]....
        /*0bfc*/ 	.word	0x00017d50
        /*0c00*/ 	.word	0x00000003
        /*0c04*/ 	.word	0x0002a860
        /*0c08*/ 	.short	0x010a
        /*0c0a*/ 	.byte	0x3f
	.zero		1


	//   ....[76]....
        /*0c0c*/ 	.word	0x00017d90
        /*0c10*/ 	.word	0x00000005
        /*0c14*/ 	.word	0x0002a880
        /*0c18*/ 	.short	0x010a
        /*0c1a*/ 	.byte	0x3f
	.zero		1


	//   ....[77]....
        /*0c1c*/ 	.word	0x00017dd0
        /*0c20*/ 	.word	0x00000003
        /*0c24*/ 	.word	0x0002a880
        /*0c28*/ 	.short	0x010a
        /*0c2a*/ 	.byte	0x3f
	.zero		1


	//   ....[78]....
        /*0c2c*/ 	.word	0x00017e40
        /*0c30*/ 	.word	0x00000003
        /*0c34*/ 	.word	0x0002a800
        /*0c38*/ 	.short	0x010a
        /*0c3a*/ 	.byte	0x3f
	.zero		1


	//   ....[79]....
        /*0c3c*/ 	.word	0x00017ea0
        /*0c40*/ 	.word	0x00000003
        /*0c44*/ 	.word	0x0002a830
        /*0c48*/ 	.short	0x010a
        /*0c4a*/ 	.byte	0x3f
	.zero		1


	//   ....[80]....
        /*0c4c*/ 	.word	0x00017f00
        /*0c50*/ 	.word	0x0000000c
        /*0c54*/ 	.word	0x0002a830
        /*0c58*/ 	.short	0x010a
        /*0c5a*/ 	.byte	0x3f
	.zero		1


	//   ....[81]....
        /*0c5c*/ 	.word	0x00017f60
        /*0c60*/ 	.word	0x0000000c
        /*0c64*/ 	.word	0x0002a850
        /*0c68*/ 	.short	0x010a
        /*0c6a*/ 	.byte	0x3f
	.zero		1


	//   ....[82]....
        /*0c6c*/ 	.word	0x00017fc0
        /*0c70*/ 	.word	0x0000000c
        /*0c74*/ 	.word	0x0002a830
        /*0c78*/ 	.short	0x010a
        /*0c7a*/ 	.byte	0x3f
	.zero		1


	//   ....[83]....
        /*0c7c*/ 	.word	0x00018020
        /*0c80*/ 	.word	0x0000000c
        /*0c84*/ 	.word	0x0002a850
        /*0c88*/ 	.short	0x010a
        /*0c8a*/ 	.byte	0x3f
	.zero		1


	//   ....[84]....
        /*0c8c*/ 	.word	0x00018080
        /*0c90*/ 	.word	0x0000000d
        /*0c94*/ 	.word	0x0002a830
        /*0c98*/ 	.short	0x010a
        /*0c9a*/ 	.byte	0x3f
	.zero		1


	//   ....[85]....
        /*0c9c*/ 	.word	0x000180e0
        /*0ca0*/ 	.word	0x0000000d
        /*0ca4*/ 	.word	0x0002a850
        /*0ca8*/ 	.short	0x010a
        /*0caa*/ 	.byte	0x3f
	.zero		1


	//   ....[86]....
        /*0cac*/ 	.word	0x00018140
        /*0cb0*/ 	.word	0x00000005
        /*0cb4*/ 	.word	0x0002a850
        /*0cb8*/ 	.short	0x010a
        /*0cba*/ 	.byte	0x3f
	.zero		1


	//   ....[87]....
        /*0cbc*/ 	.word	0x00018220
        /*0cc0*/ 	.word	0x00000003
        /*0cc4*/ 	.word	0x0002a880
        /*0cc8*/ 	.short	0x010a
        /*0cca*/ 	.byte	0x3f
	.zero		1


	//   ....[88]....
        /*0ccc*/ 	.word	0x00018850
        /*0cd0*/ 	.word	0x00000003
        /*0cd4*/ 	.word	0x0002a840
        /*0cd8*/ 	.short	0x010a
        /*0cda*/ 	.byte	0x3f
	.zero		1


	//   ....[89]....
        /*0cdc*/ 	.word	0x000192d0
        /*0ce0*/ 	.word	0x00000003
        /*0ce4*/ 	.word	0x0002a820
        /*0ce8*/ 	.short	0x010a
        /*0cea*/ 	.byte	0x3f
	.zero		1


	//   ....[90]....
        /*0cec*/ 	.word	0x00019320
        /*0cf0*/ 	.word	0x00000006
        /*0cf4*/ 	.word	0x0002a880
        /*0cf8*/ 	.short	0x010a
        /*0cfa*/ 	.byte	0x3f
	.zero		1


	//   ....[91]....
        /*0cfc*/ 	.word	0x00019820
        /*0d00*/ 	.word	0x00000006
        /*0d04*/ 	.word	0x0002a840
        /*0d08*/ 	.short	0x010a
        /*0d0a*/ 	.byte	0x3f
	.zero		1


	//   ....[92]....
        /*0d0c*/ 	.word	0x00019d20
        /*0d10*/ 	.word	0x00000002
        /*0d14*/ 	.word	0x0002a870
        /*0d18*/ 	.short	0x010a
        /*0d1a*/ 	.byte	0x3f
	.zero		1


	//   ....[93]....
        /*0d1c*/ 	.word	0x00019d70
        /*0d20*/ 	.word	0x00000002
        /*0d24*/ 	.word	0x0002a860
        /*0d28*/ 	.short	0x010a
        /*0d2a*/ 	.byte	0x3f
	.zero		1


	//   ....[94]....
        /*0d2c*/ 	.word	0x00019dc0
        /*0d30*/ 	.word	0x00000002
        /*0d34*/ 	.word	0x0002a870
        /*0d38*/ 	.short	0x010a
        /*0d3a*/ 	.byte	0x3f
	.zero		1


	//   ....[95]....
        /*0d3c*/ 	.word	0x00019e10
        /*0d40*/ 	.word	0x00000002
        /*0d44*/ 	.word	0x0002a860
        /*0d48*/ 	.short	0x010a
        /*0d4a*/ 	.byte	0x3f
	.zero		1


	//   ....[96]....
        /*0d4c*/ 	.word	0x00019e60
        /*0d50*/ 	.word	0x00000006
        /*0d54*/ 	.word	0x0002a820
        /*0d58*/ 	.short	0x010a
        /*0d5a*/ 	.byte	0x3f
	.zero		1


	//   ....[97]....
        /*0d5c*/ 	.word	0x00019eb0
        /*0d60*/ 	.word	0x00000005
        /*0d64*/ 	.word	0x0002a840
        /*0d68*/ 	.short	0x010a
        /*0d6a*/ 	.byte	0x3f
	.zero		1


	//   ....[98]....
        /*0d6c*/ 	.word	0x00019f00
        /*0d70*/ 	.word	0x00000003
        /*0d74*/ 	.word	0x0002a840
        /*0d78*/ 	.short	0x010a
        /*0d7a*/ 	.byte	0x3f
	.zero		1


	//   ....[99]....
        /*0d7c*/ 	.word	0x00019f50
        /*0d80*/ 	.word	0x00000005
        /*0d84*/ 	.word	0x0002a860
        /*0d88*/ 	.short	0x010a
        /*0d8a*/ 	.byte	0x3f
	.zero		1


	//   ....[100]....
        /*0d8c*/ 	.word	0x00019fa0
        /*0d90*/ 	.word	0x00000003
        /*0d94*/ 	.word	0x0002a860
        /*0d98*/ 	.short	0x010a
        /*0d9a*/ 	.byte	0x3f
	.zero		1


	//   ....[101]....
        /*0d9c*/ 	.word	0x00019ff0
        /*0da0*/ 	.word	0x00000005
        /*0da4*/ 	.word	0x0002a880
        /*0da8*/ 	.short	0x010a
        /*0daa*/ 	.byte	0x3f
	.zero		1


	//----- nvinfo : EIATTR_NUM_MBARRIERS
	.align		4
.L_182:
        /*0dac*/ 	.byte	0x03, 0x38
        /*0dae*/ 	.short	0x0016


	//----- nvinfo : EIATTR_EXIT_INSTR_OFFSETS
	.align		4
        /*0db0*/ 	.byte	0x04, 0x1c
        /*0db2*/ 	.short	(.L_184 - .L_183)


	//   ....[0]....
.L_183:
        /*0db4*/ 	.word	0x00017e20


	//----- nvinfo : EIATTR_MAX_THREADS
	.align		4
.L_184:
        /*0db8*/ 	.byte	0x04, 0x05
        /*0dba*/ 	.short	(.L_186 - .L_185)
.L_185:
        /*0dbc*/ 	.word	0x00000180
        /*0dc0*/ 	.word	0x00000001
        /*0dc4*/ 	.word	0x00000001


	//----- nvinfo : EIATTR_CRS_STACK_SIZE
	.align		4
.L_186:
        /*0dc8*/ 	.byte	0x04, 0x1e
        /*0dca*/ 	.short	(.L_188 - .L_187)
.L_187:
        /*0dcc*/ 	.word	0x00000000


	//----- nvinfo : EIATTR_CBANK_PARAM_SIZE
	.align		4
.L_188:
        /*0dd0*/ 	.byte	0x03, 0x19
        /*0dd2*/ 	.short	0x0a70


	//----- nvinfo : EIATTR_PARAM_CBANK
	.align		4
        /*0dd4*/ 	.byte	0x04, 0x0a
        /*0dd6*/ 	.short	(.L_190 - .L_189)
	.align		4
.L_189:
        /*0dd8*/ 	.word	index@(.nv.constant0._ZN7cutlass13device_kernelIN5flash11enable_sm90INS1_16FlashAttnFwdSm90INS1_25CollectiveMainloopFwdSm90ILi2EN4cute5tupleIJNS5_1CILi1EEES8_S8_EEENS6_IJNS7_ILi128EEESA_NS7_ILi192EEEEEELi192ENS_12float_e4m3_tEfNS_4arch4Sm90ELb0ELb1ELb1ELb0ELb1ELb0ELb0ELb1ELb1ELb1ELb1ELb0EEENS1_21CollectiveEpilogueFwdINS6_IJSA_SB_SA_EEES9_NS_10bfloat16_tESF_Li256ELb0ELb1ELb1ELb1EEENS1_19SingleTileSchedulerILb0ELb1ELb1ELi128EEEEEEEEEvNT_6ParamsE)
        /*0ddc*/ 	.short	0x0210
        /*0dde*/ 	.short	0x0a70


	//----- nvinfo : EIATTR_SW_WAR
	.align		4
.L_190:
        /*0de0*/ 	.byte	0x04, 0x36
        /*0de2*/ 	.short	(.L_192 - .L_191)
.L_191:
        /*0de4*/ 	.word	0x00000008
.L_192:


//--------------------- .nv.info._ZN7cutlass13device_kernelIN5flash11enable_sm90INS1_16FlashAttnFwdSm90INS1_25CollectiveMainloopFwdSm90ILi2EN4cute5tupleIJNS5_1CILi1EEES8_S8_EEENS6_IJNS7_ILi128EEESA_NS7_ILi192EEEEEELi192ENS_12float_e4m3_tEfNS_4arch4Sm90ELb0ELb1ELb1ELb1ELb1ELb0ELb0ELb1ELb1ELb1ELb1ELb0EEENS1_21CollectiveEpilogueFwdINS6_IJSA_SB_SA_EEES9_NS_10bfloat16_tESF_Li256ELb1ELb1ELb1ELb1EEENS1_36VarlenDynamicPersistentTileSchedulerILi128ELi128ELi256ELi128ELb1ELb1ELb1ELb1ELb0ELb1EEEEEEEEEvNT_6ParamsE --------------------------
	.section	.nv.info._ZN7cutlass13device_kernelIN5flash11enable_sm90INS1_16FlashAttnFwdSm90INS1_25CollectiveMainloopFwdSm90ILi2EN4cute5tupleIJNS5_1CILi1EEES8_S8_EEENS6_IJNS7_ILi128EEESA_NS7_ILi192EEEEEELi192ENS_12float_e4m3_tEfNS_4arch4Sm90ELb0ELb1ELb1ELb1ELb1ELb0ELb0ELb1ELb1ELb1ELb1ELb0EEENS1_21CollectiveEpilogueFwdINS6_IJSA_SB_SA_EEES9_NS_10bfloat16_tESF_Li256ELb1ELb1ELb1ELb1EEENS1_36VarlenDynamicPersistentTileSchedulerILi128ELi128ELi256ELi128ELb1ELb1ELb1ELb1ELb0ELb1EEEEEEEEEvNT_6ParamsE,"",@"SHT_CUDA_INFO"
	.sectionflags	@""
	.align	4


	//----- nvinfo : EIATTR_CUDA_API_VERSION
	.align		4
        /*0000*/ 	.byte	0x04, 0x37
        /*0002*/ 	.short	(.L_194 - .L_193)
.L_193:
        /*0004*/ 	.word	0x00000082


	//----- nvinfo : EIATTR_KPARAM_INFO
	.align		4
.L_194:
        /*0008*/ 	.byte	0x04, 0x17
        /*000a*/ 	.short	(.L_196 - .L_195)
.L_195:
        /*000c*/ 	.word	0x00000000
        /*0010*/ 	.short	0x0000
        /*0012*/ 	.short	0x0070
        /*0014*/ 	.byte	0x00, 0xf0, 0x01, 0x2a


	//----- nvinfo : EIATTR_SPARSE_MMA_MASK
	.align		4
.L_196:
        /*0018*/ 	.byte	0x03, 0x50
        /*001a*/ 	.short	0x0000


	//----- nvinfo : EIATTR_MAXREG_COUNT
	.align		4
        /*001c*/ 	.byte	0x03, 0x1b
        /*001e*/ 	.short	0x00a8


	//----- nvinfo : EIATTR_NUM_BARRIERS
	.align		4
        /*0020*/ 	.byte	0x02, 0x4c
        /*0022*/ 	.byte	0x10
	.zero		1


	//----- nvinfo : EIATTR_EXTERNS
	.align		4
        /*0024*/ 	.byte	0x04, 0x0f
        /*0026*/ 	.short	(.L_198 - .L_197)


	//   ....[0]....
	.align		4
.L_197:
        /*0028*/ 	.word	index@(__assertfail)


	//----- nvinfo : EIATTR_ANNOTATIONS
	.align		4
.L_198:
        /*002c*/ 	.byte	0x04, 0x55
        /*002e*/ 	.short	(.L_200 - .L_199)


	//   ....[0]....
.L_199:
        /*0030*/ 	.word	0x00000001
        /*0034*/ 	.byte	0xb0, 0x0c, 0x00, 0x00, 0x01, 0x00, 0x00, 0x00, 0xf0, 0x0c, 0x00, 0x00, 0x01, 0x00, 0x00, 0x00
        /*0044*/ 	.byte	0x90, 0x10, 0x01, 0x00, 0x01, 0x00, 0x00, 0x00, 0xe0, 0x2f, 0x01, 0x00, 0x01, 0x00, 0x00, 0x00
        /*0054*/ 	.byte	0x10, 0x6d, 0x01, 0x00, 0x01, 0x00, 0x00, 0x00, 0xb0, 0x6d, 0x01, 0x00, 0x01, 0x00, 0x00, 0x00
        /*0064*/ 	.byte	0x50, 0x9c, 0x01, 0x00, 0x01, 0x00, 0x00, 0x00, 0x70, 0x9c, 0x01, 0x00, 0x01, 0x00, 0x00, 0x00
        /*0074*/ 	.byte	0x40, 0xc9, 0x01, 0x00


	//----- nvinfo : EIATTR_MERCURY_ISA_VERSION
	.align		4
.L_200:
        /*0078*/ 	.byte	0x03, 0x5f
        /*007a*/ 	.short	0x0101


	//----- nvinfo : EIATTR_UNUSED_LOAD_BYTE_OFFSET
	.align		4
        /*007c*/ 	.byte	0x04, 0x44
        /*007e*/ 	.short	(.L_202 - .L_201)


	//   ....[0]....
.L_201:
        /*0080*/ 	.word	0x00000980
        /*0084*/ 	.word	0x0000fff0


	//   ....[1]....
        /*0088*/ 	.word	0x00010f60
        /*008c*/ 	.word	0x0000fff0


	//----- nvinfo : EIATTR_INT_WARP_WIDE_INSTR_OFFSETS
	.align		4
.L_202:
        /*0090*/ 	.byte	0x04, 0x31
        /*0092*/ 	.short	(.L_204 - .L_203)


	//   ....[0]....
.L_203:
        /*0094*/ 	.word	0x000000c0


	//   ....[1]....
        /*0098*/ 	.word	0x000000d0


	//   ....[2]....
        /*009c*/ 	.word	0x00000170


	//   ....[3]....
        /*00a0*/ 	.word	0x00017d90


	//   ....[4]....
        /*00a4*/ 	.word	0x00017e20


	//   ....[5]....
        /*00a8*/ 	.word	0x0001b150


	//   ....[6]....
        /*00ac*/ 	.word	0x0001b1e0


	//----- nvinfo : EIATTR_COOP_GROUP_MASK_REGIDS
	.align		4
.L_204:
        /*00b0*/ 	.byte	0x04, 0x29
        /*00b2*/ 	.short	(.L_206 - .L_205)


	//   ....[0]....
.L_205:
        /*00b4*/ 	.word	0xffffffff


	//   ....[1]....
        /*00b8*/ 	.word	0xffffffff


	//   ....[2]....
        /*00bc*/ 	.word	0xffffffff


	//   ....[3]....
        /*00c0*/ 	.word	0xffffffff


	//   ....[4]....
        /*00c4*/ 	.word	0xffffffff


	//   ....[5]....
        /*00c8*/ 	.word	0xffffffff


	//   ....[6]....
        /*00cc*/ 	.word	0xffffffff


	//   ....[7]....
        /*00d0*/ 	.word	0xffffffff


	//   ....[8]....
        /*00d4*/ 	.word	0xffffffff


	//   ....[9]....
        /*00d8*/ 	.word	0xffffffff


	//   ....[10]....
        /*00dc*/ 	.word	0xffffffff


	//   ....[11]....
        /*00e0*/ 	.word	0xffffffff


	//   ....[12]....
        /*00e4*/ 	.word	0xffffffff


	//   ....[13]....
        /*00e8*/ 	.word	0xffffffff


	//   ....[14]....
        /*00ec*/ 	.word	0xffffffff


	//   ....[15]....
        /*00f0*/ 	.word	0xffffffff


	//   ....[16]....
        /*00f4*/ 	.word	0xffffffff


	//   ....[17]....
        /*00f8*/ 	.word	0xffffffff


	//   ....[18]....
        /*00fc*/ 	.word	0xffffffff


	//   ....[19]....
        /*0100*/ 	.word	0xffffffff


	//   ....[20]....
        /*0104*/ 	.word	0xffffffff


	//   ....[21]....
        /*0108*/ 	.word	0xffffffff


	//   ....[22]....
        /*010c*/ 	.word	0xffffffff


	//   ....[23]....
        /*0110*/ 	.word	0xffffffff


	//   ....[24]....
        /*0114*/ 	.word	0xffffffff


	//   ....[25]....
        /*0118*/ 	.word	0xffffffff


	//   ....[26]....
        /*011c*/ 	.word	0xffffffff


	//   ....[27]....
        /*0120*/ 	.word	0xffffffff


	//   ....[28]....
        /*0124*/ 	.word	0xffffffff


	//   ....[29]....
        /*0128*/ 	.word	0xffffffff


	//   ....[30]....
        /*012c*/ 	.word	0xffffffff


	//   ....[31]....
        /*0130*/ 	.word	0xffffffff


	//   ....[32]....
        /*0134*/ 	.word	0xffffffff


	//   ....[33]....
        /*0138*/ 	.word	0xffffffff


	//   ....[34]....
        /*013c*/ 	.word	0xffffffff


	//   ....[35]....
        /*0140*/ 	.word	0xffffffff


	//   ....[36]....
        /*0144*/ 	.word	0xffffffff


	//   ....[37]....
        /*0148*/ 	.word	0xffffffff


	//   ....[38]....
        /*014c*/ 	.word	0xffffffff


	//   ....[39]....
        /*0150*/ 	.word	0xffffffff


	//   ....[40]....
        /*0154*/ 	.word	0xffffffff


	//   ....[41]....
        /*0158*/ 	.word	0xffffffff


	//   ....[42]....
        /*015c*/ 	.word	0xffffffff


	//   ....[43]....
        /*0160*/ 	.word	0xffffffff


	//   ....[44]....
        /*0164*/ 	.word	0xffffffff


	//   ....[45]....
        /*0168*/ 	.word	0xffffffff


	//   ....[46]....
        /*016c*/ 	.word	0xffffffff


	//   ....[47]....
        /*0170*/ 	.word	0xffffffff


	//   ....[48]....
        /*0174*/ 	.word	0xffffffff


	//   ....[49]....
        /*0178*/ 	.word	0xffffffff


	//   ....[50]....
        /*017c*/ 	.word	0xffffffff


	//   ....[51]....
        /*0180*/ 	.word	0xffffffff


	//   ....[52]....
        /*0184*/ 	.word	0xffffffff


	//   ....[53]....
        /*0188*/ 	.word	0xffffffff


	//   ....[54]....
        /*018c*/ 	.word	0xffffffff


	//   ....[55]....
        /*0190*/ 	.word	0xffffffff


	//   ....[56]....
        /*0194*/ 	.word	0xffffffff


	//   ....[57]....
        /*0198*/ 	.word	0xffffffff


	//   ....[58]....
        /*019c*/ 	.word	0xffffffff


	//   ....[59]....
        /*01a0*/ 	.word	0xffffffff


	//   ....[60]....
        /*01a4*/ 	.word	0xffffffff


	//   ....[61]....
        /*01a8*/ 	.word	0xffffffff


	//   ....[62]....
        /*01ac*/ 	.word	0xffffffff


	//   ....[63]....
        /*01b0*/ 	.word	0xffffffff


	//   ....[64]....
        /*01b4*/ 	.word	0xffffffff


	//   ....[65]....
        /*01b8*/ 	.word	0xffffffff


	//   ....[66]....
        /*01bc*/ 	.word	0xffffffff


	//   ....[67]....
        /*01c0*/ 	.word	0xffffffff


	//   ....[68]....
        /*01c4*/ 	.word	0xffffffff


	//   ....[69]....
        /*01c8*/ 	.word	0xffffffff


	//   ....[70]....
        /*01cc*/ 	.word	0xffffffff


	//   ....[71]....
        /*01d0*/ 	.word	0xffffffff


	//   ....[72]....
        /*01d4*/ 	.word	0xffffffff


	//   ....[73]....
        /*01d8*/ 	.word	0xffffffff


	//   ....[74]....
        /*01dc*/ 	.word	0xffffffff


	//   ....[75]....
        /*01e0*/ 	.word	0xffffffff


	//   ....[76]....
        /*01e4*/ 	.word	0xffffffff


	//   ....[77]....
        /*01e8*/ 	.word	0xffffffff


	//   ....[78]....
        /*01ec*/ 	.word	0xffffffff


	//   ....[79]....
        /*01f0*/ 	.word	0xffffffff


	//   ....[80]....
        /*01f4*/ 	.word	0xffffffff


	//   ....[81]....
        /*01f8*/ 	.word	0xffffffff


	//   ....[82]....
        /*01fc*/ 	.word	0xffffffff


	//   ....[83]....
        /*0200*/ 	.word	0xffffffff


	//   ....[84]....
        /*0204*/ 	.word	0xffffffff


	//   ....[85]....
        /*0208*/ 	.word	0xffffffff


	//   ....[86]....
        /*020c*/ 	.word	0xffffffff


	//   ....[87]....
        /*0210*/ 	.word	0xffffffff


	//   ....[88]....
        /*0214*/ 	.word	0xffffffff


	//   ....[89]....
        /*0218*/ 	.word	0xffffffff


	//   ....[90]....
        /*021c*/ 	.word	0xffffffff


	//   ....[91]....
        /*0220*/ 	.word	0xffffffff


	//   ....[92]....
        /*0224*/ 	.word	0xffffffff


	//   ....[93]....
        /*0228*/ 	.word	0xffffffff


	//   ....[94]....
        /*022c*/ 	.word	0xffffffff


	//   ....[95]....
        /*0230*/ 	.word	0xffffffff


	//   ....[96]....
        /*0234*/ 	.word	0xffffffff


	//   ....[97]....
        /*0238*/ 	.word	0xffffffff


	//   ....[98]....
        /*023c*/ 	.word	0xffffffff


	//   ....[99]....
        /*0240*/ 	.word	0xffffffff


	//   ....[100]....
        /*0244*/ 	.word	0xffffffff


	//   ....[101]....
        /*0248*/ 	.word	0xffffffff


	//   ....[102]....
        /*024c*/ 	.word	0xffffffff


	//   ....[103]....
        /*0250*/ 	.word	0xffffffff


	//   ....[104]....
        /*0254*/ 	.word	0xffffffff


	//   ....[105]....
        /*0258*/ 	.word	0xffffffff


	//   ....[106]....
        /*025c*/ 	.word	0xffffffff


	//   ....[107]....
        /*0260*/ 	.word	0xffffffff


	//   ....[108]....
        /*0264*/ 	.word	0xffffffff


	//   ....[109]....
        /*0268*/ 	.word	0xffffffff


	//   ....[110]....
        /*026c*/ 	.word	0xffffffff


	//   ....[111]....
        /*0270*/ 	.word	0xffffffff


	//   ....[112]....
        /*0274*/ 	.word	0xffffffff


	//   ....[113]....
        /*0278*/ 	.word	0xffffffff


	//   ....[114]....
        /*027c*/ 	.word	0xffffffff


	//   ....[115]....
        /*0280*/ 	.word	0xffffffff


	//   ....[116]....
        /*0284*/ 	.word	0xffffffff


	//   ....[117]....
        /*0288*/ 	.word	0xffffffff


	//   ....[118]....
        /*028c*/ 	.word	0xffffffff


	//   ....[119]....
        /*0290*/ 	.word	0xffffffff


	//   ....[120]....
        /*0294*/ 	.word	0xffffffff


	//   ....[121]....
        /*0298*/ 	.word	0xffffffff


	//   ....[122]....
        /*029c*/ 	.word	0xffffffff


	//   ....[123]....
        /*02a0*/ 	.word	0xffffffff


	//   ....[124]....
        /*02a4*/ 	.word	0xffffffff


	//   ....[125]....
        /*02a8*/ 	.word	0xffffffff


	//   ....[126]....
        /*02ac*/ 	.word	0xffffffff


	//   ....[127]....
        /*02b0*/ 	.word	0xffffffff


	//   ....[128]....
        /*02b4*/ 	.word	0xffffffff


	//   ....[129]....
        /*02b8*/ 	.word	0xffffffff


	//   ....[130]....
        /*02bc*/ 	.word	0xffffffff


	//   ....[131]....
        /*02c0*/ 	.word	0xffffffff


	//   ....[132]....
        /*02c4*/ 	.word	0xffffffff


	//   ....[133]....
        /*02c8*/ 	.word	0xffffffff


	//   ....[134]....
        /*02cc*/ 	.word	0xffffffff


	//   ....[135]....
        /*02d0*/ 	.word	0xffffffff


	//   ....[136]....
        /*02d4*/ 	.word	0xffffffff


	//   ....[137]....
        /*02d8*/ 	.word	0xffffffff


	//   ....[138]....
        /*02dc*/ 	.word	0xffffffff


	//   ....[139]....
        /*02e0*/ 	.word	0xffffffff


	//   ....[140]....
        /*02e4*/ 	.word	0xffffffff


	//   ....[141]....
        /*02e8*/ 	.word	0xffffffff


	//   ....[142]....
        /*02ec*/ 	.word	0xffffffff


	//   ....[143]....
        /*02f0*/ 	.word	0xffffffff


	//   ....[144]....
        /*02f4*/ 	.word	0xffffffff


	//   ....[145]....
        /*02f8*/ 	.word	0xffffffff


	//   ....[146]....
        /*02fc*/ 	.word	0xffffffff


	//   ....[147]....
        /*0300*/ 	.word	0xffffffff


	//   ....[148]....
        /*0304*/ 	.word	0xffffffff


	//   ....[149]....
        /*0308*/ 	.word	0xffffffff


	//   ....[150]....
        /*030c*/ 	.word	0xffffffff


	//   ....[151]....
        /*0310*/ 	.word	0xffffffff


	//   ....[152]....
        /*0314*/ 	.word	0xffffffff


	//   ....[153]....
        /*0318*/ 	.word	0xffffffff


	//   ....[154]....
        /*031c*/ 	.word	0xffffffff


	//   ....[155]....
        /*0320*/ 	.word	0xffffffff


	//   ....[156]....
        /*0324*/ 	.word	0xffffffff


	//   ....[157]....
        /*0328*/ 	.word	0xffffffff


	//   ....[158]....
        /*032c*/ 	.word	0xffffffff


	//   ....[159]....
        /*0330*/ 	.word	0xffffffff


	//   ....[160]....
        /*0334*/ 	.word	0xffffffff


	//   ....[161]....
        /*0338*/ 	.word	0xffffffff


	//   ....[162]....
        /*033c*/ 	.word	0xffffffff


	//   ....[163]....
        /*0340*/ 	.word	0xffffffff


	//   ....[164]....
        /*0344*/ 	.word	0xffffffff


	//   ....[165]....
        /*0348*/ 	.word	0xffffffff


	//   ....[166]....
        /*034c*/ 	.word	0xffffffff


	//   ....[167]....
        /*0350*/ 	.word	0xffffffff


	//   ....[168]....
        /*0354*/ 	.word	0xffffffff


	//   ....[169]....
        /*0358*/ 	.word	0xffffffff


	//   ....[170]....
        /*035c*/ 	.word	0xffffffff


	//   ....[171]....
        /*0360*/ 	.word	0xffffffff


	//   ....[172]....
        /*0364*/ 	.word	0xffffffff


	//   ....[173]....
        /*0368*/ 	.word	0xffffffff


	//   ....[174]....
        /*036c*/ 	.word	0xffffffff


	//   ....[175]....
        /*0370*/ 	.word	0xffffffff


	//   ....[176]....
        /*0374*/ 	.word	0xffffffff


	//   ....[177]....
        /*0378*/ 	.word	0xffffffff


	//   ....[178]....
        /*037c*/ 	.word	0xffffffff


	//   ....[179]....
        /*0380*/ 	.word	0xffffffff


	//   ....[180]....
        /*0384*/ 	.word	0xffffffff


	//   ....[181]....
        /*0388*/ 	.word	0xffffffff


	//   ....[182]....
        /*038c*/ 	.word	0xffffffff


	//   ....[183]....
        /*0390*/ 	.word	0xffffffff


	//   ....[184]....
        /*0394*/ 	.word	0xffffffff


	//   ....[185]....
        /*0398*/ 	.word	0xffffffff


	//   ....[186]....
        /*039c*/ 	.word	0xffffffff


	//   ....[187]....
        /*03a0*/ 	.word	0xffffffff


	//   ....[188]....
        /*03a4*/ 	.word	0xffffffff


	//   ....[189]....
        /*03a8*/ 	.word	0xffffffff


	//   ....[190]....
        /*03ac*/ 	.word	0xffffffff


	//   ....[191]....
        /*03b0*/ 	.word	0xffffffff


	//   ....[192]....
        /*03b4*/ 	.word	0xffffffff


	//   ....[193]....
        /*03b8*/ 	.word	0xffffffff


	//   ....[194]....
        /*03bc*/ 	.word	0xffffffff


	//   ....[195]....
        /*03c0*/ 	.word	0xffffffff


	//   ....[196]....
        /*03c4*/ 	.word	0xffffffff


	//   ....[197]....
        /*03c8*/ 	.word	0xffffffff


	//   ....[198]....
        /*03cc*/ 	.word	0xffffffff


	//   ....[199]....
        /*03d0*/ 	.word	0xffffffff


	//   ....[200]....
        /*03d4*/ 	.word	0xffffffff


	//   ....[201]....
        /*03d8*/ 	.word	0xffffffff


	//   ....[202]....
        /*03dc*/ 	.word	0xffffffff


	//   ....[203]....
        /*03e0*/ 	.word	0xffffffff


	//   ....[204]....
        /*03e4*/ 	.word	0xffffffff


	//   ....[205]....
        /*03e8*/ 	.word	0xffffffff


	//   ....[206]....
        /*03ec*/ 	.word	0xffffffff


	//   ....[207]....
        /*03f0*/ 	.word	0xffffffff


	//   ....[208]....
        /*03f4*/ 	.word	0xffffffff


	//   ....[209]....
        /*03f8*/ 	.word	0xffffffff


	//   ....[210]....
        /*03fc*/ 	.word	0xffffffff


	//   ....[211]....
        /*0400*/ 	.word	0xffffffff


	//   ....[212]....
        /*0404*/ 	.word	0xffffffff


	//   ....[213]....
        /*0408*/ 	.word	0xffffffff


	//   ....[214]....
        /*040c*/ 	.word	0xffffffff


	//   ....[215]....
        /*0410*/ 	.word	0xffffffff


	//   ....[216]....
        /*0414*/ 	.word	0xffffffff


	//   ....[217]....
        /*0418*/ 	.word	0xffffffff


	//   ....[218]....
        /*041c*/ 	.word	0xffffffff


	//   ....[219]....
        /*0420*/ 	.word	0xffffffff


	//   ....[220]....
        /*0424*/ 	.word	0xffffffff


	//   ....[221]....
        /*0428*/ 	.word	0xffffffff


	//   ....[222]....
        /*042c*/ 	.word	0xffffffff


	//   ....[223]....
        /*0430*/ 	.word	0xffffffff


	//   ....[224]....
        /*0434*/ 	.word	0xffffffff


	//   ....[225]....
        /*0438*/ 	.word	0xffffffff


	//   ....[226]....
        /*043c*/ 	.word	0xffffffff


	//   ....[227]....
        /*0440*/ 	.word	0xffffffff


	//   ....[228]....
        /*0444*/ 	.word	0xffffffff


	//   ....[229]....
        /*0448*/ 	.word	0x0500000f


	//   ....[230]....
        /*044c*/ 	.word	0x0500000f


	//   ....[231]....
        /*0450*/ 	.word	0x0500000f


	//   ....[232]....
        /*0454*/ 	.word	0x0500000f


	//   ....[233]....
        /*0458*/ 	.word	0x0500000f


	//   ....[234]....
        /*045c*/ 	.word	0x0500000f


	//   ....[235]....
        /*0460*/ 	.word	0x0500000f


	//   ....[236]....
        /*0464*/ 	.word	0x0500000f


	//   ....[237]....
        /*0468*/ 	.word	0x0500000f


	//   ....[238]....
        /*046c*/ 	.word	0x0500000f


	//   ....[239]....
        /*0470*/ 	.word	0x0500000f


	//   ....[240]....
        /*0474*/ 	.word	0x0500000f


	//   ....[241]....
        /*0478*/ 	.word	0x0500000f


	//   ....[242]....
        /*047c*/ 	.word	0x0500000f


	//   ....[243]....
        /*0480*/ 	.word	0x0500000f


	//   ....[244]....
        /*0484*/ 	.word	0x0500000f


	//   ....[245]....
        /*0488*/ 	.word	0x0500000f


	//   ....[246]....
        /*048c*/ 	.word	0x0500000f


	//   ....[247]....
        /*0490*/ 	.word	0x0500000f


	//   ....[248]....
        /*0494*/ 	.word	0x0500000f


	//   ....[249]....
        /*0498*/ 	.word	0x0500000f


	//   ....[250]....
        /*049c*/ 	.word	0x0500000f


	//   ....[251]....
        /*04a0*/ 	.word	0x0500000f


	//   ....[252]....
        /*04a4*/ 	.word	0x0500000f


	//   ....[253]....
        /*04a8*/ 	.word	0x0500000f


	//   ....[254]....
        /*04ac*/ 	.word	0x0500000f


	//   ....[255]....
        /*04b0*/ 	.word	0x0500000f


	//   ....[0]....
        /*04b4*/ 	.word	0x0500000f


	//   ....[1]....
        /*04b8*/ 	.word	0x0500000f


	//   ....[2]....
        /*04bc*/ 	.word	0x0500000f


	//   ....[3]....
        /*04c0*/ 	.word	0x0500000f


	//   ....[4]....
        /*04c4*/ 	.word	0x0500000f


	//   ....[5]....
        /*04c8*/ 	.word	0x0500000f


	//   ....[6]....
        /*04cc*/ 	.word	0x0500000f


	//   ....[7]....
        /*04d0*/ 	.word	0x0500000f


	//   ....[8]....
        /*04d4*/ 	.word	0x0500000f


	//   ....[9]....
        /*04d8*/ 	.word	0x0500000f


	//   ....[10]....
        /*04dc*/ 	.word	0x0500000f


	//   ....[11]....
        /*04e0*/ 	.word	0x0500000f


	//   ....[12]....
        /*04e4*/ 	.word	0x0500000f


	//   ....[13]....
        /*04e8*/ 	.word	0x0500000f


	//   ....[14]....
        /*04ec*/ 	.word	0x0500000f


	//----- nvinfo : EIATTR_COOP_GROUP_INSTR_OFFSETS
	.align		4
.L_206:
        /*04f0*/ 	.byte	0x04, 0x28
        /*04f2*/ 	.short	(.L_208 - .L_207)


	//   ....[0]....
.L_207:
        /*04f4*/ 	.word	0x00000080


	//   ....[1]....
        /*04f8*/ 	.word	0x00000090


	//   ....[2]....
        /*04fc*/ 	.word	0x000002d0


	//   ....[3]....
        /*0500*/ 	.word	0x00000430


	//   ....[4]....
        /*0504*/ 	.word	0x00000550


	//   ....[5]....
        /*0508*/ 	.word	0x000006b0


	//   ....[6]....
        /*050c*/ 	.word	0x00002140


	//   ....[7]....
        /*0510*/ 	.word	0x00002b90


	//   ....[8]....
        /*0514*/ 	.word	0x00003eb0


	//   ....[9]....
        /*0518*/ 	.word	0x00004a60


	//   ....[10]....
        /*051c*/ 	.word	0x00004a80


	//   ....[11]....
        /*0520*/ 	.word	0x00005080


	//   ....[12]....
        /*0524*/ 	.word	0x000050e0


	//   ....[13]....
        /*0528*/ 	.word	0x00006c40


	//   ....[14]....
        /*052c*/ 	.word	0x00007570


	//   ....[15]....
        /*0530*/ 	.word	0x00008150


	//   ....[16]....
        /*0534*/ 	.word	0x00008260


	//   ....[17]....
        /*0538*/ 	.word	0x00008ae0


	//   ....[18]....
        /*053c*/ 	.word	0x00008b50


	//   ....[19]....
        /*0540*/ 	.word	0x0000b2d0


	//   ....[20]....
        /*0544*/ 	.word	0x0000b2f0


	//   ....[21]....
        /*0548*/ 	.word	0x0000b330


	//   ....[22]....
        /*054c*/ 	.word	0x0000b340


	//   ....[23]....
        /*0550*/ 	.word	0x0000d140


	//   ....[24]....
        /*0554*/ 	.word	0x0000da70


	//   ....[25]....
        /*0558*/ 	.word	0x0000e650


	//   ....[26]....
        /*055c*/ 	.word	0x0000e760


	//   ....[27]....
        /*0560*/ 	.word	0x0000efd0


	//   ....[28]....
        /*0564*/ 	.word	0x0000f050


	//   ....[29]....
        /*0568*/ 	.word	0x000105f0


	//   ....[30]....
        /*056c*/ 	.word	0x00010600


	//   ....[31]....
        /*0570*/ 	.word	0x00010630


	//   ....[32]....
        /*0574*/ 	.word	0x00010640


	//   ....[33]....
        /*0578*/ 	.word	0x000116e0


	//   ....[34]....
        /*057c*/ 	.word	0x000116f0


	//   ....[35]....
        /*0580*/ 	.word	0x00011700


	//   ....[36]....
        /*0584*/ 	.word	0x00011720


	//   ....[37]....
        /*0588*/ 	.word	0x00011740


	//   ....[38]....
        /*058c*/ 	.word	0x00011770


	//   ....[39]....
        /*0590*/ 	.word	0x00011830


	//   ....[40]....
        /*0594*/ 	.word	0x00011860


	//   ....[41]....
        /*0598*/ 	.word	0x00011950


	//   ....[42]....
        /*059c*/ 	.word	0x00011980


	//   ....[43]....
        /*05a0*/ 	.word	0x000119b0


	//   ....[44]....
        /*05a4*/ 	.word	0x000119e0


	//   ....[45]....
        /*05a8*/ 	.word	0x00011a10


	//   ....[46]....
        /*05ac*/ 	.word	0x00011a40


	//   ....[47]....
        /*05b0*/ 	.word	0x00011a70


	//   ....[48]....
        /*05b4*/ 	.word	0x00011aa0


	//   ....[49]....
        /*05b8*/ 	.word	0x00011ad0


	//   ....[50]....
        /*05bc*/ 	.word	0x00011b00


	//   ....[51]....
        /*05c0*/ 	.word	0x00011b30


	//   ....[52]....
        /*05c4*/ 	.word	0x00011b60


	//   ....[53]....
        /*05c8*/ 	.word	0x00011b90


	//   ....[54]....
        /*05cc*/ 	.word	0x00011bc0


	//   ....[55]....
        /*05d0*/ 	.word	0x00011bf0


	//   ....[56]....
        /*05d4*/ 	.word	0x00011c20


	//   ....[57]....
        /*05d8*/ 	.word	0x00011c50


	//   ....[58]....
        /*05dc*/ 	.word	0x00011c80


	//   ....[59]....
        /*05e0*/ 	.word	0x00011cb0


	//   ....[60]....
        /*05e4*/ 	.word	0x00011ce0


	//   ....[61]....
        /*05e8*/ 	.word	0x00011d10


	//   ....[62]....
        /*05ec*/ 	.word	0x00011d30


	//   ....[63]....
        /*05f0*/ 	.word	0x00011d50


	//   ....[64]....
        /*05f4*/ 	.word	0x00011d60


	//   ....[65]....
        /*05f8*/ 	.word	0x00011d90


	//   ....[66]....
        /*05fc*/ 	.word	0x00011da0


	//   ....[67]....
        /*0600*/ 	.word	0x00011dd0


	//   ....[68]....
        /*0604*/ 	.word	0x00011df0


	//   ....[69]....
        /*0608*/ 	.word	0x00011e00


	//   ....[70]....
        /*060c*/ 	.word	0x00011e10


	//   ....[71]....
        /*0610*/ 	.word	0x00011e20


	//   ....[72]....
        /*0614*/ 	.word	0x00011e50


	//   ....[73]....
        /*0618*/ 	.word	0x00011e80


	//   ....[74]....
        /*061c*/ 	.word	0x00011e90


	//   ....[75]....
        /*0620*/ 	.word	0x00011ea0


	//   ....[76]....
        /*0624*/ 	.word	0x00011eb0


	//   ....[77]....
        /*0628*/ 	.word	0x00011ec0


	//   ....[78]....
        /*062c*/ 	.word	0x00011ef0


	//   ....[79]....
        /*0630*/ 	.word	0x00011f10


	//   ....[80]....
        /*0634*/ 	.word	0x00011f40


	//   ....[81]....
        /*0638*/ 	.word	0x00011f60


	//   ....[82]....
        /*063c*/ 	.word	0x00011f70


	//   ....[83]....
        /*0640*/ 	.word	0x00011f80


	//   ....[84]....
        /*0644*/ 	.word	0x00011f90


	//   ....[85]....
        /*0648*/ 	.word	0x00011fa0


	//   ....[86]....
        /*064c*/ 	.word	0x00011fc0


	//   ....[87]....
        /*0650*/ 	.word	0x00011fd0


	//   ....[88]....
        /*0654*/ 	.word	0x00011fe0


	//   ....[89]....
        /*0658*/ 	.word	0x00011ff0


	//   ....[90]....
        /*065c*/ 	.word	0x00012000


	//   ....[91]....
        /*0660*/ 	.word	0x00012030


	//   ....[92]....
        /*0664*/ 	.word	0x00012050


	//   ....[93]....
        /*0668*/ 	.word	0x00012060


	//   ....[94]....
        /*066c*/ 	.word	0x00012090


	//   ....[95]....
        /*0670*/ 	.word	0x000120a0


	//   ....[96]....
        /*0674*/ 	.word	0x000120b0


	//   ....[97]....
        /*0678*/ 	.word	0x000120c0


	//   ....[98]....
        /*067c*/ 	.word	0x000120d0


	//   ....[99]....
        /*0680*/ 	.word	0x000120e0


	//   ....[100]....
        /*0684*/ 	.word	0x000120f0


	//   ....[101]....
        /*0688*/ 	.word	0x00012100


	//   ....[102]....
        /*068c*/ 	.word	0x00012130


	//   ....[103]....
        /*0690*/ 	.word	0x00012150


	//   ....[104]....
        /*0694*/ 	.word	0x00012180


	//   ....[105]....
        /*0698*/ 	.word	0x000121a0


	//   ....[106]....
        /*069c*/ 	.word	0x000121c0


	//   ....[107]....
        /*06a0*/ 	.word	0x000121f0


	//   ....[108]....
        /*06a4*/ 	.word	0x00012210


	//   ....[109]....
        /*06a8*/ 	.word	0x00012220


	//   ....[110]....
        /*06ac*/ 	.word	0x00012250


	//   ....[111]....
        /*06b0*/ 	.word	0x00012270


	//   ....[112]....
        /*06b4*/ 	.word	0x00012290


	//   ....[113]....
        /*06b8*/ 	.word	0x000122a0


	//   ....[114]....
        /*06bc*/ 	.word	0x000122c0


	//   ....[115]....
        /*06c0*/ 	.word	0x000122f0


	//   ....[116]....
        /*06c4*/ 	.word	0x00012320


	//   ....[117]....
        /*06c8*/ 	.word	0x00012350


	//   ....[118]....
        /*06cc*/ 	.word	0x00012380


	//   ....[119]....
        /*06d0*/ 	.word	0x000123b0


	//   ....[120]....
        /*06d4*/ 	.word	0x000123e0


	//   ....[121]....
        /*06d8*/ 	.word	0x00012410


	//   ....[122]....
        /*06dc*/ 	.word	0x00012440


	//   ....[123]....
        /*06e0*/ 	.word	0x00012470


	//   ....[124]....
        /*06e4*/ 	.word	0x000124a0


	//   ....[125]....
        /*06e8*/ 	.word	0x000124d0


	//   ....[126]....
        /*06ec*/ 	.word	0x00012500


	//   ....[127]....
        /*06f0*/ 	.word	0x00012530


	//   ....[128]....
        /*06f4*/ 	.word	0x00012560


	//   ....[129]....
        /*06f8*/ 	.word	0x00013010


	//   ....[130]....
        /*06fc*/ 	.word	0x00013030


	//   ....[131]....
        /*0700*/ 	.word	0x00013040


	//   ....[132]....
        /*0704*/ 	.word	0x00013050


	//   ....[133]....
        /*0708*/ 	.word	0x00013930


	//   ....[134]....
        /*070c*/ 	.word	0x00013950


	//   ....[135]....
        /*0710*/ 	.word	0x00013a80


	//   ....[136]....
        /*0714*/ 	.word	0x00013aa0


	//   ....[137]....
        /*0718*/ 	.word	0x00013ba0


	//   ....[138]....
        /*071c*/ 	.word	0x00013bc0


	//   ....[139]....
        /*0720*/ 	.word	0x00013cd0


	//   ....[140]....
        /*0724*/ 	.word	0x00013cf0


	//   ....[141]....
        /*0728*/ 	.word	0x00014170


	//   ....[142]....
        /*072c*/ 	.word	0x00014180


	//   ....[143]....
        /*0730*/ 	.word	0x00014840


	//   ....[144]....
        /*0734*/ 	.word	0x00014850


	//   ....[145]....
        /*0738*/ 	.word	0x00015830


	//   ....[146]....
        /*073c*/ 	.word	0x00015860


	//   ....[147]....
        /*0740*/ 	.word	0x00015980


	//   ....[148]....
        /*0744*/ 	.word	0x000159a0


	//   ....[149]....
        /*0748*/ 	.word	0x00015aa0


	//   ....[150]....
        /*074c*/ 	.word	0x00015ac0


	//   ....[151]....
        /*0750*/ 	.word	0x00015bd0


	//   ....[152]....
        /*0754*/ 	.word	0x00015bf0


	//   ....[153]....
        /*0758*/ 	.word	0x00015d80


	//   ....[154]....
        /*075c*/ 	.word	0x00015f60


	//   ....[155]....
        /*0760*/ 	.word	0x00015f90


	//   ....[156]....
        /*0764*/ 	.word	0x00015fc0


	//   ....[157]....
        /*0768*/ 	.word	0x00015ff0


	//   ....[158]....
        /*076c*/ 	.word	0x00016020


	//   ....[159]....
        /*0770*/ 	.word	0x00016070


	//   ....[160]....
        /*0774*/ 	.word	0x000161f0


	//   ....[161]....
        /*0778*/ 	.word	0x00016220


	//   ....[162]....
        /*077c*/ 	.word	0x00016250


	//   ....[163]....
        /*0780*/ 	.word	0x00016280


	//   ....[164]....
        /*0784*/ 	.word	0x000162b0


	//   ....[165]....
        /*0788*/ 	.word	0x000162e0


	//   ....[166]....
        /*078c*/ 	.word	0x00016390


	//   ....[167]....
        /*0790*/ 	.word	0x000163f0


	//   ....[168]....
        /*0794*/ 	.word	0x00016400


	//   ....[169]....
        /*0798*/ 	.word	0x00016450


	//   ....[170]....
        /*079c*/ 	.word	0x000189a0


	//   ....[171]....
        /*07a0*/ 	.word	0x000189d0


	//   ....[172]....
        /*07a4*/ 	.word	0x00018af0


	//   ....[173]....
        /*07a8*/ 	.word	0x00018b00


	//   ....[174]....
        /*07ac*/ 	.word	0x00018b90


	//   ....[175]....
        /*07b0*/ 	.word	0x00018ba0


	//   ....[176]....
        /*07b4*/ 	.word	0x00018bb0


	//   ....[177]....
        /*07b8*/ 	.word	0x00018c50


	//   ....[178]....
        /*07bc*/ 	.word	0x00018fb0


	//   ....[179]....
        /*07c0*/ 	.word	0x00018fd0


	//   ....[180]....
        /*07c4*/ 	.word	0x00019010


	//   ....[181]....
        /*07c8*/ 	.word	0x00019050


	//   ....[182]....
        /*07cc*/ 	.word	0x000190a0


	//   ....[183]....
        /*07d0*/ 	.word	0x000190e0


	//   ....[184]....
        /*07d4*/ 	.word	0x00019100


	//   ....[185]....
        /*07d8*/ 	.word	0x00019140


	//   ....[186]....
        /*07dc*/ 	.word	0x000198d0


	//   ....[187]....
        /*07e0*/ 	.word	0x00019900


	//   ....[188]....
        /*07e4*/ 	.word	0x00019960


	//   ....[189]....
        /*07e8*/ 	.word	0x000199b0


	//   ....[190]....
        /*07ec*/ 	.word	0x00019a00


	//   ....[191]....
        /*07f0*/ 	.word	0x00019a60


	//   ....[192]....
        /*07f4*/ 	.word	0x00019a80


	//   ....[193]....
        /*07f8*/ 	.word	0x00019ac0


	//   ....[194]....
        /*07fc*/ 	.word	0x0001a1f0


	//   ....[195]....
        /*0800*/ 	.word	0x0001a210


	//   ....[196]....
        /*0804*/ 	.word	0x0001a220


	//   ....[197]....
        /*0808*/ 	.word	0x0001a280


	//   ....[198]....
        /*080c*/ 	.word	0x0001a290


	//   ....[199]....
        /*0810*/ 	.word	0x0001a2f0


	//   ....[200]....
        /*0814*/ 	.word	0x0001a320


	//   ....[201]....
        /*0818*/ 	.word	0x0001a360


	//   ....[202]....
        /*081c*/ 	.word	0x0001a6a0


	//   ....[203]....
        /*0820*/ 	.word	0x0001a6b0


	//   ....[204]....
        /*0824*/ 	.word	0x0001a6c0


	//   ....[205]....
        /*0828*/ 	.word	0x0001a6e0


	//   ....[206]....
        /*082c*/ 	.word	0x0001a730


	//   ....[207]....
        /*0830*/ 	.word	0x0001a750


	//   ....[208]....
        /*0834*/ 	.word	0x0001a7b0


	//   ....[209]....
        /*0838*/ 	.word	0x0001a7d0


	//   ....[210]....
        /*083c*/ 	.word	0x0001bb80


	//   ....[211]....
        /*0840*/ 	.word	0x0001bbc0


	//   ....[212]....
        /*0844*/ 	.word	0x0001bbf0


	//   ....[213]....
        /*0848*/ 	.word	0x0001bc00


	//   ....[214]....
        /*084c*/ 	.word	0x0001bc30


	//   ....[215]....
        /*0850*/ 	.word	0x0001bc40


	//   ....[216]....
        /*0854*/ 	.word	0x0001bc70


	//   ....[217]....
        /*0858*/ 	.word	0x0001bca0


	//   ....[218]....
        /*085c*/ 	.word	0x0001be10


	//   ....[219]....
        /*0860*/ 	.word	0x0001be40


	//   ....[220]....
        /*0864*/ 	.word	0x0001be80


	//   ....[221]....
        /*0868*/ 	.word	0x0001beb0


	//   ....[222]....
        /*086c*/ 	.word	0x0001bee0


	//   ....[223]....
        /*0870*/ 	.word	0x0001bf10


	//   ....[224]....
        /*0874*/ 	.word	0x0001bfa0


	//   ....[225]....
        /*0878*/ 	.word	0x0001bff0


	//   ....[226]....
        /*087c*/ 	.word	0x0001c000


	//   ....[227]....
        /*0880*/ 	.word	0x0001c040


	//   ....[228]....
        /*0884*/ 	.word	0x0001ca60


	//   ....[229]....
        /*0888*/ 	.word	0x0001d130


	//   ....[230]....
        /*088c*/ 	.word	0x0001d210


	//   ....[231]....
        /*0890*/ 	.word	0x0001d2d0


	//   ....[232]....
        /*0894*/ 	.word	0x0001d440


	//   ....[233]....
        /*0898*/ 	.word	0x0001d4d0


	//   ....[234]....
        /*089c*/ 	.word	0x0001d530


	//   ....[235]....
        /*08a0*/ 	.word	0x0001d630


	//   ....[236]....
        /*08a4*/ 	.word	0x0001d690


	//   ....[237]....
        /*08a8*/ 	.word	0x0001d760


	//   ....[238]....
        /*08ac*/ 	.word	0x0001d8e0


	//   ....[239]....
        /*08b0*/ 	.word	0x0001d970


	//   ....[240]....
        /*08b4*/ 	.word	0x0001da40


	//   ....[241]....
        /*08b8*/ 	.word	0x0001daf0


	//   ....[242]....
        /*08bc*/ 	.word	0x0001db70


	//   ....[243]....
        /*08c0*/ 	.word	0x0001dc30


	//   ....[244]....
        /*08c4*/ 	.word	0x0001dcb0


	//   ....[245]....
        /*08c8*/ 	.word	0x0001dd70


	//   ....[246]....
        /*08cc*/ 	.word	0x0001de10


	//   ....[247]....
        /*08d0*/ 	.word	0x0001de80


	//   ....[248]....
        /*08d4*/ 	.word	0x0001df00


	//   ....[249]....
        /*08d8*/ 	.word	0x0001dfc0


	//   ....[250]....
        /*08dc*/ 	.word	0x0001e040


	//   ....[251]....
        /*08e0*/ 	.word	0x0001e120


	//   ....[252]....
        /*08e4*/ 	.word	0x0001e1a0


	//   ....[253]....
        /*08e8*/ 	.word	0x0001e260


	//   ....[254]....
        /*08ec*/ 	.word	0x0001e390


	//   ....[255]....
        /*08f0*/ 	.word	0x0001e430


	//   ....[0]....
        /*08f4*/ 	.word	0x0001e490


	//   ....[1]....
        /*08f8*/ 	.word	0x0001e560


	//   ....[2]....
        /*08fc*/ 	.word	0x0001e5c0


	//   ....[3]....
        /*0900*/ 	.word	0x0001e690


	//   ....[4]....
        /*0904*/ 	.word	0x0001e6f0


	//   ....[5]....
        /*0908*/ 	.word	0x0001e7c0


	//   ....[6]....
        /*090c*/ 	.word	0x0001e8b0


	//   ....[7]....
        /*0910*/ 	.word	0x0001e940


	//   ....[8]....
        /*0914*/ 	.word	0x0001e9a0


	//   ....[9]....
        /*0918*/ 	.word	0x0001ea60


	//   ....[10]....
        /*091c*/ 	.word	0x0001eac0


	//   ....[11]....
        /*0920*/ 	.word	0x0001eb80


	//   ....[12]....
        /*0924*/ 	.word	0x0001ebe0


	//   ....[13]....
        /*0928*/ 	.word	0x0001eca0


	//   ....[14]....
        /*092c*/ 	.word	0x0001eef0


	//----- nvinfo : EIATTR_REG_RECONFIG
	.align		4
.L_208:
        /*0930*/ 	.byte	0x01, 0x54
	.zero		2


	//----- nvinfo : EIATTR_SYSCALL_OFFSETS
	.align		4
        /*0934*/ 	.byte	0x04, 0x46
        /*0936*/ 	.short	(.L_210 - .L_209)


	//   ....[0]....
.L_209:
        /*0938*/ 	.word	0x000022c0


	//   ....[1]....
        /*093c*/ 	.word	0x00017f80


	//   ....[2]....
        /*0940*/ 	.word	0x000180f0


	//   ....[3]....
        /*0944*/ 	.word	0x00018240


	//   ....[4]....
        /*0948*/ 	.word	0x00018380


	//   ....[5]....
        /*094c*/ 	.word	0x000194b0


	//----- nvinfo : EIATTR_MBARRIER_INSTR_OFFSETS
	.align		4
.L_210:
        /*0950*/ 	.byte	0x04, 0x39
        /*0952*/ 	.short	(.L_212 - .L_211)


	//   ....[0]....
.L_211:
        /*0954*/ 	.word	0x00000180
        /*0958*/ 	.word	0x000000ff
        /*095c*/ 	.word	0x0002a800
        /*0960*/ 	.short	0x0100
        /*0962*/ 	.byte	0x08
	.zero		1


	//   ....[1]....
        /*0964*/ 	.word	0x00000190
        /*0968*/ 	.word	0x000000ff
        /*096c*/ 	.word	0x0002a820
        /*0970*/ 	.short	0x0100
        /*0972*/ 	.byte	0x08
	.zero		1


	//   ....[2]....
        /*0974*/ 	.word	0x00000280
        /*0978*/ 	.word	0x000000ff
        /*097c*/ 	.word	0x0002a830
        /*0980*/ 	.short	0x0100
        /*0982*/ 	.byte	0x08
	.zero		1


	//   ....[3]....
        /*0984*/ 	.word	0x00000290
        /*0988*/ 	.word	0x000000ff
        /*098c*/ 	.word	0x0002a840
        /*0990*/ 	.short	0x0100
        /*0992*/ 	.byte	0x08
	.zero		1


	//   ....[4]....
        /*0994*/ 	.word	0x000002a0
        /*0998*/ 	.word	0x000000ff
        /*099c*/ 	.word	0x0002a838
        /*09a0*/ 	.short	0x0100
        /*09a2*/ 	.byte	0x08
	.zero		1


	//   ....[5]....
        /*09a4*/ 	.word	0x000002b0
        /*09a8*/ 	.word	0x000000ff
        /*09ac*/ 	.word	0x0002a848
        /*09b0*/ 	.short	0x0100
        /*09b2*/ 	.byte	0x08
	.zero		1


	//   ....[6]....
        /*09b4*/ 	.word	0x000003e0
        /*09b8*/ 	.word	0x000000ff
        /*09bc*/ 	.word	0x0002a850
        /*09c0*/ 	.short	0x0100
        /*09c2*/ 	.byte	0x08
	.zero		1


	//   ....[7]....
        /*09c4*/ 	.word	0x000003f0
        /*09c8*/ 	.word	0x000000ff
        /*09cc*/ 	.word	0x0002a860
        /*09d0*/ 	.short	0x0100
        /*09d2*/ 	.byte	0x08
	.zero		1


	//   ....[8]....
        /*09d4*/ 	.word	0x00000400
        /*09d8*/ 	.word	0x000000ff
        /*09dc*/ 	.word	0x0002a858
        /*09e0*/ 	.short	0x0100
        /*09e2*/ 	.byte	0x08
	.zero		1


	//   ....[9]....
        /*09e4*/ 	.word	0x00000410
        /*09e8*/ 	.word	0x000000ff
        /*09ec*/ 	.word	0x0002a868
        /*09f0*/ 	.short	0x0100
        /*09f2*/ 	.byte	0x08
	.zero		1


	//   ....[10]....
        /*09f4*/ 	.word	0x00000500
        /*09f8*/ 	.word	0x000000ff
        /*09fc*/ 	.word	0x0002a870
        /*0a00*/ 	.short	0x0100
        /*0a02*/ 	.byte	0x06
	.zero		1


	//   ....[11]....
        /*0a04*/ 	.word	0x00000510
        /*0a08*/ 	.word	0x000000ff
        /*0a0c*/ 	.word	0x0002a880
        /*0a10*/ 	.short	0x0100
        /*0a12*/ 	.byte	0x06
	.zero		1


	//   ....[12]....
        /*0a14*/ 	.word	0x00000520
        /*0a18*/ 	.word	0x000000ff
        /*0a1c*/ 	.word	0x0002a878
        /*0a20*/ 	.short	0x0100
        /*0a22*/ 	.byte	0x06
	.zero		1


	//   ....[13]....
        /*0a24*/ 	.word	0x00000530
        /*0a28*/ 	.word	0x000000ff
        /*0a2c*/ 	.word	0x0002a888
        /*0a30*/ 	.short	0x0100
        /*0a32*/ 	.byte	0x06
	.zero		1


	//   ....[14]....
        /*0a34*/ 	.word	0x00000660
        /*0a38*/ 	.word	0x000000ff
        /*0a3c*/ 	.word	0x0002a890
        /*0a40*/ 	.short	0x0100
        /*0a42*/ 	.byte	0x08
	.zero		1


	//   ....[15]....
        /*0a44*/ 	.word	0x00000670
        /*0a48*/ 	.word	0x000000ff
        /*0a4c*/ 	.word	0x0002a8a0
        /*0a50*/ 	.short	0x0100
        /*0a52*/ 	.byte	0x08
	.zero		1


	//   ....[16]....
        /*0a54*/ 	.word	0x00000680
        /*0a58*/ 	.word	0x000000ff
        /*0a5c*/ 	.word	0x0002a898
        /*0a60*/ 	.short	0x0100
        /*0a62*/ 	.byte	0x08
	.zero		1


	//   ....[17]....
        /*0a64*/ 	.word	0x00000690
        /*0a68*/ 	.word	0x000000ff
        /*0a6c*/ 	.word	0x0002a8a8
        /*0a70*/ 	.short	0x0100
        /*0a72*/ 	.byte	0x08
	.zero		1


	//   ....[18]....
        /*0a74*/ 	.word	0x000007e0
        /*0a78*/ 	.word	0x000000ff
        /*0a7c*/ 	.word	0x0002a8b0
        /*0a80*/ 	.short	0x0100
        /*0a82*/ 	.byte	0x08
	.zero		1


	//   ....[19]....
        /*0a84*/ 	.word	0x000007f0
        /*0a88*/ 	.word	0x000000ff
        /*0a8c*/ 	.word	0x0002a8c0
        /*0a90*/ 	.short	0x0100
        /*0a92*/ 	.byte	0x08
	.zero		1


	//   ....[20]....
        /*0a94*/ 	.word	0x00000800
        /*0a98*/ 	.word	0x000000ff
        /*0a9c*/ 	.word	0x0002a8b8
        /*0aa0*/ 	.short	0x0100
        /*0aa2*/ 	.byte	0x08
	.zero		1


	//   ....[21]....
        /*0aa4*/ 	.word	0x00000810
        /*0aa8*/ 	.word	0x000000ff
        /*0aac*/ 	.word	0x0002a8c8
        /*0ab0*/ 	.short	0x0100
        /*0ab2*/ 	.byte	0x08
	.zero		1


	//   ....[22]....
        /*0ab4*/ 	.word	0x000025b0
        /*0ab8*/ 	.word	0x000000ff
        /*0abc*/ 	.word	0x0002a800
        /*0ac0*/ 	.short	0x010a
        /*0ac2*/ 	.byte	0x24
	.zero		1


	//   ....[23]....
        /*0ac4*/ 	.word	0x00002650
        /*0ac8*/ 	.word	0x0000005a
        /*0acc*/ 	.word	0x0002a830
        /*0ad0*/ 	.short	0x010a
        /*0ad2*/ 	.byte	0x3f
	.zero		1


	//   ....[24]....
        /*0ad4*/ 	.word	0x00002690
        /*0ad8*/ 	.word	0x0000005a
        /*0adc*/ 	.word	0x0002a830
        /*0ae0*/ 	.short	0x010a
        /*0ae2*/ 	.byte	0x3f
	.zero		1


	//   ....[25]....
        /*0ae4*/ 	.word	0x00002f30
        /*0ae8*/ 	.word	0x000000ff
        /*0aec*/ 	.word	0x00000000
        /*0af0*/ 	.short	0x0101
        /*0af2*/ 	.byte	0x06
	.zero		1


	//   ....[26]....
        /*0af4*/ 	.word	0x00006500
        /*0af8*/ 	.word	0x000000ff
        /*0afc*/ 	.word	0x0002a830
        /*0b00*/ 	.short	0x010a
        /*0b02*/ 	.byte	0x06
	.zero		1


	//   ....[27]....
        /*0b04*/ 	.word	0x00006540
        /*0b08*/ 	.word	0x000000ff
        /*0b0c*/ 	.word	0x0002a830
        /*0b10*/ 	.short	0x010a
        /*0b12*/ 	.byte	0x06
	.zero		1


	//   ....[28]....
        /*0b14*/ 	.word	0x00006810
        /*0b18*/ 	.word	0x000000ff
        /*0b1c*/ 	.word	0x0002a850
        /*0b20*/ 	.short	0x010a
        /*0b22*/ 	.byte	0x06
	.zero		1


	//   ....[29]....
        /*0b24*/ 	.word	0x00006850
        /*0b28*/ 	.word	0x000000ff
        /*0b2c*/ 	.word	0x0002a850
        /*0b30*/ 	.short	0x010a
        /*0b32*/ 	.byte	0x06
	.zero		1


	//   ....[30]....
        /*0b34*/ 	.word	0x00006f80
        /*0b38*/ 	.word	0x000000ff
        /*0b3c*/ 	.word	0x00000000
        /*0b40*/ 	.short	0x0101
        /*0b42*/ 	.byte	0x06
	.zero		1


	//   ....[31]....
        /*0b44*/ 	.word	0x00009600
        /*0b48*/ 	.word	0x000000ff
        /*0b4c*/ 	.word	0x00000000
        /*0b50*/ 	.short	0x0101
        /*0b52*/ 	.byte	0x06
	.zero		1


	//   ....[32]....
        /*0b54*/ 	.word	0x0000a140
        /*0b58*/ 	.word	0x000000ff
        /*0b5c*/ 	.word	0x0002a830
        /*0b60*/ 	.short	0x010a
        /*0b62*/ 	.byte	0x06
	.zero		1


	//   ....[33]....
        /*0b64*/ 	.word	0x0000a180
        /*0b68*/ 	.word	0x000000ff
        /*0b6c*/ 	.word	0x0002a830
        /*0b70*/ 	.short	0x010a
        /*0b72*/ 	.byte	0x06
	.zero		1


	//   ....[34]....
        /*0b74*/ 	.word	0x0000a450
        /*0b78*/ 	.word	0x000000ff
        /*0b7c*/ 	.word	0x0002a850
        /*0b80*/ 	.short	0x010a
        /*0b82*/ 	.byte	0x06
	.zero		1


	//   ....[35]....
        /*0b84*/ 	.word	0x0000a490
        /*0b88*/ 	.word	0x000000ff
        /*0b8c*/ 	.word	0x0002a850
        /*0b90*/ 	.short	0x010a
        /*0b92*/ 	.byte	0x06
	.zero		1


	//   ....[36]....
        /*0b94*/ 	.word	0x0000ab40
        /*0b98*/ 	.word	0x000000ff
        /*0b9c*/ 	.word	0x00000000
        /*0ba0*/ 	.short	0x0101
        /*0ba2*/ 	.byte	0x06
	.zero		1


	//   ....[37]....
        /*0ba4*/ 	.word	0x0000c140
        /*0ba8*/ 	.word	0x000000ff
        /*0bac*/ 	.word	0x00000000
        /*0bb0*/ 	.short	0x0101
        /*0bb2*/ 	.byte	0x06
	.zero		1


	//   ....[38]....
        /*0bb4*/ 	.word	0x0000ca30
        /*0bb8*/ 	.word	0x000000ff
        /*0bbc*/ 	.word	0x0002a830
        /*0bc0*/ 	.short	0x010a
        /*0bc2*/ 	.byte	0x06
	.zero		1


	//   ....[39]....
        /*0bc4*/ 	.word	0x0000ca70
        /*0bc8*/ 	.word	0x000000ff
        /*0bcc*/ 	.word	0x0002a830
        /*0bd0*/ 	.short	0x010a
        /*0bd2*/ 	.byte	0x06
	.zero		1


	//   ....[40]....
        /*0bd4*/ 	.word	0x0000cd10
        /*0bd8*/ 	.word	0x000000ff
        /*0bdc*/ 	.word	0x0002a850
        /*0be0*/ 	.short	0x010a
        /*0be2*/ 	.byte	0x06
	.zero		1


	//   ....[41]....
        /*0be4*/ 	.word	0x0000cd50
        /*0be8*/ 	.word	0x000000ff
        /*0bec*/ 	.word	0x0002a850
        /*0bf0*/ 	.short	0x010a
        /*0bf2*/ 	.byte	0x06
	.zero		1


	//   ....[42]....
        /*0bf4*/ 	.word	0x0000d480
        /*0bf8*/ 	.word	0x000000ff
        /*0bfc*/ 	.word	0x00000000
        /*0c00*/ 	.short	0x0101
        /*0c02*/ 	.byte	0x06
	.zero		1


	//   ....[43]....
        /*0c04*/ 	.word	0x0000fb00
        /*0c08*/ 	.word	0x000000ff
        /*0c0c*/ 	.word	0x00000000
        /*0c10*/ 	.short	0x0101
        /*0c12*/ 	.byte	0x06
	.zero		1


	//   ....[44]....
        /*0c14*/ 	.word	0x00010300
        /*0c18*/ 	.word	0x000000ff
        /*0c1c*/ 	.word	0x0002a850
        /*0c20*/ 	.short	0x010a
        /*0c22*/ 	.byte	0x09
	.zero		1


	//   ....[45]....
        /*0c24*/ 	.word	0x00010340
        /*0c28*/ 	.word	0x000000ff
        /*0c2c*/ 	.word	0x0002a850
        /*0c30*/ 	.short	0x010a
        /*0c32*/ 	.byte	0x09
	.zero		1


	//   ....[46]....
        /*0c34*/ 	.word	0x00010920
        /*0c38*/ 	.word	0x000000ff
        /*0c3c*/ 	.word	0x00000000
        /*0c40*/ 	.short	0x0101
        /*0c42*/ 	.byte	0x04
	.zero		1


	//   ....[47]....
        /*0c44*/ 	.word	0x00013920
        /*0c48*/ 	.word	0x000000ff
        /*0c4c*/ 	.word	0x00000000
        /*0c50*/ 	.short	0x0101
        /*0c52*/ 	.byte	0x07
	.zero		1


	//   ....[48]....
        /*0c54*/ 	.word	0x00013f90
        /*0c58*/ 	.word	0x000000ff
        /*0c5c*/ 	.word	0x00000000
        /*0c60*/ 	.short	0x0101
        /*0c62*/ 	.byte	0x07
	.zero		1


	//   ....[49]....
        /*0c64*/ 	.word	0x000187e0
        /*0c68*/ 	.word	0x00000004
        /*0c6c*/ 	.word	0x0002a880
        /*0c70*/ 	.short	0x010a
        /*0c72*/ 	.byte	0x3f
	.zero		1


	//   ....[50]....
        /*0c74*/ 	.word	0x00018d20
        /*0c78*/ 	.word	0x00000004
        /*0c7c*/ 	.word	0x0002a870
        /*0c80*/ 	.short	0x0107
        /*0c82*/ 	.byte	0x3f
	.zero		1


	//   ....[51]....
        /*0c84*/ 	.word	0x00018de0
        /*0c88*/ 	.word	0x00000004
        /*0c8c*/ 	.word	0x0002a870
        /*0c90*/ 	.short	0x0101
        /*0c92*/ 	.byte	0x3f
	.zero		1


	//   ....[52]....
        /*0c94*/ 	.word	0x00018e10
        /*0c98*/ 	.word	0x00000004
        /*0c9c*/ 	.word	0x0002a840
        /*0ca0*/ 	.short	0x010a
        /*0ca2*/ 	.byte	0x3f
	.zero		1


	//   ....[53]....
        /*0ca4*/ 	.word	0x00019230
        /*0ca8*/ 	.word	0x00000004
        /*0cac*/ 	.word	0x0002a830
        /*0cb0*/ 	.short	0x0107
        /*0cb2*/ 	.byte	0x3f
	.zero		1


	//   ....[54]....
        /*0cb4*/ 	.word	0x000192f0
        /*0cb8*/ 	.word	0x00000004
        /*0cbc*/ 	.word	0x0002a830
        /*0cc0*/ 	.short	0x0101
        /*0cc2*/ 	.byte	0x3f
	.zero		1


	//   ....[55]....
        /*0cc4*/ 	.word	0x00019bd0
        /*0cc8*/ 	.word	0x00000010
        /*0ccc*/ 	.word	0x0002a800
        /*0cd0*/ 	.short	0x0107
        /*0cd2*/ 	.byte	0x3f
	.zero		1


	//   ....[56]....
        /*0cd4*/ 	.word	0x00019cd0
        /*0cd8*/ 	.word	0x00000010
        /*0cdc*/ 	.word	0x0002a800
        /*0ce0*/ 	.short	0x0101
        /*0ce2*/ 	.byte	0x3f
	.zero		1


	//   ....[57]....
        /*0ce4*/ 	.word	0x00019d00
        /*0ce8*/ 	.word	0x00000010
        /*0cec*/ 	.word	0x0002a820
        /*0cf0*/ 	.short	0x010a
        /*0cf2*/ 	.byte	0x3f
	.zero		1


	//   ....[58]....
        /*0cf4*/ 	.word	0x0001a040
        /*0cf8*/ 	.word	0x00000000
        /*0cfc*/ 	.word	0x0002a880
        /*0d00*/ 	.short	0x010a
        /*0d02*/ 	.byte	0x3f
	.zero		1


	//   ....[59]....
        /*0d04*/ 	.word	0x0001a400
        /*0d08*/ 	.word	0x00000000
        /*0d0c*/ 	.word	0x0002a870
        /*0d10*/ 	.short	0x0107
        /*0d12*/ 	.byte	0x3f
	.zero		1


	//   ....[60]....
        /*0d14*/ 	.word	0x0001a4c0
        /*0d18*/ 	.word	0x00000000
        /*0d1c*/ 	.word	0x0002a870
        /*0d20*/ 	.short	0x0101
        /*0d22*/ 	.byte	0x3f
	.zero		1


	//   ....[61]....
        /*0d24*/ 	.word	0x0001a4f0
        /*0d28*/ 	.word	0x00000000
        /*0d2c*/ 	.word	0x0002a840
        /*0d30*/ 	.short	0x010a
        /*0d32*/ 	.byte	0x3f
	.zero		1


	//   ....[62]....
        /*0d34*/ 	.word	0x0001a8a0
        /*0d38*/ 	.word	0x00000000
        /*0d3c*/ 	.word	0x0002a830
        /*0d40*/ 	.short	0x0107
        /*0d42*/ 	.byte	0x3f
	.zero		1


	//   ....[63]....
        /*0d44*/ 	.word	0x0001a960
        /*0d48*/ 	.word	0x00000000
        /*0d4c*/ 	.word	0x0002a830
        /*0d50*/ 	.short	0x0101
        /*0d52*/ 	.byte	0x3f
	.zero		1


	//   ....[64]....
        /*0d54*/ 	.word	0x0001a9f0
        /*0d58*/ 	.word	0x00000000
        /*0d5c*/ 	.word	0x0002a870
        /*0d60*/ 	.short	0x010a
        /*0d62*/ 	.byte	0x3f
	.zero		1


	//   ....[65]....
        /*0d64*/ 	.word	0x0001aa80
        /*0d68*/ 	.word	0x00000000
        /*0d6c*/ 	.word	0x0002a860
        /*0d70*/ 	.short	0x010a
        /*0d72*/ 	.byte	0x3f
	.zero		1


	//   ....[66]....
        /*0d74*/ 	.word	0x0001b030
        /*0d78*/ 	.word	0x00000000
        /*0d7c*/ 	.word	0x0002a850
        /*0d80*/ 	.short	0x0101
        /*0d82*/ 	.byte	0x3f
	.zero		1


	//   ....[67]....
        /*0d84*/ 	.word	0x0001b0b0
        /*0d88*/ 	.word	0x00000003
        /*0d8c*/ 	.word	0x00000000
        /*0d90*/ 	.short	0x0101
        /*0d92*/ 	.byte	0x3f
	.zero		1


	//   ....[68]....
        /*0d94*/ 	.word	0x0001b270
        /*0d98*/ 	.word	0x00000003
        /*0d9c*/ 	.word	0x0002a870
        /*0da0*/ 	.short	0x010a
        /*0da2*/ 	.byte	0x3f
	.zero		1


	//   ....[69]....
        /*0da4*/ 	.word	0x0001b2f0
        /*0da8*/ 	.word	0x00000003
        /*0dac*/ 	.word	0x0002a860
        /*0db0*/ 	.short	0x010a
        /*0db2*/ 	.byte	0x3f
	.zero		1


	//   ....[70]....
        /*0db4*/ 	.word	0x0001b8b0
        /*0db8*/ 	.word	0x00000003
        /*0dbc*/ 	.word	0x0002a850
        /*0dc0*/ 	.short	0x0101
        /*0dc2*/ 	.byte	0x3f
	.zero		1


	//   ....[71]....
        /*0dc4*/ 	.word	0x0001b930
        /*0dc8*/ 	.word	0x00000003
        /*0dcc*/ 	.word	0x00000000
        /*0dd0*/ 	.short	0x0101
        /*0dd2*/ 	.byte	0x3f
	.zero		1


	//   ....[72]....
        /*0dd4*/ 	.word	0x0001c9e0
        /*0dd8*/ 	.word	0x00000007
        /*0ddc*/ 	.word	0x0002a820
        /*0de0*/ 	.short	0x010a
        /*0de2*/ 	.byte	0x3f
	.zero		1


	//   ....[73]....
        /*0de4*/ 	.word	0x0001cb60
        /*0de8*/ 	.word	0x00000005
        /*0dec*/ 	.word	0x0002a840
        /*0df0*/ 	.short	0x010a
        /*0df2*/ 	.byte	0x3f
	.zero		1


	//   ....[74]....
        /*0df4*/ 	.word	0x0001cc00
        /*0df8*/ 	.word	0x00000003
        /*0dfc*/ 	.word	0x0002a840
        /*0e00*/ 	.short	0x010a
        /*0e02*/ 	.byte	0x3f
	.zero		1


	//   ....[75]....
        /*0e04*/ 	.word	0x0001cc40
        /*0e08*/ 	.word	0x00000005
        /*0e0c*/ 	.word	0x0002a860
        /*0e10*/ 	.short	0x010a
        /*0e12*/ 	.byte	0x3f
	.zero		1


	//   ....[76]....
        /*0e14*/ 	.word	0x0001cc80
        /*0e18*/ 	.word	0x00000003
        /*0e1c*/ 	.word	0x0002a860
        /*0e20*/ 	.short	0x010a
        /*0e22*/ 	.byte	0x3f
	.zero		1


	//   ....[77]....
        /*0e24*/ 	.word	0x0001ccc0
        /*0e28*/ 	.word	0x00000005
        /*0e2c*/ 	.word	0x0002a880
        /*0e30*/ 	.short	0x010a
        /*0e32*/ 	.byte	0x3f
	.zero		1


	//   ....[78]....
        /*0e34*/ 	.word	0x0001cd00
        /*0e38*/ 	.word	0x00000003
        /*0e3c*/ 	.word	0x0002a880
        /*0e40*/ 	.short	0x010a
        /*0e42*/ 	.byte	0x3f
	.zero		1


	//   ....[79]....
        /*0e44*/ 	.word	0x0001cd70
        /*0e48*/ 	.word	0x00000003
        /*0e4c*/ 	.word	0x0002a800
        /*0e50*/ 	.short	0x010a
        /*0e52*/ 	.byte	0x3f
	.zero		1


	//   ....[80]....
        /*0e54*/ 	.word	0x0001cdc0
        /*0e58*/ 	.word	0x0000005a
        /*0e5c*/ 	.word	0x0002a830
        /*0e60*/ 	.short	0x010a
        /*0e62*/ 	.byte	0x3f
	.zero		1


	//   ....[81]....
        /*0e64*/ 	.word	0x0001ce20
        /*0e68*/ 	.word	0x00000008
        /*0e6c*/ 	.word	0x0002a830
        /*0e70*/ 	.short	0x010a
        /*0e72*/ 	.byte	0x3f
	.zero		1


	//   ....[82]....
        /*0e74*/ 	.word	0x0001ce80
        /*0e78*/ 	.word	0x00000008
        /*0e7c*/ 	.word	0x0002a850
        /*0e80*/ 	.short	0x010a
        /*0e82*/ 	.byte	0x3f
	.zero		1


	//   ....[83]....
        /*0e84*/ 	.word	0x0001cee0
        /*0e88*/ 	.word	0x00000008
        /*0e8c*/ 	.word	0x0002a830
        /*0e90*/ 	.short	0x010a
        /*0e92*/ 	.byte	0x3f
	.zero		1


	//   ....[84]....
        /*0e94*/ 	.word	0x0001cf40
        /*0e98*/ 	.word	0x00000008
        /*0e9c*/ 	.word	0x0002a850
        /*0ea0*/ 	.short	0x010a
        /*0ea2*/ 	.byte	0x3f
	.zero		1


	//   ....[85]....
        /*0ea4*/ 	.word	0x0001cfa0
        /*0ea8*/ 	.word	0x00000008
        /*0eac*/ 	.word	0x0002a830
        /*0eb0*/ 	.short	0x010a
        /*0eb2*/ 	.byte	0x3f
	.zero		1


	//   ....[86]....
        /*0eb4*/ 	.word	0x0001d000
        /*0eb8*/ 	.word	0x00000008
        /*0ebc*/ 	.word	0x0002a850
        /*0ec0*/ 	.short	0x010a
        /*0ec2*/ 	.byte	0x3f
	.zero		1


	//   ....[87]....
        /*0ec4*/ 	.word	0x0001d060
        /*0ec8*/ 	.word	0x00000005
        /*0ecc*/ 	.word	0x0002a850
        /*0ed0*/ 	.short	0x010a
        /*0ed2*/ 	.byte	0x3f
	.zero		1


	//   ....[88]....
        /*0ed4*/ 	.word	0x0001d160
        /*0ed8*/ 	.word	0x00000004
        /*0edc*/ 	.word	0x0002a880
        /*0ee0*/ 	.short	0x010a
        /*0ee2*/ 	.byte	0x3f
	.zero		1


	//   ....[89]....
        /*0ee4*/ 	.word	0x0001d830
        /*0ee8*/ 	.word	0x00000004
        /*0eec*/ 	.word	0x0002a840
        /*0ef0*/ 	.short	0x010a
        /*0ef2*/ 	.byte	0x3f
	.zero		1


	//   ....[90]....
        /*0ef4*/ 	.word	0x0001e290
        /*0ef8*/ 	.word	0x00000010
        /*0efc*/ 	.word	0x0002a820
        /*0f00*/ 	.short	0x010a
        /*0f02*/ 	.byte	0x3f
	.zero		1


	//   ....[91]....
        /*0f04*/ 	.word	0x0001e2e0
        /*0f08*/ 	.word	0x00000000
        /*0f0c*/ 	.word	0x0002a880
        /*0f10*/ 	.short	0x010a
        /*0f12*/ 	.byte	0x3f
	.zero		1


	//   ....[92]....
        /*0f14*/ 	.word	0x0001e800
        /*0f18*/ 	.word	0x00000000
        /*0f1c*/ 	.word	0x0002a840
        /*0f20*/ 	.short	0x010a
        /*0f22*/ 	.byte	0x3f
	.zero		1


	//   ....[93]....
        /*0f24*/ 	.word	0x0001ecd0
        /*0f28*/ 	.word	0x00000000
        /*0f2c*/ 	.word	0x0002a870
        /*0f30*/ 	.short	0x010a
        /*0f32*/ 	.byte	0x3f
	.zero		1


	//   ....[94]....
        /*0f34*/ 	.word	0x0001ed20
        /*0f38*/ 	.word	0x00000000
        /*0f3c*/ 	.word	0x0002a860
        /*0f40*/ 	.short	0x010a
        /*0f42*/ 	.byte	0x3f
	.zero		1


	//   ....[95]....
        /*0f44*/ 	.word	0x0001ed70
        /*0f48*/ 	.word	0x00000003
        /*0f4c*/ 	.word	0x0002a870
        /*0f50*/ 	.short	0x010a
        /*0f52*/ 	.byte	0x3f
	.zero		1


	//   ....[96]....
        /*0f54*/ 	.word	0x0001edc0
        /*0f58*/ 	.word	0x00000003
        /*0f5c*/ 	.word	0x0002a860
        /*0f60*/ 	.short	0x010a
        /*0f62*/ 	.byte	0x3f
	.zero		1


	//   ....[97]....
        /*0f64*/ 	.word	0x0001ee10
        /*0f68*/ 	.word	0x00000007
        /*0f6c*/ 	.word	0x0002a820
        /*0f70*/ 	.short	0x010a
        /*0f72*/ 	.byte	0x3f
	.zero		1


	//   ....[98]....
        /*0f74*/ 	.word	0x0001efb0
        /*0f78*/ 	.word	0x00000005
        /*0f7c*/ 	.word	0x0002a840
        /*0f80*/ 	.short	0x010a
        /*0f82*/ 	.byte	0x3f
	.zero		1


	//   ....[99]....
        /*0f84*/ 	.word	0x0001f000
        /*0f88*/ 	.word	0x00000003
        /*0f8c*/ 	.word	0x0002a840
        /*0f90*/ 	.short	0x010a
        /*0f92*/ 	.byte	0x3f
	.zero		1


	//   ....[100]....
        /*0f94*/ 	.word	0x0001f050
        /*0f98*/ 	.word	0x00000005
        /*0f9c*/ 	.word	0x0002a860
        /*0fa0*/ 	.short	0x010a
        /*0fa2*/ 	.byte	0x3f
	.zero		1


	//   ....[101]....
        /*0fa4*/ 	.word	0x0001f0a0
        /*0fa8*/ 	.word	0x00000003
        /*0fac*/ 	.word	0x0002a860
        /*0fb0*/ 	.short	0x010a
        /*0fb2*/ 	.byte	0x3f
	.zero		1


	//   ....[102]....
        /*0fb4*/ 	.word	0x0001f0f0
        /*0fb8*/ 	.word	0x00000005
        /*0fbc*/ 	.word	0x0002a880
        /*0fc0*/ 	.short	0x010a
        /*0fc2*/ 	.byte	0x3f
	.zero		1


	//----- nvinfo : EIATTR_NUM_MBARRIERS
	.align		4
.L_212:
        /*0fc4*/ 	.byte	0x03, 0x38
        /*0fc6*/ 	.short	0x0016


	//----- nvinfo : EIATTR_EXIT_INSTR_OFFSETS
	.align		4
        /*0fc8*/ 	.byte	0x04, 0x1c
        /*0fca*/ 	.short	(.L_214 - .L_213)


	//   ....[0]....
.L_213:
        /*0fcc*/ 	.word	0x000009c0


	//   ....[1]....
        /*0fd0*/ 	.word	0x00015d30


	//   ....[2]....
        /*0fd4*/ 	.word	0x0001cd50


	//----- nvinfo : EIATTR_MAX_THREADS
	.align		4
.L_214:
        /*0fd8*/ 	.byte	0x04, 0x05
        /*0fda*/ 	.short	(.L_216 - .L_215)
.L_215:
        /*0fdc*/ 	.word	0x00000180
        /*0fe0*/ 	.word	0x00000001
        /*0fe4*/ 	.word	0x00000001


	//----- nvinfo : EIATTR_CRS_STACK_SIZE
	.align		4
.L_216:
        /*0fe8*/ 	.byte	0x04, 0x1e
        /*0fea*/ 	.short	(.L_218 - .L_217)
.L_217:
        /*0fec*/ 	.word	0x00000000


	//----- nvinfo : EIATTR_CBANK_PARAM_SIZE
	.align		4
.L_218:
        /*0ff0*/ 	.byte	0x03, 0x19
        /*0ff2*/ 	.short	0x0af0


	//----- nvinfo : EIATTR_PARAM_CBANK
	.align		4
        /*0ff4*/ 	.byte	0x04, 0x0a
        /*0ff6*/ 	.short	(.L_220 - .L_219)
	.align		4
.L_219:
        /*0ff8*/ 	.word	index@(.nv.constant0._ZN7cutlass13device_kernelIN5flash11enable_sm90INS1_16FlashAttnFwdSm90INS1_25CollectiveMainloopFwdSm90ILi2EN4cute5tupleIJNS5_1CILi1EEES8_S8_EEENS6_IJNS7_ILi128EEESA_NS7_ILi192EEEEEELi192ENS_12float_e4m3_tEfNS_4arch4Sm90ELb0ELb1ELb1ELb1ELb1ELb0ELb0ELb1ELb1ELb1ELb1ELb0EEENS1_21CollectiveEpilogueFwdINS6_IJSA_SB_SA_EEES9_NS_10bfloat16_tESF_Li256ELb1ELb1ELb1ELb1EEENS1_36VarlenDynamicPersistentTileSchedulerILi128ELi128ELi256ELi128ELb1ELb1ELb1ELb1ELb0ELb1EEEEEEEEEvNT_6ParamsE)
        /*0ffc*/ 	.short	0x0210
        /*0ffe*/ 	.short	0x0af0


	//----- nvinfo : EIATTR_SW_WAR
	.align		4
.L_220:
        /*1000*/ 	.byte	0x04, 0x36
        /*1002*/ 	.short	(.L_222 - .L_221)
.L_221:
        /*1004*/ 	.word	0x00000008
.L_222:


//--------------------- .nv.info._ZN7cutlass13device_kernelIN5flash11enable_sm90INS1_16FlashAttnFwdSm90INS1_25CollectiveMainloopFwdSm90ILi2EN4cute5tupleIJNS5_1CILi1EEES8_S8_EEENS6_IJNS7_ILi128EEESA_NS7_ILi192EEEEEELi192ENS_12float_e4m3_tEfNS_4arch4Sm90ELb0ELb1ELb1ELb1ELb1ELb1ELb0ELb1ELb1ELb1ELb1ELb0EEENS1_21CollectiveEpilogueFwdINS6_IJSA_SB_SA_EEES9_NS_10bfloat16_tESF_Li256ELb1ELb1ELb1ELb1EEENS1_36VarlenDynamicPersistentTileSchedulerILi128ELi128ELi256ELi128ELb1ELb1ELb1ELb1ELb0ELb1EEEEEEEEEvNT_6ParamsE --------------------------
	.section	.nv.info._ZN7cutlass13device_kernelIN5flash11enable_sm90INS1_16FlashAttnFwdSm90INS1_25CollectiveMainloopFwdSm90ILi2EN4cute5tupleIJNS5_1CILi1EEES8_S8_EEENS6_IJNS7_ILi128EEESA_NS7_ILi192EEEEEELi192ENS_12float_e4m3_tEfNS_4arch4Sm90ELb0ELb1ELb1ELb1ELb1ELb1ELb0ELb1ELb1ELb1ELb1ELb0EEENS1_21CollectiveEpilogueFwdINS6_IJSA_SB_SA_EEES9_NS_10bfloat16_tESF_Li256ELb1ELb1ELb1ELb1EEENS1_36VarlenDynamicPersistentTileSchedulerILi128ELi128ELi256ELi128ELb1ELb1ELb1ELb1ELb0ELb1EEEEEEEEEvNT_6ParamsE,"",@"SHT_CUDA_INFO"
	.sectionflags	@""
	.align	4


	//----- nvinfo : EIATTR_CUDA_API_VERSION
	.align		4
        /*0000*/ 	.byte	0x04, 0x37
        /*0002*/ 	.short	(.L_224 - .L_223)
.L_223:
        /*0004*/ 	.word	0x00000082


	//----- nvinfo : EIATTR_KPARAM_INFO
	.align		4
.L_224:
        /*0008*/ 	.byte	0x04, 0x17
        /*000a*/ 	.short	(.L_226 - .L_225)
.L_225:
        /*000c*/ 	.word	0x00000000
        /*0010*/ 	.short	0x0000
        /*0012*/ 	.short	0x0070
        /*0014*/ 	.byte	0x00, 0xf0, 0x01, 0x2a


	//----- nvinfo : EIATTR_SPARSE_MMA_MASK
	.align		4
.L_226:
        /*0018*/ 	.byte	0x03, 0x50
        /*001a*/ 	.short	0x0000


	//----- nvinfo : EIATTR_MAXREG_COUNT
	.align		4
        /*001c*/ 	.byte	0x03, 0x1b
        /*001e*/ 	.short	0x00a8


	//----- nvinfo : EIATTR_NUM_BARRIERS
	.align		4
        /*0020*/ 	.byte	0x02, 0x4c
        /*0022*/ 	.byte	0x10
	.zero		1


	//----- nvinfo : EIATTR_EXTERNS
	.align		4
        /*0024*/ 	.byte	0x04, 0x0f
        /*0026*/ 	.short	(.L_228 - .L_227)


	//   ....[0]....
	.align		4
.L_227:
        /*0028*/ 	.word	index@(__assertfail)


	//----- nvinfo : EIATTR_ANNOTATIONS
	.align		4
.L_228:
        /*002c*/ 	.byte	0x04, 0x55
        /*002e*/ 	.short	(.L_230 - .L_229)


	//   ....[0]....
.L_229:
        /* <DEDUP_REMOVED lines=32> */


	//----- nvinfo : EIATTR_MERCURY_ISA_VERSION
	.align		4
.L_230:
        /*0220*/ 	.byte	0x03, 0x5f
        /*0222*/ 	.short	0x0101


	//----- nvinfo : EIATTR_UNUSED_LOAD_BYTE_OFFSET
	.align		4
        /*0224*/ 	.byte	0x04, 0x44
        /*0226*/ 	.short	(.L_232 - .L_231)


	//   ....[0]....
.L_231:
        /*0228*/ 	.word	0x00000a80
        /*022c*/ 	.word	0x0000fff0


	//   ....[1]....
        /*0230*/ 	.word	0x00020c90
        /*0234*/ 	.word	0x0000fff0


	//----- nvinfo : EIATTR_INT_WARP_WIDE_INSTR_OFFSETS
	.align		4
.L_232:
        /*0238*/ 	.byte	0x04, 0x31
        /*023a*/ 	.short	(.L_234 - .L_233)


	//   ....[0]....
.L_233:
        /*023c*/ 	.word	0x00000130


	//   ....[1]....
        /*0240*/ 	.word	0x00000170


	//   ....[2]....
        /*0244*/ 	.word	0x000001e0


	//   ....[3]....
        /*0248*/ 	.word	0x0002a0c0


	//   ....[4]....
        /*024c*/ 	.word	0x0002a150


	//   ....[5]....
        /*0250*/ 	.word	0x0002d510


	//   ....[6]....
        /*0254*/ 	.word	0x0002d5a0


	//----- nvinfo : EIATTR_COOP_GROUP_MASK_REGIDS
	.align		4
.L_234:
        /*0258*/ 	.byte	0x04, 0x29
        /*025a*/ 	.short	(.L_236 - .L_235)


	//   ....[0]....
.L_235:
        /*025c*/ 	.word	0xffffffff


	//   ....[1]....
        /*0260*/ 	.word	0xffffffff


	//   ....[2]....
        /*0264*/ 	.word	0xffffffff


	//   ....[3]....
        /*0268*/ 	.word	0xffffffff


	//   ....[4]....
        /*026c*/ 	.word	0xffffffff


	//   ....[5]....
        /*0270*/ 	.word	0xffffffff


	//   ....[6]....
        /*0274*/ 	.word	0xffffffff


	//   ....[7]....
        /*0278*/ 	.word	0xffffffff


	//   ....[8]....
        /*027c*/ 	.word	0xffffffff


	//   ....[9]....
        /*0280*/ 	.word	0xffffffff


	//   ....[10]....
        /*0284*/ 	.word	0xffffffff


	//   ....[11]....
        /*0288*/ 	.word	0xffffffff


	//   ....[12]....
        /*028c*/ 	.word	0xffffffff


	//   ....[13]....
        /*0290*/ 	.word	0xffffffff


	//   ....[14]....
        /*0294*/ 	.word	0xffffffff


	//   ....[15]....
        /*0298*/ 	.word	0xffffffff


	//   ....[16]....
        /*029c*/ 	.word	0xffffffff


	//   ....[17]....
        /*02a0*/ 	.word	0xffffffff


	//   ....[18]....
        /*02a4*/ 	.word	0xffffffff


	//   ....[19]....
        /*02a8*/ 	.word	0xffffffff


	//   ....[20]....
        /*02ac*/ 	.word	0xffffffff


	//   ....[21]....
        /*02b0*/ 	.word	0xffffffff


	//   ....[22]....
        /*02b4*/ 	.word	0xffffffff


	//   ....[23]....
        /*02b8*/ 	.word	0xffffffff


	//   ....[24]....
        /*02bc*/ 	.word	0xffffffff


	//   ....[25]....
        /*02c0*/ 	.word	0xffffffff


	//   ....[26]....
        /*02c4*/ 	.word	0xffffffff


	//   ....[27]....
        /*02c8*/ 	.word	0xffffffff


	//   ....[28]....
        /*02cc*/ 	.word	0xffffffff


	//   ....[29]....
        /*02d0*/ 	.word	0xffffffff


	//   ....[30]....
        /*02d4*/ 	.word	0xffffffff


	//   ....[31]....
        /*02d8*/ 	.word	0xffffffff


	//   ....[32]....
        /*02dc*/ 	.word	0xffffffff


	//   ....[33]....
        /*02e0*/ 	.word	0xffffffff


	//   ....[34]....
        /*02e4*/ 	.word	0xffffffff


	//   ....[35]....
        /*02e8*/ 	.word	0xffffffff


	//   ....[36]....
        /*02ec*/ 	.word	0xffffffff


	//   ....[37]....
        /*02f0*/ 	.word	0xffffffff


	//   ....[38]....
        /*02f4*/ 	.word	0xffffffff


	//   ....[39]....
        /*02f8*/ 	.word	0xffffffff


	//   ....[40]....
        /*02fc*/ 	.word	0xffffffff


	//   ....[41]....
        /*0300*/ 	.word	0xffffffff


	//   ....[42]....
        /*0304*/ 	.word	0xffffffff


	//   ....[43]....
        /*0308*/ 	.word	0xffffffff


	//   ....[44]....
        /*030c*/ 	.word	0xffffffff


	//   ....[45]....
        /*0310*/ 	.word	0xffffffff


	//   ....[46]....
        /*0314*/ 	.word	0xffffffff


	//   ....[47]....
        /*0318*/ 	.word	0xffffffff


	//   ....[48]....
        /*031c*/ 	.word	0xffffffff


	//   ....[49]....
        /*0320*/ 	.word	0xffffffff


	//   ....[50]....
        /*0324*/ 	.word	0xffffffff


	//   ....[51]....
        /*0328*/ 	.word	0xffffffff


	//   ....[52]....
        /*032c*/ 	.word	0xffffffff


	//   ....[53]....
        /*0330*/ 	.word	0xffffffff


	//   ....[54]....
        /*0334*/ 	.word	0xffffffff


	//   ....[55]....
        /*0338*/ 	.word	0xffffffff


	//   ....[56]....
        /*033c*/ 	.word	0xffffffff


	//   ....[57]....
        /*0340*/ 	.word	0xffffffff


	//   ....[58]....
        /*0344*/ 	.word	0xffffffff


	//   ....[59]....
        /*0348*/ 	.word	0xffffffff


	//   ....[60]....
        /*034c*/ 	.word	0xffffffff


	//   ....[61]....
        /*0350*/ 	.word	0xffffffff


	//   ....[62]....
        /*0354*/ 	.word	0xffffffff


	//   ....[63]....
        /*0358*/ 	.word	0xffffffff


	//   ....[64]....
        /*035c*/ 	.word	0xffffffff


	//   ....[65]....
        /*0360*/ 	.word	0xffffffff


	//   ....[66]....
        /*0364*/ 	.word	0xffffffff


	//   ....[67]....
        /*0368*/ 	.word	0xffffffff


	//   ....[68]....
        /*036c*/ 	.word	0xffffffff


	//   ....[69]....
        /*0370*/ 	.word	0xffffffff


	//   ....[70]....
        /*0374*/ 	.word	0xffffffff


	//   ....[71]....
        /*0378*/ 	.word	0xffffffff


	//   ....[72]....
        /*037c*/ 	.word	0xffffffff


	//   ....[73]....
        /*0380*/ 	.word	0xffffffff


	//   ....[74]....
        /*0384*/ 	.word	0xffffffff


	//   ....[75]....
        /*0388*/ 	.word	0xffffffff


	//   ....[76]....
        /*038c*/ 	.word	0xffffffff


	//   ....[77]....
        /*0390*/ 	.word	0xffffffff


	//   ....[78]....
        /*0394*/ 	.word	0xffffffff


	//   ....[79]....
        /*0398*/ 	.word	0xffffffff


	//   ....[80]....
        /*039c*/ 	.word	0xffffffff


	//   ....[81]....
        /*03a0*/ 	.word	0xffffffff


	//   ....[82]....
        /*03a4*/ 	.word	0xffffffff


	//   ....[83]....
        /*03a8*/ 	.word	0xffffffff


	//   ....[84]....
        /*03ac*/ 	.word	0xffffffff


	//   ....[85]....
        /*03b0*/ 	.word	0xffffffff


	//   ....[86]....
        /*03b4*/ 	.word	0xffffffff


	//   ....[87]....
        /*03b8*/ 	.word	0xffffffff


	//   ....[88]....
        /*03bc*/ 	.word	0xffffffff


	//   ....[89]....
        /*03c0*/ 	.word	0xffffffff


	//   ....[90]....
        /*03c4*/ 	.word	0xffffffff


	//   ....[91]....
        /*03c8*/ 	.word	0xffffffff


	//   ....[92]....
        /*03cc*/ 	.word	0xffffffff


	//   ....[93]....
        /*03d0*/ 	.word	0xffffffff


	//   ....[94]....
        /*03d4*/ 	.word	0xffffffff


	//   ....[95]....
        /*03d8*/ 	.word	0xffffffff


	//   ....[96]....
        /*03dc*/ 	.word	0xffffffff


	//   ....[97]....
        /*03e0*/ 	.word	0xffffffff


	//   ....[98]....
        /*03e4*/ 	.word	0xffffffff


	//   ....[99]....
        /*03e8*/ 	.word	0xffffffff


	//   ....[100]....
        /*03ec*/ 	.word	0xffffffff


	//   ....[101]....
        /*03f0*/ 	.word	0xffffffff


	//   ....[102]....
        /*03f4*/ 	.word	0xffffffff


	//   ....[103]....
        /*03f8*/ 	.word	0xffffffff


	//   ....[104]....
        /*03fc*/ 	.word	0xffffffff


	//   ....[105]....
        /*0400*/ 	.word	0xffffffff


	//   ....[106]....
        /*0404*/ 	.word	0xffffffff


	//   ....[107]....
        /*0408*/ 	.word	0xffffffff


	//   ....[108]....
        /*040c*/ 	.word	0xffffffff


	//   ....[109]....
        /*0410*/ 	.word	0xffffffff


	//   ....[110]....
        /*0414*/ 	.word	0xffffffff


	//   ....[111]....
        /*0418*/ 	.word	0xffffffff


	//   ....[112]....
        /*041c*/ 	.word	0xffffffff


	//   ....[113]....
        /*0420*/ 	.word	0xffffffff


	//   ....[114]....
        /*0424*/ 	.word	0xffffffff


	//   ....[115]....
        /*0428*/ 	.word	0xffffffff


	//   ....[116]....
        /*042c*/ 	.word	0xffffffff


	//   ....[117]....
        /*0430*/ 	.word	0xffffffff


	//   ....[118]....
        /*0434*/ 	.word	0xffffffff


	//   ....[119]....
        /*0438*/ 	.word	0xffffffff


	//   ....[120]....
        /*043c*/ 	.word	0xffffffff


	//   ....[121]....
        /*0440*/ 	.word	0xffffffff


	//   ....[122]....
        /*0444*/ 	.word	0xffffffff


	//   ....[123]....
        /*0448*/ 	.word	0xffffffff


	//   ....[124]....
        /*044c*/ 	.word	0xffffffff


	//   ....[125]....
        /*0450*/ 	.word	0xffffffff


	//   ....[126]....
        /*0454*/ 	.word	0xffffffff


	//   ....[127]....
        /*0458*/ 	.word	0xffffffff


	//   ....[128]....
        /*045c*/ 	.word	0xffffffff


	//   ....[129]....
        /*0460*/ 	.word	0xffffffff


	//   ....[130]....
        /*0464*/ 	.word	0xffffffff


	//   ....[131]....
        /*0468*/ 	.word	0xffffffff


	//   ....[132]....
        /*046c*/ 	.word	0xffffffff


	//   ....[133]....
        /*0470*/ 	.word	0xffffffff


	//   ....[134]....
        /*0474*/ 	.word	0xffffffff


	//   ....[135]....
        /*0478*/ 	.word	0xffffffff


	//   ....[136]....
        /*047c*/ 	.word	0xffffffff


	//   ....[137]....
        /*0480*/ 	.word	0xffffffff


	//   ....[138]....
        /*0484*/ 	.word	0xffffffff


	//   ....[139]....
        /*0488*/ 	.word	0xffffffff


	//   ....[140]....
        /*048c*/ 	.word	0xffffffff


	//   ....[141]....
        /*0490*/ 	.word	0xffffffff


	//   ....[142]....
        /*0494*/ 	.word	0xffffffff


	//   ....[143]....
        /*0498*/ 	.word	0xffffffff


	//   ....[144]....
        /*049c*/ 	.word	0xffffffff


	//   ....[145]....
        /*04a0*/ 	.word	0xffffffff


	//   ....[146]....
        /*04a4*/ 	.word	0xffffffff


	//   ....[147]....
        /*04a8*/ 	.word	0xffffffff


	//   ....[148]....
        /*04ac*/ 	.word	0xffffffff


	//   ....[149]....
        /*04b0*/ 	.word	0xffffffff


	//   ....[150]....
        /*04b4*/ 	.word	0xffffffff


	//   ....[151]....
        /*04b8*/ 	.word	0xffffffff


	//   ....[152]....
        /*04bc*/ 	.word	0xffffffff


	//   ....[153]....
        /*04c0*/ 	.word	0xffffffff


	//   ....[154]....
        /*04c4*/ 	.word	0xffffffff


	//   ....[155]....
        /*04c8*/ 	.word	0xffffffff


	//   ....[156]....
        /*04cc*/ 	.word	0xffffffff


	//   ....[157]....
        /*04d0*/ 	.word	0xffffffff


	//   ....[158]....
        /*04d4*/ 	.word	0xffffffff


	//   ....[159]....
        /*04d8*/ 	.word	0xffffffff


	//   ....[160]....
        /*04dc*/ 	.word	0xffffffff


	//   ....[161]....
        /*04e0*/ 	.word	0xffffffff


	//   ....[162]....
        /*04e4*/ 	.word	0xffffffff


	//   ....[163]....
        /*04e8*/ 	.word	0xffffffff


	//   ....[164]....
        /*04ec*/ 	.word	0xffffffff


	//   ....[165]....
        /*04f0*/ 	.word	0xffffffff


	//   ....[166]....
        /*04f4*/ 	.word	0xffffffff


	//   ....[167]....
        /*04f8*/ 	.word	0xffffffff


	//   ....[168]....
        /*04fc*/ 	.word	0xffffffff


	//   ....[169]....
        /*0500*/ 	.word	0xffffffff


	//   ....[170]....
        /*0504*/ 	.word	0xffffffff


	//   ....[171]....
        /*0508*/ 	.word	0xffffffff


	//   ....[172]....
        /*050c*/ 	.word	0xffffffff


	//   ....[173]....
        /*0510*/ 	.word	0xffffffff


	//   ....[174]....
        /*0514*/ 	.word	0xffffffff


	//   ....[175]....
        /*0518*/ 	.word	0xffffffff


	//   ....[176]....
        /*051c*/ 	.word	0xffffffff


	//   ....[177]....
        /*0520*/ 	.word	0xffffffff


	//   ....[178]....
        /*0524*/ 	.word	0xffffffff


	//   ....[179]....
        /*0528*/ 	.word	0xffffffff


	//   ....[180]....
        /*052c*/ 	.word	0xffffffff


	//   ....[181]....
        /*0530*/ 	.word	0xffffffff


	//   ....[182]....
        /*0534*/ 	.word	0xffffffff


	//   ....[183]....
        /*0538*/ 	.word	0xffffffff


	//   ....[184]....
        /*053c*/ 	.word	0xffffffff


	//   ....[185]....
        /*0540*/ 	.word	0xffffffff


	//   ....[186]....
        /*0544*/ 	.word	0xffffffff


	//   ....[187]....
        /*0548*/ 	.word	0xffffffff


	//   ....[188]....
        /*054c*/ 	.word	0xffffffff


	//   ....[189]....
        /*0550*/ 	.word	0xffffffff


	//   ....[190]....
        /*0554*/ 	.word	0xffffffff


	//   ....[191]....
        /*0558*/ 	.word	0xffffffff


	//   ....[192]....
        /*055c*/ 	.word	0xffffffff


	//   ....[193]....
        /*0560*/ 	.word	0xffffffff


	//   ....[194]....
        /*0564*/ 	.word	0xffffffff


	//   ....[195]....
        /*0568*/ 	.word	0xffffffff


	//   ....[196]....
        /*056c*/ 	.word	0xffffffff


	//   ....[197]....
        /*0570*/ 	.word	0xffffffff


	//   ....[198]....
        /*0574*/ 	.word	0xffffffff


	//   ....[199]....
        /*0578*/ 	.word	0xffffffff


	//   ....[200]....
        /*057c*/ 	.word	0xffffffff


	//   ....[201]....
        /*0580*/ 	.word	0xffffffff


	//   ....[202]....
        /*0584*/ 	.word	0xffffffff


	//   ....[203]....
        /*0588*/ 	.word	0xffffffff


	//   ....[204]....
        /*058c*/ 	.word	0xffffffff


	//   ....[205]....
        /*0590*/ 	.word	0xffffffff


	//   ....[206]....
        /*0594*/ 	.word	0xffffffff


	//   ....[207]....
        /*0598*/ 	.word	0xffffffff


	//   ....[208]....
        /*059c*/ 	.word	0xffffffff


	//   ....[209]....
        /*05a0*/ 	.word	0xffffffff


	//   ....[210]....
        /*05a4*/ 	.word	0xffffffff


	//   ....[211]....
        /*05a8*/ 	.word	0xffffffff


	//   ....[212]....
        /*05ac*/ 	.word	0xffffffff


	//   ....[213]....
        /*05b0*/ 	.word	0xffffffff


	//   ....[214]....
        /*05b4*/ 	.word	0xffffffff


	//   ....[215]....
        /*05b8*/ 	.word	0xffffffff


	//   ....[216]....
        /*05bc*/ 	.word	0xffffffff


	//   ....[217]....
        /*05c0*/ 	.word	0xffffffff


	//   ....[218]....
        /*05c4*/ 	.word	0xffffffff


	//   ....[219]....
        /*05c8*/ 	.word	0xffffffff


	//   ....[220]....
        /*05cc*/ 	.word	0xffffffff


	//   ....[221]....
        /*05d0*/ 	.word	0xffffffff


	//   ....[222]....
        /*05d4*/ 	.word	0xffffffff


	//   ....[223]....
        /*05d8*/ 	.word	0xffffffff


	//   ....[224]....
        /*05dc*/ 	.word	0xffffffff


	//   ....[225]....
        /*05e0*/ 	.word	0xffffffff


	//   ....[226]....
        /*05e4*/ 	.word	0xffffffff


	//   ....[227]....
        /*05e8*/ 	.word	0xffffffff


	//   ....[228]....
        /*05ec*/ 	.word	0xffffffff


	//   ....[229]....
        /*05f0*/ 	.word	0xffffffff


	//   ....[230]....
        /*05f4*/ 	.word	0xffffffff


	//   ....[231]....
        /*05f8*/ 	.word	0xffffffff


	//   ....[232]....
        /*05fc*/ 	.word	0xffffffff


	//   ....[233]....
        /*0600*/ 	.word	0xffffffff


	//   ....[234]....
        /*0604*/ 	.word	0xffffffff


	//   ....[235]....
        /*0608*/ 	.word	0xffffffff


	//   ....[236]....
        /*060c*/ 	.word	0xffffffff


	//   ....[237]....
        /*0610*/ 	.word	0xffffffff


	//   ....[238]....
        /*0614*/ 	.word	0xffffffff


	//   ....[239]....
        /*0618*/ 	.word	0xffffffff


	//   ....[240]....
        /*061c*/ 	.word	0xffffffff


	//   ....[241]....
        /*0620*/ 	.word	0xffffffff


	//   ....[242]....
        /*0624*/ 	.word	0xffffffff


	//   ....[243]....
        /*0628*/ 	.word	0xffffffff


	//   ....[244]....
        /*062c*/ 	.word	0xffffffff


	//   ....[245]....
        /*0630*/ 	.word	0xffffffff


	//   ....[246]....
        /*0634*/ 	.word	0xffffffff


	//   ....[247]....
        /*0638*/ 	.word	0x0500000f


	//   ....[248]....
        /*063c*/ 	.word	0x0500000f


	//   ....[249]....
        /*0640*/ 	.word	0x0500000f


	//   ....[250]....
        /*0644*/ 	.word	0x0500000f


	//   ....[251]....
        /*0648*/ 	.word	0x0500000f


	//   ....[252]....
        /*064c*/ 	.word	0x0500000f


	//   ....[253]....
        /*0650*/ 	.word	0x0500000f


	//   ....[254]....
        /*0654*/ 	.word	0x0500000f


	//   ....[255]....
        /*0658*/ 	.word	0x0500000f


	//   ....[0]....
        /*065c*/ 	.word	0x0500000f


	//   ....[1]....
        /*0660*/ 	.word	0x0500000f


	//   ....[2]....
        /*0664*/ 	.word	0x0500000f


	//   ....[3]....
        /*0668*/ 	.word	0x0500000f


	//   ....[4]....
        /*066c*/ 	.word	0x0500000f


	//   ....[5]....
        /*0670*/ 	.word	0x0500000f


	//   ....[6]....
        /*0674*/ 	.word	0x0500000f


	//   ....[7]....
        /*0678*/ 	.word	0x0500000f


	//   ....[8]....
        /*067c*/ 	.word	0x0500000f


	//   ....[9]....
        /*0680*/ 	.word	0x0500000f


	//   ....[10]....
        /*0684*/ 	.word	0x0500000f


	//   ....[11]....
        /*0688*/ 	.word	0x0500000f


	//   ....[12]....
        /*068c*/ 	.word	0x0500000f


	//   ....[13]....
        /*0690*/ 	.word	0x0500000f


	//   ....[14]....
        /*0694*/ 	.word	0x0500000f


	//   ....[15]....
        /*0698*/ 	.word	0x0500000f


	//   ....[16]....
        /*069c*/ 	.word	0x0500000f


	//   ....[17]....
        /*06a0*/ 	.word	0x0500000f


	//   ....[18]....
        /*06a4*/ 	.word	0x0500000f


	//   ....[19]....
        /*06a8*/ 	.word	0x0500000f


	//   ....[20]....
        /*06ac*/ 	.word	0x0500000f


	//   ....[21]....
        /*06b0*/ 	.word	0x0500000f


	//   ....[22]....
        /*06b4*/ 	.word	0x0500000f


	//   ....[23]....
        /*06b8*/ 	.word	0x0500000f


	//   ....[24]....
        /*06bc*/ 	.word	0x0500000f


	//   ....[25]....
        /*06c0*/ 	.word	0x0500000f


	//   ....[26]....
        /*06c4*/ 	.word	0x0500000f


	//   ....[27]....
        /*06c8*/ 	.word	0x0500000f


	//   ....[28]....
        /*06cc*/ 	.word	0x0500000f


	//   ....[29]....
        /*06d0*/ 	.word	0x0500000f


	//   ....[30]....
        /*06d4*/ 	.word	0x0500000f


	//   ....[31]....
        /*06d8*/ 	.word	0x0500000f


	//   ....[32]....
        /*06dc*/ 	.word	0x0500000f


	//   ....[33]....
        /*06e0*/ 	.word	0x0500000f


	//   ....[34]....
        /*06e4*/ 	.word	0x0500000f


	//   ....[35]....
        /*06e8*/ 	.word	0x0500000f


	//   ....[36]....
        /*06ec*/ 	.word	0x0500000f


	//   ....[37]....
        /*06f0*/ 	.word	0x0500000f


	//   ....[38]....
        /*06f4*/ 	.word	0x0500000f


	//   ....[39]....
        /*06f8*/ 	.word	0x0500000f


	//   ....[40]....
        /*06fc*/ 	.word	0x0500000f


	//   ....[41]....
        /*0700*/ 	.word	0x0500000f


	//   ....[42]....
        /*0704*/ 	.word	0x0500000f


	//   ....[43]....
        /*0708*/ 	.word	0x0500000f


	//   ....[44]....
        /*070c*/ 	.word	0x0500000f


	//   ....[45]....
        /*0710*/ 	.word	0x0500000f


	//   ....[46]....
        /*0714*/ 	.word	0x0500000f


	//   ....[47]....
        /*0718*/ 	.word	0x0500000f


	//   ....[48]....
        /*071c*/ 	.word	0x0500000f


	//   ....[49]....
        /*0720*/ 	.word	0x0500000f


	//   ....[50]....
        /*0724*/ 	.word	0x0500000f


	//   ....[51]....
        /*0728*/ 	.word	0x0500000f


	//   ....[52]....
        /*072c*/ 	.word	0x0500000f


	//   ....[53]....
        /*0730*/ 	.word	0x0500000f


	//   ....[54]....
        /*0734*/ 	.word	0x0500000f


	//   ....[55]....
        /*0738*/ 	.word	0x0500000f


	//   ....[56]....
        /*073c*/ 	.word	0x0500000f


	//   ....[57]....
        /*0740*/ 	.word	0x0500000f


	//   ....[58]....
        /*0744*/ 	.word	0x0500000f


	//   ....[59]....
        /*0748*/ 	.word	0x0500000f


	//   ....[60]....
        /*074c*/ 	.word	0x0500000f


	//   ....[61]....
        /*0750*/ 	.word	0x0500000f


	//   ....[62]....
        /*0754*/ 	.word	0x0500000f


	//   ....[63]....
        /*0758*/ 	.word	0x0500000f


	//   ....[64]....
        /*075c*/ 	.word	0x0500000f


	//   ....[65]....
        /*0760*/ 	.word	0x0500000f


	//   ....[66]....
        /*0764*/ 	.word	0x0500000f


	//   ....[67]....
        /*0768*/ 	.word	0x0500000f


	//   ....[68]....
        /*076c*/ 	.word	0x0500000f


	//   ....[69]....
        /*0770*/ 	.word	0x0500000f


	//   ....[70]....
        /*0774*/ 	.word	0x0500000f


	//   ....[71]....
        /*0778*/ 	.word	0x0500000f


	//   ....[72]....
        /*077c*/ 	.word	0x0500000f


	//   ....[73]....
        /*0780*/ 	.word	0x0500000f


	//   ....[74]....
        /*0784*/ 	.word	0x0500000f


	//   ....[75]....
        /*0788*/ 	.word	0x0500000f


	//   ....[76]....
        /*078c*/ 	.word	0x0500000f


	//   ....[77]....
        /*0790*/ 	.word	0x0500000f


	//   ....[78]....
        /*0794*/ 	.word	0x0500000f


	//   ....[79]....
        /*0798*/ 	.word	0x0500000f


	//   ....[80]....
        /*079c*/ 	.word	0x0500000f


	//   ....[81]....
        /*07a0*/ 	.word	0x0500000f


	//   ....[82]....
        /*07a4*/ 	.word	0x0500000f


	//   ....[83]....
        /*07a8*/ 	.word	0x0500000f


	//   ....[84]....
        /*07ac*/ 	.word	0x0500000f


	//   ....[85]....
        /*07b0*/ 	.word	0x0500000f


	//   ....[86]....
        /*07b4*/ 	.word	0x0500000f


	//   ....[87]....
        /*07b8*/ 	.word	0x0500000f


	//   ....[88]....
        /*07bc*/ 	.word	0x0500000f


	//   ....[89]....
        /*07c0*/ 	.word	0x0500000f


	//   ....[90]....
        /*07c4*/ 	.word	0x0500000f


	//   ....[91]....
        /*07c8*/ 	.word	0x0500000f


	//   ....[92]....
        /*07cc*/ 	.word	0x0500000f


	//   ....[93]....
        /*07d0*/ 	.word	0x0500000f


	//   ....[94]....
        /*07d4*/ 	.word	0x0500000f


	//   ....[95]....
        /*07d8*/ 	.word	0x0500000f


	//   ....[96]....
        /*07dc*/ 	.word	0x0500000f


	//   ....[97]....
        /*07e0*/ 	.word	0x0500000f


	//   ....[98]....
        /*07e4*/ 	.word	0x0500000f


	//   ....[99]....
        /*07e8*/ 	.word	0x0500000f


	//   ....[100]....
        /*07ec*/ 	.word	0x0500000f


	//   ....[101]....
        /*07f0*/ 	.word	0x0500000f


	//   ....[102]....
        /*07f4*/ 	.word	0x0500000f


	//   ....[103]....
        /*07f8*/ 	.word	0x0500000f


	//   ....[104]....
        /*07fc*/ 	.word	0x0500000f


	//   ....[105]....
        /*0800*/ 	.word	0x0500000f


	//   ....[106]....
        /*0804*/ 	.word	0x0500000f


	//   ....[107]....
        /*0808*/ 	.word	0x0500000f


	//   ....[108]....
        /*080c*/ 	.word	0x0500000f


	//   ....[109]....
        /*0810*/ 	.word	0x0500000f


	//   ....[110]....
        /*0814*/ 	.word	0x0500000f


	//   ....[111]....
        /*0818*/ 	.word	0x0500000f


	//   ....[112]....
        /*081c*/ 	.word	0x0500000f


	//   ....[113]....
        /*0820*/ 	.word	0x0500000f


	//   ....[114]....
        /*0824*/ 	.word	0x0500000f


	//   ....[115]....
        /*0828*/ 	.word	0x0500000f


	//   ....[116]....
        /*082c*/ 	.word	0x0500000f


	//   ....[117]....
        /*0830*/ 	.word	0x0500000f


	//   ....[118]....
        /*0834*/ 	.word	0x0500000f


	//   ....[119]....
        /*0838*/ 	.word	0x0500000f


	//   ....[120]....
        /*083c*/ 	.word	0x0500000f


	//   ....[121]....
        /*0840*/ 	.word	0x0500000f


	//   ....[122]....
        /*0844*/ 	.word	0x0500000f


	//   ....[123]....
        /*0848*/ 	.word	0x0500000f


	//   ....[124]....
        /*084c*/ 	.word	0x0500000f


	//   ....[125]....
        /*0850*/ 	.word	0x0500000f


	//   ....[126]....
        /*0854*/ 	.word	0x0500000f


	//   ....[127]....
        /*0858*/ 	.word	0x0500000f


	//   ....[128]....
        /*085c*/ 	.word	0x0500000f


	//   ....[129]....
        /*0860*/ 	.word	0x0500000f


	//   ....[130]....
        /*0864*/ 	.word	0x0500000f


	//   ....[131]....
        /*0868*/ 	.word	0x0500000f


	//   ....[132]....
        /*086c*/ 	.word	0x0500000f


	//   ....[133]....
        /*0870*/ 	.word	0x0500000f


	//   ....[134]....
        /*0874*/ 	.word	0x0500000f


	//   ....[135]....
        /*0878*/ 	.word	0x0500000f


	//   ....[136]....
        /*087c*/ 	.word	0x0500000f


	//   ....[137]....
        /*0880*/ 	.word	0x0500000f


	//   ....[138]....
        /*0884*/ 	.word	0x0500000f


	//   ....[139]....
        /*0888*/ 	.word	0x0500000f


	//   ....[140]....
        /*088c*/ 	.word	0x0500000f


	//   ....[141]....
        /*0890*/ 	.word	0x0500000f


	//   ....[142]....
        /*0894*/ 	.word	0x0500000f


	//   ....[143]....
        /*0898*/ 	.word	0x0500000f


	//   ....[144]....
        /*089c*/ 	.word	0x0500000f


	//   ....[145]....
        /*08a0*/ 	.word	0x0500000f


	//   ....[146]....
        /*08a4*/ 	.word	0x0500000f


	//   ....[147]....
        /*08a8*/ 	.word	0x0500000f


	//   ....[148]....
        /*08ac*/ 	.word	0x0500000f


	//   ....[149]....
        /*08b0*/ 	.word	0x0500000f


	//   ....[150]....
        /*08b4*/ 	.word	0x0500000f


	//   ....[151]....
        /*08b8*/ 	.word	0x0500000f


	//   ....[152]....
        /*08bc*/ 	.word	0x0500000f


	//   ....[153]....
        /*08c0*/ 	.word	0x0500000f


	//   ....[154]....
        /*08c4*/ 	.word	0x0500000f


	//   ....[155]....
        /*08c8*/ 	.word	0x0500000f


	//   ....[156]....
        /*08cc*/ 	.word	0x0500000f


	//   ....[157]....
        /*08d0*/ 	.word	0x0500000f


	//   ....[158]....
        /*08d4*/ 	.word	0x0500000f


	//   ....[159]....
        /*08d8*/ 	.word	0x0500000f


	//   ....[160]....
        /*08dc*/ 	.word	0x0500000f


	//   ....[161]....
        /*08e0*/ 	.word	0x0500000f


	//   ....[162]....
        /*08e4*/ 	.word	0x0500000f


	//   ....[163]....
        /*08e8*/ 	.word	0x0500000f


	//   ....[164]....
        /*08ec*/ 	.word	0x0500000f


	//   ....[165]....
        /*08f0*/ 	.word	0x0500000f


	//   ....[166]....
        /*08f4*/ 	.word	0x0500000f


	//   ....[167]....
        /*08f8*/ 	.word	0x0500000f


	//   ....[168]....
        /*08fc*/ 	.word	0x0500000f


	//   ....[169]....
        /*0900*/ 	.word	0x0500000f


	//   ....[170]....
        /*0904*/ 	.word	0x0500000f


	//   ....[171]....
        /*0908*/ 	.word	0x0500000f


	//   ....[172]....
        /*090c*/ 	.word	0x0500000f


	//   ....[173]....
        /*0910*/ 	.word	0x0500000f


	//   ....[174]....
        /*0914*/ 	.word	0x0500000f


	//   ....[175]....
        /*0918*/ 	.word	0x0500000f


	//   ....[176]....
        /*091c*/ 	.word	0x0500000f


	//   ....[177]....
        /*0920*/ 	.word	0x0500000f


	//   ....[178]....
        /*0924*/ 	.word	0x0500000f


	//   ....[179]....
        /*0928*/ 	.word	0x0500000f


	//   ....[180]....
        /*092c*/ 	.word	0x0500000f


	//   ....[181]....
        /*0930*/ 	.word	0x0500000f


	//   ....[182]....
        /*0934*/ 	.word	0x0500000f


	//----- nvinfo : EIATTR_COOP_GROUP_INSTR_OFFSETS
	.align		4
.L_236:
        /*0938*/ 	.byte	0x04, 0x28
        /*093a*/ 	.short	(.L_238 - .L_237)


	//   ....[0]....
.L_237:
        /*093c*/ 	.word	0x00000070


	//   ....[1]....
        /*0940*/ 	.word	0x00000140


	//   ....[2]....
        /*0944*/ 	.word	0x00000190


	//   ....[3]....
        /*0948*/ 	.word	0x000003c0


	//   ....[4]....
        /*094c*/ 	.word	0x00000520


	//   ....[5]....
        /*0950*/ 	.word	0x00000640


	//   ....[6]....
        /*0954*/ 	.word	0x000007a0


	//   ....[7]....
        /*0958*/ 	.word	0x00003540


	//   ....[8]....
        /*095c*/ 	.word	0x00003550


	//   ....[9]....
        /*0960*/ 	.word	0x000064e0


	//   ....[10]....
        /*0964*/ 	.word	0x000064f0


	//   ....[11]....
        /*0968*/ 	.word	0x00009510


	//   ....[12]....
        /*096c*/ 	.word	0x00009520


	//   ....[13]....
        /*0970*/ 	.word	0x000099c0


	//   ....[14]....
        /*0974*/ 	.word	0x000099e0


	//   ....[15]....
        /*0978*/ 	.word	0x0000a870


	//   ....[16]....
        /*097c*/ 	.word	0x0000b160


	//   ....[17]....
        /*0980*/ 	.word	0x0000b170


	//   ....[18]....
        /*0984*/ 	.word	0x0000b180


	//   ....[19]....
        /*0988*/ 	.word	0x0000b190


	//   ....[20]....
        /*098c*/ 	.word	0x0000e830


	//   ....[21]....
        /*0990*/ 	.word	0x0000e840


	//   ....[22]....
        /*0994*/ 	.word	0x0000e850


	//   ....[23]....
        /*0998*/ 	.word	0x0000e860


	//   ....[24]....
        /*099c*/ 	.word	0x000128a0


	//   ....[25]....
        /*09a0*/ 	.word	0x00012cd0


	//   ....[26]....
        /*09a4*/ 	.word	0x00013d80


	//   ....[27]....
        /*09a8*/ 	.word	0x00013e40


	//   ....[28]....
        /*09ac*/ 	.word	0x00014750


	//   ....[29]....
        /*09b0*/ 	.word	0x000147f0


	//   ....[30]....
        /*09b4*/ 	.word	0x00016890


	//   ....[31]....
        /*09b8*/ 	.word	0x00016d10


	//   ....[32]....
        /*09bc*/ 	.word	0x000176c0


	//   ....[33]....
        /*09c0*/ 	.word	0x000176e0


	//   ....[34]....
        /*09c4*/ 	.word	0x00018390


	//   ....[35]....
        /*09c8*/ 	.word	0x000183c0


	//   ....[36]....
        /*09cc*/ 	.word	0x0001a900


	//   ....[37]....
        /*09d0*/ 	.word	0x0001a960


	//   ....[38]....
        /*09d4*/ 	.word	0x0001ad50


	//   ....[39]....
        /*09d8*/ 	.word	0x0001ad70


	//   ....[40]....
        /*09dc*/ 	.word	0x0001d270


	//   ....[41]....
        /*09e0*/ 	.word	0x0001d660


	//   ....[42]....
        /*09e4*/ 	.word	0x0001e010


	//   ....[43]....
        /*09e8*/ 	.word	0x0001e030


	//   ....[44]....
        /*09ec*/ 	.word	0x0001ecf0


	//   ....[45]....
        /*09f0*/ 	.word	0x0001ed10


	//   ....[46]....
        /*09f4*/ 	.word	0x000202b0


	//   ....[47]....
        /*09f8*/ 	.word	0x000202c0


	//   ....[48]....
        /*09fc*/ 	.word	0x00020340


	//   ....[49]....
        /*0a00*/ 	.word	0x00020350


	//   ....[50]....
        /*0a04*/ 	.word	0x000212d0


	//   ....[51]....
        /*0a08*/ 	.word	0x00021300


	//   ....[52]....
        /*0a0c*/ 	.word	0x00021350


	//   ....[53]....
        /*0a10*/ 	.word	0x00021380


	//   ....[54]....
        /*0a14*/ 	.word	0x000213b0


	//   ....[55]....
        /*0a18*/ 	.word	0x000213e0


	//   ....[56]....
        /*0a1c*/ 	.word	0x00021410


	//   ....[57]....
        /*0a20*/ 	.word	0x00021440


	//   ....[58]....
        /*0a24*/ 	.word	0x00021470


	//   ....[59]....
        /*0a28*/ 	.word	0x000214a0


	//   ....[60]....
        /*0a2c*/ 	.word	0x000214d0


	//   ....[61]....
        /*0a30*/ 	.word	0x00021500


	//   ....[62]....
        /*0a34*/ 	.word	0x00021530


	//   ....[63]....
        /*0a38*/ 	.word	0x00021560


	//   ....[64]....
        /*0a3c*/ 	.word	0x00021590


	//   ....[65]....
        /*0a40*/ 	.word	0x000215c0


	//   ....[66]....
        /*0a44*/ 	.word	0x000215f0


	//   ....[67]....
        /*0a48*/ 	.word	0x00021630


	//   ....[68]....
        /*0a4c*/ 	.word	0x00021660


	//   ....[69]....
        /*0a50*/ 	.word	0x00021690


	//   ....[70]....
        /*0a54*/ 	.word	0x000216c0


	//   ....[71]....
        /*0a58*/ 	.word	0x000216f0


	//   ....[72]....
        /*0a5c*/ 	.word	0x00021720


	//   ....[73]....
        /*0a60*/ 	.word	0x00021750


	//   ....[74]....
        /*0a64*/ 	.word	0x00021780


	//   ....[75]....
        /*0a68*/ 	.word	0x000217b0


	//   ....[76]....
        /*0a6c*/ 	.word	0x000217e0


	//   ....[77]....
        /*0a70*/ 	.word	0x00021810


	//   ....[78]....
        /*0a74*/ 	.word	0x00021840


	//   ....[79]....
        /*0a78*/ 	.word	0x00021870


	//   ....[80]....
        /*0a7c*/ 	.word	0x000218a0


	//   ....[81]....
        /*0a80*/ 	.word	0x000218d0


	//   ....[82]....
        /*0a84*/ 	.word	0x00021900


	//   ....[83]....
        /*0a88*/ 	.word	0x00021930


	//   ....[84]....
        /*0a8c*/ 	.word	0x00021960


	//   ....[85]....
        /*0a90*/ 	.word	0x00021990


	//   ....[86]....
        /*0a94*/ 	.word	0x000219c0


	//   ....[87]....
        /*0a98*/ 	.word	0x000219f0


	//   ....[88]....
        /*0a9c*/ 	.word	0x00021a20


	//   ....[89]....
        /*0aa0*/ 	.word	0x00021a50


	//   ....[90]....
        /*0aa4*/ 	.word	0x00021a80


	//   ....[91]....
        /*0aa8*/ 	.word	0x00021ab0


	//   ....[92]....
        /*0aac*/ 	.word	0x00021ae0


	//   ....[93]....
        /*0ab0*/ 	.word	0x00021b10


	//   ....[94]....
        /*0ab4*/ 	.word	0x00021b40


	//   ....[95]....
        /*0ab8*/ 	.word	0x00021b70


	//   ....[96]....
        /*0abc*/ 	.word	0x00021ba0


	//   ....[97]....
        /*0ac0*/ 	.word	0x00021bd0


	//   ....[98]....
        /*0ac4*/ 	.word	0x00021c00


	//   ....[99]....
        /*0ac8*/ 	.word	0x00021c30


	//   ....[100]....
        /*0acc*/ 	.word	0x00021c60


	//   ....[101]....
        /*0ad0*/ 	.word	0x00021c90


	//   ....[102]....
        /*0ad4*/ 	.word	0x00021cb0


	//   ....[103]....
        /*0ad8*/ 	.word	0x00021cc0


	//   ....[104]....
        /*0adc*/ 	.word	0x00021cf0


	//   ....[105]....
        /*0ae0*/ 	.word	0x00021d20


	//   ....[106]....
        /*0ae4*/ 	.word	0x00021d50


	//   ....[107]....
        /*0ae8*/ 	.word	0x00021d80


	//   ....[108]....
        /*0aec*/ 	.word	0x00021db0


	//   ....[109]....
        /*0af0*/ 	.word	0x00021de0


	//   ....[110]....
        /*0af4*/ 	.word	0x00021df0


	//   ....[111]....
        /*0af8*/ 	.word	0x00021e00


	//   ....[112]....
        /*0afc*/ 	.word	0x00021e10


	//   ....[113]....
        /*0b00*/ 	.word	0x00021e20


	//   ....[114]....
        /*0b04*/ 	.word	0x00021e30


	//   ....[115]....
        /*0b08*/ 	.word	0x00021e40


	//   ....[116]....
        /*0b0c*/ 	.word	0x00021e50


	//   ....[117]....
        /*0b10*/ 	.word	0x00021e60


	//   ....[118]....
        /*0b14*/ 	.word	0x00021e70


	//   ....[119]....
        /*0b18*/ 	.word	0x00021e80


	//   ....[120]....
        /*0b1c*/ 	.word	0x00021e90


	//   ....[121]....
        /*0b20*/ 	.word	0x00021ea0


	//   ....[122]....
        /*0b24*/ 	.word	0x00021eb0


	//   ....[123]....
        /*0b28*/ 	.word	0x00021ec0


	//   ....[124]....
        /*0b2c*/ 	.word	0x00021ed0


	//   ....[125]....
        /*0b30*/ 	.word	0x00021ee0


	//   ....[126]....
        /*0b34*/ 	.word	0x00021ef0


	//   ....[127]....
        /*0b38*/ 	.word	0x00021f00


	//   ....[128]....
        /*0b3c*/ 	.word	0x00021f10


	//   ....[129]....
        /*0b40*/ 	.word	0x00021f40


	//   ....[130]....
        /*0b44*/ 	.word	0x00021f70


	//   ....[131]....
        /*0b48*/ 	.word	0x00021fa0


	//   ....[132]....
        /*0b4c*/ 	.word	0x00021fd0


	//   ....[133]....
        /*0b50*/ 	.word	0x00022000


	//   ....[134]....
        /*0b54*/ 	.word	0x00022030


	//   ....[135]....
        /*0b58*/ 	.word	0x00022040


	//   ....[136]....
        /*0b5c*/ 	.word	0x00022050


	//   ....[137]....
        /*0b60*/ 	.word	0x00022080


	//   ....[138]....
        /*0b64*/ 	.word	0x000220b0


	//   ....[139]....
        /*0b68*/ 	.word	0x000220e0


	//   ....[140]....
        /*0b6c*/ 	.word	0x00022110


	//   ....[141]....
        /*0b70*/ 	.word	0x00022140


	//   ....[142]....
        /*0b74*/ 	.word	0x00022170


	//   ....[143]....
        /*0b78*/ 	.word	0x000221a0


	//   ....[144]....
        /*0b7c*/ 	.word	0x000221b0


	//   ....[145]....
        /*0b80*/ 	.word	0x000221d0


	//   ....[146]....
        /*0b84*/ 	.word	0x00022cf0


	//   ....[147]....
        /*0b88*/ 	.word	0x00022d10


	//   ....[148]....
        /*0b8c*/ 	.word	0x00022d20


	//   ....[149]....
        /*0b90*/ 	.word	0x00022d30


	//   ....[150]....
        /*0b94*/ 	.word	0x00023610


	//   ....[151]....
        /*0b98*/ 	.word	0x00023620


	//   ....[152]....
        /*0b9c*/ 	.word	0x00023770


	//   ....[153]....
        /*0ba0*/ 	.word	0x00023780


	//   ....[154]....
        /*0ba4*/ 	.word	0x000238d0


	//   ....[155]....
        /*0ba8*/ 	.word	0x000238e0


	//   ....[156]....
        /*0bac*/ 	.word	0x00023a30


	//   ....[157]....
        /*0bb0*/ 	.word	0x00023a40


	//   ....[158]....
        /*0bb4*/ 	.word	0x00023e30


	//   ....[159]....
        /*0bb8*/ 	.word	0x00023e40


	//   ....[160]....
        /*0bbc*/ 	.word	0x00024b80


	//   ....[161]....
        /*0bc0*/ 	.word	0x00024b90


	//   ....[162]....
        /*0bc4*/ 	.word	0x000260c0


	//   ....[163]....
        /*0bc8*/ 	.word	0x000260d0


	//   ....[164]....
        /*0bcc*/ 	.word	0x00026230


	//   ....[165]....
        /*0bd0*/ 	.word	0x00026240


	//   ....[166]....
        /*0bd4*/ 	.word	0x00026390


	//   ....[167]....
        /*0bd8*/ 	.word	0x000263a0


	//   ....[168]....
        /*0bdc*/ 	.word	0x000264f0


	//   ....[169]....
        /*0be0*/ 	.word	0x00026500


	//   ....[170]....
        /*0be4*/ 	.word	0x000266a0


	//   ....[171]....
        /*0be8*/ 	.word	0x00026890


	//   ....[172]....
        /*0bec*/ 	.word	0x000268c0


	//   ....[173]....
        /*0bf0*/ 	.word	0x000268f0


	//   ....[174]....
        /*0bf4*/ 	.word	0x00026920


	//   ....[175]....
        /*0bf8*/ 	.word	0x00026950


	//   ....[176]....
        /*0bfc*/ 	.word	0x00026980


	//   ....[177]....
        /*0c00*/ 	.word	0x00026b10


	//   ....[178]....
        /*0c04*/ 	.word	0x00026b40


	//   ....[179]....
        /*0c08*/ 	.word	0x00026b70


	//   ....[180]....
        /*0c0c*/ 	.word	0x00026ba0


	//   ....[181]....
        /*0c10*/ 	.word	0x00026bd0


	//   ....[182]....
        /*0c14*/ 	.word	0x00026c00


	//   ....[183]....
        /*0c18*/ 	.word	0x00026c90


	//   ....[184]....
        /*0c1c*/ 	.word	0x00026cc0


	//   ....[185]....
        /*0c20*/ 	.word	0x00026cd0


	//   ....[186]....
        /*0c24*/ 	.word	0x00026d10


	//   ....[187]....
        /*0c28*/ 	.word	0x00028620


	//   ....[188]....
        /*0c2c*/ 	.word	0x0002ac50


	//   ....[189]....
        /*0c30*/ 	.word	0x0002ac80


	//   ....[190]....
        /*0c34*/ 	.word	0x0002adb0


	//   ....[191]....
        /*0c38*/ 	.word	0x0002adc0


	//   ....[192]....
        /*0c3c*/ 	.word	0x0002ae50


	//   ....[193]....
        /*0c40*/ 	.word	0x0002ae60


	//   ....[194]....
        /*0c44*/ 	.word	0x0002ae70


	//   ....[195]....
        /*0c48*/ 	.word	0x0002af10


	//   ....[196]....
        /*0c4c*/ 	.word	0x0002b290


	//   ....[197]....
        /*0c50*/ 	.word	0x0002b2b0


	//   ....[198]....
        /*0c54*/ 	.word	0x0002b350


	//   ....[199]....
        /*0c58*/ 	.word	0x0002b360


	//   ....[200]....
        /*0c5c*/ 	.word	0x0002b3f0


	//   ....[201]....
        /*0c60*/ 	.word	0x0002b400


	//   ....[202]....
        /*0c64*/ 	.word	0x0002b410


	//   ....[203]....
        /*0c68*/ 	.word	0x0002b420


	//   ....[204]....
        /*0c6c*/ 	.word	0x0002bc10


	//   ....[205]....
        /*0c70*/ 	.word	0x0002bc40


	//   ....[206]....
        /*0c74*/ 	.word	0x0002bc60


	//   ....[207]....
        /*0c78*/ 	.word	0x0002bd00


	//   ....[208]....
        /*0c7c*/ 	.word	0x0002bd20


	//   ....[209]....
        /*0c80*/ 	.word	0x0002bdc0


	//   ....[210]....
        /*0c84*/ 	.word	0x0002bde0


	//   ....[211]....
        /*0c88*/ 	.word	0x0002bdf0


	//   ....[212]....
        /*0c8c*/ 	.word	0x0002c570


	//   ....[213]....
        /*0c90*/ 	.word	0x0002c580


	//   ....[214]....
        /*0c94*/ 	.word	0x0002c5c0


	//   ....[215]....
        /*0c98*/ 	.word	0x0002c600


	//   ....[216]....
        /*0c9c*/ 	.word	0x0002c610


	//   ....[217]....
        /*0ca0*/ 	.word	0x0002c670


	//   ....[218]....
        /*0ca4*/ 	.word	0x0002c6a0


	//   ....[219]....
        /*0ca8*/ 	.word	0x0002c6e0


	//   ....[220]....
        /*0cac*/ 	.word	0x0002ca30


	//   ....[221]....
        /*0cb0*/ 	.word	0x0002ca40


	//   ....[222]....
        /*0cb4*/ 	.word	0x0002ca50


	//   ....[223]....
        /*0cb8*/ 	.word	0x0002cab0


	//   ....[224]....
        /*0cbc*/ 	.word	0x0002cac0


	//   ....[225]....
        /*0cc0*/ 	.word	0x0002cb20


	//   ....[226]....
        /*0cc4*/ 	.word	0x0002cb50


	//   ....[227]....
        /*0cc8*/ 	.word	0x0002cb90


	//   ....[228]....
        /*0ccc*/ 	.word	0x0002df30


	//   ....[229]....
        /*0cd0*/ 	.word	0x0002df60


	//   ....[230]....
        /*0cd4*/ 	.word	0x0002dfc0


	//   ....[231]....
        /*0cd8*/ 	.word	0x0002dff0


	//   ....[232]....
        /*0cdc*/ 	.word	0x0002e020


	//   ....[233]....
        /*0ce0*/ 	.word	0x0002e050


	//   ....[234]....
        /*0ce4*/ 	.word	0x0002e080


	//   ....[235]....
        /*0ce8*/ 	.word	0x0002e0b0


	//   ....[236]....
        /*0cec*/ 	.word	0x0002e250


	//   ....[237]....
        /*0cf0*/ 	.word	0x0002e280


	//   ....[238]....
        /*0cf4*/ 	.word	0x0002e2b0


	//   ....[239]....
        /*0cf8*/ 	.word	0x0002e2e0


	//   ....[240]....
        /*0cfc*/ 	.word	0x0002e310


	//   ....[241]....
        /*0d00*/ 	.word	0x0002e340


	//   ....[242]....
        /*0d04*/ 	.word	0x0002e400


	//   ....[243]....
        /*0d08*/ 	.word	0x0002e420


	//   ....[244]....
        /*0d0c*/ 	.word	0x0002e440


	//   ....[245]....
        /*0d10*/ 	.word	0x0002e4a0


	//   ....[246]....
        /*0d14*/ 	.word	0x0002eec0


	//   ....[247]....
        /*0d18*/ 	.word	0x0002f260


	//   ....[248]....
        /*0d1c*/ 	.word	0x0002f2f0


	//   ....[249]....
        /*0d20*/ 	.word	0x0002f3d0


	//   ....[250]....
        /*0d24*/ 	.word	0x0002f460


	//   ....[251]....
        /*0d28*/ 	.word	0x0002f540


	//   ....[252]....
        /*0d2c*/ 	.word	0x0002f5d0


	//   ....[253]....
        /*0d30*/ 	.word	0x0002f6a0


	//   ....[254]....
        /*0d34*/ 	.word	0x0002f740


	//   ....[255]....
        /*0d38*/ 	.word	0x0002f7d0


	//   ....[0]....
        /*0d3c*/ 	.word	0x0002f820


	//   ....[1]....
        /*0d40*/ 	.word	0x0002f870


	//   ....[2]....
        /*0d44*/ 	.word	0x0002f950


	//   ....[3]....
        /*0d48*/ 	.word	0x0002f9e0


	//   ....[4]....
        /*0d4c*/ 	.word	0x0002fa30


	//   ....[5]....
        /*0d50*/ 	.word	0x0002fa80


	//   ....[6]....
        /*0d54*/ 	.word	0x0002ff50


	//   ....[7]....
        /*0d58*/ 	.word	0x00030070


	//   ....[8]....
        /*0d5c*/ 	.word	0x000301a0


	//   ....[9]....
        /*0d60*/ 	.word	0x000302d0


	//   ....[10]....
        /*0d64*/ 	.word	0x00030400


	//   ....[11]....
        /*0d68*/ 	.word	0x00030520


	//   ....[12]....
        /*0d6c*/ 	.word	0x000305c0


	//   ....[13]....
        /*0d70*/ 	.word	0x00030610


	//   ....[14]....
        /*0d74*/ 	.word	0x00030690


	//   ....[15]....
        /*0d78*/ 	.word	0x00030700


	//   ....[16]....
        /*0d7c*/ 	.word	0x00030780


	//   ....[17]....
        /*0d80*/ 	.word	0x000307d0


	//   ....[18]....
        /*0d84*/ 	.word	0x00030850


	//   ....[19]....
        /*0d88*/ 	.word	0x000308c0


	//   ....[20]....
        /*0d8c*/ 	.word	0x00030920


	//   ....[21]....
        /*0d90*/ 	.word	0x00030970


	//   ....[22]....
        /*0d94*/ 	.word	0x000309d0


	//   ....[23]....
        /*0d98*/ 	.word	0x00030a40


	//   ....[24]....
        /*0d9c*/ 	.word	0x00030aa0


	//   ....[25]....
        /*0da0*/ 	.word	0x00030af0


	//   ....[26]....
        /*0da4*/ 	.word	0x00030b70


	//   ....[27]....
        /*0da8*/ 	.word	0x00030bc0


	//   ....[28]....
        /*0dac*/ 	.word	0x00030c20


	//   ....[29]....
        /*0db0*/ 	.word	0x00030c70


	//   ....[30]....
        /*0db4*/ 	.word	0x00030cf0


	//   ....[31]....
        /*0db8*/ 	.word	0x00030d60


	//   ....[32]....
        /*0dbc*/ 	.word	0x00030dc0


	//   ....[33]....
        /*0dc0*/ 	.word	0x00030e10


	//   ....[34]....
        /*0dc4*/ 	.word	0x00030e90


	//   ....[35]....
        /*0dc8*/ 	.word	0x00030f00


	//   ....[36]....
        /*0dcc*/ 	.word	0x00030f60


	//   ....[37]....
        /*0dd0*/ 	.word	0x00030fb0


	//   ....[38]....
        /*0dd4*/ 	.word	0x00031030


	//   ....[39]....
        /*0dd8*/ 	.word	0x000310a0


	//   ....[40]....
        /*0ddc*/ 	.word	0x00031100


	//   ....[41]....
        /*0de0*/ 	.word	0x00031150


	//   ....[42]....
        /*0de4*/ 	.word	0x000311d0


	//   ....[43]....
        /*0de8*/ 	.word	0x00031240


	//   ....[44]....
        /*0dec*/ 	.word	0x000312a0


	//   ....[45]....
        /*0df0*/ 	.word	0x000312f0


	//   ....[46]....
        /*0df4*/ 	.word	0x00031370


	//   ....[47]....
        /*0df8*/ 	.word	0x000313e0


	//   ....[48]....
        /*0dfc*/ 	.word	0x00031440


	//   ....[49]....
        /*0e00*/ 	.word	0x00031490


	//   ....[50]....
        /*0e04*/ 	.word	0x000314f0


	//   ....[51]....
        /*0e08*/ 	.word	0x00031560


	//   ....[52]....
        /*0e0c*/ 	.word	0x000315c0


	//   ....[53]....
        /*0e10*/ 	.word	0x00031610


	//   ....[54]....
        /*0e14*/ 	.word	0x00031690


	//   ....[55]....
        /*0e18*/ 	.word	0x000316e0


	//   ....[56]....
        /*0e1c*/ 	.word	0x00031740


	//   ....[57]....
        /*0e20*/ 	.word	0x00031790


	//   ....[58]....
        /*0e24*/ 	.word	0x000317f0


	//   ....[59]....
        /*0e28*/ 	.word	0x00031860


	//   ....[60]....
        /*0e2c*/ 	.word	0x000318c0


	//   ....[61]....
        /*0e30*/ 	.word	0x00031910


	//   ....[62]....
        /*0e34*/ 	.word	0x00031970


	//   ....[63]....
        /*0e38*/ 	.word	0x000319c0


	//   ....[64]....
        /*0e3c*/ 	.word	0x00031a20


	//   ....[65]....
        /*0e40*/ 	.word	0x00031a70


	//   ....[66]....
        /*0e44*/ 	.word	0x00031ad0


	//   ....[67]....
        /*0e48*/ 	.word	0x00031b20


	//   ....[68]....
        /*0e4c*/ 	.word	0x00031b80


	//   ....[69]....
        /*0e50*/ 	.word	0x00031bd0


	//   ....[70]....
        /*0e54*/ 	.word	0x00031c30


	//   ....[71]....
        /*0e58*/ 	.word	0x00031c80


	//   ....[72]....
        /*0e5c*/ 	.word	0x00031ce0


	//   ....[73]....
        /*0e60*/ 	.word	0x00031d30


	//   ....[74]....
        /*0e64*/ 	.word	0x00031d90


	//   ....[75]....
        /*0e68*/ 	.word	0x00031de0


	//   ....[76]....
        /*0e6c*/ 	.word	0x00031e40


	//   ....[77]....
        /*0e70*/ 	.word	0x00031e90


	//   ....[78]....
        /*0e74*/ 	.word	0x00031f10


	//   ....[79]....
        /*0e78*/ 	.word	0x00031f80


	//   ....[80]....
        /*0e7c*/ 	.word	0x00031fe0


	//   ....[81]....
        /*0e80*/ 	.word	0x00032030


	//   ....[82]....
        /*0e84*/ 	.word	0x000320b0


	//   ....[83]....
        /*0e88*/ 	.word	0x00032120


	//   ....[84]....
        /*0e8c*/ 	.word	0x00032180


	//   ....[85]....
        /*0e90*/ 	.word	0x000321d0


	//   ....[86]....
        /*0e94*/ 	.word	0x00032250


	//   ....[87]....
        /*0e98*/ 	.word	0x000322c0


	//   ....[88]....
        /*0e9c*/ 	.word	0x00032320


	//   ....[89]....
        /*0ea0*/ 	.word	0x00032370


	//   ....[90]....
        /*0ea4*/ 	.word	0x000323d0


	//   ....[91]....
        /*0ea8*/ 	.word	0x00032440


	//   ....[92]....
        /*0eac*/ 	.word	0x000324a0


	//   ....[93]....
        /*0eb0*/ 	.word	0x000324f0


	//   ....[94]....
        /*0eb4*/ 	.word	0x00032570


	//   ....[95]....
        /*0eb8*/ 	.word	0x000325c0


	//   ....[96]....
        /*0ebc*/ 	.word	0x00032620


	//   ....[97]....
        /*0ec0*/ 	.word	0x00032670


	//   ....[98]....
        /*0ec4*/ 	.word	0x00032730


	//   ....[99]....
        /*0ec8*/ 	.word	0x000327a0


	//   ....[100]....
        /*0ecc*/ 	.word	0x00032860


	//   ....[101]....
        /*0ed0*/ 	.word	0x00032980


	//   ....[102]....
        /*0ed4*/ 	.word	0x00032aa0


	//   ....[103]....
        /*0ed8*/ 	.word	0x00032af0


	//   ....[104]....
        /*0edc*/ 	.word	0x00032b80


	//   ....[105]....
        /*0ee0*/ 	.word	0x00032c10


	//   ....[106]....
        /*0ee4*/ 	.word	0x00032ca0


	//   ....[107]....
        /*0ee8*/ 	.word	0x00032d30


	//   ....[108]....
        /*0eec*/ 	.word	0x00032dc0


	//   ....[109]....
        /*0ef0*/ 	.word	0x00032e50


	//   ....[110]....
        /*0ef4*/ 	.word	0x00032ed0


	//   ....[111]....
        /*0ef8*/ 	.word	0x00032f20


	//   ....[112]....
        /*0efc*/ 	.word	0x00032fc0


	//   ....[113]....
        /*0f00*/ 	.word	0x00033050


	//   ....[114]....
        /*0f04*/ 	.word	0x000330e0


	//   ....[115]....
        /*0f08*/ 	.word	0x00033130


	//   ....[116]....
        /*0f0c*/ 	.word	0x000331c0


	//   ....[117]....
        /*0f10*/ 	.word	0x00033250


	//   ....[118]....
        /*0f14*/ 	.word	0x000332e0


	//   ....[119]....
        /*0f18*/ 	.word	0x00033370


	//   ....[120]....
        /*0f1c*/ 	.word	0x00033400


	//   ....[121]....
        /*0f20*/ 	.word	0x00033490


	//   ....[122]....
        /*0f24*/ 	.word	0x00033550


	//   ....[123]....
        /*0f28*/ 	.word	0x00033830


	//   ....[124]....
        /*0f2c*/ 	.word	0x00033930


	//   ....[125]....
        /*0f30*/ 	.word	0x000339f0


	//   ....[126]....
        /*0f34*/ 	.word	0x00033b70


	//   ....[127]....
        /*0f38*/ 	.word	0x00033c00


	//   ....[128]....
        /*0f3c*/ 	.word	0x00033c60


	//   ....[129]....
        /*0f40*/ 	.word	0x00033d60


	//   ....[130]....
        /*0f44*/ 	.word	0x00033dc0


	//   ....[131]....
        /*0f48*/ 	.word	0x00033e90


	//   ....[132]....
        /*0f4c*/ 	.word	0x00034020


	//   ....[133]....
        /*0f50*/ 	.word	0x000340b0


	//   ....[134]....
        /*0f54*/ 	.word	0x000341b0


	//   ....[135]....
        /*0f58*/ 	.word	0x00034260


	//   ....[136]....
        /*0f5c*/ 	.word	0x000342c0


	//   ....[137]....
        /*0f60*/ 	.word	0x000343c0


	//   ....[138]....
        /*0f64*/ 	.word	0x00034420


	//   ....[139]....
        /*0f68*/ 	.word	0x000344c0


	//   ....[140]....
        /*0f6c*/ 	.word	0x000345d0


	//   ....[141]....
        /*0f70*/ 	.word	0x00034640


	//   ....[142]....
        /*0f74*/ 	.word	0x000346a0


	//   ....[143]....
        /*0f78*/ 	.word	0x000347b0


	//   ....[144]....
        /*0f7c*/ 	.word	0x00034810


	//   ....[145]....
        /*0f80*/ 	.word	0x00034930


	//   ....[146]....
        /*0f84*/ 	.word	0x00034990


	//   ....[147]....
        /*0f88*/ 	.word	0x00034a90


	//   ....[148]....
        /*0f8c*/ 	.word	0x00034bc0


	//   ....[149]....
        /*0f90*/ 	.word	0x00034c50


	//   ....[150]....
        /*0f94*/ 	.word	0x00034cb0


	//   ....[151]....
        /*0f98*/ 	.word	0x00034d90


	//   ....[152]....
        /*0f9c*/ 	.word	0x00034df0


	//   ....[153]....
        /*0fa0*/ 	.word	0x00034ec0


	//   ....[154]....
        /*0fa4*/ 	.word	0x00034f20


	//   ....[155]....
        /*0fa8*/ 	.word	0x00034ff0


	//   ....[156]....
        /*0fac*/ 	.word	0x000350e0


	//   ....[157]....
        /*0fb0*/ 	.word	0x00035170


	//   ....[158]....
        /*0fb4*/ 	.word	0x000351d0


	//   ....[159]....
        /*0fb8*/ 	.word	0x000352a0


	//   ....[160]....
        /*0fbc*/ 	.word	0x00035300


	//   ....[161]....
        /*0fc0*/ 	.word	0x000353d0


	//   ....[162]....
        /*0fc4*/ 	.word	0x00035430


	//   ....[163]....
        /*0fc8*/ 	.word	0x00035500


	//   ....[164]....
        /*0fcc*/ 	.word	0x000356e0


	//   ....[165]....
        /*0fd0*/ 	.word	0x00035780


	//   ....[166]....
        /*0fd4*/ 	.word	0x000358f0


	//   ....[167]....
        /*0fd8*/ 	.word	0x00035960


	//   ....[168]....
        /*0fdc*/ 	.word	0x000359d0


	//   ....[169]....
        /*0fe0*/ 	.word	0x00035a40


	//   ....[170]....
        /*0fe4*/ 	.word	0x00035ab0


	//   ....[171]....
        /*0fe8*/ 	.word	0x00035b30


	//   ....[172]....
        /*0fec*/ 	.word	0x00035bb0


	//   ....[173]....
        /*0ff0*/ 	.word	0x00035c40


	//   ....[174]....
        /*0ff4*/ 	.word	0x00035cb0


	//   ....[175]....
        /*0ff8*/ 	.word	0x00035d20


	//   ....[176]....
        /*0ffc*/ 	.word	0x00035d90


	//   ....[177]....
        /*1000*/ 	.word	0x00035e10


	//   ....[178]....
        /*1004*/ 	.word	0x00035e80


	//   ....[179]....
        /*1008*/ 	.word	0x00035f30


	//   ....[180]....
        /*100c*/ 	.word	0x00035f80


	//   ....[181]....
        /*1010*/ 	.word	0x00036010


	//   ....[182]....
        /*1014*/ 	.word	0x00036140


	//----- nvinfo : EIATTR_REG_RECONFIG
	.align		4
.L_238:
        /*1018*/ 	.byte	0x01, 0x54
	.zero		2


	//----- nvinfo : EIATTR_SYSCALL_OFFSETS
	.align		4
        /*101c*/ 	.byte	0x04, 0x46
        /*101e*/ 	.short	(.L_240 - .L_239)


	//   ....[0]....
.L_239:
        /*1020*/ 	.word	0x000022f0


	//   ....[1]....
        /*1024*/ 	.word	0x00002440


	//   ....[2]....
        /*1028*/ 	.word	0x0000aa00


	//   ....[3]....
        /*102c*/ 	.word	0x0000af40


	//   ....[4]....
        /*1030*/ 	.word	0x0002a2b0


	//   ....[5]....
        /*1034*/ 	.word	0x0002a420


	//   ....[6]....
        /*1038*/ 	.word	0x0002a570


	//   ....[7]....
        /*103c*/ 	.word	0x0002a6b0


	//   ....[8]....
        /*1040*/ 	.word	0x0002b880


	//----- nvinfo : EIATTR_MBARRIER_INSTR_OFFSETS
	.align		4
.L_240:
        /*1044*/ 	.byte	0x04, 0x39
        /*1046*/ 	.short	(.L_242 - .L_241)


	//   ....[0]....
.L_241:
        /*1048*/ 	.word	0x00000270
        /*104c*/ 	.word	0x000000ff
        /*1050*/ 	.word	0x0002a800
        /*1054*/ 	.short	0x0100
        /*1056*/ 	.byte	0x08
	.zero		1


	//   ....[1]....
        /*1058*/ 	.word	0x00000280
        /*105c*/ 	.word	0x000000ff
        /*1060*/ 	.word	0x0002a820
        /*1064*/ 	.short	0x0100
        /*1066*/ 	.byte	0x08
	.zero		1


	//   ....[2]....
        /*1068*/ 	.word	0x00000370
        /*106c*/ 	.word	0x000000ff
        /*1070*/ 	.word	0x0002a830
        /*1074*/ 	.short	0x0100
        /*1076*/ 	.byte	0x08
	.zero		1


	//   ....[3]....
        /*1078*/ 	.word	0x00000380
        /*107c*/ 	.word	0x000000ff
        /*1080*/ 	.word	0x0002a840
        /*1084*/ 	.short	0x0100
        /*1086*/ 	.byte	0x08
	.zero		1


	//   ....[4]....
        /*1088*/ 	.word	0x00000390
        /*108c*/ 	.word	0x000000ff
        /*1090*/ 	.word	0x0002a838
        /*1094*/ 	.short	0x0100
        /*1096*/ 	.byte	0x08
	.zero		1


	//   ....[5]....
        /*1098*/ 	.word	0x000003a0
        /*109c*/ 	.word	0x000000ff
        /*10a0*/ 	.word	0x0002a848
        /*10a4*/ 	.short	0x0100
        /*10a6*/ 	.byte	0x08
	.zero		1


	//   ....[6]....
        /*10a8*/ 	.word	0x000004d0
        /*10ac*/ 	.word	0x000000ff
        /*10b0*/ 	.word	0x0002a850
        /*10b4*/ 	.short	0x0100
        /*10b6*/ 	.byte	0x08
	.zero		1


	//   ....[7]....
        /*10b8*/ 	.word	0x000004e0
        /*10bc*/ 	.word	0x000000ff
        /*10c0*/ 	.word	0x0002a860
        /*10c4*/ 	.short	0x0100
        /*10c6*/ 	.byte	0x08
	.zero		1


	//   ....[8]....
        /*10c8*/ 	.word	0x000004f0
        /*10cc*/ 	.word	0x000000ff
        /*10d0*/ 	.word	0x0002a858
        /*10d4*/ 	.short	0x0100
        /*10d6*/ 	.byte	0x08
	.zero		1


	//   ....[9]....
        /*10d8*/ 	.word	0x00000500
        /*10dc*/ 	.word	0x000000ff
        /*10e0*/ 	.word	0x0002a868
        /*10e4*/ 	.short	0x0100
        /*10e6*/ 	.byte	0x08
	.zero		1


	//   ....[10]....
        /*10e8*/ 	.word	0x000005f0
        /*10ec*/ 	.word	0x000000ff
        /*10f0*/ 	.word	0x0002a870
        /*10f4*/ 	.short	0x0100
        /*10f6*/ 	.byte	0x06
	.zero		1


	//   ....[11]....
        /*10f8*/ 	.word	0x00000600
        /*10fc*/ 	.word	0x000000ff
        /*1100*/ 	.word	0x0002a880
        /*1104*/ 	.short	0x0100
        /*1106*/ 	.byte	0x06
	.zero		1


	//   ....[12]....
        /*1108*/ 	.word	0x00000610
        /*110c*/ 	.word	0x000000ff
        /*1110*/ 	.word	0x0002a878
        /*1114*/ 	.short	0x0100
        /*1116*/ 	.byte	0x06
	.zero		1


	//   ....[13]....
        /*1118*/ 	.word	0x00000620
        /*111c*/ 	.word	0x000000ff
        /*1120*/ 	.word	0x0002a888
        /*1124*/ 	.short	0x0100
        /*1126*/ 	.byte	0x06
	.zero		1


	//   ....[14]....
        /*1128*/ 	.word	0x00000750
        /*112c*/ 	.word	0x000000ff
        /*1130*/ 	.word	0x0002a890
        /*1134*/ 	.short	0x0100
        /*1136*/ 	.byte	0x08
	.zero		1


	//   ....[15]....
        /*1138*/ 	.word	0x00000760
        /*113c*/ 	.word	0x000000ff
        /*1140*/ 	.word	0x0002a8a0
        /*1144*/ 	.short	0x0100
        /*1146*/ 	.byte	0x08
	.zero		1


	//   ....[16]....
        /*1148*/ 	.word	0x00000770
        /*114c*/ 	.word	0x000000ff
        /*1150*/ 	.word	0x0002a898
        /*1154*/ 	.short	0x0100
        /*1156*/ 	.byte	0x08
	.zero		1


	//   ....[17]....
        /*1158*/ 	.word	0x00000780
        /*115c*/ 	.word	0x000000ff
        /*1160*/ 	.word	0x0002a8a8
        /*1164*/ 	.short	0x0100
        /*1166*/ 	.byte	0x08
	.zero		1


	//   ....[18]....
        /*1168*/ 	.word	0x000008c0
        /*116c*/ 	.word	0x000000ff
        /*1170*/ 	.word	0x0002a8b0
        /*1174*/ 	.short	0x0100
        /*1176*/ 	.byte	0x08
	.zero		1


	//   ....[19]....
        /*1178*/ 	.word	0x000008d0
        /*117c*/ 	.word	0x000000ff
        /*1180*/ 	.word	0x0002a8c0
        /*1184*/ 	.short	0x0100
        /*1186*/ 	.byte	0x08
	.zero		1


	//   ....[20]....
        /*1188*/ 	.word	0x000008e0
        /*118c*/ 	.word	0x000000ff
        /*1190*/ 	.word	0x0002a8b8
        /*1194*/ 	.short	0x0100
        /*1196*/ 	.byte	0x08
	.zero		1


	//   ....[21]....
        /*1198*/ 	.word	0x000008f0
        /*119c*/ 	.word	0x000000ff
        /*11a0*/ 	.word	0x0002a8c8
        /*11a4*/ 	.short	0x0100
        /*11a6*/ 	.byte	0x08
	.zero		1


	//   ....[22]....
        /*11a8*/ 	.word	0x000034f0
        /*11ac*/ 	.word	0x00000052
        /*11b0*/ 	.word	0x0002a890
        /*11b4*/ 	.short	0x010a
        /*11b6*/ 	.byte	0x3f
	.zero		1


	//   ....[23]....
        /*11b8*/ 	.word	0x00006490
        /*11bc*/ 	.word	0x00000052
        /*11c0*/ 	.word	0x0002a890
        /*11c4*/ 	.short	0x010a
        /*11c6*/ 	.byte	0x3f
	.zero		1


	//   ....[24]....
        /*11c8*/ 	.word	0x00009380
        /*11cc*/ 	.word	0x00000052
        /*11d0*/ 	.word	0x0002a890
        /*11d4*/ 	.short	0x010a
        /*11d6*/ 	.byte	0x3f
	.zero		1


	//   ....[25]....
        /*11d8*/ 	.word	0x00009830
        /*11dc*/ 	.word	0x00000004
        /*11e0*/ 	.word	0x00000000
        /*11e4*/ 	.short	0x0101
        /*11e6*/ 	.byte	0x3f
	.zero		1


	//   ....[26]....
        /*11e8*/ 	.word	0x00009870
        /*11ec*/ 	.word	0x00000052
        /*11f0*/ 	.word	0x0002a8b0
        /*11f4*/ 	.short	0x010a
        /*11f6*/ 	.byte	0x3f
	.zero		1


	//   ....[27]....
        /*11f8*/ 	.word	0x00009d00
        /*11fc*/ 	.word	0x00000052
        /*1200*/ 	.word	0x00000000
        /*1204*/ 	.short	0x0101
        /*1206*/ 	.byte	0x3f
	.zero		1


	//   ....[28]....
        /*1208*/ 	.word	0x0000acc0
        /*120c*/ 	.word	0x00000010
        /*1210*/ 	.word	0x0002a800
        /*1214*/ 	.short	0x010a
        /*1216*/ 	.byte	0x3f
	.zero		1


	//   ....[29]....
        /*1218*/ 	.word	0x0000ad10
        /*121c*/ 	.word	0x00000010
        /*1220*/ 	.word	0x0002a800
        /*1224*/ 	.short	0x010a
        /*1226*/ 	.byte	0x3f
	.zero		1


	//   ....[30]....
        /*1228*/ 	.word	0x0000b700
        /*122c*/ 	.word	0x00000010
        /*1230*/ 	.word	0x0002a800
        /*1234*/ 	.short	0x010a
        /*1236*/ 	.byte	0x3f
	.zero		1


	//   ....[31]....
        /*1238*/ 	.word	0x0000ec80
        /*123c*/ 	.word	0x00000010
        /*1240*/ 	.word	0x0002a800
        /*1244*/ 	.short	0x010a
        /*1246*/ 	.byte	0x3f
	.zero		1


	//   ....[32]....
        /*1248*/ 	.word	0x00011d80
        /*124c*/ 	.word	0x00000015
        /*1250*/ 	.word	0x0002a830
        /*1254*/ 	.short	0x010a
        /*1256*/ 	.byte	0x3f
	.zero		1


	//   ....[33]....
        /*1258*/ 	.word	0x00011dc0
        /*125c*/ 	.word	0x00000015
        /*1260*/ 	.word	0x0002a830
        /*1264*/ 	.short	0x010a
        /*1266*/ 	.byte	0x3f
	.zero		1


	//   ....[34]....
        /*1268*/ 	.word	0x000128d0
        /*126c*/ 	.word	0x00000008
        /*1270*/ 	.word	0x00000000
        /*1274*/ 	.short	0x0101
        /*1276*/ 	.byte	0x3f
	.zero		1


	//   ....[35]....
        /*1278*/ 	.word	0x00015bf0
        /*127c*/ 	.word	0x00000007
        /*1280*/ 	.word	0x0002a830
        /*1284*/ 	.short	0x010a
        /*1286*/ 	.byte	0x3f
	.zero		1


	//   ....[36]....
        /*1288*/ 	.word	0x00015c40
        /*128c*/ 	.word	0x00000007
        /*1290*/ 	.word	0x0002a830
        /*1294*/ 	.short	0x010a
        /*1296*/ 	.byte	0x3f
	.zero		1


	//   ....[37]....
        /*1298*/ 	.word	0x00015f90
        /*129c*/ 	.word	0x00000007
        /*12a0*/ 	.word	0x0002a850
        /*12a4*/ 	.short	0x010a
        /*12a6*/ 	.byte	0x3f
	.zero		1


	//   ....[38]....
        /*12a8*/ 	.word	0x00015fd0
        /*12ac*/ 	.word	0x00000007
        /*12b0*/ 	.word	0x0002a850
        /*12b4*/ 	.short	0x010a
        /*12b6*/ 	.byte	0x3f
	.zero		1


	//   ....[39]....
        /*12b8*/ 	.word	0x00016580
        /*12bc*/ 	.word	0x0000007a
        /*12c0*/ 	.word	0x00000000
        /*12c4*/ 	.short	0x0101
        /*12c6*/ 	.byte	0x3f
	.zero		1


	//   ....[40]....
        /*12c8*/ 	.word	0x00018ee0
        /*12cc*/ 	.word	0x00000011
        /*12d0*/ 	.word	0x00000000
        /*12d4*/ 	.short	0x0101
        /*12d6*/ 	.byte	0x3f
	.zero		1


	//   ....[41]....
        /*12d8*/ 	.word	0x000199e0
        /*12dc*/ 	.word	0x00000007
        /*12e0*/ 	.word	0x0002a830
        /*12e4*/ 	.short	0x010a
        /*12e6*/ 	.byte	0x3f
	.zero		1


	//   ....[42]....
        /*12e8*/ 	.word	0x00019a30
        /*12ec*/ 	.word	0x00000007
        /*12f0*/ 	.word	0x0002a830
        /*12f4*/ 	.short	0x010a
        /*12f6*/ 	.byte	0x3f
	.zero		1


	//   ....[43]....
        /*12f8*/ 	.word	0x00019db0
        /*12fc*/ 	.word	0x00000007
        /*1300*/ 	.word	0x0002a850
        /*1304*/ 	.short	0x010a
        /*1306*/ 	.byte	0x3f
	.zero		1


	//   ....[44]....
        /*1308*/ 	.word	0x00019df0
        /*130c*/ 	.word	0x00000007
        /*1310*/ 	.word	0x0002a850
        /*1314*/ 	.short	0x010a
        /*1316*/ 	.byte	0x3f
	.zero		1


	//   ....[45]....
        /*1318*/ 	.word	0x0001a180
        /*131c*/ 	.word	0x0000000a
        /*1320*/ 	.word	0x00000000
        /*1324*/ 	.short	0x0101
        /*1326*/ 	.byte	0x3f
	.zero		1


	//   ....[46]....
        /*1328*/ 	.word	0x0001bca0
        /*132c*/ 	.word	0x0000000f
        /*1330*/ 	.word	0x00000000
        /*1334*/ 	.short	0x0101
        /*1336*/ 	.byte	0x3f
	.zero		1


	//   ....[47]....
        /*1338*/ 	.word	0x0001c510
        /*133c*/ 	.word	0x00000007
        /*1340*/ 	.word	0x0002a830
        /*1344*/ 	.short	0x010a
        /*1346*/ 	.byte	0x3f
	.zero		1


	//   ....[48]....
        /*1348*/ 	.word	0x0001c560
        /*134c*/ 	.word	0x00000007
        /*1350*/ 	.word	0x0002a830
        /*1354*/ 	.short	0x010a
        /*1356*/ 	.byte	0x3f
	.zero		1


	//   ....[49]....
        /*1358*/ 	.word	0x0001c8e0
        /*135c*/ 	.word	0x00000007
        /*1360*/ 	.word	0x0002a850
        /*1364*/ 	.short	0x010a
        /*1366*/ 	.byte	0x3f
	.zero		1


	//   ....[50]....
        /*1368*/ 	.word	0x0001c920
        /*136c*/ 	.word	0x00000007
        /*1370*/ 	.word	0x0002a850
        /*1374*/ 	.short	0x010a
        /*1376*/ 	.byte	0x3f
	.zero		1


	//   ....[51]....
        /*1378*/ 	.word	0x0001d2c0
        /*137c*/ 	.word	0x0000007b
        /*1380*/ 	.word	0x00000000
        /*1384*/ 	.short	0x0101
        /*1386*/ 	.byte	0x3f
	.zero		1


	//   ....[52]....
        /*1388*/ 	.word	0x0001f830
        /*138c*/ 	.word	0x0000000d
        /*1390*/ 	.word	0x00000000
        /*1394*/ 	.short	0x0101
        /*1396*/ 	.byte	0x3f
	.zero		1


	//   ....[53]....
        /*1398*/ 	.word	0x0001ffd0
        /*139c*/ 	.word	0x00000002
        /*13a0*/ 	.word	0x0002a850
        /*13a4*/ 	.short	0x010a
        /*13a6*/ 	.byte	0x3f
	.zero		1


	//   ....[54]....
        /*13a8*/ 	.word	0x00020050
        /*13ac*/ 	.word	0x00000002
        /*13b0*/ 	.word	0x0002a850
        /*13b4*/ 	.short	0x010a
        /*13b6*/ 	.byte	0x3f
	.zero		1


	//   ....[55]....
        /*13b8*/ 	.word	0x00020610
        /*13bc*/ 	.word	0x00000006
        /*13c0*/ 	.word	0x00000000
        /*13c4*/ 	.short	0x0101
        /*13c6*/ 	.byte	0x3f
	.zero		1


	//   ....[56]....
        /*13c8*/ 	.word	0x000235b0
        /*13cc*/ 	.word	0x00000000
        /*13d0*/ 	.word	0x00000000
        /*13d4*/ 	.short	0x0101
        /*13d6*/ 	.byte	0x3f
	.zero		1


	//   ....[57]....
        /*13d8*/ 	.word	0x00023d30
        /*13dc*/ 	.word	0x00000020
        /*13e0*/ 	.word	0x00000000
        /*13e4*/ 	.short	0x0101
        /*13e6*/ 	.byte	0x3f
	.zero		1


	//   ....[58]....
        /*13e8*/ 	.word	0x00028700
        /*13ec*/ 	.word	0x00000016
        /*13f0*/ 	.word	0x0002a820
        /*13f4*/ 	.short	0x010a
        /*13f6*/ 	.byte	0x3f
	.zero		1


	//   ....[59]....
        /*13f8*/ 	.word	0x00028790
        /*13fc*/ 	.word	0x0000000c
        /*1400*/ 	.word	0x0002a8a0
        /*1404*/ 	.short	0x010a
        /*1406*/ 	.byte	0x3f
	.zero		1


	//   ....[60]....
        /*1408*/ 	.word	0x00028be0
        /*140c*/ 	.word	0x0000000c
        /*1410*/ 	.word	0x0002a8c0
        /*1414*/ 	.short	0x010a
        /*1416*/ 	.byte	0x3f
	.zero		1


	//   ....[61]....
        /*1418*/ 	.word	0x000290f0
        /*141c*/ 	.word	0x0000000b
        /*1420*/ 	.word	0x0002a8a0
        /*1424*/ 	.short	0x010a
        /*1426*/ 	.byte	0x3f
	.zero		1


	//   ....[62]....
        /*1428*/ 	.word	0x00029530
        /*142c*/ 	.word	0x0000000b
        /*1430*/ 	.word	0x0002a8c0
        /*1434*/ 	.short	0x010a
        /*1436*/ 	.byte	0x3f
	.zero		1


	//   ....[63]....
        /*1438*/ 	.word	0x0002aab0
        /*143c*/ 	.word	0x00000004
        /*1440*/ 	.word	0x0002a880
        /*1444*/ 	.short	0x010a
        /*1446*/ 	.byte	0x3f
	.zero		1


	//   ....[64]....
        /*1448*/ 	.word	0x0002afe0
        /*144c*/ 	.word	0x00000004
        /*1450*/ 	.word	0x0002a870
        /*1454*/ 	.short	0x0107
        /*1456*/ 	.byte	0x3f
	.zero		1


	//   ....[65]....
        /*1458*/ 	.word	0x0002b0a0
        /*145c*/ 	.word	0x00000004
        /*1460*/ 	.word	0x0002a870
        /*1464*/ 	.short	0x0101
        /*1466*/ 	.byte	0x3f
	.zero		1


	//   ....[66]....
        /*1468*/ 	.word	0x0002b0f0
        /*146c*/ 	.word	0x00000004
        /*1470*/ 	.word	0x0002a840
        /*1474*/ 	.short	0x010a
        /*1476*/ 	.byte	0x3f
	.zero		1


	//   ....[67]....
        /*1478*/ 	.word	0x0002b560
        /*147c*/ 	.word	0x00000004
        /*1480*/ 	.word	0x0002a830
        /*1484*/ 	.short	0x0107
        /*1486*/ 	.byte	0x3f
	.zero		1


	//   ....[68]....
        /*1488*/ 	.word	0x0002b630
        /*148c*/ 	.word	0x00000004
        /*1490*/ 	.word	0x0002a830
        /*1494*/ 	.short	0x0101
        /*1496*/ 	.byte	0x3f
	.zero		1


	//   ....[69]....
        /*1498*/ 	.word	0x0002bf50
        /*149c*/ 	.word	0x00000016
        /*14a0*/ 	.word	0x0002a800
        /*14a4*/ 	.short	0x0107
        /*14a6*/ 	.byte	0x3f
	.zero		1


	//   ....[70]....
        /*14a8*/ 	.word	0x0002c060
        /*14ac*/ 	.word	0x00000016
        /*14b0*/ 	.word	0x0002a800
        /*14b4*/ 	.short	0x0101
        /*14b6*/ 	.byte	0x3f
	.zero		1


	//   ....[71]....
        /*14b8*/ 	.word	0x0002c080
        /*14bc*/ 	.word	0x00000016
        /*14c0*/ 	.word	0x0002a820
        /*14c4*/ 	.short	0x010a
        /*14c6*/ 	.byte	0x3f
	.zero		1


	//   ....[72]....
        /*14c8*/ 	.word	0x0002c3b0
        /*14cc*/ 	.word	0x00000004
        /*14d0*/ 	.word	0x0002a880
        /*14d4*/ 	.short	0x010a
        /*14d6*/ 	.byte	0x3f
	.zero		1


	//   ....[73]....
        /*14d8*/ 	.word	0x0002c780
        /*14dc*/ 	.word	0x00000004
        /*14e0*/ 	.word	0x0002a870
        /*14e4*/ 	.short	0x0107
        /*14e6*/ 	.byte	0x3f
	.zero		1


	//   ....[74]....
        /*14e8*/ 	.word	0x0002c840
        /*14ec*/ 	.word	0x00000004
        /*14f0*/ 	.word	0x0002a870
        /*14f4*/ 	.short	0x0101
        /*14f6*/ 	.byte	0x3f
	.zero		1


	//   ....[75]....
        /*14f8*/ 	.word	0x0002c870
        /*14fc*/ 	.word	0x00000004
        /*1500*/ 	.word	0x0002a840
        /*1504*/ 	.short	0x010a
        /*1506*/ 	.byte	0x3f
	.zero		1


	//   ....[76]....
        /*1508*/ 	.word	0x0002cc30
        /*150c*/ 	.word	0x00000004
        /*1510*/ 	.word	0x0002a830
        /*1514*/ 	.short	0x0107
        /*1516*/ 	.byte	0x3f
	.zero		1


	//   ....[77]....
        /*1518*/ 	.word	0x0002cd00
        /*151c*/ 	.word	0x00000004
        /*1520*/ 	.word	0x0002a830
        /*1524*/ 	.short	0x0101
        /*1526*/ 	.byte	0x3f
	.zero		1


	//   ....[78]....
        /*1528*/ 	.word	0x0002cd80
        /*152c*/ 	.word	0x00000003
        /*1530*/ 	.word	0x0002a870
        /*1534*/ 	.short	0x010a
        /*1536*/ 	.byte	0x3f
	.zero		1


	//   ....[79]....
        /*1538*/ 	.word	0x0002ce10
        /*153c*/ 	.word	0x00000003
        /*1540*/ 	.word	0x0002a860
        /*1544*/ 	.short	0x010a
        /*1546*/ 	.byte	0x3f
	.zero		1


	//   ....[80]....
        /*1548*/ 	.word	0x0002d3f0
        /*154c*/ 	.word	0x00000003
        /*1550*/ 	.word	0x0002a850
        /*1554*/ 	.short	0x0101
        /*1556*/ 	.byte	0x3f
	.zero		1


	//   ....[81]....
        /*1558*/ 	.word	0x0002d470
        /*155c*/ 	.word	0x00000003
        /*1560*/ 	.word	0x00000000
        /*1564*/ 	.short	0x0101
        /*1566*/ 	.byte	0x3f
	.zero		1


	//   ....[82]....
        /*1568*/ 	.word	0x0002d630
        /*156c*/ 	.word	0x0000000c
        /*1570*/ 	.word	0x0002a870
        /*1574*/ 	.short	0x010a
        /*1576*/ 	.byte	0x3f
	.zero		1


	//   ....[83]....
        /*1578*/ 	.word	0x0002d6b0
        /*157c*/ 	.word	0x0000000c
        /*1580*/ 	.word	0x0002a860
        /*1584*/ 	.short	0x010a
        /*1586*/ 	.byte	0x3f
	.zero		1


	//   ....[84]....
        /*1588*/ 	.word	0x0002dca0
        /*158c*/ 	.word	0x0000000c
        /*1590*/ 	.word	0x0002a850
        /*1594*/ 	.short	0x0101
        /*1596*/ 	.byte	0x3f
	.zero		1


	//   ....[85]....
        /*1598*/ 	.word	0x0002dd20
        /*159c*/ 	.word	0x00000003
        /*15a0*/ 	.word	0x00000000
        /*15a4*/ 	.short	0x0101
        /*15a6*/ 	.byte	0x3f
	.zero		1


	//   ....[86]....
        /*15a8*/ 	.word	0x0002ee40
        /*15ac*/ 	.word	0x00000005
        /*15b0*/ 	.word	0x0002a820
        /*15b4*/ 	.short	0x010a
        /*15b6*/ 	.byte	0x3f
	.zero		1


	//   ....[87]....
        /*15b8*/ 	.word	0x0002efb0
        /*15bc*/ 	.word	0x00000003
        /*15c0*/ 	.word	0x0002a840
        /*15c4*/ 	.short	0x010a
        /*15c6*/ 	.byte	0x3f
	.zero		1


	//   ....[88]....
        /*15c8*/ 	.word	0x0002f050
        /*15cc*/ 	.word	0x00000017
        /*15d0*/ 	.word	0x0002a840
        /*15d4*/ 	.short	0x010a
        /*15d6*/ 	.byte	0x3f
	.zero		1


	//   ....[89]....
        /*15d8*/ 	.word	0x0002f090
        /*15dc*/ 	.word	0x00000003
        /*15e0*/ 	.word	0x0002a860
        /*15e4*/ 	.short	0x010a
        /*15e6*/ 	.byte	0x3f
	.zero		1


	//   ....[90]....
        /*15e8*/ 	.word	0x0002f0d0
        /*15ec*/ 	.word	0x00000017
        /*15f0*/ 	.word	0x0002a860
        /*15f4*/ 	.short	0x010a
        /*15f6*/ 	.byte	0x3f
	.zero		1


	//   ....[91]....
        /*15f8*/ 	.word	0x0002f110
        /*15fc*/ 	.word	0x00000003
        /*1600*/ 	.word	0x0002a880
        /*1604*/ 	.short	0x010a
        /*1606*/ 	.byte	0x3f
	.zero		1


	//   ....[92]....
        /*1608*/ 	.word	0x0002f150
        /*160c*/ 	.word	0x00000017
        /*1610*/ 	.word	0x0002a880
        /*1614*/ 	.short	0x010a
        /*1616*/ 	.byte	0x3f
	.zero		1


	//   ....[93]....
        /*1618*/ 	.word	0x0002f1b0
        /*161c*/ 	.word	0x00000052
        /*1620*/ 	.word	0x0002a890
        /*1624*/ 	.short	0x010a
        /*1626*/ 	.byte	0x3f
	.zero		1


	//   ....[94]....
        /*1628*/ 	.word	0x0002f320
        /*162c*/ 	.word	0x00000052
        /*1630*/ 	.word	0x0002a890
        /*1634*/ 	.short	0x010a
        /*1636*/ 	.byte	0x3f
	.zero		1


	//   ....[95]....
        /*1638*/ 	.word	0x0002f4a0
        /*163c*/ 	.word	0x00000052
        /*1640*/ 	.word	0x0002a890
        /*1644*/ 	.short	0x010a
        /*1646*/ 	.byte	0x3f
	.zero		1


	//   ....[96]....
        /*1648*/ 	.word	0x0002f600
        /*164c*/ 	.word	0x00000052
        /*1650*/ 	.word	0x0002a8b0
        /*1654*/ 	.short	0x010a
        /*1656*/ 	.byte	0x3f
	.zero		1


	//   ....[97]....
        /*1658*/ 	.word	0x0002f8b0
        /*165c*/ 	.word	0x00000010
        /*1660*/ 	.word	0x0002a800
        /*1664*/ 	.short	0x010a
        /*1666*/ 	.byte	0x3f
	.zero		1


	//   ....[98]....
        /*1668*/ 	.word	0x0002fac0
        /*166c*/ 	.word	0x00000010
        /*1670*/ 	.word	0x0002a800
        /*1674*/ 	.short	0x010a
        /*1676*/ 	.byte	0x3f
	.zero		1


	//   ....[99]....
        /*1678*/ 	.word	0x0002fb10
        /*167c*/ 	.word	0x00000015
        /*1680*/ 	.word	0x0002a830
        /*1684*/ 	.short	0x010a
        /*1686*/ 	.byte	0x3f
	.zero		1


	//   ....[100]....
        /*1688*/ 	.word	0x0002fb60
        /*168c*/ 	.word	0x00000007
        /*1690*/ 	.word	0x0002a830
        /*1694*/ 	.short	0x010a
        /*1696*/ 	.byte	0x3f
	.zero		1


	//   ....[101]....
        /*1698*/ 	.word	0x0002fbb0
        /*169c*/ 	.word	0x00000007
        /*16a0*/ 	.word	0x0002a850
        /*16a4*/ 	.short	0x010a
        /*16a6*/ 	.byte	0x3f
	.zero		1


	//   ....[102]....
        /*16a8*/ 	.word	0x0002fc00
        /*16ac*/ 	.word	0x00000007
        /*16b0*/ 	.word	0x0002a830
        /*16b4*/ 	.short	0x010a
        /*16b6*/ 	.byte	0x3f
	.zero		1


	//   ....[103]....
        /*16b8*/ 	.word	0x0002fc50
        /*16bc*/ 	.word	0x00000007
        /*16c0*/ 	.word	0x0002a850
        /*16c4*/ 	.short	0x010a
        /*16c6*/ 	.byte	0x3f
	.zero		1


	//   ....[104]....
        /*16c8*/ 	.word	0x0002fca0
        /*16cc*/ 	.word	0x00000007
        /*16d0*/ 	.word	0x0002a830
        /*16d4*/ 	.short	0x010a
        /*16d6*/ 	.byte	0x3f
	.zero		1


	//   ....[105]....
        /*16d8*/ 	.word	0x0002fcf0
        /*16dc*/ 	.word	0x00000007
        /*16e0*/ 	.word	0x0002a850
        /*16e4*/ 	.short	0x010a
        /*16e6*/ 	.byte	0x3f
	.zero		1


	//   ....[106]....
        /*16e8*/ 	.word	0x0002fd40
        /*16ec*/ 	.word	0x00000002
        /*16f0*/ 	.word	0x0002a850
        /*16f4*/ 	.short	0x010a
        /*16f6*/ 	.byte	0x3f
	.zero		1


	//   ....[107]....
        /*16f8*/ 	.word	0x00033610
        /*16fc*/ 	.word	0x00000016
        /*1700*/ 	.word	0x0002a820
        /*1704*/ 	.short	0x010a
        /*1706*/ 	.byte	0x3f
	.zero		1


	//   ....[108]....
        /*1708*/ 	.word	0x00033660
        /*170c*/ 	.word	0x0000000c
        /*1710*/ 	.word	0x0002a8a0
        /*1714*/ 	.short	0x010a
        /*1716*/ 	.byte	0x3f
	.zero		1


	//   ....[109]....
        /*1718*/ 	.word	0x000336b0
        /*171c*/ 	.word	0x0000000c
        /*1720*/ 	.word	0x0002a8c0
        /*1724*/ 	.short	0x010a
        /*1726*/ 	.byte	0x3f
	.zero		1


	//   ....[110]....
        /*1728*/ 	.word	0x00033700
        /*172c*/ 	.word	0x0000000b
        /*1730*/ 	.word	0x0002a8a0
        /*1734*/ 	.short	0x010a
        /*1736*/ 	.byte	0x3f
	.zero		1


	//   ....[111]....
        /*1738*/ 	.word	0x00033750
        /*173c*/ 	.word	0x0000000b
        /*1740*/ 	.word	0x0002a8c0
        /*1744*/ 	.short	0x010a
        /*1746*/ 	.byte	0x3f
	.zero		1


	//   ....[112]....
        /*1748*/ 	.word	0x00033880
        /*174c*/ 	.word	0x00000004
        /*1750*/ 	.word	0x0002a880
        /*1754*/ 	.short	0x010a
        /*1756*/ 	.byte	0x3f
	.zero		1


	//   ....[113]....
        /*1758*/ 	.word	0x00033f70
        /*175c*/ 	.word	0x00000004
        /*1760*/ 	.word	0x0002a840
        /*1764*/ 	.short	0x010a
        /*1766*/ 	.byte	0x3f
	.zero		1


	//   ....[114]....
        /*1768*/ 	.word	0x00034ac0
        /*176c*/ 	.word	0x00000016
        /*1770*/ 	.word	0x0002a820
        /*1774*/ 	.short	0x010a
        /*1776*/ 	.byte	0x3f
	.zero		1


	//   ....[115]....
        /*1778*/ 	.word	0x00034b10
        /*177c*/ 	.word	0x00000004
        /*1780*/ 	.word	0x0002a880
        /*1784*/ 	.short	0x010a
        /*1786*/ 	.byte	0x3f
	.zero		1


	//   ....[116]....
        /*1788*/ 	.word	0x00035030
        /*178c*/ 	.word	0x00000004
        /*1790*/ 	.word	0x0002a840
        /*1794*/ 	.short	0x010a
        /*1796*/ 	.byte	0x3f
	.zero		1


	//   ....[117]....
        /*1798*/ 	.word	0x00035540
        /*179c*/ 	.word	0x00000003
        /*17a0*/ 	.word	0x0002a870
        /*17a4*/ 	.short	0x010a
        /*17a6*/ 	.byte	0x3f
	.zero		1


	//   ....[118]....
        /*17a8*/ 	.word	0x00035590
        /*17ac*/ 	.word	0x00000003
        /*17b0*/ 	.word	0x0002a860
        /*17b4*/ 	.short	0x010a
        /*17b6*/ 	.byte	0x3f
	.zero		1


	//   ....[119]....
        /*17b8*/ 	.word	0x000355e0
        /*17bc*/ 	.word	0x0000000c
        /*17c0*/ 	.word	0x0002a870
        /*17c4*/ 	.short	0x010a
        /*17c6*/ 	.byte	0x3f
	.zero		1


	//   ....[120]....
        /*17c8*/ 	.word	0x00035630
        /*17cc*/ 	.word	0x0000000c
        /*17d0*/ 	.word	0x0002a860
        /*17d4*/ 	.short	0x010a
        /*17d6*/ 	.byte	0x3f
	.zero		1


	//   ....[121]....
        /*17d8*/ 	.word	0x00036060
        /*17dc*/ 	.word	0x00000005
        /*17e0*/ 	.word	0x0002a820
        /*17e4*/ 	.short	0x010a
        /*17e6*/ 	.byte	0x3f
	.zero		1


	//   ....[122]....
        /*17e8*/ 	.word	0x00036200
        /*17ec*/ 	.word	0x00000003
        /*17f0*/ 	.word	0x0002a840
        /*17f4*/ 	.short	0x010a
        /*17f6*/ 	.byte	0x3f
	.zero		1


	//   ....[123]....
        /*17f8*/ 	.word	0x00036250
        /*17fc*/ 	.word	0x00000017
        /*1800*/ 	.word	0x0002a840
        /*1804*/ 	.short	0x010a
        /*1806*/ 	.byte	0x3f
	.zero		1


	//   ....[124]....
        /*1808*/ 	.word	0x000362a0
        /*180c*/ 	.word	0x00000003
        /*1810*/ 	.word	0x0002a860
        /*1814*/ 	.short	0x010a
        /*1816*/ 	.byte	0x3f
	.zero		1


	//   ....[125]....
        /*1818*/ 	.word	0x000362f0
        /*181c*/ 	.word	0x00000017
        /*1820*/ 	.word	0x0002a860
        /*1824*/ 	.short	0x010a
        /*1826*/ 	.byte	0x3f
	.zero		1


	//   ....[126]....
        /*1828*/ 	.word	0x00036340
        /*182c*/ 	.word	0x00000003
        /*1830*/ 	.word	0x0002a880
        /*1834*/ 	.short	0x010a
        /*1836*/ 	.byte	0x3f
	.zero		1


	//----- nvinfo : EIATTR_NUM_MBARRIERS
	.align		4
.L_242:
        /*1838*/ 	.byte	0x03, 0x38
        /*183a*/ 	.short	0x0016


	//----- nvinfo : EIATTR_EXIT_INSTR_OFFSETS
	.align		4
        /*183c*/ 	.byte	0x04, 0x1c
        /*183e*/ 	.short	(.L_244 - .L_243)


	//   ....[0]....
.L_243:
        /*1840*/ 	.word	0x0002f1a0


	//----- nvinfo : EIATTR_MAX_THREADS
	.align		4
.L_244:
        /*1844*/ 	.byte	0x04, 0x05
        /*1846*/ 	.short	(.L_246 - .L_245)
.L_245:
        /*1848*/ 	.word	0x00000180
        /*184c*/ 	.word	0x00000001
        /*1850*/ 	.word	0x00000001


	//----- nvinfo : EIATTR_CRS_STACK_SIZE
	.align		4
.L_246:
        /*1854*/ 	.byte	0x04, 0x1e
        /*1856*/ 	.short	(.L_248 - .L_247)
.L_247:
        /*1858*/ 	.word	0x00000000


	//----- nvinfo : EIATTR_CBANK_PARAM_SIZE
	.align		4
.L_248:
        /*185c*/ 	.byte	0x03, 0x19
        /*185e*/ 	.short	0x0af0


	//----- nvinfo : EIATTR_PARAM_CBANK
	.align		4
        /*1860*/ 	.byte	0x04, 0x0a
        /*1862*/ 	.short	(.L_250 - .L_249)
	.align		4
.L_249:
        /*1864*/ 	.word	index@(.nv.constant0._ZN7cutlass13device_kernelIN5flash11enable_sm90INS1_16FlashAttnFwdSm90INS1_25CollectiveMainloopFwdSm90ILi2EN4cute5tupleIJNS5_1CILi1EEES8_S8_EEENS6_IJNS7_ILi128EEESA_NS7_ILi192EEEEEELi192ENS_12float_e4m3_tEfNS_4arch4Sm90ELb0ELb1ELb1ELb1ELb1ELb1ELb0ELb1ELb1ELb1ELb1ELb0EEENS1_21CollectiveEpilogueFwdINS6_IJSA_SB_SA_EEES9_NS_10bfloat16_tESF_Li256ELb1ELb1ELb1ELb1EEENS1_36VarlenDynamicPersistentTileSchedulerILi128ELi128ELi256ELi128ELb1ELb1ELb1ELb1ELb0ELb1EEEEEEEEEvNT_6ParamsE)
        /*1868*/ 	.short	0x0210
        /*186a*/ 	.short	0x0af0


	//----- nvinfo : EIATTR_SW_WAR
	.align		4
.L_250:
        /*186c*/ 	.byte	0x04, 0x36
        /*186e*/ 	.short	(.L_252 - .L_251)
.L_251:
        /*1870*/ 	.word	0x00000008
.L_252:


//--------------------- .nv.info._ZN7cutlass13device_kernelIN5flash11enable_sm90INS1_16FlashAttnFwdSm90INS1_25CollectiveMainloopFwdSm90ILi2EN4cute5tupleIJNS5_1CILi1EEES8_S8_EEENS6_IJNS7_ILi128EEENS7_ILi160EEENS7_ILi192EEEEEELi192ENS_12float_e4m3_tEfNS_4arch4Sm90ELb1ELb0ELb1ELb0ELb1ELb0ELb0ELb1ELb1ELb1ELb1ELb0EEENS1_21CollectiveEpilogueFwdINS6_IJSA_SC_SB_EEES9_NS_10bfloat16_tESG_Li256ELb0ELb1ELb1ELb1EEENS1_19SingleTileSchedulerILb0ELb1ELb1ELi128EEEEEEEEEvNT_6ParamsE --------------------------
	.section	.nv.info._ZN7cutlass13device_kernelIN5flash11enable_sm90INS1_16FlashAttnFwdSm90INS1_25CollectiveMainloopFwdSm90ILi2EN4cute5tupleIJNS5_1CILi1EEES8_S8_EEENS6_IJNS7_ILi128EEENS7_ILi160EEENS7_ILi192EEEEEELi192ENS_12float_e4m3_tEfNS_4arch4Sm90ELb1ELb0ELb1ELb0ELb1ELb0ELb0ELb1ELb1ELb1ELb1ELb0EEENS1_21CollectiveEpilogueFwdINS6_IJSA_SC_SB_EEES9_NS_10bfloat16_tESG_Li256ELb0ELb1ELb1ELb1EEENS1_19SingleTileSchedulerILb0ELb1ELb1ELi128EEEEEEEEEvNT_6ParamsE,"",@"SHT_CUDA_INFO"
	.sectionflags	@""
	.align	4


	//----- nvinfo : EIATTR_CUDA_API_VERSION
	.align		4
        /*0000*/ 	.byte	0x04, 0x37
        /*0002*/ 	.short	(.L_254 - .L_253)
.L_253:
        /*0004*/ 	.word	0x00000082


	//----- nvinfo : EIATTR_KPARAM_INFO
	.align		4
.L_254:
        /*0008*/ 	.byte	0x04, 0x17
        /*000a*/ 	.short	(.L_256 - .L_255)
.L_255:
        /*000c*/ 	.word	0x00000000
        /*0010*/ 	.short	0x0000
        /*0012*/ 	.short	0x0070
        /*0014*/ 	.byte	0x00, 0xf0, 0x01, 0x28


	//----- nvinfo : EIATTR_SPARSE_MMA_MASK
	.align		4
.L_256:
        /*0018*/ 	.byte	0x03, 0x50
        /*001a*/ 	.short	0x0000


	//----- nvinfo : EIATTR_MAXREG_COUNT
	.align		4
        /*001c*/ 	.byte	0x03, 0x1b
        /*001e*/ 	.short	0x00a8


	//----- nvinfo : EIATTR_NUM_BARRIERS
	.align		4
        /*0020*/ 	.byte	0x02, 0x4c
        /*0022*/ 	.byte	0x10
	.zero		1


	//----- nvinfo : EIATTR_EXTERNS
	.align		4
        /*0024*/ 	.byte	0x04, 0x0f
        /*0026*/ 	.short	(.L_258 - .L_257)


	//   ....[0]....
	.align		4
.L_257:
        /*0028*/ 	.word	index@(__assertfail)


	//----- nvinfo : EIATTR_ANNOTATIONS
	.align		4
.L_258:
        /*002c*/ 	.byte	0x04, 0x55
        /*002e*/ 	.short	(.L_260 - .L_259)


	//   ....[0]....
.L_259:
        /* <DEDUP_REMOVED lines=9> */


	//----- nvinfo : EIATTR_MERCURY_ISA_VERSION
	.align		4
.L_260:
        /*00b0*/ 	.byte	0x03, 0x5f
        /*00b2*/ 	.short	0x0101


	//----- nvinfo : EIATTR_INT_WARP_WIDE_INSTR_OFFSETS
	.align		4
        /*00b4*/ 	.byte	0x04, 0x31
        /*00b6*/ 	.short	(.L_262 - .L_261)


	//   ....[0]....
.L_261:
        /*00b8*/ 	.word	0x000000c0


	//   ....[1]....
        /*00bc*/ 	.word	0x000000d0


	//   ....[2]....
        /*00c0*/ 	.word	0x00000170


	//----- nvinfo : EIATTR_COOP_GROUP_MASK_REGIDS
	.align		4
.L_262:
        /*00c4*/ 	.byte	0x04, 0x29
        /*00c6*/ 	.short	(.L_264 - .L_263)


	//   ....[0]....
.L_263:
        /*00c8*/ 	.word	0xffffffff


	//   ....[1]....
        /*00cc*/ 	.word	0xffffffff


	//   ....[2]....
        /*00d0*/ 	.word	0xffffffff


	//   ....[3]....
        /*00d4*/ 	.word	0xffffffff


	//   ....[4]....
        /*00d8*/ 	.word	0xffffffff


	//   ....[5]....
        /*00dc*/ 	.word	0xffffffff


	//   ....[6]....
        /*00e0*/ 	.word	0xffffffff


	//   ....[7]....
        /*00e4*/ 	.word	0xffffffff


	//   ....[8]....
        /*00e8*/ 	.word	0xffffffff


	//   ....[9]....
        /*00ec*/ 	.word	0xffffffff


	//   ....[10]....
        /*00f0*/ 	.word	0xffffffff


	//   ....[11]....
        /*00f4*/ 	.word	0xffffffff


	//   ....[12]....
        /*00f8*/ 	.word	0xffffffff


	//   ....[13]....
        /*00fc*/ 	.word	0xffffffff


	//   ....[14]....
        /*0100*/ 	.word	0xffffffff


	//   ....[15]....
        /*0104*/ 	.word	0xffffffff


	//   ....[16]....
        /*0108*/ 	.word	0xffffffff


	//   ....[17]....
        /*010c*/ 	.word	0xffffffff


	//   ....[18]....
        /*0110*/ 	.word	0xffffffff


	//   ....[19]....
        /*0114*/ 	.word	0xffffffff


	//   ....[20]....
        /*0118*/ 	.word	0xffffffff


	//   ....[21]....
        /*011c*/ 	.word	0xffffffff


	//   ....[22]....
        /*0120*/ 	.word	0xffffffff


	//   ....[23]....
        /*0124*/ 	.word	0xffffffff


	//   ....[24]....
        /*0128*/ 	.word	0xffffffff


	//   ....[25]....
        /*012c*/ 	.word	0xffffffff


	//   ....[26]....
        /*0130*/ 	.word	0xffffffff


	//   ....[27]....
        /*0134*/ 	.word	0xffffffff


	//   ....[28]....
        /*0138*/ 	.word	0xffffffff


	//   ....[29]....
        /*013c*/ 	.word	0xffffffff


	//   ....[30]....
        /*0140*/ 	.word	0xffffffff


	//   ....[31]....
        /*0144*/ 	.word	0xffffffff


	//   ....[32]....
        /*0148*/ 	.word	0xffffffff


	//   ....[33]....
        /*014c*/ 	.word	0xffffffff


	//   ....[34]....
        /*0150*/ 	.word	0xffffffff


	//   ....[35]....
        /*0154*/ 	.word	0xffffffff


	//   ....[36]....
        /*0158*/ 	.word	0xffffffff


	//   ....[37]....
        /*015c*/ 	.word	0xffffffff


	//   ....[38]....
        /*0160*/ 	.word	0xffffffff


	//   ....[39]....
        /*0164*/ 	.word	0xffffffff


	//   ....[40]....
        /*0168*/ 	.word	0xffffffff


	//   ....[41]....
        /*016c*/ 	.word	0xffffffff


	//   ....[42]....
        /*0170*/ 	.word	0xffffffff


	//   ....[43]....
        /*0174*/ 	.word	0xffffffff


	//   ....[44]....
        /*0178*/ 	.word	0xffffffff


	//   ....[45]....
        /*017c*/ 	.word	0xffffffff


	//   ....[46]....
        /*0180*/ 	.word	0xffffffff


	//   ....[47]....
        /*0184*/ 	.word	0xffffffff


	//   ....[48]....
        /*0188*/ 	.word	0xffffffff


	//   ....[49]....
        /*018c*/ 	.word	0xffffffff


	//   ....[50]....
        /*0190*/ 	.word	0xffffffff


	//   ....[51]....
        /*0194*/ 	.word	0xffffffff


	//   ....[52]....
        /*0198*/ 	.word	0xffffffff


	//   ....[53]....
        /*019c*/ 	.word	0xffffffff


	//   ....[54]....
        /*01a0*/ 	.word	0xffffffff


	//   ....[55]....
        /*01a4*/ 	.word	0xffffffff


	//   ....[56]....
        /*01a8*/ 	.word	0xffffffff


	//   ....[57]....
        /*01ac*/ 	.word	0xffffffff


	//   ....[58]....
        /*01b0*/ 	.word	0xffffffff


	//   ....[59]....
        /*01b4*/ 	.word	0xffffffff


	//   ....[60]....
        /*01b8*/ 	.word	0xffffffff


	//   ....[61]....
        /*01bc*/ 	.word	0xffffffff


	//   ....[62]....
        /*01c0*/ 	.word	0xffffffff


	//   ....[63]....
        /*01c4*/ 	.word	0xffffffff


	//   ....[64]....
        /*01c8*/ 	.word	0xffffffff


	//   ....[65]....
        /*01cc*/ 	.word	0xffffffff


	//   ....[66]....
        /*01d0*/ 	.word	0xffffffff


	//   ....[67]....
        /*01d4*/ 	.word	0xffffffff


	//   ....[68]....
        /*01d8*/ 	.word	0xffffffff


	//   ....[69]....
        /*01dc*/ 	.word	0xffffffff


	//   ....[70]....
        /*01e0*/ 	.word	0xffffffff


	//   ....[71]....
        /*01e4*/ 	.word	0xffffffff


	//   ....[72]....
        /*01e8*/ 	.word	0xffffffff


	//   ....[73]....
        /*01ec*/ 	.word	0xffffffff


	//   ....[74]....
        /*01f0*/ 	.word	0xffffffff


	//   ....[75]....
        /*01f4*/ 	.word	0xffffffff


	//   ....[76]....
        /*01f8*/ 	.word	0xffffffff


	//   ....[77]....
        /*01fc*/ 	.word	0xffffffff


	//   ....[78]....
        /*0200*/ 	.word	0xffffffff


	//   ....[79]....
        /*0204*/ 	.word	0xffffffff


	//   ....[80]....
        /*0208*/ 	.word	0xffffffff


	//   ....[81]....
        /*020c*/ 	.word	0xffffffff


	//   ....[82]....
        /*0210*/ 	.word	0xffffffff


	//   ....[83]....
        /*0214*/ 	.word	0xffffffff


	//   ....[84]....
        /*0218*/ 	.word	0xffffffff


	//   ....[85]....
        /*021c*/ 	.word	0xffffffff


	//   ....[86]....
        /*0220*/ 	.word	0xffffffff


	//   ....[87]....
        /*0224*/ 	.word	0xffffffff


	//   ....[88]....
        /*0228*/ 	.word	0xffffffff


	//   ....[89]....
        /*022c*/ 	.word	0xffffffff


	//   ....[90]....
        /*0230*/ 	.word	0xffffffff


	//   ....[91]....
        /*0234*/ 	.word	0xffffffff


	//   ....[92]....
        /*0238*/ 	.word	0xffffffff


	//   ....[93]....
        /*023c*/ 	.word	0xffffffff


	//   ....[94]....
        /*0240*/ 	.word	0xffffffff


	//   ....[95]....
        /*0244*/ 	.word	0xffffffff


	//   ....[96]....
        /*0248*/ 	.word	0xffffffff


	//   ....[97]....
        /*024c*/ 	.word	0xffffffff


	//   ....[98]....
        /*0250*/ 	.word	0xffffffff


	//   ....[99]....
        /*0254*/ 	.word	0xffffffff


	//   ....[100]....
        /*0258*/ 	.word	0xffffffff


	//   ....[101]....
        /*025c*/ 	.word	0xffffffff


	//   ....[102]....
        /*0260*/ 	.word	0xffffffff


	//   ....[103]....
        /*0264*/ 	.word	0xffffffff


	//   ....[104]....
        /*0268*/ 	.word	0xffffffff


	//   ....[105]....
        /*026c*/ 	.word	0xffffffff


	//   ....[106]....
        /*0270*/ 	.word	0xffffffff


	//   ....[107]....
        /*0274*/ 	.word	0xffffffff


	//   ....[108]....
        /*0278*/ 	.word	0xffffffff


	//   ....[109]....
        /*027c*/ 	.word	0xffffffff


	//   ....[110]....
        /*0280*/ 	.word	0xffffffff


	//   ....[111]....
        /*0284*/ 	.word	0xffffffff


	//   ....[112]....
        /*0288*/ 	.word	0xffffffff


	//   ....[113]....
        /*028c*/ 	.word	0xffffffff


	//   ....[114]....
        /*0290*/ 	.word	0xffffffff


	//   ....[115]....
        /*0294*/ 	.word	0xffffffff


	//   ....[116]....
        /*0298*/ 	.word	0xffffffff


	//   ....[117]....
        /*029c*/ 	.word	0xffffffff


	//   ....[118]....
        /*02a0*/ 	.word	0xffffffff


	//   ....[119]....
        /*02a4*/ 	.word	0xffffffff


	//   ....[120]....
        /*02a8*/ 	.word	0xffffffff


	//   ....[121]....
        /*02ac*/ 	.word	0xffffffff


	//   ....[122]....
        /*02b0*/ 	.word	0xffffffff


	//   ....[123]....
        /*02b4*/ 	.word	0xffffffff


	//   ....[124]....
        /*02b8*/ 	.word	0xffffffff


	//   ....[125]....
        /*02bc*/ 	.word	0xffffffff


	//   ....[126]....
        /*02c0*/ 	.word	0xffffffff


	//   ....[127]....
        /*02c4*/ 	.word	0xffffffff


	//   ....[128]....
        /*02c8*/ 	.word	0xffffffff


	//   ....[129]....
        /*02cc*/ 	.word	0xffffffff


	//   ....[130]....
        /*02d0*/ 	.word	0xffffffff


	//   ....[131]....
        /*02d4*/ 	.word	0xffffffff


	//   ....[132]....
        /*02d8*/ 	.word	0xffffffff


	//   ....[133]....
        /*02dc*/ 	.word	0xffffffff


	//   ....[134]....
        /*02e0*/ 	.word	0xffffffff


	//   ....[135]....
        /*02e4*/ 	.word	0xffffffff


	//   ....[136]....
        /*02e8*/ 	.word	0xffffffff


	//   ....[137]....
        /*02ec*/ 	.word	0xffffffff


	//   ....[138]....
        /*02f0*/ 	.word	0xffffffff


	//   ....[139]....
        /*02f4*/ 	.word	0xffffffff


	//   ....[140]....
        /*02f8*/ 	.word	0xffffffff


	//   ....[141]....
        /*02fc*/ 	.word	0xffffffff


	//   ....[142]....
        /*0300*/ 	.word	0xffffffff


	//   ....[143]....
        /*0304*/ 	.word	0xffffffff


	//   ....[144]....
        /*0308*/ 	.word	0xffffffff


	//   ....[145]....
        /*030c*/ 	.word	0xffffffff


	//   ....[146]....
        /*0310*/ 	.word	0xffffffff


	//   ....[147]....
        /*0314*/ 	.word	0xffffffff


	//   ....[148]....
        /*0318*/ 	.word	0xffffffff


	//   ....[149]....
        /*031c*/ 	.word	0xffffffff


	//   ....[150]....
        /*0320*/ 	.word	0xffffffff


	//   ....[151]....
        /*0324*/ 	.word	0xffffffff


	//   ....[152]....
        /*0328*/ 	.word	0xffffffff


	//   ....[153]....
        /*032c*/ 	.word	0xffffffff


	//   ....[154]....
        /*0330*/ 	.word	0xffffffff


	//   ....[155]....
        /*0334*/ 	.word	0xffffffff


	//   ....[156]....
        /*0338*/ 	.word	0xffffffff


	//   ....[157]....
        /*033c*/ 	.word	0xffffffff


	//   ....[158]....
        /*0340*/ 	.word	0xffffffff


	//   ....[159]....
        /*0344*/ 	.word	0xffffffff


	//   ....[160]....
        /*0348*/ 	.word	0xffffffff


	//   ....[161]....
        /*034c*/ 	.word	0xffffffff


	//   ....[162]....
        /*0350*/ 	.word	0xffffffff


	//   ....[163]....
        /*0354*/ 	.word	0xffffffff


	//   ....[164]....
        /*0358*/ 	.word	0xffffffff


	//   ....[165]....
        /*035c*/ 	.word	0xffffffff


	//   ....[166]....
        /*0360*/ 	.word	0xffffffff


	//   ....[167]....
        /*0364*/ 	.word	0xffffffff


	//   ....[168]....
        /*0368*/ 	.word	0xffffffff


	//   ....[169]....
        /*036c*/ 	.word	0xffffffff


	//   ....[170]....
        /*0370*/ 	.word	0xffffffff


	//   ....[171]....
        /*0374*/ 	.word	0xffffffff


	//   ....[172]....
        /*0378*/ 	.word	0xffffffff


	//   ....[173]....
        /*037c*/ 	.word	0xffffffff


	//   ....[174]....
        /*0380*/ 	.word	0xffffffff


	//   ....[175]....
        /*0384*/ 	.word	0xffffffff


	//   ....[176]....
        /*0388*/ 	.word	0xffffffff


	//   ....[177]....
        /*038c*/ 	.word	0xffffffff


	//   ....[178]....
        /*0390*/ 	.word	0xffffffff


	//   ....[179]....
        /*0394*/ 	.word	0xffffffff


	//   ....[180]....
        /*0398*/ 	.word	0xffffffff


	//   ....[181]....
        /*039c*/ 	.word	0x0500000f


	//   ....[182]....
        /*03a0*/ 	.word	0x0500000f


	//   ....[183]....
        /*03a4*/ 	.word	0x0500000f


	//   ....[184]....
        /*03a8*/ 	.word	0x0500000f


	//   ....[185]....
        /*03ac*/ 	.word	0x0500000f


	//   ....[186]....
        /*03b0*/ 	.word	0x0500000f


	//   ....[187]....
        /*03b4*/ 	.word	0x0500000f


	//   ....[188]....
        /*03b8*/ 	.word	0x0500000f


	//   ....[189]....
        /*03bc*/ 	.word	0x0500000f


	//   ....[190]....
        /*03c0*/ 	.word	0x0500000f


	//   ....[191]....
        /*03c4*/ 	.word	0x0500000f


	//   ....[192]....
        /*03c8*/ 	.word	0x0500000f


	//   ....[193]....
        /*03cc*/ 	.word	0x0500000f


	//   ....[194]....
        /*03d0*/ 	.word	0x0500000f


	//   ....[195]....
        /*03d4*/ 	.word	0x0500000f


	//   ....[196]....
        /*03d8*/ 	.word	0x0500000f


	//   ....[197]....
        /*03dc*/ 	.word	0x0500000f


	//   ....[198]....
        /*03e0*/ 	.word	0x0500000f


	//   ....[199]....
        /*03e4*/ 	.word	0x0500000f


	//   ....[200]....
        /*03e8*/ 	.word	0x0500000f


	//   ....[201]....
        /*03ec*/ 	.word	0x0500000f


	//   ....[202]....
        /*03f0*/ 	.word	0x0500000f


	//   ....[203]....
        /*03f4*/ 	.word	0x0500000f


	//   ....[204]....
        /*03f8*/ 	.word	0x0500000f


	//   ....[205]....
        /*03fc*/ 	.word	0x0500000f


	//   ....[206]....
        /*0400*/ 	.word	0x0500000f


	//   ....[207]....
        /*0404*/ 	.word	0x0500000f


	//   ....[208]....
        /*0408*/ 	.word	0x0500000f


	//   ....[209]....
        /*040c*/ 	.word	0x0500000f


	//   ....[210]....
        /*0410*/ 	.word	0x0500000f


	//   ....[211]....
        /*0414*/ 	.word	0x0500000f


	//   ....[212]....
        /*0418*/ 	.word	0x0500000f


	//   ....[213]....
        /*041c*/ 	.word	0x0500000f


	//   ....[214]....
        /*0420*/ 	.word	0x0500000f


	//   ....[215]....
        /*0424*/ 	.word	0x0500000f


	//   ....[216]....
        /*0428*/ 	.word	0x0500000f


	//   ....[217]....
        /*042c*/ 	.word	0x0500000f


	//   ....[218]....
        /*0430*/ 	.word	0x0500000f


	//   ....[219]....
        /*0434*/ 	.word	0x0500000f


	//   ....[220]....
        /*0438*/ 	.word	0x0500000f


	//   ....[221]....
        /*043c*/ 	.word	0x0500000f


	//   ....[222]....
        /*0440*/ 	.word	0x0500000f


	//   ....[223]....
        /*0444*/ 	.word	0x0500000f


	//   ....[224]....
        /*0448*/ 	.word	0x0500000f


	//   ....[225]....
        /*044c*/ 	.word	0x0500000f


	//   ....[226]....
        /*0450*/ 	.word	0x0500000f


	//   ....[227]....
        /*0454*/ 	.word	0x0500000f


	//   ....[228]....
        /*0458*/ 	.word	0x0500000f


	//   ....[229]....
        /*045c*/ 	.word	0x0500000f


	//----- nvinfo : EIATTR_COOP_GROUP_INSTR_OFFSETS
	.align		4
.L_264:
        /*0460*/ 	.byte	0x04, 0x28
        /*0462*/ 	.short	(.L_266 - .L_265)


	//   ....[0]....
.L_265:
        /*0464*/ 	.word	0x00000080


	//   ....[1]....
        /*0468*/ 	.word	0x00000090


	//   ....[2]....
        /*046c*/ 	.word	0x000002d0


	//   ....[3]....
        /*0470*/ 	.word	0x00000430


	//   ....[4]....
        /*0474*/ 	.word	0x00000550


	//   ....[5]....
        /*0478*/ 	.word	0x000006b0


	//   ....[6]....
        /*047c*/ 	.word	0x00001370


	//   ....[7]....
        /*0480*/ 	.word	0x00002da0


	//   ....[8]....
        /*0484*/ 	.word	0x00003b50


	//   ....[9]....
        /*0488*/ 	.word	0x00003b70


	//   ....[10]....
        /*048c*/ 	.word	0x00003bc0


	//   ....[11]....
        /*0490*/ 	.word	0x000048d0


	//   ....[12]....
        /*0494*/ 	.word	0x00004970


	//   ....[13]....
        /*0498*/ 	.word	0x00006f90


	//   ....[14]....
        /*049c*/ 	.word	0x00007460


	//   ....[15]....
        /*04a0*/ 	.word	0x00007e50


	//   ....[16]....
        /*04a4*/ 	.word	0x00007eb0


	//   ....[17]....
        /*04a8*/ 	.word	0x00008b80


	//   ....[18]....
        /*04ac*/ 	.word	0x00008bf0


	//   ....[19]....
        /*04b0*/ 	.word	0x0000c1d0


	//   ....[20]....
        /*04b4*/ 	.word	0x0000c1f0


	//   ....[21]....
        /*04b8*/ 	.word	0x0000c210


	//   ....[22]....
        /*04bc*/ 	.word	0x0000c230


	//   ....[23]....
        /*04c0*/ 	.word	0x0000df70


	//   ....[24]....
        /*04c4*/ 	.word	0x0000df80


	//   ....[25]....
        /*04c8*/ 	.word	0x0000dfb0


	//   ....[26]....
        /*04cc*/ 	.word	0x0000dfc0


	//   ....[27]....
        /*04d0*/ 	.word	0x0000f290


	//   ....[28]....
        /*04d4*/ 	.word	0x0000f2a0


	//   ....[29]....
        /*04d8*/ 	.word	0x0000f2b0


	//   ....[30]....
        /*04dc*/ 	.word	0x0000f2c0


	//   ....[31]....
        /*04e0*/ 	.word	0x0000f2d0


	//   ....[32]....
        /*04e4*/ 	.word	0x0000f2e0


	//   ....[33]....
        /*04e8*/ 	.word	0x0000f2f0


	//   ....[34]....
        /*04ec*/ 	.word	0x0000f300


	//   ....[35]....
        /*04f0*/ 	.word	0x0000f310


	//   ....[36]....
        /*04f4*/ 	.word	0x0000f320


	//   ....[37]....
        /*04f8*/ 	.word	0x0000f330


	//   ....[38]....
        /*04fc*/ 	.word	0x0000f340


	//   ....[39]....
        /*0500*/ 	.word	0x0000f350


	//   ....[40]....
        /*0504*/ 	.word	0x0000f370


	//   ....[41]....
        /*0508*/ 	.word	0x0000f380


	//   ....[42]....
        /*050c*/ 	.word	0x0000f390


	//   ....[43]....
        /*0510*/ 	.word	0x0000f3a0


	//   ....[44]....
        /*0514*/ 	.word	0x0000f3b0


	//   ....[45]....
        /*0518*/ 	.word	0x0000f3c0


	//   ....[46]....
        /*051c*/ 	.word	0x0000f3d0


	//   ....[47]....
        /*0520*/ 	.word	0x0000f3e0


	//   ....[48]....
        /*0524*/ 	.word	0x0000f3f0


	//   ....[49]....
        /*0528*/ 	.word	0x0000f410


	//   ....[50]....
        /*052c*/ 	.word	0x0000f420


	//   ....[51]....
        /*0530*/ 	.word	0x0000f430


	//   ....[52]....
        /*0534*/ 	.word	0x0000f440


	//   ....[53]....
        /*0538*/ 	.word	0x0000f450


	//   ....[54]....
        /*053c*/ 	.word	0x0000f470


	//   ....[55]....
        /*0540*/ 	.word	0x0000f4a0


	//   ....[56]....
        /*0544*/ 	.word	0x0000f4d0


	//   ....[57]....
        /*0548*/ 	.word	0x0000f4f0


	//   ....[58]....
        /*054c*/ 	.word	0x0000f520


	//   ....[59]....
        /*0550*/ 	.word	0x0000f550


	//   ....[60]....
        /*0554*/ 	.word	0x0000f560


	//   ....[61]....
        /*0558*/ 	.word	0x0000f580


	//   ....[62]....
        /*055c*/ 	.word	0x0000f590


	//   ....[63]....
        /*0560*/ 	.word	0x0000f5b0


	//   ....[64]....
        /*0564*/ 	.word	0x0000f5c0


	//   ....[65]....
        /*0568*/ 	.word	0x0000f5d0


	//   ....[66]....
        /*056c*/ 	.word	0x0000f5e0


	//   ....[67]....
        /*0570*/ 	.word	0x0000f5f0


	//   ....[68]....
        /*0574*/ 	.word	0x0000f600


	//   ....[69]....
        /*0578*/ 	.word	0x0000f620


	//   ....[70]....
        /*057c*/ 	.word	0x0000f640


	//   ....[71]....
        /*0580*/ 	.word	0x0000f650


	//   ....[72]....
        /*0584*/ 	.word	0x0000f670


	//   ....[73]....
        /*0588*/ 	.word	0x0000f680


	//   ....[74]....
        /*058c*/ 	.word	0x0000f690


	//   ....[75]....
        /*0590*/ 	.word	0x0000f6b0


	//   ....[76]....
        /*0594*/ 	.word	0x0000f6c0


	//   ....[77]....
        /*0598*/ 	.word	0x0000f6d0


	//   ....[78]....
        /*059c*/ 	.word	0x0000f6e0


	//   ....[79]....
        /*05a0*/ 	.word	0x0000f710


	//   ....[80]....
        /*05a4*/ 	.word	0x0000f740


	//   ....[81]....
        /*05a8*/ 	.word	0x0000f770


	//   ....[82]....
        /*05ac*/ 	.word	0x0000f7a0


	//   ....[83]....
        /*05b0*/ 	.word	0x0000f7d0


	//   ....[84]....
        /*05b4*/ 	.word	0x0000f810


	//   ....[85]....
        /*05b8*/ 	.word	0x0000f850


	//   ....[86]....
        /*05bc*/ 	.word	0x0000f860


	//   ....[87]....
        /*05c0*/ 	.word	0x0000f870


	//   ....[88]....
        /*05c4*/ 	.word	0x0000f880


	//   ....[89]....
        /*05c8*/ 	.word	0x0000f890


	//   ....[90]....
        /*05cc*/ 	.word	0x0000f8a0


	//   ....[91]....
        /*05d0*/ 	.word	0x0000f8d0


	//   ....[92]....
        /*05d4*/ 	.word	0x0000f8f0


	//   ....[93]....
        /*05d8*/ 	.word	0x0000f910


	//   ....[94]....
        /*05dc*/ 	.word	0x0000f930


	//   ....[95]....
        /*05e0*/ 	.word	0x0000f940


	//   ....[96]....
        /*05e4*/ 	.word	0x0000f950


	//   ....[97]....
        /*05e8*/ 	.word	0x0000f960


	//   ....[98]....
        /*05ec*/ 	.word	0x0000f970


	//   ....[99]....
        /*05f0*/ 	.word	0x0000f980


	//   ....[100]....
        /*05f4*/ 	.word	0x0000f990


	//   ....[101]....
        /*05f8*/ 	.word	0x0000f9a0


	//   ....[102]....
        /*05fc*/ 	.word	0x0000f9b0


	//   ....[103]....
        /*0600*/ 	.word	0x0000f9c0


	//   ....[104]....
        /*0604*/ 	.word	0x0000f9f0


	//   ....[105]....
        /*0608*/ 	.word	0x0000fa30


	//   ....[106]....
        /*060c*/ 	.word	0x0000fa50


	//   ....[107]....
        /*0610*/ 	.word	0x0000fa80


	//   ....[108]....
        /*0614*/ 	.word	0x0000fab0


	//   ....[109]....
        /*0618*/ 	.word	0x0000fae0


	//   ....[110]....
        /*061c*/ 	.word	0x0000fb00


	//   ....[111]....
        /*0620*/ 	.word	0x0000fb30


	//   ....[112]....
        /*0624*/ 	.word	0x0000fb60


	//   ....[113]....
        /*0628*/ 	.word	0x0000fb90


	//   ....[114]....
        /*062c*/ 	.word	0x0000fbc0


	//   ....[115]....
        /*0630*/ 	.word	0x0000fbf0


	//   ....[116]....
        /*0634*/ 	.word	0x0000fc20


	//   ....[117]....
        /*0638*/ 	.word	0x0000fc50


	//   ....[118]....
        /*063c*/ 	.word	0x0000fc80


	//   ....[119]....
        /*0640*/ 	.word	0x0000fcb0


	//   ....[120]....
        /*0644*/ 	.word	0x0000fce0


	//   ....[121]....
        /*0648*/ 	.word	0x0000fd00


	//   ....[122]....
        /*064c*/ 	.word	0x0000fd10


	//   ....[123]....
        /*0650*/ 	.word	0x000100a0


	//   ....[124]....
        /*0654*/ 	.word	0x000100f0


	//   ....[125]....
        /*0658*/ 	.word	0x00010130


	//   ....[126]....
        /*065c*/ 	.word	0x00010170


	//   ....[127]....
        /*0660*/ 	.word	0x000101b0


	//   ....[128]....
        /*0664*/ 	.word	0x000101e0


	//   ....[129]....
        /*0668*/ 	.word	0x00010b70


	//   ....[130]....
        /*066c*/ 	.word	0x00010ba0


	//   ....[131]....
        /*0670*/ 	.word	0x00011a20


	//   ....[132]....
        /*0674*/ 	.word	0x000130d0


	//   ....[133]....
        /*0678*/ 	.word	0x00013110


	//   ....[134]....
        /*067c*/ 	.word	0x00013140


	//   ....[135]....
        /*0680*/ 	.word	0x00013190


	//   ....[136]....
        /*0684*/ 	.word	0x00013230


	//   ....[137]....
        /*0688*/ 	.word	0x00013240


	//   ....[138]....
        /*068c*/ 	.word	0x000132d0


	//   ....[139]....
        /*0690*/ 	.word	0x000132e0


	//   ....[140]....
        /*0694*/ 	.word	0x000132f0


	//   ....[141]....
        /*0698*/ 	.word	0x00013390


	//   ....[142]....
        /*069c*/ 	.word	0x000137a0


	//   ....[143]....
        /*06a0*/ 	.word	0x000137d0


	//   ....[144]....
        /*06a4*/ 	.word	0x000137f0


	//   ....[145]....
        /*06a8*/ 	.word	0x00013860


	//   ....[146]....
        /*06ac*/ 	.word	0x000138b0


	//   ....[147]....
        /*06b0*/ 	.word	0x000138e0


	//   ....[148]....
        /*06b4*/ 	.word	0x00013900


	//   ....[149]....
        /*06b8*/ 	.word	0x00013970


	//   ....[150]....
        /*06bc*/ 	.word	0x00013990


	//   ....[151]....
        /*06c0*/ 	.word	0x00013a20


	//   ....[152]....
        /*06c4*/ 	.word	0x00014050


	//   ....[153]....
        /*06c8*/ 	.word	0x00014080


	//   ....[154]....
        /*06cc*/ 	.word	0x000140b0


	//   ....[155]....
        /*06d0*/ 	.word	0x00014130


	//   ....[156]....
        /*06d4*/ 	.word	0x00014180


	//   ....[157]....
        /*06d8*/ 	.word	0x000141b0


	//   ....[158]....
        /*06dc*/ 	.word	0x000141e0


	//   ....[159]....
        /*06e0*/ 	.word	0x00014260


	//   ....[160]....
        /*06e4*/ 	.word	0x00014b30


	//   ....[161]....
        /*06e8*/ 	.word	0x00014b50


	//   ....[162]....
        /*06ec*/ 	.word	0x00014b60


	//   ....[163]....
        /*06f0*/ 	.word	0x00014b70


	//   ....[164]....
        /*06f4*/ 	.word	0x00014b80


	//   ....[165]....
        /*06f8*/ 	.word	0x00014be0


	//   ....[166]....
        /*06fc*/ 	.word	0x00014bf0


	//   ....[167]....
        /*0700*/ 	.word	0x00014c00


	//   ....[168]....
        /*0704*/ 	.word	0x00014c60


	//   ....[169]....
        /*0708*/ 	.word	0x00014c80


	//   ....[170]....
        /*070c*/ 	.word	0x000150c0


	//   ....[171]....
        /*0710*/ 	.word	0x000150e0


	//   ....[172]....
        /*0714*/ 	.word	0x00015100


	//   ....[173]....
        /*0718*/ 	.word	0x00015120


	//   ....[174]....
        /*071c*/ 	.word	0x00015140


	//   ....[175]....
        /*0720*/ 	.word	0x00015190


	//   ....[176]....
        /*0724*/ 	.word	0x000151b0


	//   ....[177]....
        /*0728*/ 	.word	0x000151c0


	//   ....[178]....
        /*072c*/ 	.word	0x00015210


	//   ....[179]....
        /*0730*/ 	.word	0x00015270


	//   ....[180]....
        /*0734*/ 	.word	0x00016590


	//   ....[181]....
        /*0738*/ 	.word	0x00016b70


	//   ....[182]....
        /*073c*/ 	.word	0x00016c60


	//   ....[183]....
        /*0740*/ 	.word	0x00016d40


	//   ....[184]....
        /*0744*/ 	.word	0x00016dd0


	//   ....[185]....
        /*0748*/ 	.word	0x00016ec0


	//   ....[186]....
        /*074c*/ 	.word	0x00016f20


	//   ....[187]....
        /*0750*/ 	.word	0x00017020


	//   ....[188]....
        /*0754*/ 	.word	0x00017080


	//   ....[189]....
        /*0758*/ 	.word	0x00017150


	//   ....[190]....
        /*075c*/ 	.word	0x00017210


	//   ....[191]....
        /*0760*/ 	.word	0x000172d0


	//   ....[192]....
        /*0764*/ 	.word	0x00017450


	//   ....[193]....
        /*0768*/ 	.word	0x000174f0


	//   ....[194]....
        /*076c*/ 	.word	0x00017610


	//   ....[195]....
        /*0770*/ 	.word	0x00017660


	//   ....[196]....
        /*0774*/ 	.word	0x00017740


	//   ....[197]....
        /*0778*/ 	.word	0x000177f0


	//   ....[198]....
        /*077c*/ 	.word	0x00017860


	//   ....[199]....
        /*0780*/ 	.word	0x00017930


	//   ....[200]....
        /*0784*/ 	.word	0x000179a0


	//   ....[201]....
        /*0788*/ 	.word	0x00017a70


	//   ....[202]....
        /*078c*/ 	.word	0x00017b00


	//   ....[203]....
        /*0790*/ 	.word	0x00017b50


	//   ....[204]....
        /*0794*/ 	.word	0x00017c30


	//   ....[205]....
        /*0798*/ 	.word	0x00017ce0


	//   ....[206]....
        /*079c*/ 	.word	0x00017d40


	//   ....[207]....
        /*07a0*/ 	.word	0x00017e40


	//   ....[208]....
        /*07a4*/ 	.word	0x00017eb0


	//   ....[209]....
        /*07a8*/ 	.word	0x00017f80


	//   ....[210]....
        /*07ac*/ 	.word	0x000180c0


	//   ....[211]....
        /*07b0*/ 	.word	0x00018160


	//   ....[212]....
        /*07b4*/ 	.word	0x000181c0


	//   ....[213]....
        /*07b8*/ 	.word	0x00018290


	//   ....[214]....
        /*07bc*/ 	.word	0x000182f0


	//   ....[215]....
        /*07c0*/ 	.word	0x000183c0


	//   ....[216]....
        /*07c4*/ 	.word	0x00018420


	//   ....[217]....
        /*07c8*/ 	.word	0x000184f0


	//   ....[218]....
        /*07cc*/ 	.word	0x00018550


	//   ....[219]....
        /*07d0*/ 	.word	0x00018620


	//   ....[220]....
        /*07d4*/ 	.word	0x00018700


	//   ....[221]....
        /*07d8*/ 	.word	0x000187a0


	//   ....[222]....
        /*07dc*/ 	.word	0x00018810


	//   ....[223]....
        /*07e0*/ 	.word	0x000188d0


	//   ....[224]....
        /*07e4*/ 	.word	0x00018930


	//   ....[225]....
        /*07e8*/ 	.word	0x000189f0


	//   ....[226]....
        /*07ec*/ 	.word	0x00018a50


	//   ....[227]....
        /*07f0*/ 	.word	0x00018b10


	//   ....[228]....
        /*07f4*/ 	.word	0x00018b70


	//   ....[229]....
        /*07f8*/ 	.word	0x00018c30


	//----- nvinfo : EIATTR_REG_RECONFIG
	.align		4
.L_266:
        /*07fc*/ 	.byte	0x01, 0x54
	.zero		2


	//----- nvinfo : EIATTR_SYSCALL_OFFSETS
	.align		4
        /*0800*/ 	.byte	0x04, 0x46
        /*0802*/ 	.short	(.L_268 - .L_267)


	//   ....[0]....
.L_267:
        /*0804*/ 	.word	0x00001530


	//   ....[1]....
        /*0808*/ 	.word	0x00012270


	//   ....[2]....
        /*080c*/ 	.word	0x000123b0


	//   ....[3]....
        /*0810*/ 	.word	0x000124f0


	//   ....[4]....
        /*0814*/ 	.word	0x00012610


	//   ....[5]....
        /*0818*/ 	.word	0x00013da0


	//----- nvinfo : EIATTR_MBARRIER_INSTR_OFFSETS
	.align		4
.L_268:
        /*081c*/ 	.byte	0x04, 0x39
        /*081e*/ 	.short	(.L_270 - .L_269)


	//   ....[0]....
.L_269:
        /*0820*/ 	.word	0x00000180
        /*0824*/ 	.word	0x000000ff
        /*0828*/ 	.word	0x00033400
        /*082c*/ 	.short	0x0100
        /*082e*/ 	.byte	0x08
	.zero		1


	//   ....[1]....
        /*0830*/ 	.word	0x00000190
        /*0834*/ 	.word	0x000000ff
        /*0838*/ 	.word	0x00033420
        /*083c*/ 	.short	0x0100
        /*083e*/ 	.byte	0x08
	.zero		1


	//   ....[2]....
        /*0840*/ 	.word	0x00000280
        /*0844*/ 	.word	0x000000ff
        /*0848*/ 	.word	0x00033430
        /*084c*/ 	.short	0x0100
        /*084e*/ 	.byte	0x08
	.zero		1


	//   ....[3]....
        /*0850*/ 	.word	0x00000290
        /*0854*/ 	.word	0x000000ff
        /*0858*/ 	.word	0x00033440
        /*085c*/ 	.short	0x0100
        /*085e*/ 	.byte	0x08
	.zero		1


	//   ....[4]....
        /*0860*/ 	.word	0x000002a0
        /*0864*/ 	.word	0x000000ff
        /*0868*/ 	.word	0x00033438
        /*086c*/ 	.short	0x0100
        /*086e*/ 	.byte	0x08
	.zero		1


	//   ....[5]....
        /*0870*/ 	.word	0x000002b0
        /*0874*/ 	.word	0x000000ff
        /*0878*/ 	.word	0x00033448
        /*087c*/ 	.short	0x0100
        /*087e*/ 	.byte	0x08
	.zero		1


	//   ....[6]....
        /*0880*/ 	.word	0x000003e0
        /*0884*/ 	.word	0x000000ff
        /*0888*/ 	.word	0x00033450
        /*088c*/ 	.short	0x0100
        /*088e*/ 	.byte	0x08
	.zero		1


	//   ....[7]....
        /*0890*/ 	.word	0x000003f0
        /*0894*/ 	.word	0x000000ff
        /*0898*/ 	.word	0x00033460
        /*089c*/ 	.short	0x0100
        /*089e*/ 	.byte	0x08
	.zero		1


	//   ....[8]....
        /*08a0*/ 	.word	0x00000400
        /*08a4*/ 	.word	0x000000ff
        /*08a8*/ 	.word	0x00033458
        /*08ac*/ 	.short	0x0100
        /*08ae*/ 	.byte	0x08
	.zero		1


	//   ....[9]....
        /*08b0*/ 	.word	0x00000410
        /*08b4*/ 	.word	0x000000ff
        /*08b8*/ 	.word	0x00033468
        /*08bc*/ 	.short	0x0100
        /*08be*/ 	.byte	0x08
	.zero		1


	//   ....[10]....
        /*08c0*/ 	.word	0x00000500
        /*08c4*/ 	.word	0x000000ff
        /*08c8*/ 	.word	0x00033470
        /*08cc*/ 	.short	0x0100
        /*08ce*/ 	.byte	0x06
	.zero		1


	//   ....[11]....
        /*08d0*/ 	.word	0x00000510
        /*08d4*/ 	.word	0x000000ff
        /*08d8*/ 	.word	0x00033480
        /*08dc*/ 	.short	0x0100
        /*08de*/ 	.byte	0x06
	.zero		1


	//   ....[12]....
        /*08e0*/ 	.word	0x00000520
        /*08e4*/ 	.word	0x000000ff
        /*08e8*/ 	.word	0x00033478
        /*08ec*/ 	.short	0x0100
        /*08ee*/ 	.byte	0x06
	.zero		1


	//   ....[13]....
        /*08f0*/ 	.word	0x00000530
        /*08f4*/ 	.word	0x000000ff
        /*08f8*/ 	.word	0x00033488
        /*08fc*/ 	.short	0x0100
        /*08fe*/ 	.byte	0x06
	.zero		1


	//   ....[14]....
        /*0900*/ 	.word	0x00000660
        /*0904*/ 	.word	0x000000ff
        /*0908*/ 	.word	0x00033490
        /*090c*/ 	.short	0x0100
        /*090e*/ 	.byte	0x08
	.zero		1


	//   ....[15]....
        /*0910*/ 	.word	0x00000670
        /*0914*/ 	.word	0x000000ff
        /*0918*/ 	.word	0x000334a0
        /*091c*/ 	.short	0x0100
        /*091e*/ 	.byte	0x08
	.zero		1


	//   ....[16]....
        /*0920*/ 	.word	0x00000680
        /*0924*/ 	.word	0x000000ff
        /*0928*/ 	.word	0x00033498
        /*092c*/ 	.short	0x0100
        /*092e*/ 	.byte	0x08
	.zero		1


	//   ....[17]....
        /*0930*/ 	.word	0x00000690
        /*0934*/ 	.word	0x000000ff
        /*0938*/ 	.word	0x000334a8
        /*093c*/ 	.short	0x0100
        /*093e*/ 	.byte	0x08
	.zero		1


	//   ....[18]....
        /*0940*/ 	.word	0x000007d0
        /*0944*/ 	.word	0x000000ff
        /*0948*/ 	.word	0x000334b0
        /*094c*/ 	.short	0x0100
        /*094e*/ 	.byte	0x08
	.zero		1


	//   ....[19]....
        /*0950*/ 	.word	0x000007e0
        /*0954*/ 	.word	0x000000ff
        /*0958*/ 	.word	0x000334c0
        /*095c*/ 	.short	0x0100
        /*095e*/ 	.byte	0x08
	.zero		1


	//   ....[20]....
        /*0960*/ 	.word	0x000007f0
        /*0964*/ 	.word	0x000000ff
        /*0968*/ 	.word	0x000334b8
        /*096c*/ 	.short	0x0100
        /*096e*/ 	.byte	0x08
	.zero		1


	//   ....[21]....
        /*0970*/ 	.word	0x00000800
        /*0974*/ 	.word	0x000000ff
        /*0978*/ 	.word	0x000334c8
        /*097c*/ 	.short	0x0100
        /*097e*/ 	.byte	0x08
	.zero		1


	//   ....[22]....
        /*0980*/ 	.word	0x00001830
        /*0984*/ 	.word	0x000000ff
        /*0988*/ 	.word	0x00033400
        /*098c*/ 	.short	0x010a
        /*098e*/ 	.byte	0x26
	.zero		1


	//   ....[23]....
        /*0990*/ 	.word	0x000018e0
        /*0994*/ 	.word	0x000000ff
        /*0998*/ 	.word	0x00033430
        /*099c*/ 	.short	0x010a
        /*099e*/ 	.byte	0x26
	.zero		1


	//   ....[24]....
        /*09a0*/ 	.word	0x00001940
        /*09a4*/ 	.word	0x000000ff
        /*09a8*/ 	.word	0x00033430
        /*09ac*/ 	.short	0x010a
        /*09ae*/ 	.byte	0x26
	.zero		1


	//   ....[25]....
        /*09b0*/ 	.word	0x00003430
        /*09b4*/ 	.word	0x000000ff
        /*09b8*/ 	.word	0x00000000
        /*09bc*/ 	.short	0x0101
        /*09be*/ 	.byte	0x07
	.zero		1


	//   ....[26]....
        /*09c0*/ 	.word	0x00005e90
        /*09c4*/ 	.word	0x000000ff
        /*09c8*/ 	.word	0x00033430
        /*09cc*/ 	.short	0x010a
        /*09ce*/ 	.byte	0x04
	.zero		1


	//   ....[27]....
        /*09d0*/ 	.word	0x00005ed0
        /*09d4*/ 	.word	0x000000ff
        /*09d8*/ 	.word	0x00033430
        /*09dc*/ 	.short	0x010a
        /*09de*/ 	.byte	0x04
	.zero		1


	//   ....[28]....
        /*09e0*/ 	.word	0x00006b40
        /*09e4*/ 	.word	0x000000ff
        /*09e8*/ 	.word	0x00033450
        /*09ec*/ 	.short	0x010a
        /*09ee*/ 	.byte	0x0a
	.zero		1


	//   ....[29]....
        /*09f0*/ 	.word	0x00006b80
        /*09f4*/ 	.word	0x000000ff
        /*09f8*/ 	.word	0x00033450
        /*09fc*/ 	.short	0x010a
        /*09fe*/ 	.byte	0x0a
	.zero		1


	//   ....[30]....
        /*0a00*/ 	.word	0x00007620
        /*0a04*/ 	.word	0x000000ff
        /*0a08*/ 	.word	0x00000000
        /*0a0c*/ 	.short	0x0101
        /*0a0e*/ 	.byte	0x07
	.zero		1


	//   ....[31]....
        /*0a10*/ 	.word	0x000099f0
        /*0a14*/ 	.word	0x000000ff
        /*0a18*/ 	.word	0x00000000
        /*0a1c*/ 	.short	0x0101
        /*0a1e*/ 	.byte	0x06
	.zero		1


	//   ....[32]....
        /*0a20*/ 	.word	0x0000a380
        /*0a24*/ 	.word	0x000000ff
        /*0a28*/ 	.word	0x00033430
        /*0a2c*/ 	.short	0x010a
        /*0a2e*/ 	.byte	0x0a
	.zero		1


	//   ....[33]....
        /*0a30*/ 	.word	0x0000a3c0
        /*0a34*/ 	.word	0x000000ff
        /*0a38*/ 	.word	0x00033430
        /*0a3c*/ 	.short	0x010a
        /*0a3e*/ 	.byte	0x0a
	.zero		1


	//   ....[34]....
        /*0a40*/ 	.word	0x0000b010
        /*0a44*/ 	.word	0x000000ff
        /*0a48*/ 	.word	0x00033450
        /*0a4c*/ 	.short	0x010a
        /*0a4e*/ 	.byte	0x0a
	.zero		1


	//   ....[35]....
        /*0a50*/ 	.word	0x0000b050
        /*0a54*/ 	.word	0x000000ff
        /*0a58*/ 	.word	0x00033450
        /*0a5c*/ 	.short	0x010a
        /*0a5e*/ 	.byte	0x0a
	.zero		1


	//   ....[36]....
        /*0a60*/ 	.word	0x0000b990
        /*0a64*/ 	.word	0x000000ff
        /*0a68*/ 	.word	0x00000000
        /*0a6c*/ 	.short	0x0101
        /*0a6e*/ 	.byte	0x0b
	.zero		1


	//   ....[37]....
        /*0a70*/ 	.word	0x0000d330
        /*0a74*/ 	.word	0x000000ff
        /*0a78*/ 	.word	0x00000000
        /*0a7c*/ 	.short	0x0101
        /*0a7e*/ 	.byte	0x07
	.zero		1


	//   ....[38]....
        /*0a80*/ 	.word	0x0000dbb0
        /*0a84*/ 	.word	0x000000ff
        /*0a88*/ 	.word	0x00033450
        /*0a8c*/ 	.short	0x010a
        /*0a8e*/ 	.byte	0x09
	.zero		1


	//   ....[39]....
        /*0a90*/ 	.word	0x0000dbf0
        /*0a94*/ 	.word	0x000000ff
        /*0a98*/ 	.word	0x00033450
        /*0a9c*/ 	.short	0x010a
        /*0a9e*/ 	.byte	0x09
	.zero		1


	//   ....[40]....
        /*0aa0*/ 	.word	0x0000e2a0
        /*0aa4*/ 	.word	0x000000ff
        /*0aa8*/ 	.word	0x00000000
        /*0aac*/ 	.short	0x0101
        /*0aae*/ 	.byte	0x04
	.zero		1


	//   ....[41]....
        /*0ab0*/ 	.word	0x00010200
        /*0ab4*/ 	.word	0x000000ff
        /*0ab8*/ 	.word	0x00000000
        /*0abc*/ 	.short	0x0101
        /*0abe*/ 	.byte	0x04
	.zero		1


	//   ....[42]....
        /*0ac0*/ 	.word	0x00012dd0
        /*0ac4*/ 	.word	0x000000ff
        /*0ac8*/ 	.word	0x00033480
        /*0acc*/ 	.short	0x010a
        /*0ace*/ 	.byte	0x2d
	.zero		1


	//   ....[43]....
        /*0ad0*/ 	.word	0x000134d0
        /*0ad4*/ 	.word	0x000000ff
        /*0ad8*/ 	.word	0x00033470
        /*0adc*/ 	.short	0x0107
        /*0ade*/ 	.byte	0x2d
	.zero		1


	//   ....[44]....
        /*0ae0*/ 	.word	0x00013540
        /*0ae4*/ 	.word	0x000000ff
        /*0ae8*/ 	.word	0x00033470
        /*0aec*/ 	.short	0x0101
        /*0aee*/ 	.byte	0x2d
	.zero		1


	//   ....[45]....
        /*0af0*/ 	.word	0x00013570
        /*0af4*/ 	.word	0x000000ff
        /*0af8*/ 	.word	0x00033440
        /*0afc*/ 	.short	0x010a
        /*0afe*/ 	.byte	0x2d
	.zero		1


	//   ....[46]....
        /*0b00*/ 	.word	0x00013b60
        /*0b04*/ 	.word	0x000000ff
        /*0b08*/ 	.word	0x00033430
        /*0b0c*/ 	.short	0x0107
        /*0b0e*/ 	.byte	0x2d
	.zero		1


	//   ....[47]....
        /*0b10*/ 	.word	0x00013bd0
        /*0b14*/ 	.word	0x000000ff
        /*0b18*/ 	.word	0x00033430
        /*0b1c*/ 	.short	0x0101
        /*0b1e*/ 	.byte	0x2d
	.zero		1


	//   ....[48]....
        /*0b20*/ 	.word	0x00014370
        /*0b24*/ 	.word	0x000000ff
        /*0b28*/ 	.word	0x00033400
        /*0b2c*/ 	.short	0x0107
        /*0b2e*/ 	.byte	0x2d
	.zero		1


	//   ....[49]....
        /*0b30*/ 	.word	0x000143d0
        /*0b34*/ 	.word	0x000000ff
        /*0b38*/ 	.word	0x00033400
        /*0b3c*/ 	.short	0x0101
        /*0b3e*/ 	.byte	0x2d
	.zero		1


	//   ....[50]....
        /*0b40*/ 	.word	0x000143e0
        /*0b44*/ 	.word	0x000000ff
        /*0b48*/ 	.word	0x00033420
        /*0b4c*/ 	.short	0x010a
        /*0b4e*/ 	.byte	0x2d
	.zero		1


	//   ....[51]....
        /*0b50*/ 	.word	0x00014840
        /*0b54*/ 	.word	0x00000005
        /*0b58*/ 	.word	0x00033480
        /*0b5c*/ 	.short	0x010a
        /*0b5e*/ 	.byte	0x3f
	.zero		1


	//   ....[52]....
        /*0b60*/ 	.word	0x00014db0
        /*0b64*/ 	.word	0x00000005
        /*0b68*/ 	.word	0x00033470
        /*0b6c*/ 	.short	0x0107
        /*0b6e*/ 	.byte	0x3f
	.zero		1


	//   ....[53]....
        /*0b70*/ 	.word	0x00014e20
        /*0b74*/ 	.word	0x00000005
        /*0b78*/ 	.word	0x00033470
        /*0b7c*/ 	.short	0x0101
        /*0b7e*/ 	.byte	0x3f
	.zero		1


	//   ....[54]....
        /*0b80*/ 	.word	0x00014e50
        /*0b84*/ 	.word	0x00000005
        /*0b88*/ 	.word	0x00033440
        /*0b8c*/ 	.short	0x010a
        /*0b8e*/ 	.byte	0x3f
	.zero		1


	//   ....[55]....
        /*0b90*/ 	.word	0x00015350
        /*0b94*/ 	.word	0x00000005
        /*0b98*/ 	.word	0x00033430
        /*0b9c*/ 	.short	0x0107
        /*0b9e*/ 	.byte	0x3f
	.zero		1


	//   ....[56]....
        /*0ba0*/ 	.word	0x000153d0
        /*0ba4*/ 	.word	0x00000005
        /*0ba8*/ 	.word	0x00033430
        /*0bac*/ 	.short	0x0101
        /*0bae*/ 	.byte	0x3f
	.zero		1


	//   ....[57]....
        /*0bb0*/ 	.word	0x00015440
        /*0bb4*/ 	.word	0x00000005
        /*0bb8*/ 	.word	0x00033470
        /*0bbc*/ 	.short	0x010a
        /*0bbe*/ 	.byte	0x3f
	.zero		1


	//   ....[58]....
        /*0bc0*/ 	.word	0x000154c0
        /*0bc4*/ 	.word	0x00000005
        /*0bc8*/ 	.word	0x00033460
        /*0bcc*/ 	.short	0x010a
        /*0bce*/ 	.byte	0x3f
	.zero		1


	//   ....[59]....
        /*0bd0*/ 	.word	0x00015b60
        /*0bd4*/ 	.word	0x00000005
        /*0bd8*/ 	.word	0x00033450
        /*0bdc*/ 	.short	0x0101
        /*0bde*/ 	.byte	0x3f
	.zero		1


	//   ....[60]....
        /*0be0*/ 	.word	0x00015c00
        /*0be4*/ 	.word	0x00000005
        /*0be8*/ 	.word	0x00000000
        /*0bec*/ 	.short	0x0101
        /*0bee*/ 	.byte	0x3f
	.zero		1


	//   ....[61]....
        /*0bf0*/ 	.word	0x00015cf0
        /*0bf4*/ 	.word	0x00000000
        /*0bf8*/ 	.word	0x00033470
        /*0bfc*/ 	.short	0x010a
        /*0bfe*/ 	.byte	0x3f
	.zero		1


	//   ....[62]....
        /*0c00*/ 	.word	0x00015d80
        /*0c04*/ 	.word	0x00000000
        /*0c08*/ 	.word	0x00033460
        /*0c0c*/ 	.short	0x010a
        /*0c0e*/ 	.byte	0x3f
	.zero		1


	//   ....[63]....
        /*0c10*/ 	.word	0x00016420
        /*0c14*/ 	.word	0x00000000
        /*0c18*/ 	.word	0x00033450
        /*0c1c*/ 	.short	0x0101
        /*0c1e*/ 	.byte	0x3f
	.zero		1


	//   ....[64]....
        /*0c20*/ 	.word	0x000164a0
        /*0c24*/ 	.word	0x00000000
        /*0c28*/ 	.word	0x00000000
        /*0c2c*/ 	.short	0x0101
        /*0c2e*/ 	.byte	0x3f
	.zero		1


	//   ....[65]....
        /*0c30*/ 	.word	0x00016540
        /*0c34*/ 	.word	0x00000005
        /*0c38*/ 	.word	0x00033420
        /*0c3c*/ 	.short	0x010a
        /*0c3e*/ 	.byte	0x3f
	.zero		1


	//   ....[66]....
        /*0c40*/ 	.word	0x00016680
        /*0c44*/ 	.word	0x00000004
        /*0c48*/ 	.word	0x00033440
        /*0c4c*/ 	.short	0x010a
        /*0c4e*/ 	.byte	0x3f
	.zero		1


	//   ....[67]....
        /*0c50*/ 	.word	0x00016720
        /*0c54*/ 	.word	0x00000005
        /*0c58*/ 	.word	0x00033440
        /*0c5c*/ 	.short	0x010a
        /*0c5e*/ 	.byte	0x3f
	.zero		1


	//   ....[68]....
        /*0c60*/ 	.word	0x00016760
        /*0c64*/ 	.word	0x00000004
        /*0c68*/ 	.word	0x00033460
        /*0c6c*/ 	.short	0x010a
        /*0c6e*/ 	.byte	0x3f
	.zero		1


	//   ....[69]....
        /*0c70*/ 	.word	0x000167a0
        /*0c74*/ 	.word	0x00000005
        /*0c78*/ 	.word	0x00033460
        /*0c7c*/ 	.short	0x010a
        /*0c7e*/ 	.byte	0x3f
	.zero		1


	//   ....[70]....
        /*0c80*/ 	.word	0x000167e0
        /*0c84*/ 	.word	0x00000004
        /*0c88*/ 	.word	0x00033480
        /*0c8c*/ 	.short	0x010a
        /*0c8e*/ 	.byte	0x3f
	.zero		1


	//   ....[71]....
        /*0c90*/ 	.word	0x00016820
        /*0c94*/ 	.word	0x00000005
        /*0c98*/ 	.word	0x00033480
        /*0c9c*/ 	.short	0x010a
        /*0c9e*/ 	.byte	0x3f
	.zero		1


	//   ....[72]....
        /*0ca0*/ 	.word	0x00016890
        /*0ca4*/ 	.word	0x00000003
        /*0ca8*/ 	.word	0x00033400
        /*0cac*/ 	.short	0x010a
        /*0cae*/ 	.byte	0x3f
	.zero		1


	//   ....[73]....
        /*0cb0*/ 	.word	0x000168f0
        /*0cb4*/ 	.word	0x00000005
        /*0cb8*/ 	.word	0x00033430
        /*0cbc*/ 	.short	0x010a
        /*0cbe*/ 	.byte	0x3f
	.zero		1


	//   ....[74]....
        /*0cc0*/ 	.word	0x00016950
        /*0cc4*/ 	.word	0x0000000b
        /*0cc8*/ 	.word	0x00033430
        /*0ccc*/ 	.short	0x010a
        /*0cce*/ 	.byte	0x3f
	.zero		1


	//   ....[75]....
        /*0cd0*/ 	.word	0x000169b0
        /*0cd4*/ 	.word	0x0000000b
        /*0cd8*/ 	.word	0x00033450
        /*0cdc*/ 	.short	0x010a
        /*0cde*/ 	.byte	0x3f
	.zero		1


	//   ....[76]....
        /*0ce0*/ 	.word	0x00016a10
        /*0ce4*/ 	.word	0x0000000a
        /*0ce8*/ 	.word	0x00033430
        /*0cec*/ 	.short	0x010a
        /*0cee*/ 	.byte	0x3f
	.zero		1


	//   ....[77]....
        /*0cf0*/ 	.word	0x00016a70
        /*0cf4*/ 	.word	0x0000000a
        /*0cf8*/ 	.word	0x00033450
        /*0cfc*/ 	.short	0x010a
        /*0cfe*/ 	.byte	0x3f
	.zero		1


	//   ....[78]....
        /*0d00*/ 	.word	0x00016ad0
        /*0d04*/ 	.word	0x00000003
        /*0d08*/ 	.word	0x00033450
        /*0d0c*/ 	.short	0x010a
        /*0d0e*/ 	.byte	0x3f
	.zero		1


	//   ....[79]....
        /*0d10*/ 	.word	0x00016bb0
        /*0d14*/ 	.word	0x00000002
        /*0d18*/ 	.word	0x00033480
        /*0d1c*/ 	.short	0x010a
        /*0d1e*/ 	.byte	0x3f
	.zero		1


	//   ....[80]....
        /*0d20*/ 	.word	0x000173a0
        /*0d24*/ 	.word	0x00000002
        /*0d28*/ 	.word	0x00033440
        /*0d2c*/ 	.short	0x010a
        /*0d2e*/ 	.byte	0x3f
	.zero		1


	//   ....[81]....
        /*0d30*/ 	.word	0x00017fc0
        /*0d34*/ 	.word	0x00000003
        /*0d38*/ 	.word	0x00033420
        /*0d3c*/ 	.short	0x010a
        /*0d3e*/ 	.byte	0x3f
	.zero		1


	//   ....[82]....
        /*0d40*/ 	.word	0x00018010
        /*0d44*/ 	.word	0x00000005
        /*0d48*/ 	.word	0x00033480
        /*0d4c*/ 	.short	0x010a
        /*0d4e*/ 	.byte	0x3f
	.zero		1


	//   ....[83]....
        /*0d50*/ 	.word	0x00018650
        /*0d54*/ 	.word	0x00000005
        /*0d58*/ 	.word	0x00033440
        /*0d5c*/ 	.short	0x010a
        /*0d5e*/ 	.byte	0x3f
	.zero		1


	//   ....[84]....
        /*0d60*/ 	.word	0x00018c60
        /*0d64*/ 	.word	0x00000005
        /*0d68*/ 	.word	0x00033470
        /*0d6c*/ 	.short	0x010a
        /*0d6e*/ 	.byte	0x3f
	.zero		1


	//   ....[85]....
        /*0d70*/ 	.word	0x00018cb0
        /*0d74*/ 	.word	0x00000005
        /*0d78*/ 	.word	0x00033460
        /*0d7c*/ 	.short	0x010a
        /*0d7e*/ 	.byte	0x3f
	.zero		1


	//   ....[86]....
        /*0d80*/ 	.word	0x00018d00
        /*0d84*/ 	.word	0x00000000
        /*0d88*/ 	.word	0x00033470
        /*0d8c*/ 	.short	0x010a
        /*0d8e*/ 	.byte	0x3f
	.zero		1


	//   ....[87]....
        /*0d90*/ 	.word	0x00018d50
        /*0d94*/ 	.word	0x00000000
        /*0d98*/ 	.word	0x00033460
        /*0d9c*/ 	.short	0x010a
        /*0d9e*/ 	.byte	0x3f
	.zero		1


	//   ....[88]....
        /*0da0*/ 	.word	0x00018da0
        /*0da4*/ 	.word	0x00000005
        /*0da8*/ 	.word	0x00033420
        /*0dac*/ 	.short	0x010a
        /*0dae*/ 	.byte	0x3f
	.zero		1


	//   ....[89]....
        /*0db0*/ 	.word	0x00018df0
        /*0db4*/ 	.word	0x00000004
        /*0db8*/ 	.word	0x00033440
        /*0dbc*/ 	.short	0x010a
        /*0dbe*/ 	.byte	0x3f
	.zero		1


	//   ....[90]....
        /*0dc0*/ 	.word	0x00018e40
        /*0dc4*/ 	.word	0x00000005
        /*0dc8*/ 	.word	0x00033440
        /*0dcc*/ 	.short	0x010a
        /*0dce*/ 	.byte	0x3f
	.zero		1


	//   ....[91]....
        /*0dd0*/ 	.word	0x00018e90
        /*0dd4*/ 	.word	0x00000004
        /*0dd8*/ 	.word	0x00033460
        /*0ddc*/ 	.short	0x010a
        /*0dde*/ 	.byte	0x3f
	.zero		1


	//   ....[92]....
        /*0de0*/ 	.word	0x00018ee0
        /*0de4*/ 	.word	0x00000005
        /*0de8*/ 	.word	0x00033460
        /*0dec*/ 	.short	0x010a
        /*0dee*/ 	.byte	0x3f
	.zero		1


	//   ....[93]....
        /*0df0*/ 	.word	0x00018f30
        /*0df4*/ 	.word	0x00000004
        /*0df8*/ 	.word	0x00033480
        /*0dfc*/ 	.short	0x010a
        /*0dfe*/ 	.byte	0x3f
	.zero		1


	//----- nvinfo : EIATTR_NUM_MBARRIERS
	.align		4
.L_270:
        /*0e00*/ 	.byte	0x03, 0x38
        /*0e02*/ 	.short	0x0016


	//----- nvinfo : EIATTR_EXIT_INSTR_OFFSETS
	.align		4
        /*0e04*/ 	.byte	0x04, 0x1c
        /*0e06*/ 	.short	(.L_272 - .L_271)


	//   ....[0]....
.L_271:
        /*0e08*/ 	.word	0x00016870


	//----- nvinfo : EIATTR_MAX_THREADS
	.align		4
.L_272:
        /*0e0c*/ 	.byte	0x04, 0x05
        /*0e0e*/ 	.short	(.L_274 - .L_273)
.L_273:
        /*0e10*/ 	.word	0x00000180
        /*0e14*/ 	.word	0x00000001
        /*0e18*/ 	.word	0x00000001


	//----- nvinfo : EIATTR_CRS_STACK_SIZE
	.align		4
.L_274:
        /*0e1c*/ 	.byte	0x04, 0x1e
        /*0e1e*/ 	.short	(.L_276 - .L_275)
.L_275:
        /*0e20*/ 	.word	0x00000000


	//----- nvinfo : EIATTR_CBANK_PARAM_SIZE
	.align		4
.L_276:
        /*0e24*/ 	.byte	0x03, 0x19
        /*0e26*/ 	.short	0x0a70


	//----- nvinfo : EIATTR_PARAM_CBANK
	.align		4
        /*0e28*/ 	.byte	0x04, 0x0a
        /*0e2a*/ 	.short	(.L_278 - .L_277)
	.align		4
.L_277:
        /*0e2c*/ 	.word	index@(.nv.constant0._ZN7cutlass13device_kernelIN5flash11enable_sm90INS1_16FlashAttnFwdSm90INS1_25CollectiveMainloopFwdSm90ILi2EN4cute5tupleIJNS5_1CILi1EEES8_S8_EEENS6_IJNS7_ILi128EEENS7_ILi160EEENS7_ILi192EEEEEELi192ENS_12float_e4m3_tEfNS_4arch4Sm90ELb1ELb0ELb1ELb0ELb1ELb0ELb0ELb1ELb1ELb1ELb1ELb0EEENS1_21CollectiveEpilogueFwdINS6_IJSA_SC_SB_EEES9_NS_10bfloat16_tESG_Li256ELb0ELb1ELb1ELb1EEENS1_19SingleTileSchedulerILb0ELb1ELb1ELi128EEEEEEEEEvNT_6ParamsE)
        /*0e30*/ 	.short	0x0210
        /*0e32*/ 	.short	0x0a70


	//----- nvinfo : EIATTR_SW_WAR
	.align		4
.L_278:
        /*0e34*/ 	.byte	0x04, 0x36
        /*0e36*/ 	.short	(.L_280 - .L_279)
.L_279:
        /*0e38*/ 	.word	0x00000008
.L_280:


//--------------------- .nv.info._ZN7cutlass13device_kernelIN5flash11enable_sm90INS1_16FlashAttnFwdSm90INS1_25CollectiveMainloopFwdSm90ILi2EN4cute5tupleIJNS5_1CILi1EEES8_S8_EEENS6_IJNS7_ILi128EEENS7_ILi160EEENS7_ILi192EEEEEELi192ENS_12float_e4m3_tEfNS_4arch4Sm90ELb1ELb0ELb1ELb1ELb1ELb0ELb0ELb1ELb1ELb1ELb1ELb0EEENS1_21CollectiveEpilogueFwdINS6_IJSA_SC_SB_EEES9_NS_10bfloat16_tESG_Li256ELb1ELb1ELb1ELb1EEENS1_36VarlenDynamicPersistentTileSchedulerILi128ELi160ELi256ELi128ELb1ELb1ELb1ELb1ELb1ELb1EEEEEEEEEvNT_6ParamsE --------------------------
	.section	.nv.info._ZN7cutlass13device_kernelIN5flash11enable_sm90INS1_16FlashAttnFwdSm90INS1_25CollectiveMainloopFwdSm90ILi2EN4cute5tupleIJNS5_1CILi1EEES8_S8_EEENS6_IJNS7_ILi128EEENS7_ILi160EEENS7_ILi192EEEEEELi192ENS_12float_e4m3_tEfNS_4arch4Sm90ELb1ELb0ELb1ELb1ELb1ELb0ELb0ELb1ELb1ELb1ELb1ELb0EEENS1_21CollectiveEpilogueFwdINS6_IJSA_SC_SB_EEES9_NS_10bfloat16_tESG_Li256ELb1ELb1ELb1ELb1EEENS1_36VarlenDynamicPersistentTileSchedulerILi128ELi160ELi256ELi128ELb1ELb1ELb1ELb1ELb1ELb1EEEEEEEEEvNT_6ParamsE,"",@"SHT_CUDA_INFO"
	.sectionflags	@""
	.align	4


	//----- nvinfo : EIATTR_CUDA_API_VERSION
	.align		4
        /*0000*/ 	.byte	0x04, 0x37
        /*0002*/ 	.short	(.L_282 - .L_281)
.L_281:
        /*0004*/ 	.word	0x00000082


	//----- nvinfo : EIATTR_KPARAM_INFO
	.align		4
.L_282:
        /*0008*/ 	.byte	0x04, 0x17
        /*000a*/ 	.short	(.L_284 - .L_283)
.L_283:
        /*000c*/ 	.word	0x00000000
        /*0010*/ 	.short	0x0000
        /*0012*/ 	.short	0x0070
        /*0014*/ 	.byte	0x00, 0xf0, 0x01, 0x2a


	//----- nvinfo : EIATTR_SPARSE_MMA_MASK
	.align		4
.L_284:
        /*0018*/ 	.byte	0x03, 0x50
        /*001a*/ 	.short	0x0000


	//----- nvinfo : EIATTR_MAXREG_COUNT
	.align		4
        /*001c*/ 	.byte	0x03, 0x1b
        /*001e*/ 	.short	0x00a8


	//----- nvinfo : EIATTR_NUM_BARRIERS
	.align		4
        /*0020*/ 	.byte	0x02, 0x4c
        /*0022*/ 	.byte	0x10
	.zero		1


	//----- nvinfo : EIATTR_EXTERNS
	.align		4
        /*0024*/ 	.byte	0x04, 0x0f
        /*0026*/ 	.short	(.L_286 - .L_285)


	//   ....[0]....
	.align		4
.L_285:
        /*0028*/ 	.word	index@(__assertfail)


	//----- nvinfo : EIATTR_ANNOTATIONS
	.align		4
.L_286:
        /*002c*/ 	.byte	0x04, 0x55
        /*002e*/ 	.short	(.L_288 - .L_287)


	//   ....[0]....
.L_287:
        /* <DEDUP_REMOVED lines=28> */


	//----- nvinfo : EIATTR_MERCURY_ISA_VERSION
	.align		4
.L_288:
        /*01e0*/ 	.byte	0x03, 0x5f
        /*01e2*/ 	.short	0x0101


	//----- nvinfo : EIATTR_UNUSED_LOAD_BYTE_OFFSET
	.align		4
        /*01e4*/ 	.byte	0x04, 0x44
        /*01e6*/ 	.short	(.L_290 - .L_289)


	//   ....[0]....
.L_289:
        /*01e8*/ 	.word	0x000009a0
        /*01ec*/ 	.word	0x0000fff0


	//   ....[1]....
        /*01f0*/ 	.word	0x0000edc0
        /*01f4*/ 	.word	0x0000fff0


	//----- nvinfo : EIATTR_INT_WARP_WIDE_INSTR_OFFSETS
	.align		4
.L_290:
        /*01f8*/ 	.byte	0x04, 0x31
        /*01fa*/ 	.short	(.L_292 - .L_291)


	//   ....[0]....
.L_291:
        /*01fc*/ 	.word	0x000000c0


	//   ....[1]....
        /*0200*/ 	.word	0x000000d0


	//   ....[2]....
        /*0204*/ 	.word	0x00000170


	//   ....[3]....
        /*0208*/ 	.word	0x00015a70


	//   ....[4]....
        /*020c*/ 	.word	0x00015b00


	//   ....[5]....
        /*0210*/ 	.word	0x000198d0


	//   ....[6]....
        /*0214*/ 	.word	0x00019960


	//----- nvinfo : EIATTR_COOP_GROUP_MASK_REGIDS
	.align		4
.L_292:
        /*0218*/ 	.byte	0x04, 0x29
        /*021a*/ 	.short	(.L_294 - .L_293)


	//   ....[0]....
.L_293:
        /*021c*/ 	.word	0xffffffff


	//   ....[1]....
        /*0220*/ 	.word	0xffffffff


	//   ....[2]....
        /*0224*/ 	.word	0xffffffff


	//   ....[3]....
        /*0228*/ 	.word	0xffffffff


	//   ....[4]....
        /*022c*/ 	.word	0xffffffff


	//   ....[5]....
        /*0230*/ 	.word	0xffffffff


	//   ....[6]....
        /*0234*/ 	.word	0xffffffff


	//   ....[7]....
        /*0238*/ 	.word	0xffffffff


	//   ....[8]....
        /*023c*/ 	.word	0xffffffff


	//   ....[9]....
        /*0240*/ 	.word	0xffffffff


	//   ....[10]....
        /*0244*/ 	.word	0xffffffff


	//   ....[11]....
        /*0248*/ 	.word	0xffffffff


	//   ....[12]....
        /*024c*/ 	.word	0xffffffff


	//   ....[13]....
        /*0250*/ 	.word	0xffffffff


	//   ....[14]....
        /*0254*/ 	.word	0xffffffff


	//   ....[15]....
        /*0258*/ 	.word	0xffffffff


	//   ....[16]....
        /*025c*/ 	.word	0xffffffff


	//   ....[17]....
        /*0260*/ 	.word	0xffffffff


	//   ....[18]....
        /*0264*/ 	.word	0xffffffff


	//   ....[19]....
        /*0268*/ 	.word	0xffffffff


	//   ....[20]....
        /*026c*/ 	.word	0xffffffff


	//   ....[21]....
        /*0270*/ 	.word	0xffffffff


	//   ....[22]....
        /*0274*/ 	.word	0xffffffff


	//   ....[23]....
        /*0278*/ 	.word	0xffffffff


	//   ....[24]....
        /*027c*/ 	.word	0xffffffff


	//   ....[25]....
        /*0280*/ 	.word	0xffffffff


	//   ....[26]....
        /*0284*/ 	.word	0xffffffff


	//   ....[27]....
        /*0288*/ 	.word	0xffffffff


	//   ....[28]....
        /*028c*/ 	.word	0xffffffff


	//   ....[29]....
        /*0290*/ 	.word	0xffffffff


	//   ....[30]....
        /*0294*/ 	.word	0xffffffff


	//   ....[31]....
        /*0298*/ 	.word	0xffffffff


	//   ....[32]....
        /*029c*/ 	.word	0xffffffff


	//   ....[33]....
        /*02a0*/ 	.word	0xffffffff


	//   ....[34]....
        /*02a4*/ 	.word	0xffffffff


	//   ....[35]....
        /*02a8*/ 	.word	0xffffffff


	//   ....[36]....
        /*02ac*/ 	.word	0xffffffff


	//   ....[37]....
        /*02b0*/ 	.word	0xffffffff


	//   ....[38]....
        /*02b4*/ 	.word	0xffffffff


	//   ....[39]....
        /*02b8*/ 	.word	0xffffffff


	//   ....[40]....
        /*02bc*/ 	.word	0xffffffff


	//   ....[41]....
        /*02c0*/ 	.word	0xffffffff


	//   ....[42]....
        /*02c4*/ 	.word	0xffffffff


	//   ....[43]....
        /*02c8*/ 	.word	0xffffffff


	//   ....[44]....
        /*02cc*/ 	.word	0xffffffff


	//   ....[45]....
        /*02d0*/ 	.word	0xffffffff


	//   ....[46]....
        /*02d4*/ 	.word	0xffffffff


	//   ....[47]....
        /*02d8*/ 	.word	0xffffffff


	//   ....[48]....
        /*02dc*/ 	.word	0xffffffff


	//   ....[49]....
        /*02e0*/ 	.word	0xffffffff


	//   ....[50]....
        /*02e4*/ 	.word	0xffffffff


	//   ....[51]....
        /*02e8*/ 	.word	0xffffffff


	//   ....[52]....
        /*02ec*/ 	.word	0xffffffff


	//   ....[53]....
        /*02f0*/ 	.word	0xffffffff


	//   ....[54]....
        /*02f4*/ 	.word	0xffffffff


	//   ....[55]....
        /*02f8*/ 	.word	0xffffffff


	//   ....[56]....
        /*02fc*/ 	.word	0xffffffff


	//   ....[57]....
        /*0300*/ 	.word	0xffffffff


	//   ....[58]....
        /*0304*/ 	.word	0xffffffff


	//   ....[59]....
        /*0308*/ 	.word	0xffffffff


	//   ....[60]....
        /*030c*/ 	.word	0xffffffff


	//   ....[61]....
        /*0310*/ 	.word	0xffffffff


	//   ....[62]....
        /*0314*/ 	.word	0xffffffff


	//   ....[63]....
        /*0318*/ 	.word	0xffffffff


	//   ....[64]....
        /*031c*/ 	.word	0xffffffff


	//   ....[65]....
        /*0320*/ 	.word	0xffffffff


	//   ....[66]....
        /*0324*/ 	.word	0xffffffff


	//   ....[67]....
        /*0328*/ 	.word	0xffffffff


	//   ....[68]....
        /*032c*/ 	.word	0xffffffff


	//   ....[69]....
        /*0330*/ 	.word	0xffffffff


	//   ....[70]....
        /*0334*/ 	.word	0xffffffff


	//   ....[71]....
        /*0338*/ 	.word	0xffffffff


	//   ....[72]....
        /*033c*/ 	.word	0xffffffff


	//   ....[73]....
        /*0340*/ 	.word	0xffffffff


	//   ....[74]....
        /*0344*/ 	.word	0xffffffff


	//   ....[75]....
        /*0348*/ 	.word	0xffffffff


	//   ....[76]....
        /*034c*/ 	.word	0xffffffff


	//   ....[77]....
        /*0350*/ 	.word	0xffffffff


	//   ....[78]....
        /*0354*/ 	.word	0xffffffff


	//   ....[79]....
        /*0358*/ 	.word	0xffffffff


	//   ....[80]....
        /*035c*/ 	.word	0xffffffff


	//   ....[81]....
        /*0360*/ 	.word	0xffffffff


	//   ....[82]....
        /*0364*/ 	.word	0xffffffff


	//   ....[83]....
        /*0368*/ 	.word	0xffffffff


	//   ....[84]....
        /*036c*/ 	.word	0xffffffff


	//   ....[85]....
        /*0370*/ 	.word	0xffffffff


	//   ....[86]....
        /*0374*/ 	.word	0xffffffff


	//   ....[87]....
        /*0378*/ 	.word	0xffffffff


	//   ....[88]....
        /*037c*/ 	.word	0xffffffff


	//   ....[89]....
        /*0380*/ 	.word	0xffffffff


	//   ....[90]....
        /*0384*/ 	.word	0xffffffff


	//   ....[91]....
        /*0388*/ 	.word	0xffffffff


	//   ....[92]....
        /*038c*/ 	.word	0xffffffff


	//   ....[93]....
        /*0390*/ 	.word	0xffffffff


	//   ....[94]....
        /*0394*/ 	.word	0xffffffff


	//   ....[95]....
        /*0398*/ 	.word	0xffffffff


	//   ....[96]....
        /*039c*/ 	.word	0xffffffff


	//   ....[97]....
        /*03a0*/ 	.word	0xffffffff


	//   ....[98]....
        /*03a4*/ 	.word	0xffffffff


	//   ....[99]....
        /*03a8*/ 	.word	0xffffffff


	//   ....[100]....
        /*03ac*/ 	.word	0xffffffff


	//   ....[101]....
        /*03b0*/ 	.word	0xffffffff


	//   ....[102]....
        /*03b4*/ 	.word	0xffffffff


	//   ....[103]....
        /*03b8*/ 	.word	0xffffffff


	//   ....[104]....
        /*03bc*/ 	.word	0xffffffff


	//   ....[105]....
        /*03c0*/ 	.word	0xffffffff


	//   ....[106]....
        /*03c4*/ 	.word	0xffffffff


	//   ....[107]....
        /*03c8*/ 	.word	0xffffffff


	//   ....[108]....
        /*03cc*/ 	.word	0xffffffff


	//   ....[109]....
        /*03d0*/ 	.word	0xffffffff


	//   ....[110]....
        /*03d4*/ 	.word	0xffffffff


	//   ....[111]....
        /*03d8*/ 	.word	0xffffffff


	//   ....[112]....
        /*03dc*/ 	.word	0xffffffff


	//   ....[113]....
        /*03e0*/ 	.word	0xffffffff


	//   ....[114]....
        /*03e4*/ 	.word	0xffffffff


	//   ....[115]....
        /*03e8*/ 	.word	0xffffffff


	//   ....[116]....
        /*03ec*/ 	.word	0xffffffff


	//   ....[117]....
        /*03f0*/ 	.word	0xffffffff


	//   ....[118]....
        /*03f4*/ 	.word	0xffffffff


	//   ....[119]....
        /*03f8*/ 	.word	0xffffffff


	//   ....[120]....
        /*03fc*/ 	.word	0xffffffff


	//   ....[121]....
        /*0400*/ 	.word	0xffffffff


	//   ....[122]....
        /*0404*/ 	.word	0xffffffff


	//   ....[123]....
        /*0408*/ 	.word	0xffffffff


	//   ....[124]....
        /*040c*/ 	.word	0xffffffff


	//   ....[125]....
        /*0410*/ 	.word	0xffffffff


	//   ....[126]....
        /*0414*/ 	.word	0xffffffff


	//   ....[127]....
        /*0418*/ 	.word	0xffffffff


	//   ....[128]....
        /*041c*/ 	.word	0xffffffff


	//   ....[129]....
        /*0420*/ 	.word	0xffffffff


	//   ....[130]....
        /*0424*/ 	.word	0xffffffff


	//   ....[131]....
        /*0428*/ 	.word	0xffffffff


	//   ....[132]....
        /*042c*/ 	.word	0xffffffff


	//   ....[133]....
        /*0430*/ 	.word	0xffffffff


	//   ....[134]....
        /*0434*/ 	.word	0xffffffff


	//   ....[135]....
        /*0438*/ 	.word	0xffffffff


	//   ....[136]....
        /*043c*/ 	.word	0xffffffff


	//   ....[137]....
        /*0440*/ 	.word	0xffffffff


	//   ....[138]....
        /*0444*/ 	.word	0xffffffff


	//   ....[139]....
        /*0448*/ 	.word	0xffffffff


	//   ....[140]....
        /*044c*/ 	.word	0xffffffff


	//   ....[141]....
        /*0450*/ 	.word	0xffffffff


	//   ....[142]....
        /*0454*/ 	.word	0xffffffff


	//   ....[143]....
        /*0458*/ 	.word	0xffffffff


	//   ....[144]....
        /*045c*/ 	.word	0xffffffff


	//   ....[145]....
        /*0460*/ 	.word	0xffffffff


	//   ....[146]....
        /*0464*/ 	.word	0xffffffff


	//   ....[147]....
        /*0468*/ 	.word	0xffffffff


	//   ....[148]....
        /*046c*/ 	.word	0xffffffff


	//   ....[149]....
        /*0470*/ 	.word	0xffffffff


	//   ....[150]....
        /*0474*/ 	.word	0xffffffff


	//   ....[151]....
        /*0478*/ 	.word	0xffffffff


	//   ....[152]....
        /*047c*/ 	.word	0xffffffff


	//   ....[153]....
        /*0480*/ 	.word	0xffffffff


	//   ....[154]....
        /*0484*/ 	.word	0xffffffff


	//   ....[155]....
        /*0488*/ 	.word	0xffffffff


	//   ....[156]....
        /*048c*/ 	.word	0xffffffff


	//   ....[157]....
        /*0490*/ 	.word	0xffffffff


	//   ....[158]....
        /*0494*/ 	.word	0xffffffff


	//   ....[159]....
        /*0498*/ 	.word	0xffffffff


	//   ....[160]....
        /*049c*/ 	.word	0xffffffff


	//   ....[161]....
        /*04a0*/ 	.word	0xffffffff


	//   ....[162]....
        /*04a4*/ 	.word	0xffffffff


	//   ....[163]....
        /*04a8*/ 	.word	0xffffffff


	//   ....[164]....
        /*04ac*/ 	.word	0xffffffff


	//   ....[165]....
        /*04b0*/ 	.word	0xffffffff


	//   ....[166]....
        /*04b4*/ 	.word	0xffffffff


	//   ....[167]....
        /*04b8*/ 	.word	0xffffffff


	//   ....[168]....
        /*04bc*/ 	.word	0xffffffff


	//   ....[169]....
        /*04c0*/ 	.word	0xffffffff


	//   ....[170]....
        /*04c4*/ 	.word	0xffffffff


	//   ....[171]....
        /*04c8*/ 	.word	0xffffffff


	//   ....[172]....
        /*04cc*/ 	.word	0xffffffff


	//   ....[173]....
        /*04d0*/ 	.word	0xffffffff


	//   ....[174]....
        /*04d4*/ 	.word	0xffffffff


	//   ....[175]....
        /*04d8*/ 	.word	0xffffffff


	//   ....[176]....
        /*04dc*/ 	.word	0xffffffff


	//   ....[177]....
        /*04e0*/ 	.word	0xffffffff


	//   ....[178]....
        /*04e4*/ 	.word	0xffffffff


	//   ....[179]....
        /*04e8*/ 	.word	0xffffffff


	//   ....[180]....
        /*04ec*/ 	.word	0xffffffff


	//   ....[181]....
        /*04f0*/ 	.word	0xffffffff


	//   ....[182]....
        /*04f4*/ 	.word	0xffffffff


	//   ....[183]....
        /*04f8*/ 	.word	0xffffffff


	//   ....[184]....
        /*04fc*/ 	.word	0xffffffff


	//   ....[185]....
        /*0500*/ 	.word	0xffffffff


	//   ....[186]....
        /*0504*/ 	.word	0xffffffff


	//   ....[187]....
        /*0508*/ 	.word	0xffffffff


	//   ....[188]....
        /*050c*/ 	.word	0xffffffff


	//   ....[189]....
        /*0510*/ 	.word	0xffffffff


	//   ....[190]....
        /*0514*/ 	.word	0xffffffff


	//   ....[191]....
        /*0518*/ 	.word	0xffffffff


	//   ....[192]....
        /*051c*/ 	.word	0xffffffff


	//   ....[193]....
        /*0520*/ 	.word	0xffffffff


	//   ....[194]....
        /*0524*/ 	.word	0xffffffff


	//   ....[195]....
        /*0528*/ 	.word	0xffffffff


	//   ....[196]....
        /*052c*/ 	.word	0xffffffff


	//   ....[197]....
        /*0530*/ 	.word	0xffffffff


	//   ....[198]....
        /*0534*/ 	.word	0xffffffff


	//   ....[199]....
        /*0538*/ 	.word	0xffffffff


	//   ....[200]....
        /*053c*/ 	.word	0xffffffff


	//   ....[201]....
        /*0540*/ 	.word	0xffffffff


	//   ....[202]....
        /*0544*/ 	.word	0xffffffff


	//   ....[203]....
        /*0548*/ 	.word	0xffffffff


	//   ....[204]....
        /*054c*/ 	.word	0xffffffff


	//   ....[205]....
        /*0550*/ 	.word	0xffffffff


	//   ....[206]....
        /*0554*/ 	.word	0xffffffff


	//   ....[207]....
        /*0558*/ 	.word	0xffffffff


	//   ....[208]....
        /*055c*/ 	.word	0xffffffff


	//   ....[209]....
        /*0560*/ 	.word	0xffffffff


	//   ....[210]....
        /*0564*/ 	.word	0xffffffff


	//   ....[211]....
        /*0568*/ 	.word	0xffffffff


	//   ....[212]....
        /*056c*/ 	.word	0xffffffff


	//   ....[213]....
        /*0570*/ 	.word	0xffffffff


	//   ....[214]....
        /*0574*/ 	.word	0xffffffff


	//   ....[215]....
        /*0578*/ 	.word	0xffffffff


	//   ....[216]....
        /*057c*/ 	.word	0xffffffff


	//   ....[217]....
        /*0580*/ 	.word	0xffffffff


	//   ....[218]....
        /*0584*/ 	.word	0xffffffff


	//   ....[219]....
        /*0588*/ 	.word	0xffffffff


	//   ....[220]....
        /*058c*/ 	.word	0xffffffff


	//   ....[221]....
        /*0590*/ 	.word	0xffffffff


	//   ....[222]....
        /*0594*/ 	.word	0xffffffff


	//   ....[223]....
        /*0598*/ 	.word	0xffffffff


	//   ....[224]....
        /*059c*/ 	.word	0xffffffff


	//   ....[225]....
        /*05a0*/ 	.word	0xffffffff


	//   ....[226]....
        /*05a4*/ 	.word	0xffffffff


	//   ....[227]....
        /*05a8*/ 	.word	0xffffffff


	//   ....[228]....
        /*05ac*/ 	.word	0xffffffff


	//   ....[229]....
        /*05b0*/ 	.word	0xffffffff


	//   ....[230]....
        /*05b4*/ 	.word	0xffffffff


	//   ....[231]....
        /*05b8*/ 	.word	0x0500000f


	//   ....[232]....
        /*05bc*/ 	.word	0x0500000f


	//   ....[233]....
        /*05c0*/ 	.word	0x0500000f


	//   ....[234]....
        /*05c4*/ 	.word	0x0500000f


	//   ....[235]....
        /*05c8*/ 	.word	0x0500000f


	//   ....[236]....
        /*05cc*/ 	.word	0x0500000f


	//   ....[237]....
        /*05d0*/ 	.word	0x0500000f


	//   ....[238]....
        /*05d4*/ 	.word	0x0500000f


	//   ....[239]....
        /*05d8*/ 	.word	0x0500000f


	//   ....[240]....
        /*05dc*/ 	.word	0x0500000f


	//   ....[241]....
        /*05e0*/ 	.word	0x0500000f


	//   ....[242]....
        /*05e4*/ 	.word	0x0500000f


	//   ....[243]....
        /*05e8*/ 	.word	0x0500000f


	//   ....[244]....
        /*05ec*/ 	.word	0x0500000f


	//   ....[245]....
        /*05f0*/ 	.word	0x0500000f


	//   ....[246]....
        /*05f4*/ 	.word	0x0500000f


	//   ....[247]....
        /*05f8*/ 	.word	0x0500000f


	//   ....[248]....
        /*05fc*/ 	.word	0x0500000f


	//   ....[249]....
        /*0600*/ 	.word	0x0500000f


	//   ....[250]....
        /*0604*/ 	.word	0x0500000f


	//   ....[251]....
        /*0608*/ 	.word	0x0500000f


	//   ....[252]....
        /*060c*/ 	.word	0x0500000f


	//   ....[253]....
        /*0610*/ 	.word	0x0500000f


	//   ....[254]....
        /*0614*/ 	.word	0x0500000f


	//   ....[255]....
        /*0618*/ 	.word	0x0500000f


	//   ....[0]....
        /*061c*/ 	.word	0x0500000f


	//   ....[1]....
        /*0620*/ 	.word	0x0500000f


	//   ....[2]....
        /*0624*/ 	.word	0x0500000f


	//   ....[3]....
        /*0628*/ 	.word	0x0500000f


	//   ....[4]....
        /*062c*/ 	.word	0x0500000f


	//   ....[5]....
        /*0630*/ 	.word	0x0500000f


	//   ....[6]....
        /*0634*/ 	.word	0x0500000f


	//   ....[7]....
        /*0638*/ 	.word	0x0500000f


	//   ....[8]....
        /*063c*/ 	.word	0x0500000f


	//   ....[9]....
        /*0640*/ 	.word	0x0500000f


	//   ....[10]....
        /*0644*/ 	.word	0x0500000f


	//   ....[11]....
        /*0648*/ 	.word	0x0500000f


	//   ....[12]....
        /*064c*/ 	.word	0x0500000f


	//   ....[13]....
        /*0650*/ 	.word	0x0500000f


	//   ....[14]....
        /*0654*/ 	.word	0x0500000f


	//   ....[15]....
        /*0658*/ 	.word	0x0500000f


	//   ....[16]....
        /*065c*/ 	.word	0x0500000f


	//   ....[17]....
        /*0660*/ 	.word	0x0500000f


	//   ....[18]....
        /*0664*/ 	.word	0x0500000f


	//   ....[19]....
        /*0668*/ 	.word	0x0500000f


	//   ....[20]....
        /*066c*/ 	.word	0x0500000f


	//   ....[21]....
        /*0670*/ 	.word	0x0500000f


	//   ....[22]....
        /*0674*/ 	.word	0x0500000f


	//   ....[23]....
        /*0678*/ 	.word	0x0500000f


	//   ....[24]....
        /*067c*/ 	.word	0x0500000f


	//----- nvinfo : EIATTR_COOP_GROUP_INSTR_OFFSETS
	.align		4
.L_294:
        /*0680*/ 	.byte	0x04, 0x28
        /*0682*/ 	.short	(.L_296 - .L_295)


	//   ....[0]....
.L_295:
        /*0684*/ 	.word	0x00000080


	//   ....[1]....
        /*0688*/ 	.word	0x00000090


	//   ....[2]....
        /*068c*/ 	.word	0x000002d0


	//   ....[3]....
        /*0690*/ 	.word	0x00000430


	//   ....[4]....
        /*0694*/ 	.word	0x00000550


	//   ....[5]....
        /*0698*/ 	.word	0x000006b0


	//   ....[6]....
        /*069c*/ 	.word	0x00001cb0


	//   ....[7]....
        /*06a0*/ 	.word	0x00003260


	//   ....[8]....
        /*06a4*/ 	.word	0x000035e0


	//   ....[9]....
        /*06a8*/ 	.word	0x000041a0


	//   ....[10]....
        /*06ac*/ 	.word	0x00004220


	//   ....[11]....
        /*06b0*/ 	.word	0x00004e90


	//   ....[12]....
        /*06b4*/ 	.word	0x00004ef0


	//   ....[13]....
        /*06b8*/ 	.word	0x00007580


	//   ....[14]....
        /*06bc*/ 	.word	0x000084f0


	//   ....[15]....
        /*06c0*/ 	.word	0x00008540


	//   ....[16]....
        /*06c4*/ 	.word	0x00008560


	//   ....[17]....
        /*06c8*/ 	.word	0x00009200


	//   ....[18]....
        /*06cc*/ 	.word	0x00009280


	//   ....[19]....
        /*06d0*/ 	.word	0x0000c770


	//   ....[20]....
        /*06d4*/ 	.word	0x0000c790


	//   ....[21]....
        /*06d8*/ 	.word	0x0000c7d0


	//   ....[22]....
        /*06dc*/ 	.word	0x0000c7e0


	//   ....[23]....
        /*06e0*/ 	.word	0x0000e450


	//   ....[24]....
        /*06e4*/ 	.word	0x0000e460


	//   ....[25]....
        /*06e8*/ 	.word	0x0000e490


	//   ....[26]....
        /*06ec*/ 	.word	0x0000e4a0


	//   ....[27]....
        /*06f0*/ 	.word	0x0000f550


	//   ....[28]....
        /*06f4*/ 	.word	0x0000f560


	//   ....[29]....
        /*06f8*/ 	.word	0x0000f570


	//   ....[30]....
        /*06fc*/ 	.word	0x0000f590


	//   ....[31]....
        /*0700*/ 	.word	0x0000f5c0


	//   ....[32]....
        /*0704*/ 	.word	0x0000f690


	//   ....[33]....
        /*0708*/ 	.word	0x0000f6c0


	//   ....[34]....
        /*070c*/ 	.word	0x0000f7a0


	//   ....[35]....
        /*0710*/ 	.word	0x0000f7d0


	//   ....[36]....
        /*0714*/ 	.word	0x0000f800


	//   ....[37]....
        /*0718*/ 	.word	0x0000f830


	//   ....[38]....
        /*071c*/ 	.word	0x0000f860


	//   ....[39]....
        /*0720*/ 	.word	0x0000f890


	//   ....[40]....
        /*0724*/ 	.word	0x0000f8c0


	//   ....[41]....
        /*0728*/ 	.word	0x0000f8f0


	//   ....[42]....
        /*072c*/ 	.word	0x0000f920


	//   ....[43]....
        /*0730*/ 	.word	0x0000f950


	//   ....[44]....
        /*0734*/ 	.word	0x0000f980


	//   ....[45]....
        /*0738*/ 	.word	0x0000f9b0


	//   ....[46]....
        /*073c*/ 	.word	0x0000f9e0


	//   ....[47]....
        /*0740*/ 	.word	0x0000fa10


	//   ....[48]....
        /*0744*/ 	.word	0x0000fa40


	//   ....[49]....
        /*0748*/ 	.word	0x0000fa70


	//   ....[50]....
        /*074c*/ 	.word	0x0000faa0


	//   ....[51]....
        /*0750*/ 	.word	0x0000fad0


	//   ....[52]....
        /*0754*/ 	.word	0x0000fb00


	//   ....[53]....
        /*0758*/ 	.word	0x0000fb30


	//   ....[54]....
        /*075c*/ 	.word	0x0000fb60


	//   ....[55]....
        /*0760*/ 	.word	0x0000fb90


	//   ....[56]....
        /*0764*/ 	.word	0x0000fbc0


	//   ....[57]....
        /*0768*/ 	.word	0x0000fbf0


	//   ....[58]....
        /*076c*/ 	.word	0x0000fc20


	//   ....[59]....
        /*0770*/ 	.word	0x0000fc50


	//   ....[60]....
        /*0774*/ 	.word	0x0000fc80


	//   ....[61]....
        /*0778*/ 	.word	0x0000fcb0


	//   ....[62]....
        /*077c*/ 	.word	0x0000fcd0


	//   ....[63]....
        /*0780*/ 	.word	0x0000fce0


	//   ....[64]....
        /*0784*/ 	.word	0x0000fcf0


	//   ....[65]....
        /*0788*/ 	.word	0x0000fd00


	//   ....[66]....
        /*078c*/ 	.word	0x0000fd30


	//   ....[67]....
        /*0790*/ 	.word	0x0000fd40


	//   ....[68]....
        /*0794*/ 	.word	0x0000fd50


	//   ....[69]....
        /*0798*/ 	.word	0x0000fd70


	//   ....[70]....
        /*079c*/ 	.word	0x0000fd90


	//   ....[71]....
        /*07a0*/ 	.word	0x0000fdc0


	//   ....[72]....
        /*07a4*/ 	.word	0x0000fde0


	//   ....[73]....
        /*07a8*/ 	.word	0x0000fdf0


	//   ....[74]....
        /*07ac*/ 	.word	0x0000fe00


	//   ....[75]....
        /*07b0*/ 	.word	0x0000fe10


	//   ....[76]....
        /*07b4*/ 	.word	0x0000fe20


	//   ....[77]....
        /*07b8*/ 	.word	0x0000fe40


	//   ....[78]....
        /*07bc*/ 	.word	0x0000fe50


	//   ....[79]....
        /*07c0*/ 	.word	0x0000fe70


	//   ....[80]....
        /*07c4*/ 	.word	0x0000fe90


	//   ....[81]....
        /*07c8*/ 	.word	0x0000fec0


	//   ....[82]....
        /*07cc*/ 	.word	0x0000fee0


	//   ....[83]....
        /*07d0*/ 	.word	0x0000fef0


	//   ....[84]....
        /*07d4*/ 	.word	0x0000ff00


	//   ....[85]....
        /*07d8*/ 	.word	0x0000ff10


	//   ....[86]....
        /*07dc*/ 	.word	0x0000ff20


	//   ....[87]....
        /*07e0*/ 	.word	0x0000ff30


	//   ....[88]....
        /*07e4*/ 	.word	0x0000ff40


	//   ....[89]....
        /*07e8*/ 	.word	0x0000ff50


	//   ....[90]....
        /*07ec*/ 	.word	0x0000ff60


	//   ....[91]....
        /*07f0*/ 	.word	0x0000ff70


	//   ....[92]....
        /*07f4*/ 	.word	0x0000ff80


	//   ....[93]....
        /*07f8*/ 	.word	0x0000ff90


	//   ....[94]....
        /*07fc*/ 	.word	0x0000ffa0


	//   ....[95]....
        /*0800*/ 	.word	0x0000ffb0


	//   ....[96]....
        /*0804*/ 	.word	0x0000ffc0


	//   ....[97]....
        /*0808*/ 	.word	0x0000ffd0


	//   ....[98]....
        /*080c*/ 	.word	0x0000ffe0


	//   ....[99]....
        /*0810*/ 	.word	0x0000fff0


	//   ....[100]....
        /*0814*/ 	.word	0x00010000


	//   ....[101]....
        /*0818*/ 	.word	0x00010010


	//   ....[102]....
        /*081c*/ 	.word	0x00010040


	//   ....[103]....
        /*0820*/ 	.word	0x00010070


	//   ....[104]....
        /*0824*/ 	.word	0x000100a0


	//   ....[105]....
        /*0828*/ 	.word	0x000100d0


	//   ....[106]....
        /*082c*/ 	.word	0x000100f0


	//   ....[107]....
        /*0830*/ 	.word	0x00010120


	//   ....[108]....
        /*0834*/ 	.word	0x00010150


	//   ....[109]....
        /*0838*/ 	.word	0x00010180


	//   ....[110]....
        /*083c*/ 	.word	0x000101b0


	//   ....[111]....
        /*0840*/ 	.word	0x000101e0


	//   ....[112]....
        /*0844*/ 	.word	0x00010210


	//   ....[113]....
        /*0848*/ 	.word	0x00010220


	//   ....[114]....
        /*084c*/ 	.word	0x00010230


	//   ....[115]....
        /*0850*/ 	.word	0x00010260


	//   ....[116]....
        /*0854*/ 	.word	0x00010290


	//   ....[117]....
        /*0858*/ 	.word	0x000102a0


	//   ....[118]....
        /*085c*/ 	.word	0x000102c0


	//   ....[119]....
        /*0860*/ 	.word	0x000102f0


	//   ....[120]....
        /*0864*/ 	.word	0x00010320


	//   ....[121]....
        /*0868*/ 	.word	0x00010350


	//   ....[122]....
        /*086c*/ 	.word	0x00010380


	//   ....[123]....
        /*0870*/ 	.word	0x00010e60


	//   ....[124]....
        /*0874*/ 	.word	0x00010e70


	//   ....[125]....
        /*0878*/ 	.word	0x00010e80


	//   ....[126]....
        /*087c*/ 	.word	0x00010e90


	//   ....[127]....
        /*0880*/ 	.word	0x00011780


	//   ....[128]....
        /*0884*/ 	.word	0x000117a0


	//   ....[129]....
        /*0888*/ 	.word	0x000118d0


	//   ....[130]....
        /*088c*/ 	.word	0x000118f0


	//   ....[131]....
        /*0890*/ 	.word	0x000119f0


	//   ....[132]....
        /*0894*/ 	.word	0x00011a10


	//   ....[133]....
        /*0898*/ 	.word	0x00011b20


	//   ....[134]....
        /*089c*/ 	.word	0x00011b40


	//   ....[135]....
        /*08a0*/ 	.word	0x00011fb0


	//   ....[136]....
        /*08a4*/ 	.word	0x00011fc0


	//   ....[137]....
        /*08a8*/ 	.word	0x000127a0


	//   ....[138]....
        /*08ac*/ 	.word	0x000127b0


	//   ....[139]....
        /*08b0*/ 	.word	0x000138a0


	//   ....[140]....
        /*08b4*/ 	.word	0x000138d0


	//   ....[141]....
        /*08b8*/ 	.word	0x000139f0


	//   ....[142]....
        /*08bc*/ 	.word	0x00013a10


	//   ....[143]....
        /*08c0*/ 	.word	0x00013b10


	//   ....[144]....
        /*08c4*/ 	.word	0x00013b30


	//   ....[145]....
        /*08c8*/ 	.word	0x00013c40


	//   ....[146]....
        /*08cc*/ 	.word	0x00013c60


	//   ....[147]....
        /*08d0*/ 	.word	0x00013df0


	//   ....[148]....
        /*08d4*/ 	.word	0x00014000


	//   ....[149]....
        /*08d8*/ 	.word	0x00014030


	//   ....[150]....
        /*08dc*/ 	.word	0x00014060


	//   ....[151]....
        /*08e0*/ 	.word	0x00014090


	//   ....[152]....
        /*08e4*/ 	.word	0x000140c0


	//   ....[153]....
        /*08e8*/ 	.word	0x00014110


	//   ....[154]....
        /*08ec*/ 	.word	0x00014290


	//   ....[155]....
        /*08f0*/ 	.word	0x000142c0


	//   ....[156]....
        /*08f4*/ 	.word	0x000142f0


	//   ....[157]....
        /*08f8*/ 	.word	0x00014320


	//   ....[158]....
        /*08fc*/ 	.word	0x00014350


	//   ....[159]....
        /*0900*/ 	.word	0x00014380


	//   ....[160]....
        /*0904*/ 	.word	0x00014410


	//   ....[161]....
        /*0908*/ 	.word	0x00014470


	//   ....[162]....
        /*090c*/ 	.word	0x00014480


	//   ....[163]....
        /*0910*/ 	.word	0x000144d0


	//   ....[164]....
        /*0914*/ 	.word	0x00016980


	//   ....[165]....
        /*0918*/ 	.word	0x000169b0


	//   ....[166]....
        /*091c*/ 	.word	0x000169e0


	//   ....[167]....
        /*0920*/ 	.word	0x00016af0


	//   ....[168]....
        /*0924*/ 	.word	0x00016b00


	//   ....[169]....
        /*0928*/ 	.word	0x00016b90


	//   ....[170]....
        /*092c*/ 	.word	0x00016ba0


	//   ....[171]....
        /*0930*/ 	.word	0x00016bb0


	//   ....[172]....
        /*0934*/ 	.word	0x00016c40


	//   ....[173]....
        /*0938*/ 	.word	0x00016ce0


	//   ....[174]....
        /*093c*/ 	.word	0x000170b0


	//   ....[175]....
        /*0940*/ 	.word	0x000170f0


	//   ....[176]....
        /*0944*/ 	.word	0x00017120


	//   ....[177]....
        /*0948*/ 	.word	0x00017140


	//   ....[178]....
        /*094c*/ 	.word	0x00017210


	//   ....[179]....
        /*0950*/ 	.word	0x00017220


	//   ....[180]....
        /*0954*/ 	.word	0x000172b0


	//   ....[181]....
        /*0958*/ 	.word	0x000172c0


	//   ....[182]....
        /*095c*/ 	.word	0x000172d0


	//   ....[183]....
        /*0960*/ 	.word	0x000172e0


	//   ....[184]....
        /*0964*/ 	.word	0x00017b30


	//   ....[185]....
        /*0968*/ 	.word	0x00017b60


	//   ....[186]....
        /*096c*/ 	.word	0x00017bc0


	//   ....[187]....
        /*0970*/ 	.word	0x00017c10


	//   ....[188]....
        /*0974*/ 	.word	0x00017c60


	//   ....[189]....
        /*0978*/ 	.word	0x00017cc0


	//   ....[190]....
        /*097c*/ 	.word	0x00017ce0


	//   ....[191]....
        /*0980*/ 	.word	0x00017d20


	//   ....[192]....
        /*0984*/ 	.word	0x000186d0


	//   ....[193]....
        /*0988*/ 	.word	0x000186e0


	//   ....[194]....
        /*098c*/ 	.word	0x000186f0


	//   ....[195]....
        /*0990*/ 	.word	0x00018730


	//   ....[196]....
        /*0994*/ 	.word	0x00018770


	//   ....[197]....
        /*0998*/ 	.word	0x00018780


	//   ....[198]....
        /*099c*/ 	.word	0x000187e0


	//   ....[199]....
        /*09a0*/ 	.word	0x00018810


	//   ....[200]....
        /*09a4*/ 	.word	0x00018850


	//   ....[201]....
        /*09a8*/ 	.word	0x000188b0


	//   ....[202]....
        /*09ac*/ 	.word	0x00018cc0


	//   ....[203]....
        /*09b0*/ 	.word	0x00018cd0


	//   ....[204]....
        /*09b4*/ 	.word	0x00018ce0


	//   ....[205]....
        /*09b8*/ 	.word	0x00018cf0


	//   ....[206]....
        /*09bc*/ 	.word	0x00018d00


	//   ....[207]....
        /*09c0*/ 	.word	0x00018d60


	//   ....[208]....
        /*09c4*/ 	.word	0x00018d70


	//   ....[209]....
        /*09c8*/ 	.word	0x00018dd0


	//   ....[210]....
        /*09cc*/ 	.word	0x00018e00


	//   ....[211]....
        /*09d0*/ 	.word	0x00018e40


	//   ....[212]....
        /*09d4*/ 	.word	0x0001a420


	//   ....[213]....
        /*09d8*/ 	.word	0x0001a470


	//   ....[214]....
        /*09dc*/ 	.word	0x0001a4a0


	//   ....[215]....
        /*09e0*/ 	.word	0x0001a4d0


	//   ....[216]....
        /*09e4*/ 	.word	0x0001a500


	//   ....[217]....
        /*09e8*/ 	.word	0x0001a510


	//   ....[218]....
        /*09ec*/ 	.word	0x0001a540


	//   ....[219]....
        /*09f0*/ 	.word	0x0001a590


	//   ....[220]....
        /*09f4*/ 	.word	0x0001a6f0


	//   ....[221]....
        /*09f8*/ 	.word	0x0001a720


	//   ....[222]....
        /*09fc*/ 	.word	0x0001a760


	//   ....[223]....
        /*0a00*/ 	.word	0x0001a790


	//   ....[224]....
        /*0a04*/ 	.word	0x0001a7c0


	//   ....[225]....
        /*0a08*/ 	.word	0x0001a7f0


	//   ....[226]....
        /*0a0c*/ 	.word	0x0001a890


	//   ....[227]....
        /*0a10*/ 	.word	0x0001a8e0


	//   ....[228]....
        /*0a14*/ 	.word	0x0001a8f0


	//   ....[229]....
        /*0a18*/ 	.word	0x0001a930


	//   ....[230]....
        /*0a1c*/ 	.word	0x0001b3f0


	//   ....[231]....
        /*0a20*/ 	.word	0x0001ba20


	//   ....[232]....
        /*0a24*/ 	.word	0x0001bb00


	//   ....[233]....
        /*0a28*/ 	.word	0x0001bbc0


	//   ....[234]....
        /*0a2c*/ 	.word	0x0001bd50


	//   ....[235]....
        /*0a30*/ 	.word	0x0001bde0


	//   ....[236]....
        /*0a34*/ 	.word	0x0001be40


	//   ....[237]....
        /*0a38*/ 	.word	0x0001bf40


	//   ....[238]....
        /*0a3c*/ 	.word	0x0001bfa0


	//   ....[239]....
        /*0a40*/ 	.word	0x0001c070


	//   ....[240]....
        /*0a44*/ 	.word	0x0001c130


	//   ....[241]....
        /*0a48*/ 	.word	0x0001c200


	//   ....[242]....
        /*0a4c*/ 	.word	0x0001c380


	//   ....[243]....
        /*0a50*/ 	.word	0x0001c440


	//   ....[244]....
        /*0a54*/ 	.word	0x0001c590


	//   ....[245]....
        /*0a58*/ 	.word	0x0001c5e0


	//   ....[246]....
        /*0a5c*/ 	.word	0x0001c6e0


	//   ....[247]....
        /*0a60*/ 	.word	0x0001c790


	//   ....[248]....
        /*0a64*/ 	.word	0x0001c7f0


	//   ....[249]....
        /*0a68*/ 	.word	0x0001c890


	//   ....[250]....
        /*0a6c*/ 	.word	0x0001c950


	//   ....[251]....
        /*0a70*/ 	.word	0x0001ca20


	//   ....[252]....
        /*0a74*/ 	.word	0x0001cac0


	//   ....[253]....
        /*0a78*/ 	.word	0x0001cb30


	//   ....[254]....
        /*0a7c*/ 	.word	0x0001cbb0


	//   ....[255]....
        /*0a80*/ 	.word	0x0001cc70


	//   ....[0]....
        /*0a84*/ 	.word	0x0001ccf0


	//   ....[1]....
        /*0a88*/ 	.word	0x0001cdd0


	//   ....[2]....
        /*0a8c*/ 	.word	0x0001ce50


	//   ....[3]....
        /*0a90*/ 	.word	0x0001cf10


	//   ....[4]....
        /*0a94*/ 	.word	0x0001d040


	//   ....[5]....
        /*0a98*/ 	.word	0x0001d0d0


	//   ....[6]....
        /*0a9c*/ 	.word	0x0001d130


	//   ....[7]....
        /*0aa0*/ 	.word	0x0001d210


	//   ....[8]....
        /*0aa4*/ 	.word	0x0001d270


	//   ....[9]....
        /*0aa8*/ 	.word	0x0001d340


	//   ....[10]....
        /*0aac*/ 	.word	0x0001d3a0


	//   ....[11]....
        /*0ab0*/ 	.word	0x0001d470


	//   ....[12]....
        /*0ab4*/ 	.word	0x0001d4d0


	//   ....[13]....
        /*0ab8*/ 	.word	0x0001d5a0


	//   ....[14]....
        /*0abc*/ 	.word	0x0001d690


	//   ....[15]....
        /*0ac0*/ 	.word	0x0001d720


	//   ....[16]....
        /*0ac4*/ 	.word	0x0001d780


	//   ....[17]....
        /*0ac8*/ 	.word	0x0001d850


	//   ....[18]....
        /*0acc*/ 	.word	0x0001d8b0


	//   ....[19]....
        /*0ad0*/ 	.word	0x0001d980


	//   ....[20]....
        /*0ad4*/ 	.word	0x0001d9e0


	//   ....[21]....
        /*0ad8*/ 	.word	0x0001dab0


	//   ....[22]....
        /*0adc*/ 	.word	0x0001db10


	//   ....[23]....
        /*0ae0*/ 	.word	0x0001dbe0


	//   ....[24]....
        /*0ae4*/ 	.word	0x0001de30


	//----- nvinfo : EIATTR_REG_RECONFIG
	.align		4
.L_296:
        /*0ae8*/ 	.byte	0x01, 0x54
	.zero		2


	//----- nvinfo : EIATTR_SYSCALL_OFFSETS
	.align		4
        /*0aec*/ 	.byte	0x04, 0x46
        /*0aee*/ 	.short	(.L_298 - .L_297)


	//   ....[0]....
.L_297:
        /*0af0*/ 	.word	0x00001e30


	//   ....[1]....
        /*0af4*/ 	.word	0x00015c70


	//   ....[2]....
        /*0af8*/ 	.word	0x00015de0


	//   ....[3]....
        /*0afc*/ 	.word	0x00015f30


	//   ....[4]....
        /*0b00*/ 	.word	0x00016070


	//   ....[5]....
        /*0b04*/ 	.word	0x00017790


	//----- nvinfo : EIATTR_MBARRIER_INSTR_OFFSETS
	.align		4
.L_298:
        /*0b08*/ 	.byte	0x04, 0x39
        /*0b0a*/ 	.short	(.L_300 - .L_299)


	//   ....[0]....
.L_299:
        /*0b0c*/ 	.word	0x00000180
        /*0b10*/ 	.word	0x000000ff
        /*0b14*/ 	.word	0x00033400
        /*0b18*/ 	.short	0x0100
        /*0b1a*/ 	.byte	0x08
	.zero		1


	//   ....[1]....
        /*0b1c*/ 	.word	0x00000190
        /*0b20*/ 	.word	0x000000ff
        /*0b24*/ 	.word	0x00033420
        /*0b28*/ 	.short	0x0100
        /*0b2a*/ 	.byte	0x08
	.zero		1


	//   ....[2]....
        /*0b2c*/ 	.word	0x00000280
        /*0b30*/ 	.word	0x000000ff
        /*0b34*/ 	.word	0x00033430
        /*0b38*/ 	.short	0x0100
        /*0b3a*/ 	.byte	0x08
	.zero		1


	//   ....[3]....
        /*0b3c*/ 	.word	0x00000290
        /*0b40*/ 	.word	0x000000ff
        /*0b44*/ 	.word	0x00033440
        /*0b48*/ 	.short	0x0100
        /*0b4a*/ 	.byte	0x08
	.zero		1


	//   ....[4]....
        /*0b4c*/ 	.word	0x000002a0
        /*0b50*/ 	.word	0x000000ff
        /*0b54*/ 	.word	0x00033438
        /*0b58*/ 	.short	0x0100
        /*0b5a*/ 	.byte	0x08
	.zero		1


	//   ....[5]....
        /*0b5c*/ 	.word	0x000002b0
        /*0b60*/ 	.word	0x000000ff
        /*0b64*/ 	.word	0x00033448
        /*0b68*/ 	.short	0x0100
        /*0b6a*/ 	.byte	0x08
	.zero		1


	//   ....[6]....
        /*0b6c*/ 	.word	0x000003e0
        /*0b70*/ 	.word	0x000000ff
        /*0b74*/ 	.word	0x00033450
        /*0b78*/ 	.short	0x0100
        /*0b7a*/ 	.byte	0x08
	.zero		1


	//   ....[7]....
        /*0b7c*/ 	.word	0x000003f0
        /*0b80*/ 	.word	0x000000ff
        /*0b84*/ 	.word	0x00033460
        /*0b88*/ 	.short	0x0100
        /*0b8a*/ 	.byte	0x08
	.zero		1


	//   ....[8]....
        /*0b8c*/ 	.word	0x00000400
        /*0b90*/ 	.word	0x000000ff
        /*0b94*/ 	.word	0x00033458
        /*0b98*/ 	.short	0x0100
        /*0b9a*/ 	.byte	0x08
	.zero		1


	//   ....[9]....
        /*0b9c*/ 	.word	0x00000410
        /*0ba0*/ 	.word	0x000000ff
        /*0ba4*/ 	.word	0x00033468
        /*0ba8*/ 	.short	0x0100
        /*0baa*/ 	.byte	0x08
	.zero		1


	//   ....[10]....
        /*0bac*/ 	.word	0x00000500
        /*0bb0*/ 	.word	0x000000ff
        /*0bb4*/ 	.word	0x00033470
        /*0bb8*/ 	.short	0x0100
        /*0bba*/ 	.byte	0x06
	.zero		1


	//   ....[11]....
        /*0bbc*/ 	.word	0x00000510
        /*0bc0*/ 	.word	0x000000ff
        /*0bc4*/ 	.word	0x00033480
        /*0bc8*/ 	.short	0x0100
        /*0bca*/ 	.byte	0x06
	.zero		1


	//   ....[12]....
        /*0bcc*/ 	.word	0x00000520
        /*0bd0*/ 	.word	0x000000ff
        /*0bd4*/ 	.word	0x00033478
        /*0bd8*/ 	.short	0x0100
        /*0bda*/ 	.byte	0x06
	.zero		1


	//   ....[13]....
        /*0bdc*/ 	.word	0x00000530
        /*0be0*/ 	.word	0x000000ff
        /*0be4*/ 	.word	0x00033488
        /*0be8*/ 	.short	0x0100
        /*0bea*/ 	.byte	0x06
	.zero		1


	//   ....[14]....
        /*0bec*/ 	.word	0x00000660
        /*0bf0*/ 	.word	0x000000ff
        /*0bf4*/ 	.word	0x00033490
        /*0bf8*/ 	.short	0x0100
        /*0bfa*/ 	.byte	0x08
	.zero		1


	//   ....[15]....
        /*0bfc*/ 	.word	0x00000670
        /*0c00*/ 	.word	0x000000ff
        /*0c04*/ 	.word	0x000334a0
        /*0c08*/ 	.short	0x0100
        /*0c0a*/ 	.byte	0x08
	.zero		1


	//   ....[16]....
        /*0c0c*/ 	.word	0x00000680
        /*0c10*/ 	.word	0x000000ff
        /*0c14*/ 	.word	0x00033498
        /*0c18*/ 	.short	0x0100
        /*0c1a*/ 	.byte	0x08
	.zero		1


	//   ....[17]....
        /*0c1c*/ 	.word	0x00000690
        /*0c20*/ 	.word	0x000000ff
        /*0c24*/ 	.word	0x000334a8
        /*0c28*/ 	.short	0x0100
        /*0c2a*/ 	.byte	0x08
	.zero		1


	//   ....[18]....
        /*0c2c*/ 	.word	0x000007e0
        /*0c30*/ 	.word	0x000000ff
        /*0c34*/ 	.word	0x000334b0
        /*0c38*/ 	.short	0x0100
        /*0c3a*/ 	.byte	0x08
	.zero		1


	//   ....[19]....
        /*0c3c*/ 	.word	0x000007f0
        /*0c40*/ 	.word	0x000000ff
        /*0c44*/ 	.word	0x000334c0
        /*0c48*/ 	.short	0x0100
        /*0c4a*/ 	.byte	0x08
	.zero		1


	//   ....[20]....
        /*0c4c*/ 	.word	0x00000800
        /*0c50*/ 	.word	0x000000ff
        /*0c54*/ 	.word	0x000334b8
        /*0c58*/ 	.short	0x0100
        /*0c5a*/ 	.byte	0x08
	.zero		1


	//   ....[21]....
        /*0c5c*/ 	.word	0x00000810
        /*0c60*/ 	.word	0x000000ff
        /*0c64*/ 	.word	0x000334c8
        /*0c68*/ 	.short	0x0100
        /*0c6a*/ 	.byte	0x08
	.zero		1


	//   ....[22]....
        /*0c6c*/ 	.word	0x00002080
        /*0c70*/ 	.word	0x000000ff
        /*0c74*/ 	.word	0x00033400
        /*0c78*/ 	.short	0x010a
        /*0c7a*/ 	.byte	0x27
	.zero		1


	//   ....[23]....
        /*0c7c*/ 	.word	0x00002140
        /*0c80*/ 	.word	0x00000002
        /*0c84*/ 	.word	0x00033430
        /*0c88*/ 	.short	0x010a
        /*0c8a*/ 	.byte	0x3f
	.zero		1


	//   ....[24]....
        /*0c8c*/ 	.word	0x00002180
        /*0c90*/ 	.word	0x00000002
        /*0c94*/ 	.word	0x00033430
        /*0c98*/ 	.short	0x010a
        /*0c9a*/ 	.byte	0x3f
	.zero		1


	//   ....[25]....
        /*0c9c*/ 	.word	0x00003a30
        /*0ca0*/ 	.word	0x000000ff
        /*0ca4*/ 	.word	0x00000000
        /*0ca8*/ 	.short	0x0101
        /*0caa*/ 	.byte	0x05
	.zero		1


	//   ....[26]....
        /*0cac*/ 	.word	0x00006480
        /*0cb0*/ 	.word	0x000000ff
        /*0cb4*/ 	.word	0x00033430
        /*0cb8*/ 	.short	0x010a
        /*0cba*/ 	.byte	0x06
	.zero		1


	//   ....[27]....
        /*0cbc*/ 	.word	0x000064c0
        /*0cc0*/ 	.word	0x000000ff
        /*0cc4*/ 	.word	0x00033430
        /*0cc8*/ 	.short	0x010a
        /*0cca*/ 	.byte	0x06
	.zero		1


	//   ....[28]....
        /*0ccc*/ 	.word	0x00007110
        /*0cd0*/ 	.word	0x000000ff
        /*0cd4*/ 	.word	0x00033450
        /*0cd8*/ 	.short	0x010a
        /*0cda*/ 	.byte	0x06
	.zero		1


	//   ....[29]....
        /*0cdc*/ 	.word	0x00007150
        /*0ce0*/ 	.word	0x000000ff
        /*0ce4*/ 	.word	0x00033450
        /*0ce8*/ 	.short	0x010a
        /*0cea*/ 	.byte	0x06
	.zero		1


	//   ....[30]....
        /*0cec*/ 	.word	0x00007c60
        /*0cf0*/ 	.word	0x000000ff
        /*0cf4*/ 	.word	0x00000000
        /*0cf8*/ 	.short	0x0101
        /*0cfa*/ 	.byte	0x06
	.zero		1


	//   ....[31]....
        /*0cfc*/ 	.word	0x00009fd0
        /*0d00*/ 	.word	0x000000ff
        /*0d04*/ 	.word	0x00000000
        /*0d08*/ 	.short	0x0101
        /*0d0a*/ 	.byte	0x05
	.zero		1


	//   ....[32]....
        /*0d0c*/ 	.word	0x0000a930
        /*0d10*/ 	.word	0x000000ff
        /*0d14*/ 	.word	0x00033430
        /*0d18*/ 	.short	0x010a
        /*0d1a*/ 	.byte	0x06
	.zero		1


	//   ....[33]....
        /*0d1c*/ 	.word	0x0000a970
        /*0d20*/ 	.word	0x000000ff
        /*0d24*/ 	.word	0x00033430
        /*0d28*/ 	.short	0x010a
        /*0d2a*/ 	.byte	0x06
	.zero		1


	//   ....[34]....
        /*0d2c*/ 	.word	0x0000b590
        /*0d30*/ 	.word	0x000000ff
        /*0d34*/ 	.word	0x00033450
        /*0d38*/ 	.short	0x010a
        /*0d3a*/ 	.byte	0x06
	.zero		1


	//   ....[35]....
        /*0d3c*/ 	.word	0x0000b5d0
        /*0d40*/ 	.word	0x000000ff
        /*0d44*/ 	.word	0x00033450
        /*0d48*/ 	.short	0x010a
        /*0d4a*/ 	.byte	0x06
	.zero		1


	//   ....[36]....
        /*0d4c*/ 	.word	0x0000bf30
        /*0d50*/ 	.word	0x000000ff
        /*0d54*/ 	.word	0x00000000
        /*0d58*/ 	.short	0x0101
        /*0d5a*/ 	.byte	0x06
	.zero		1


	//   ....[37]....
        /*0d5c*/ 	.word	0x0000d8e0
        /*0d60*/ 	.word	0x000000ff
        /*0d64*/ 	.word	0x00000000
        /*0d68*/ 	.short	0x0101
        /*0d6a*/ 	.byte	0x05
	.zero		1


	//   ....[38]....
        /*0d6c*/ 	.word	0x0000e160
        /*0d70*/ 	.word	0x000000ff
        /*0d74*/ 	.word	0x00033450
        /*0d78*/ 	.short	0x010a
        /*0d7a*/ 	.byte	0x05
	.zero		1


	//   ....[39]....
        /*0d7c*/ 	.word	0x0000e1a0
        /*0d80*/ 	.word	0x000000ff
        /*0d84*/ 	.word	0x00033450
        /*0d88*/ 	.short	0x010a
        /*0d8a*/ 	.byte	0x05
	.zero		1


	//   ....[40]....
        /*0d8c*/ 	.word	0x0000e970
        /*0d90*/ 	.word	0x000000ff
        /*0d94*/ 	.word	0x00000000
        /*0d98*/ 	.short	0x0101
        /*0d9a*/ 	.byte	0x04
	.zero		1


	//   ....[41]....
        /*0d9c*/ 	.word	0x00011770
        /*0da0*/ 	.word	0x000000ff
        /*0da4*/ 	.word	0x00000000
        /*0da8*/ 	.short	0x0101
        /*0daa*/ 	.byte	0x08
	.zero		1


	//   ....[42]....
        /*0dac*/ 	.word	0x00011df0
        /*0db0*/ 	.word	0x000000ff
        /*0db4*/ 	.word	0x00000000
        /*0db8*/ 	.short	0x0101
        /*0dba*/ 	.byte	0x08
	.zero		1


	//   ....[43]....
        /*0dbc*/ 	.word	0x000166a0
        /*0dc0*/ 	.word	0x00000004
        /*0dc4*/ 	.word	0x00033480
        /*0dc8*/ 	.short	0x010a
        /*0dca*/ 	.byte	0x3f
	.zero		1


	//   ....[44]....
        /*0dcc*/ 	.word	0x00016db0
        /*0dd0*/ 	.word	0x00000004
        /*0dd4*/ 	.word	0x00033470
        /*0dd8*/ 	.short	0x0107
        /*0dda*/ 	.byte	0x3f
	.zero		1


	//   ....[45]....
        /*0ddc*/ 	.word	0x00016e60
        /*0de0*/ 	.word	0x00000004
        /*0de4*/ 	.word	0x00033470
        /*0de8*/ 	.short	0x0101
        /*0dea*/ 	.byte	0x3f
	.zero		1


	//   ....[46]....
        /*0dec*/ 	.word	0x00016e90
        /*0df0*/ 	.word	0x00000004
        /*0df4*/ 	.word	0x00033440
        /*0df8*/ 	.short	0x010a
        /*0dfa*/ 	.byte	0x3f
	.zero		1


	//   ....[47]....
        /*0dfc*/ 	.word	0x000174e0
        /*0e00*/ 	.word	0x00000004
        /*0e04*/ 	.word	0x00033430
        /*0e08*/ 	.short	0x0107
        /*0e0a*/ 	.byte	0x3f
	.zero		1


	//   ....[48]....
        /*0e0c*/ 	.word	0x000175a0
        /*0e10*/ 	.word	0x00000004
        /*0e14*/ 	.word	0x00033430
        /*0e18*/ 	.short	0x0101
        /*0e1a*/ 	.byte	0x3f
	.zero		1


	//   ....[49]....
        /*0e1c*/ 	.word	0x00017e30
        /*0e20*/ 	.word	0x00000010
        /*0e24*/ 	.word	0x00033400
        /*0e28*/ 	.short	0x0107
        /*0e2a*/ 	.byte	0x3f
	.zero		1


	//   ....[50]....
        /*0e2c*/ 	.word	0x00017f40
        /*0e30*/ 	.word	0x00000010
        /*0e34*/ 	.word	0x00033400
        /*0e38*/ 	.short	0x0101
        /*0e3a*/ 	.byte	0x3f
	.zero		1


	//   ....[51]....
        /*0e3c*/ 	.word	0x00017f60
        /*0e40*/ 	.word	0x00000010
        /*0e44*/ 	.word	0x00033420
        /*0e48*/ 	.short	0x010a
        /*0e4a*/ 	.byte	0x3f
	.zero		1


	//   ....[52]....
        /*0e4c*/ 	.word	0x00018420
        /*0e50*/ 	.word	0x00000004
        /*0e54*/ 	.word	0x00033480
        /*0e58*/ 	.short	0x010a
        /*0e5a*/ 	.byte	0x3f
	.zero		1


	//   ....[53]....
        /*0e5c*/ 	.word	0x00018950
        /*0e60*/ 	.word	0x00000004
        /*0e64*/ 	.word	0x00033470
        /*0e68*/ 	.short	0x0107
        /*0e6a*/ 	.byte	0x3f
	.zero		1


	//   ....[54]....
        /*0e6c*/ 	.word	0x00018a00
        /*0e70*/ 	.word	0x00000004
        /*0e74*/ 	.word	0x00033470
        /*0e78*/ 	.short	0x0101
        /*0e7a*/ 	.byte	0x3f
	.zero		1


	//   ....[55]....
        /*0e7c*/ 	.word	0x00018a30
        /*0e80*/ 	.word	0x00000004
        /*0e84*/ 	.word	0x00033440
        /*0e88*/ 	.short	0x010a
        /*0e8a*/ 	.byte	0x3f
	.zero		1


	//   ....[56]....
        /*0e8c*/ 	.word	0x00018f30
        /*0e90*/ 	.word	0x00000004
        /*0e94*/ 	.word	0x00033430
        /*0e98*/ 	.short	0x0107
        /*0e9a*/ 	.byte	0x3f
	.zero		1


	//   ....[57]....
        /*0e9c*/ 	.word	0x00018ff0
        /*0ea0*/ 	.word	0x00000004
        /*0ea4*/ 	.word	0x00033430
        /*0ea8*/ 	.short	0x0101
        /*0eaa*/ 	.byte	0x3f
	.zero		1


	//   ....[58]....
        /*0eac*/ 	.word	0x00019070
        /*0eb0*/ 	.word	0x00000000
        /*0eb4*/ 	.word	0x00033470
        /*0eb8*/ 	.short	0x010a
        /*0eba*/ 	.byte	0x3f
	.zero		1


	//   ....[59]....
        /*0ebc*/ 	.word	0x000190f0
        /*0ec0*/ 	.word	0x00000000
        /*0ec4*/ 	.word	0x00033460
        /*0ec8*/ 	.short	0x010a
        /*0eca*/ 	.byte	0x3f
	.zero		1


	//   ....[60]....
        /*0ecc*/ 	.word	0x000197b0
        /*0ed0*/ 	.word	0x00000000
        /*0ed4*/ 	.word	0x00033450
        /*0ed8*/ 	.short	0x0101
        /*0eda*/ 	.byte	0x3f
	.zero		1


	//   ....[61]....
        /*0edc*/ 	.word	0x00019830
        /*0ee0*/ 	.word	0x00000000
        /*0ee4*/ 	.word	0x00000000
        /*0ee8*/ 	.short	0x0101
        /*0eea*/ 	.byte	0x3f
	.zero		1


	//   ....[62]....
        /*0eec*/ 	.word	0x00019a00
        /*0ef0*/ 	.word	0x00000003
        /*0ef4*/ 	.word	0x00033470
        /*0ef8*/ 	.short	0x010a
        /*0efa*/ 	.byte	0x3f
	.zero		1


	//   ....[63]....
        /*0efc*/ 	.word	0x00019a70
        /*0f00*/ 	.word	0x00000003
        /*0f04*/ 	.word	0x00033460
        /*0f08*/ 	.short	0x010a
        /*0f0a*/ 	.byte	0x3f
	.zero		1


	//   ....[64]....
        /*0f0c*/ 	.word	0x0001a140
        /*0f10*/ 	.word	0x00000003
        /*0f14*/ 	.word	0x00033450
        /*0f18*/ 	.short	0x0101
        /*0f1a*/ 	.byte	0x3f
	.zero		1


	//   ....[65]....
        /*0f1c*/ 	.word	0x0001a1c0
        /*0f20*/ 	.word	0x00000000
        /*0f24*/ 	.word	0x00000000
        /*0f28*/ 	.short	0x0101
        /*0f2a*/ 	.byte	0x3f
	.zero		1


	//   ....[66]....
        /*0f2c*/ 	.word	0x0001b370
        /*0f30*/ 	.word	0x00000005
        /*0f34*/ 	.word	0x00033420
        /*0f38*/ 	.short	0x010a
        /*0f3a*/ 	.byte	0x3f
	.zero		1


	//   ....[67]....
        /*0f3c*/ 	.word	0x0001b510
        /*0f40*/ 	.word	0x00000003
        /*0f44*/ 	.word	0x00033440
        /*0f48*/ 	.short	0x010a
        /*0f4a*/ 	.byte	0x3f
	.zero		1


	//   ....[68]....
        /*0f4c*/ 	.word	0x0001b5b0
        /*0f50*/ 	.word	0x00000005
        /*0f54*/ 	.word	0x00033440
        /*0f58*/ 	.short	0x010a
        /*0f5a*/ 	.byte	0x3f
	.zero		1


	//   ....[69]....
        /*0f5c*/ 	.word	0x0001b5f0
        /*0f60*/ 	.word	0x00000003
        /*0f64*/ 	.word	0x00033460
        /*0f68*/ 	.short	0x010a
        /*0f6a*/ 	.byte	0x3f
	.zero		1


	//   ....[70]....
        /*0f6c*/ 	.word	0x0001b630
        /*0f70*/ 	.word	0x00000005
        /*0f74*/ 	.word	0x00033460
        /*0f78*/ 	.short	0x010a
        /*0f7a*/ 	.byte	0x3f
	.zero		1


	//   ....[71]....
        /*0f7c*/ 	.word	0x0001b670
        /*0f80*/ 	.word	0x00000003
        /*0f84*/ 	.word	0x00033480
        /*0f88*/ 	.short	0x010a
        /*0f8a*/ 	.byte	0x3f
	.zero		1


	//   ....[72]....
        /*0f8c*/ 	.word	0x0001b6b0
        /*0f90*/ 	.word	0x00000005
        /*0f94*/ 	.word	0x00033480
        /*0f98*/ 	.short	0x010a
        /*0f9a*/ 	.byte	0x3f
	.zero		1


	//   ....[73]....
        /*0f9c*/ 	.word	0x0001b720
        /*0fa0*/ 	.word	0x00000003
        /*0fa4*/ 	.word	0x00033400
        /*0fa8*/ 	.short	0x010a
        /*0faa*/ 	.byte	0x3f
	.zero		1


	//   ....[74]....
        /*0fac*/ 	.word	0x0001b770
        /*0fb0*/ 	.word	0x00000002
        /*0fb4*/ 	.word	0x00033430
        /*0fb8*/ 	.short	0x010a
        /*0fba*/ 	.byte	0x3f
	.zero		1


	//   ....[75]....
        /*0fbc*/ 	.word	0x0001b7d0
        /*0fc0*/ 	.word	0x00000007
        /*0fc4*/ 	.word	0x00033430
        /*0fc8*/ 	.short	0x010a
        /*0fca*/ 	.byte	0x3f
	.zero		1


	//   ....[76]....
        /*0fcc*/ 	.word	0x0001b830
        /*0fd0*/ 	.word	0x00000007
        /*0fd4*/ 	.word	0x00033450
        /*0fd8*/ 	.short	0x010a
        /*0fda*/ 	.byte	0x3f
	.zero		1


	//   ....[77]....
        /*0fdc*/ 	.word	0x0001b890
        /*0fe0*/ 	.word	0x00000007
        /*0fe4*/ 	.word	0x00033430
        /*0fe8*/ 	.short	0x010a
        /*0fea*/ 	.byte	0x3f
	.zero		1


	//   ....[78]....
        /*0fec*/ 	.word	0x0001b8f0
        /*0ff0*/ 	.word	0x00000007
        /*0ff4*/ 	.word	0x00033450
        /*0ff8*/ 	.short	0x010a
        /*0ffa*/ 	.byte	0x3f
	.zero		1


	//   ....[79]....
        /*0ffc*/ 	.word	0x0001b950
        /*1000*/ 	.word	0x00000005
        /*1004*/ 	.word	0x00033450
        /*1008*/ 	.short	0x010a
        /*100a*/ 	.byte	0x3f
	.zero		1


	//   ....[80]....
        /*100c*/ 	.word	0x0001ba50
        /*1010*/ 	.word	0x00000004
        /*1014*/ 	.word	0x00033480
        /*1018*/ 	.short	0x010a
        /*101a*/ 	.byte	0x3f
	.zero		1


	//   ....[81]....
        /*101c*/ 	.word	0x0001c2d0
        /*1020*/ 	.word	0x00000004
        /*1024*/ 	.word	0x00033440
        /*1028*/ 	.short	0x010a
        /*102a*/ 	.byte	0x3f
	.zero		1


	//   ....[82]....
        /*102c*/ 	.word	0x0001cf40
        /*1030*/ 	.word	0x00000010
        /*1034*/ 	.word	0x00033420
        /*1038*/ 	.short	0x010a
        /*103a*/ 	.byte	0x3f
	.zero		1


	//   ....[83]....
        /*103c*/ 	.word	0x0001cf90
        /*1040*/ 	.word	0x00000004
        /*1044*/ 	.word	0x00033480
        /*1048*/ 	.short	0x010a
        /*104a*/ 	.byte	0x3f
	.zero		1


	//   ....[84]....
        /*104c*/ 	.word	0x0001d5e0
        /*1050*/ 	.word	0x00000004
        /*1054*/ 	.word	0x00033440
        /*1058*/ 	.short	0x010a
        /*105a*/ 	.byte	0x3f
	.zero		1


	//   ....[85]....
        /*105c*/ 	.word	0x0001dc10
        /*1060*/ 	.word	0x00000000
        /*1064*/ 	.word	0x00033470
        /*1068*/ 	.short	0x010a
        /*106a*/ 	.byte	0x3f
	.zero		1


	//   ....[86]....
        /*106c*/ 	.word	0x0001dc60
        /*1070*/ 	.word	0x00000000
        /*1074*/ 	.word	0x00033460
        /*1078*/ 	.short	0x010a
        /*107a*/ 	.byte	0x3f
	.zero		1


	//   ....[87]....
        /*107c*/ 	.word	0x0001dcb0
        /*1080*/ 	.word	0x00000003
        /*1084*/ 	.word	0x00033470
        /*1088*/ 	.short	0x010a
        /*108a*/ 	.byte	0x3f
	.zero		1


	//   ....[88]....
        /*108c*/ 	.word	0x0001dd00
        /*1090*/ 	.word	0x00000003
        /*1094*/ 	.word	0x00033460
        /*1098*/ 	.short	0x010a
        /*109a*/ 	.byte	0x3f
	.zero		1


	//   ....[89]....
        /*109c*/ 	.word	0x0001dd50
        /*10a0*/ 	.word	0x00000005
        /*10a4*/ 	.word	0x00033420
        /*10a8*/ 	.short	0x010a
        /*10aa*/ 	.byte	0x3f
	.zero		1


	//   ....[90]....
        /*10ac*/ 	.word	0x0001def0
        /*10b0*/ 	.word	0x00000003
        /*10b4*/ 	.word	0x00033440
        /*10b8*/ 	.short	0x010a
        /*10ba*/ 	.byte	0x3f
	.zero		1


	//   ....[91]....
        /*10bc*/ 	.word	0x0001df40
        /*10c0*/ 	.word	0x00000005
        /*10c4*/ 	.word	0x00033440
        /*10c8*/ 	.short	0x010a
        /*10ca*/ 	.byte	0x3f
	.zero		1


	//   ....[92]....
        /*10cc*/ 	.word	0x0001df90
        /*10d0*/ 	.word	0x00000003
        /*10d4*/ 	.word	0x00033460
        /*10d8*/ 	.short	0x010a
        /*10da*/ 	.byte	0x3f
	.zero		1


	//   ....[93]....
        /*10dc*/ 	.word	0x0001dfe0
        /*10e0*/ 	.word	0x00000005
        /*10e4*/ 	.word	0x00033460
        /*10e8*/ 	.short	0x010a
        /*10ea*/ 	.byte	0x3f
	.zero		1


	//   ....[94]....
        /*10ec*/ 	.word	0x0001e030
        /*10f0*/ 	.word	0x00000003
        /*10f4*/ 	.word	0x00033480
        /*10f8*/ 	.short	0x010a
        /*10fa*/ 	.byte	0x3f
	.zero		1


	//----- nvinfo : EIATTR_NUM_MBARRIERS
	.align		4
.L_300:
        /*10fc*/ 	.byte	0x03, 0x38
        /*10fe*/ 	.short	0x0016


	//----- nvinfo : EIATTR_EXIT_INSTR_OFFSETS
	.align		4
        /*1100*/ 	.byte	0x04, 0x1c
        /*1102*/ 	.short	(.L_302 - .L_301)


	//   ....[0]....
.L_301:
        /*1104*/ 	.word	0x000009e0


	//   ....[1]....
        /*1108*/ 	.word	0x00013da0


	//   ....[2]....
        /*110c*/ 	.word	0x0001b700


	//----- nvinfo : EIATTR_MAX_THREADS
	.align		4
.L_302:
        /*1110*/ 	.byte	0x04, 0x05
        /*1112*/ 	.short	(.L_304 - .L_303)
.L_303:
        /*1114*/ 	.word	0x00000180
        /*1118*/ 	.word	0x00000001
        /*111c*/ 	.word	0x00000001


	//----- nvinfo : EIATTR_CRS_STACK_SIZE
	.align		4
.L_304:
        /*1120*/ 	.byte	0x04, 0x1e
        /*1122*/ 	.short	(.L_306 - .L_305)
.L_305:
        /*1124*/ 	.word	0x00000000


	//----- nvinfo : EIATTR_CBANK_PARAM_SIZE
	.align		4
.L_306:
        /*1128*/ 	.byte	0x03, 0x19
        /*112a*/ 	.short	0x0af0


	//----- nvinfo : EIATTR_PARAM_CBANK
	.align		4
        /*112c*/ 	.byte	0x04, 0x0a
        /*112e*/ 	.short	(.L_308 - .L_307)
	.align		4
.L_307:
        /*1130*/ 	.word	index@(.nv.constant0._ZN7cutlass13device_kernelIN5flash11enable_sm90INS1_16FlashAttnFwdSm90INS1_25CollectiveMainloopFwdSm90ILi2EN4cute5tupleIJNS5_1CILi1EEES8_S8_EEENS6_IJNS7_ILi128EEENS7_ILi160EEENS7_ILi192EEEEEELi192ENS_12float_e4m3_tEfNS_4arch4Sm90ELb1ELb0ELb1ELb1ELb1ELb0ELb0ELb1ELb1ELb1ELb1ELb0EEENS1_21CollectiveEpilogueFwdINS6_IJSA_SC_SB_EEES9_NS_10bfloat16_tESG_Li256ELb1ELb1ELb1ELb1EEENS1_36VarlenDynamicPersistentTileSchedulerILi128ELi160ELi256ELi128ELb1ELb1ELb1ELb1ELb1ELb1EEEEEEEEEvNT_6ParamsE)
        /*1134*/ 	.short	0x0210
        /*1136*/ 	.short	0x0af0


	//----- nvinfo : EIATTR_SW_WAR
	.align		4
.L_308:
        /*1138*/ 	.byte	0x04, 0x36
        /*113a*/ 	.short	(.L_310 - .L_309)
.L_309:
        /*113c*/ 	.word	0x00000008
.L_310:


//--------------------- .nv.info._ZN7cutlass13device_kernelIN5flash11enable_sm90INS1_16FlashAttnFwdSm90INS1_25CollectiveMainloopFwdSm90ILi2EN4cute5tupleIJNS5_1CILi1EEES8_S8_EEENS6_IJNS7_ILi128EEENS7_ILi160EEENS7_ILi192EEEEEELi192ENS_12float_e4m3_tEfNS_4arch4Sm90ELb1ELb0ELb1ELb1ELb1ELb1ELb0ELb1ELb1ELb1ELb1ELb0EEENS1_21CollectiveEpilogueFwdINS6_IJSA_SC_SB_EEES9_NS_10bfloat16_tESG_Li256ELb1ELb1ELb1ELb1EEENS1_36VarlenDynamicPersistentTileSchedulerILi128ELi160ELi256ELi128ELb1ELb1ELb1ELb1ELb1ELb1EEEEEEEEEvNT_6ParamsE --------------------------
	.section	.nv.info._ZN7cutlass13device_kernelIN5flash11enable_sm90INS1_16FlashAttnFwdSm90INS1_25CollectiveMainloopFwdSm90ILi2EN4cute5tupleIJNS5_1CILi1EEES8_S8_EEENS6_IJNS7_ILi128EEENS7_ILi160EEENS7_ILi192EEEEEELi192ENS_12float_e4m3_tEfNS_4arch4Sm90ELb1ELb0ELb1ELb1ELb1ELb1ELb0ELb1ELb1ELb1ELb1ELb0EEENS1_21CollectiveEpilogueFwdINS6_IJSA_SC_SB_EEES9_NS_10bfloat16_tESG_Li256ELb1ELb1ELb1ELb1EEENS1_36VarlenDynamicPersistentTileSchedulerILi128ELi160ELi256ELi128ELb1ELb1ELb1ELb1ELb1ELb1EEEEEEEEEvNT_6ParamsE,"",@"SHT_CUDA_INFO"
	.sectionflags	@""
	.align	4


	//----- nvinfo : EIATTR_CUDA_API_VERSION
	.align		4
        /*0000*/ 	.byte	0x04, 0x37
        /*0002*/ 	.short	(.L_312 - .L_311)
.L_311:
        /*0004*/ 	.word	0x00000082


	//----- nvinfo : EIATTR_KPARAM_INFO
	.align		4
.L_312:
        /*0008*/ 	.byte	0x04, 0x17
        /*000a*/ 	.short	(.L_314 - .L_313)
.L_313:
        /*000c*/ 	.word	0x00000000
        /*0010*/ 	.short	0x0000
        /*0012*/ 	.short	0x0070
        /*0014*/ 	.byte	0x00, 0xf0, 0x01, 0x2a


	//----- nvinfo : EIATTR_SPARSE_MMA_MASK
	.align		4
.L_314:
        /*0018*/ 	.byte	0x03, 0x50
        /*001a*/ 	.short	0x0000


	//----- nvinfo : EIATTR_MAXREG_COUNT
	.align		4
        /*001c*/ 	.byte	0x03, 0x1b
        /*001e*/ 	.short	0x00a8


	//----- nvinfo : EIATTR_NUM_BARRIERS
	.align		4
        /*0020*/ 	.byte	0x02, 0x4c
        /*0022*/ 	.byte	0x10
	.zero		1


	//----- nvinfo : EIATTR_EXTERNS
	.align		4
        /*0024*/ 	.byte	0x04, 0x0f
        /*0026*/ 	.short	(.L_316 - .L_315)


	//   ....[0]....
	.align		4
.L_315:
        /*0028*/ 	.word	index@(__assertfail)


	//----- nvinfo : EIATTR_ANNOTATIONS
	.align		4
.L_316:
        /*002c*/ 	.byte	0x04, 0x55
        /*002e*/ 	.short	(.L_318 - .L_317)


	//   ....[0]....
.L_317:
        /* <DEDUP_REMOVED lines=179> */


	//----- nvinfo : EIATTR_MERCURY_ISA_VERSION
	.align		4
.L_318:
        /*0b50*/ 	.byte	0x03, 0x5f
        /*0b52*/ 	.short	0x0101


	//----- nvinfo : EIATTR_UNUSED_LOAD_BYTE_OFFSET
	.align		4
        /*0b54*/ 	.byte	0x04, 0x44
        /*0b56*/ 	.short	(.L_320 - .L_319)


	//   ....[0]....
.L_319:
        /*0b58*/ 	.word	0x00000a90
        /*0b5c*/ 	.word	0x0000fff0


	//   ....[1]....
        /*0b60*/ 	.word	0x00026d60
        /*0b64*/ 	.word	0x0000fff0


	//----- nvinfo : EIATTR_INT_WARP_WIDE_INSTR_OFFSETS
	.align		4
.L_320:
        /*0b68*/ 	.byte	0x04, 0x31
        /*0b6a*/ 	.short	(.L_322 - .L_321)


	//   ....[0]....
.L_321:
        /*0b6c*/ 	.word	0x00000130


	//   ....[1]....
        /*0b70*/ 	.word	0x00000170


	//   ....[2]....
        /*0b74*/ 	.word	0x000001e0


	//   ....[3]....
        /*0b78*/ 	.word	0x0002fd90


	//   ....[4]....
        /*0b7c*/ 	.word	0x0002fe20


	//   ....[5]....
        /*0b80*/ 	.word	0x00033d00


	//   ....[6]....
        /*0b84*/ 	.word	0x00033d90


	//----- nvinfo : EIATTR_COOP_GROUP_MASK_REGIDS
	.align		4
.L_322:
        /*0b88*/ 	.byte	0x04, 0x29
        /*0b8a*/ 	.short	(.L_324 - .L_323)


	//   ....[0]....
.L_323:
        /*0b8c*/ 	.word	0xffffffff


	//   ....[1]....
        /*0b90*/ 	.word	0xffffffff


	//   ....[2]....
        /*0b94*/ 	.word	0xffffffff


	//   ....[3]....
        /*0b98*/ 	.word	0xffffffff


	//   ....[4]....
        /*0b9c*/ 	.word	0xffffffff


	//   ....[5]....
        /*0ba0*/ 	.word	0xffffffff


	//   ....[6]....
        /*0ba4*/ 	.word	0xffffffff


	//   ....[7]....
        /*0ba8*/ 	.word	0xffffffff


	//   ....[8]....
        /*0bac*/ 	.word	0xffffffff


	//   ....[9]....
        /*0bb0*/ 	.word	0xffffffff


	//   ....[10]....
        /*0bb4*/ 	.word	0xffffffff


	//   ....[11]....
        /*0bb8*/ 	.word	0xffffffff


	//   ....[12]....
        /*0bbc*/ 	.word	0xffffffff


	//   ....[13]....
        /*0bc0*/ 	.word	0xffffffff


	//   ....[14]....
        /*0bc4*/ 	.word	0xffffffff


	//   ....[15]....
        /*0bc8*/ 	.word	0xffffffff


	//   ....[16]....
        /*0bcc*/ 	.word	0xffffffff


	//   ....[17]....
        /*0bd0*/ 	.word	0xffffffff


	//   ....[18]....
        /*0bd4*/ 	.word	0xffffffff


	//   ....[19]....
        /*0bd8*/ 	.word	0xffffffff


	//   ....[20]....
        /*0bdc*/ 	.word	0xffffffff


	//   ....[21]....
        /*0be0*/ 	.word	0xffffffff


	//   ....[22]....
        /*0be4*/ 	.word	0xffffffff


	//   ....[23]....
        /*0be8*/ 	.word	0xffffffff


	//   ....[24]....
        /*0bec*/ 	.word	0xffffffff


	//   ....[25]....
        /*0bf0*/ 	.word	0xffffffff


	//   ....[26]....
        /*0bf4*/ 	.word	0xffffffff


	//   ....[27]....
        /*0bf8*/ 	.word	0xffffffff


	//   ....[28]....
        /*0bfc*/ 	.word	0xffffffff


	//   ....[29]....
        /*0c00*/ 	.word	0xffffffff


	//   ....[30]....
        /*0c04*/ 	.word	0xffffffff


	//   ....[31]....
        /*0c08*/ 	.word	0xffffffff


	//   ....[32]....
        /*0c0c*/ 	.word	0xffffffff


	//   ....[33]....
        /*0c10*/ 	.word	0xffffffff


	//   ....[34]....
        /*0c14*/ 	.word	0xffffffff


	//   ....[35]....
        /*0c18*/ 	.word	0xffffffff


	//   ....[36]....
        /*0c1c*/ 	.word	0xffffffff


	//   ....[37]....
        /*0c20*/ 	.word	0xffffffff


	//   ....[38]....
        /*0c24*/ 	.word	0xffffffff


	//   ....[39]....
        /*0c28*/ 	.word	0xffffffff


	//   ....[40]....
        /*0c2c*/ 	.word	0xffffffff


	//   ....[41]....
        /*0c30*/ 	.word	0xffffffff


	//   ....[42]....
        /*0c34*/ 	.word	0xffffffff


	//   ....[43]....
        /*0c38*/ 	.word	0xffffffff


	//   ....[44]....
        /*0c3c*/ 	.word	0xffffffff


	//   ....[45]....
        /*0c40*/ 	.word	0xffffffff


	//   ....[46]....
        /*0c44*/ 	.word	0xffffffff


	//   ....[47]....
        /*0c48*/ 	.word	0xffffffff


	//   ....[48]....
        /*0c4c*/ 	.word	0xffffffff


	//   ....[49]....
        /*0c50*/ 	.word	0xffffffff


	//   ....[50]....
        /*0c54*/ 	.word	0xffffffff


	//   ....[51]....
        /*0c58*/ 	.word	0xffffffff


	//   ....[52]....
        /*0c5c*/ 	.word	0xffffffff


	//   ....[53]....
        /*0c60*/ 	.word	0xffffffff


	//   ....[54]....
        /*0c64*/ 	.word	0xffffffff


	//   ....[55]....
        /*0c68*/ 	.word	0xffffffff


	//   ....[56]....
        /*0c6c*/ 	.word	0xffffffff


	//   ....[57]....
        /*0c70*/ 	.word	0xffffffff


	//   ....[58]....
        /*0c74*/ 	.word	0xffffffff


	//   ....[59]....
        /*0c78*/ 	.word	0xffffffff


	//   ....[60]....
        /*0c7c*/ 	.word	0xffffffff


	//   ....[61]....
        /*0c80*/ 	.word	0xffffffff


	//   ....[62]....
        /*0c84*/ 	.word	0xffffffff


	//   ....[63]....
        /*0c88*/ 	.word	0xffffffff


	//   ....[64]....
        /*0c8c*/ 	.word	0xffffffff


	//   ....[65]....
        /*0c90*/ 	.word	0xffffffff


	//   ....[66]....
        /*0c94*/ 	.word	0xffffffff


	//   ....[67]....
        /*0c98*/ 	.word	0xffffffff


	//   ....[68]....
        /*0c9c*/ 	.word	0xffffffff


	//   ....[69]....
        /*0ca0*/ 	.word	0xffffffff


	//   ....[70]....
        /*0ca4*/ 	.word	0xffffffff


	//   ....[71]....
        /*0ca8*/ 	.word	0xffffffff


	//   ....[72]....
        /*0cac*/ 	.word	0xffffffff


	//   ....[73]....
        /*0cb0*/ 	.word	0xffffffff


	//   ....[74]....
        /*0cb4*/ 	.word	0xffffffff


	//   ....[75]....
        /*0cb8*/ 	.word	0xffffffff


	//   ....[76]....
        /*0cbc*/ 	.word	0xffffffff


	//   ....[77]....
        /*0cc0*/ 	.word	0xffffffff


	//   ....[78]....
        /*0cc4*/ 	.word	0xffffffff


	//   ....[79]....
        /*0cc8*/ 	.word	0xffffffff


	//   ....[80]....
        /*0ccc*/ 	.word	0xffffffff


	//   ....[81]....
        /*0cd0*/ 	.word	0xffffffff


	//   ....[82]....
        /*0cd4*/ 	.word	0xffffffff


	//   ....[83]....
        /*0cd8*/ 	.word	0xffffffff


	//   ....[84]....
        /*0cdc*/ 	.word	0xffffffff


	//   ....[85]....
        /*0ce0*/ 	.word	0xffffffff


	//   ....[86]....
        /*0ce4*/ 	.word	0xffffffff


	//   ....[87]....
        /*0ce8*/ 	.word	0xffffffff


	//   ....[88]....
        /*0cec*/ 	.word	0xffffffff


	//   ....[89]....
        /*0cf0*/ 	.word	0xffffffff


	//   ....[90]....
        /*0cf4*/ 	.word	0xffffffff


	//   ....[91]....
        /*0cf8*/ 	.word	0xffffffff


	//   ....[92]....
        /*0cfc*/ 	.word	0xffffffff


	//   ....[93]....
        /*0d00*/ 	.word	0xffffffff


	//   ....[94]....
        /*0d04*/ 	.word	0xffffffff


	//   ....[95]....
        /*0d08*/ 	.word	0xffffffff


	//   ....[96]....
        /*0d0c*/ 	.word	0xffffffff


	//   ....[97]....
        /*0d10*/ 	.word	0xffffffff


	//   ....[98]....
        /*0d14*/ 	.word	0xffffffff


	//   ....[99]....
        /*0d18*/ 	.word	0xffffffff


	//   ....[100]....
        /*0d1c*/ 	.word	0xffffffff


	//   ....[101]....
        /*0d20*/ 	.word	0xffffffff


	//   ....[102]....
        /*0d24*/ 	.word	0xffffffff


	//   ....[103]....
        /*0d28*/ 	.word	0xffffffff


	//   ....[104]....
        /*0d2c*/ 	.word	0xffffffff


	//   ....[105]....
        /*0d30*/ 	.word	0xffffffff


	//   ....[106]....
        /*0d34*/ 	.word	0xffffffff


	//   ....[107]....
        /*0d38*/ 	.word	0xffffffff


	//   ....[108]....
        /*0d3c*/ 	.word	0xffffffff


	//   ....[109]....
        /*0d40*/ 	.word	0xffffffff


	//   ....[110]....
        /*0d44*/ 	.word	0xffffffff


	//   ....[111]....
        /*0d48*/ 	.word	0xffffffff


	//   ....[112]....
        /*0d4c*/ 	.word	0xffffffff


	//   ....[113]....
        /*0d50*/ 	.word	0xffffffff


	//   ....[114]....
        /*0d54*/ 	.word	0xffffffff


	//   ....[115]....
        /*0d58*/ 	.word	0xffffffff


	//   ....[116]....
        /*0d5c*/ 	.word	0xffffffff


	//   ....[117]....
        /*0d60*/ 	.word	0xffffffff


	//   ....[118]....
        /*0d64*/ 	.word	0xffffffff


	//   ....[119]....
        /*0d68*/ 	.word	0xffffffff


	//   ....[120]....
        /*0d6c*/ 	.word	0xffffffff


	//   ....[121]....
        /*0d70*/ 	.word	0xffffffff


	//   ....[122]....
        /*0d74*/ 	.word	0xffffffff


	//   ....[123]....
        /*0d78*/ 	.word	0xffffffff


	//   ....[124]....
        /*0d7c*/ 	.word	0xffffffff


	//   ....[125]....
        /*0d80*/ 	.word	0xffffffff


	//   ....[126]....
        /*0d84*/ 	.word	0xffffffff


	//   ....[127]....
        /*0d88*/ 	.word	0xffffffff


	//   ....[128]....
        /*0d8c*/ 	.word	0xffffffff


	//   ....[129]....
        /*0d90*/ 	.word	0xffffffff


	//   ....[130]....
        /*0d94*/ 	.word	0xffffffff


	//   ....[131]....
        /*0d98*/ 	.word	0xffffffff


	//   ....[132]....
        /*0d9c*/ 	.word	0xffffffff


	//   ....[133]....
        /*0da0*/ 	.word	0xffffffff


	//   ....[134]....
        /*0da4*/ 	.word	0xffffffff


	//   ....[135]....
        /*0da8*/ 	.word	0xffffffff


	//   ....[136]....
        /*0dac*/ 	.word	0xffffffff


	//   ....[137]....
        /*0db0*/ 	.word	0xffffffff


	//   ....[138]....
        /*0db4*/ 	.word	0xffffffff


	//   ....[139]....
        /*0db8*/ 	.word	0xffffffff


	//   ....[140]....
        /*0dbc*/ 	.word	0xffffffff


	//   ....[141]....
        /*0dc0*/ 	.word	0xffffffff


	//   ....[142]....
        /*0dc4*/ 	.word	0xffffffff


	//   ....[143]....
        /*0dc8*/ 	.word	0xffffffff


	//   ....[144]....
        /*0dcc*/ 	.word	0xffffffff


	//   ....[145]....
        /*0dd0*/ 	.word	0xffffffff


	//   ....[146]....
        /*0dd4*/ 	.word	0xffffffff


	//   ....[147]....
        /*0dd8*/ 	.word	0xffffffff


	//   ....[148]....
        /*0ddc*/ 	.word	0xffffffff


	//   ....[149]....
        /*0de0*/ 	.word	0xffffffff


	//   ....[150]....
        /*0de4*/ 	.word	0xffffffff


	//   ....[151]....
        /*0de8*/ 	.word	0xffffffff


	//   ....[152]....
        /*0dec*/ 	.word	0xffffffff


	//   ....[153]....
        /*0df0*/ 	.word	0xffffffff


	//   ....[154]....
        /*0df4*/ 	.word	0xffffffff


	//   ....[155]....
        /*0df8*/ 	.word	0xffffffff


	//   ....[156]....
        /*0dfc*/ 	.word	0xffffffff


	//   ....[157]....
        /*0e00*/ 	.word	0xffffffff


	//   ....[158]....
        /*0e04*/ 	.word	0xffffffff


	//   ....[159]....
        /*0e08*/ 	.word	0xffffffff


	//   ....[160]....
        /*0e0c*/ 	.word	0xffffffff


	//   ....[161]....
        /*0e10*/ 	.word	0xffffffff


	//   ....[162]....
        /*0e14*/ 	.word	0xffffffff


	//   ....[163]....
        /*0e18*/ 	.word	0xffffffff


	//   ....[164]....
        /*0e1c*/ 	.word	0xffffffff


	//   ....[165]....
        /*0e20*/ 	.word	0xffffffff


	//   ....[166]....
        /*0e24*/ 	.word	0xffffffff


	//   ....[167]....
        /*0e28*/ 	.word	0xffffffff


	//   ....[168]....
        /*0e2c*/ 	.word	0xffffffff


	//   ....[169]....
        /*0e30*/ 	.word	0xffffffff


	//   ....[170]....
        /*0e34*/ 	.word	0xffffffff


	//   ....[171]....
        /*0e38*/ 	.word	0xffffffff


	//   ....[172]....
        /*0e3c*/ 	.word	0xffffffff


	//   ....[173]....
        /*0e40*/ 	.word	0xffffffff


	//   ....[174]....
        /*0e44*/ 	.word	0xffffffff


	//   ....[175]....
        /*0e48*/ 	.word	0xffffffff


	//   ....[176]....
        /*0e4c*/ 	.word	0xffffffff


	//   ....[177]....
        /*0e50*/ 	.word	0xffffffff


	//   ....[178]....
        /*0e54*/ 	.word	0xffffffff


	//   ....[179]....
        /*0e58*/ 	.word	0xffffffff


	//   ....[180]....
        /*0e5c*/ 	.word	0xffffffff


	//   ....[181]....
        /*0e60*/ 	.word	0xffffffff


	//   ....[182]....
        /*0e64*/ 	.word	0xffffffff


	//   ....[183]....
        /*0e68*/ 	.word	0xffffffff


	//   ....[184]....
        /*0e6c*/ 	.word	0xffffffff


	//   ....[185]....
        /*0e70*/ 	.word	0xffffffff


	//   ....[186]....
        /*0e74*/ 	.word	0xffffffff


	//   ....[187]....
        /*0e78*/ 	.word	0xffffffff


	//   ....[188]....
        /*0e7c*/ 	.word	0xffffffff


	//   ....[189]....
        /*0e80*/ 	.word	0xffffffff


	//   ....[190]....
        /*0e84*/ 	.word	0xffffffff


	//   ....[191]....
        /*0e88*/ 	.word	0xffffffff


	//   ....[192]....
        /*0e8c*/ 	.word	0xffffffff


	//   ....[193]....
        /*0e90*/ 	.word	0xffffffff


	//   ....[194]....
        /*0e94*/ 	.word	0xffffffff


	//   ....[195]....
        /*0e98*/ 	.word	0xffffffff


	//   ....[196]....
        /*0e9c*/ 	.word	0xffffffff


	//   ....[197]....
        /*0ea0*/ 	.word	0xffffffff


	//   ....[198]....
        /*0ea4*/ 	.word	0xffffffff


	//   ....[199]....
        /*0ea8*/ 	.word	0xffffffff


	//   ....[200]....
        /*0eac*/ 	.word	0xffffffff


	//   ....[201]....
        /*0eb0*/ 	.word	0xffffffff


	//   ....[202]....
        /*0eb4*/ 	.word	0xffffffff


	//   ....[203]....
        /*0eb8*/ 	.word	0xffffffff


	//   ....[204]....
        /*0ebc*/ 	.word	0xffffffff


	//   ....[205]....
        /*0ec0*/ 	.word	0xffffffff


	//   ....[206]....
        /*0ec4*/ 	.word	0xffffffff


	//   ....[207]....
        /*0ec8*/ 	.word	0xffffffff


	//   ....[208]....
        /*0ecc*/ 	.word	0xffffffff


	//   ....[209]....
        /*0ed0*/ 	.word	0xffffffff


	//   ....[210]....
        /*0ed4*/ 	.word	0xffffffff


	//   ....[211]....
        /*0ed8*/ 	.word	0xffffffff


	//   ....[212]....
        /*0edc*/ 	.word	0xffffffff


	//   ....[213]....
        /*0ee0*/ 	.word	0xffffffff


	//   ....[214]....
        /*0ee4*/ 	.word	0xffffffff


	//   ....[215]....
        /*0ee8*/ 	.word	0xffffffff


	//   ....[216]....
        /*0eec*/ 	.word	0xffffffff


	//   ....[217]....
        /*0ef0*/ 	.word	0xffffffff


	//   ....[218]....
        /*0ef4*/ 	.word	0xffffffff


	//   ....[219]....
        /*0ef8*/ 	.word	0xffffffff


	//   ....[220]....
        /*0efc*/ 	.word	0xffffffff


	//   ....[221]....
        /*0f00*/ 	.word	0xffffffff


	//   ....[222]....
        /*0f04*/ 	.word	0xffffffff


	//   ....[223]....
        /*0f08*/ 	.word	0xffffffff


	//   ....[224]....
        /*0f0c*/ 	.word	0xffffffff


	//   ....[225]....
        /*0f10*/ 	.word	0xffffffff


	//   ....[226]....
        /*0f14*/ 	.word	0xffffffff


	//   ....[227]....
        /*0f18*/ 	.word	0xffffffff


	//   ....[228]....
        /*0f1c*/ 	.word	0xffffffff


	//   ....[229]....
        /*0f20*/ 	.word	0xffffffff


	//   ....[230]....
        /*0f24*/ 	.word	0xffffffff


	//   ....[231]....
        /*0f28*/ 	.word	0xffffffff


	//   ....[232]....
        /*0f2c*/ 	.word	0xffffffff


	//   ....[233]....
        /*0f30*/ 	.word	0xffffffff


	//   ....[234]....
        /*0f34*/ 	.word	0xffffffff


	//   ....[235]....
        /*0f38*/ 	.word	0xffffffff


	//   ....[236]....
        /*0f3c*/ 	.word	0xffffffff


	//   ....[237]....
        /*0f40*/ 	.word	0xffffffff


	//   ....[238]....
        /*0f44*/ 	.word	0xffffffff


	//   ....[239]....
        /*0f48*/ 	.word	0xffffffff


	//   ....[240]....
        /*0f4c*/ 	.word	0xffffffff


	//   ....[241]....
        /*0f50*/ 	.word	0xffffffff


	//   ....[242]....
        /*0f54*/ 	.word	0xffffffff


	//   ....[243]....
        /*0f58*/ 	.word	0xffffffff


	//   ....[244]....
        /*0f5c*/ 	.word	0xffffffff


	//   ....[245]....
        /*0f60*/ 	.word	0xffffffff


	//   ....[246]....
        /*0f64*/ 	.word	0xffffffff


	//   ....[247]....
        /*0f68*/ 	.word	0xffffffff


	//   ....[248]....
        /*0f6c*/ 	.word	0xffffffff


	//   ....[249]....
        /*0f70*/ 	.word	0xffffffff


	//   ....[250]....
        /*0f74*/ 	.word	0xffffffff


	//   ....[251]....
        /*0f78*/ 	.word	0xffffffff


	//   ....[252]....
        /*0f7c*/ 	.word	0xffffffff


	//   ....[253]....
        /*0f80*/ 	.word	0xffffffff


	//   ....[254]....
        /*0f84*/ 	.word	0xffffffff


	//   ....[255]....
        /*0f88*/ 	.word	0xffffffff


	//   ....[0]....
        /*0f8c*/ 	.word	0xffffffff


	//   ....[1]....
        /*0f90*/ 	.word	0x0500000f


	//   ....[2]....
        /*0f94*/ 	.word	0x0500000f


	//   ....[3]....
        /*0f98*/ 	.word	0x0500000f


	//   ....[4]....
        /*0f9c*/ 	.word	0x0500000f


	//   ....[5]....
        /*0fa0*/ 	.word	0x0500000f


	//   ....[6]....
        /*0fa4*/ 	.word	0x0500000f


	//   ....[7]....
        /*0fa8*/ 	.word	0x0500000f


	//   ....[8]....
        /*0fac*/ 	.word	0x0500000f


	//   ....[9]....
        /*0fb0*/ 	.word	0x0500000f


	//   ....[10]....
        /*0fb4*/ 	.word	0x0500000f


	//   ....[11]....
        /*0fb8*/ 	.word	0x0500000f


	//   ....[12]....
        /*0fbc*/ 	.word	0x0500000f


	//   ....[13]....
        /*0fc0*/ 	.word	0x0500000f


	//   ....[14]....
        /*0fc4*/ 	.word	0x0500000f


	//   ....[15]....
        /*0fc8*/ 	.word	0x0500000f


	//   ....[16]....
        /*0fcc*/ 	.word	0x0500000f


	//   ....[17]....
        /*0fd0*/ 	.word	0x0500000f


	//   ....[18]....
        /*0fd4*/ 	.word	0x0500000f


	//   ....[19]....
        /*0fd8*/ 	.word	0x0500000f


	//   ....[20]....
        /*0fdc*/ 	.word	0x0500000f


	//   ....[21]....
        /*0fe0*/ 	.word	0x0500000f


	//   ....[22]....
        /*0fe4*/ 	.word	0x0500000f


	//   ....[23]....
        /*0fe8*/ 	.word	0x0500000f


	//   ....[24]....
        /*0fec*/ 	.word	0x0500000f


	//   ....[25]....
        /*0ff0*/ 	.word	0x0500000f


	//   ....[26]....
        /*0ff4*/ 	.word	0x0500000f


	//   ....[27]....
        /*0ff8*/ 	.word	0x0500000f


	//   ....[28]....
        /*0ffc*/ 	.word	0x0500000f


	//   ....[29]....
        /*1000*/ 	.word	0x0500000f


	//   ....[30]....
        /*1004*/ 	.word	0x0500000f


	//   ....[31]....
        /*1008*/ 	.word	0x0500000f


	//   ....[32]....
        /*100c*/ 	.word	0x0500000f


	//   ....[33]....
        /*1010*/ 	.word	0x0500000f


	//   ....[34]....
        /*1014*/ 	.word	0x0500000f


	//   ....[35]....
        /*1018*/ 	.word	0x0500000f


	//   ....[36]....
        /*101c*/ 	.word	0x0500000f


	//   ....[37]....
        /*1020*/ 	.word	0x0500000f


	//   ....[38]....
        /*1024*/ 	.word	0x0500000f


	//   ....[39]....
        /*1028*/ 	.word	0x0500000f


	//   ....[40]....
        /*102c*/ 	.word	0x0500000f


	//   ....[41]....
        /*1030*/ 	.word	0x0500000f


	//   ....[42]....
        /*1034*/ 	.word	0x0500000f


	//   ....[43]....
        /*1038*/ 	.word	0x0500000f


	//   ....[44]....
        /*103c*/ 	.word	0x0500000f


	//   ....[45]....
        /*1040*/ 	.word	0x0500000f


	//   ....[46]....
        /*1044*/ 	.word	0x0500000f


	//   ....[47]....
        /*1048*/ 	.word	0x0500000f


	//   ....[48]....
        /*104c*/ 	.word	0x0500000f


	//   ....[49]....
        /*1050*/ 	.word	0x0500000f


	//   ....[50]....
        /*1054*/ 	.word	0x0500000f


	//   ....[51]....
        /*1058*/ 	.word	0x0500000f


	//   ....[52]....
        /*105c*/ 	.word	0x0500000f


	//   ....[53]....
        /*1060*/ 	.word	0x0500000f


	//   ....[54]....
        /*1064*/ 	.word	0x0500000f


	//   ....[55]....
        /*1068*/ 	.word	0x0500000f


	//   ....[56]....
        /*106c*/ 	.word	0x0500000f


	//   ....[57]....
        /*1070*/ 	.word	0x0500000f


	//   ....[58]....
        /*1074*/ 	.word	0x0500000f


	//   ....[59]....
        /*1078*/ 	.word	0x0500000f


	//   ....[60]....
        /*107c*/ 	.word	0x0500000f


	//   ....[61]....
        /*1080*/ 	.word	0x0500000f


	//   ....[62]....
        /*1084*/ 	.word	0x0500000f


	//   ....[63]....
        /*1088*/ 	.word	0x0500000f


	//   ....[64]....
        /*108c*/ 	.word	0x0500000f


	//   ....[65]....
        /*1090*/ 	.word	0x0500000f


	//   ....[66]....
        /*1094*/ 	.word	0x0500000f


	//   ....[67]....
        /*1098*/ 	.word	0x0500000f


	//   ....[68]....
        /*109c*/ 	.word	0x0500000f


	//   ....[69]....
        /*10a0*/ 	.word	0x0500000f


	//   ....[70]....
        /*10a4*/ 	.word	0x0500000f


	//   ....[71]....
        /*10a8*/ 	.word	0x0500000f


	//   ....[72]....
        /*10ac*/ 	.word	0x0500000f


	//   ....[73]....
        /*10b0*/ 	.word	0x0500000f


	//   ....[74]....
        /*10b4*/ 	.word	0x0500000f


	//   ....[75]....
        /*10b8*/ 	.word	0x0500000f


	//   ....[76]....
        /*10bc*/ 	.word	0x0500000f


	//   ....[77]....
        /*10c0*/ 	.word	0x0500000f


	//   ....[78]....
        /*10c4*/ 	.word	0x0500000f


	//   ....[79]....
        /*10c8*/ 	.word	0x0500000f


	//   ....[80]....
        /*10cc*/ 	.word	0x0500000f


	//   ....[81]....
        /*10d0*/ 	.word	0x0500000f


	//   ....[82]....
        /*10d4*/ 	.word	0x0500000f


	//   ....[83]....
        /*10d8*/ 	.word	0x0500000f


	//   ....[84]....
        /*10dc*/ 	.word	0x0500000f


	//   ....[85]....
        /*10e0*/ 	.word	0x0500000f


	//   ....[86]....
        /*10e4*/ 	.word	0x0500000f


	//   ....[87]....
        /*10e8*/ 	.word	0x0500000f


	//   ....[88]....
        /*10ec*/ 	.word	0x0500000f


	//   ....[89]....
        /*10f0*/ 	.word	0x0500000f


	//   ....[90]....
        /*10f4*/ 	.word	0x0500000f


	//   ....[91]....
        /*10f8*/ 	.word	0x0500000f


	//   ....[92]....
        /*10fc*/ 	.word	0x0500000f


	//   ....[93]....
        /*1100*/ 	.word	0x0500000f


	//   ....[94]....
        /*1104*/ 	.word	0x0500000f


	//   ....[95]....
        /*1108*/ 	.word	0x0500000f


	//   ....[96]....
        /*110c*/ 	.word	0x0500000f


	//   ....[97]....
        /*1110*/ 	.word	0x0500000f


	//   ....[98]....
        /*1114*/ 	.word	0x0500000f


	//   ....[99]....
        /*1118*/ 	.word	0x0500000f


	//   ....[100]....
        /*111c*/ 	.word	0x0500000f


	//   ....[101]....
        /*1120*/ 	.word	0x0500000f


	//   ....[102]....
        /*1124*/ 	.word	0x0500000f


	//   ....[103]....
        /*1128*/ 	.word	0x0500000f


	//   ....[104]....
        /*112c*/ 	.word	0x0500000f


	//   ....[105]....
        /*1130*/ 	.word	0x0500000f


	//   ....[106]....
        /*1134*/ 	.word	0x0500000f


	//   ....[107]....
        /*1138*/ 	.word	0x0500000f


	//   ....[108]....
        /*113c*/ 	.word	0x0500000f


	//   ....[109]....
        /*1140*/ 	.word	0x0500000f


	//   ....[110]....
        /*1144*/ 	.word	0x0500000f


	//   ....[111]....
        /*1148*/ 	.word	0x0500000f


	//   ....[112]....
        /*114c*/ 	.word	0x0500000f


	//   ....[113]....
        /*1150*/ 	.word	0x0500000f


	//   ....[114]....
        /*1154*/ 	.word	0x0500000f


	//   ....[115]....
        /*1158*/ 	.word	0x0500000f


	//   ....[116]....
        /*115c*/ 	.word	0x0500000f


	//   ....[117]....
        /*1160*/ 	.word	0x0500000f


	//   ....[118]....
        /*1164*/ 	.word	0x0500000f


	//   ....[119]....
        /*1168*/ 	.word	0x0500000f


	//   ....[120]....
        /*116c*/ 	.word	0x0500000f


	//   ....[121]....
        /*1170*/ 	.word	0x0500000f


	//   ....[122]....
        /*1174*/ 	.word	0x0500000f


	//   ....[123]....
        /*1178*/ 	.word	0x0500000f


	//   ....[124]....
        /*117c*/ 	.word	0x0500000f


	//   ....[125]....
        /*1180*/ 	.word	0x0500000f


	//   ....[126]....
        /*1184*/ 	.word	0x0500000f


	//   ....[127]....
        /*1188*/ 	.word	0x0500000f


	//   ....[128]....
        /*118c*/ 	.word	0x0500000f


	//   ....[129]....
        /*1190*/ 	.word	0x0500000f


	//   ....[130]....
        /*1194*/ 	.word	0x0500000f


	//   ....[131]....
        /*1198*/ 	.word	0x0500000f


	//   ....[132]....
        /*119c*/ 	.word	0x0500000f


	//   ....[133]....
        /*11a0*/ 	.word	0x0500000f


	//   ....[134]....
        /*11a4*/ 	.word	0x0500000f


	//   ....[135]....
        /*11a8*/ 	.word	0x0500000f


	//   ....[136]....
        /*11ac*/ 	.word	0x0500000f


	//   ....[137]....
        /*11b0*/ 	.word	0x0500000f


	//   ....[138]....
        /*11b4*/ 	.word	0x0500000f


	//   ....[139]....
        /*11b8*/ 	.word	0x0500000f


	//   ....[140]....
        /*11bc*/ 	.word	0x0500000f


	//   ....[141]....
        /*11c0*/ 	.word	0x0500000f


	//   ....[142]....
        /*11c4*/ 	.word	0x0500000f


	//   ....[143]....
        /*11c8*/ 	.word	0x0500000f


	//   ....[144]....
        /*11cc*/ 	.word	0x0500000f


	//   ....[145]....
        /*11d0*/ 	.word	0x0500000f


	//   ....[146]....
        /*11d4*/ 	.word	0x0500000f


	//   ....[147]....
        /*11d8*/ 	.word	0x0500000f


	//   ....[148]....
        /*11dc*/ 	.word	0x0500000f


	//   ....[149]....
        /*11e0*/ 	.word	0x0500000f


	//   ....[150]....
        /*11e4*/ 	.word	0x0500000f


	//   ....[151]....
        /*11e8*/ 	.word	0x0500000f


	//   ....[152]....
        /*11ec*/ 	.word	0x0500000f


	//   ....[153]....
        /*11f0*/ 	.word	0x0500000f


	//   ....[154]....
        /*11f4*/ 	.word	0x0500000f


	//   ....[155]....
        /*11f8*/ 	.word	0x0500000f


	//   ....[156]....
        /*11fc*/ 	.word	0x0500000f


	//   ....[157]....
        /*1200*/ 	.word	0x0500000f


	//   ....[158]....
        /*1204*/ 	.word	0x0500000f


	//   ....[159]....
        /*1208*/ 	.word	0x0500000f


	//   ....[160]....
        /*120c*/ 	.word	0x0500000f


	//   ....[161]....
        /*1210*/ 	.word	0x0500000f


	//   ....[162]....
        /*1214*/ 	.word	0x0500000f


	//   ....[163]....
        /*1218*/ 	.word	0x0500000f


	//   ....[164]....
        /*121c*/ 	.word	0x0500000f


	//   ....[165]....
        /*1220*/ 	.word	0x0500000f


	//   ....[166]....
        /*1224*/ 	.word	0x0500000f


	//   ....[167]....
        /*1228*/ 	.word	0x0500000f


	//   ....[168]....
        /*122c*/ 	.word	0x0500000f


	//   ....[169]....
        /*1230*/ 	.word	0x0500000f


	//   ....[170]....
        /*1234*/ 	.word	0x0500000f


	//   ....[171]....
        /*1238*/ 	.word	0x0500000f


	//   ....[172]....
        /*123c*/ 	.word	0x0500000f


	//   ....[173]....
        /*1240*/ 	.word	0x0500000f


	//   ....[174]....
        /*1244*/ 	.word	0x0500000f


	//   ....[175]....
        /*1248*/ 	.word	0x0500000f


	//   ....[176]....
        /*124c*/ 	.word	0x0500000f


	//   ....[177]....
        /*1250*/ 	.word	0x0500000f


	//   ....[178]....
        /*1254*/ 	.word	0x0500000f


	//   ....[179]....
        /*1258*/ 	.word	0x0500000f


	//   ....[180]....
        /*125c*/ 	.word	0x0500000f


	//   ....[181]....
        /*1260*/ 	.word	0x0500000f


	//   ....[182]....
        /*1264*/ 	.word	0x0500000f


	//   ....[183]....
        /*1268*/ 	.word	0x0500000f


	//   ....[184]....
        /*126c*/ 	.word	0x0500000f


	//   ....[185]....
        /*1270*/ 	.word	0x0500000f


	//   ....[186]....
        /*1274*/ 	.word	0x0500000f


	//   ....[187]....
        /*1278*/ 	.word	0x0500000f


	//   ....[188]....
        /*127c*/ 	.word	0x0500000f


	//   ....[189]....
        /*1280*/ 	.word	0x0500000f


	//   ....[190]....
        /*1284*/ 	.word	0x0500000f


	//   ....[191]....
        /*1288*/ 	.word	0x0500000f


	//   ....[192]....
        /*128c*/ 	.word	0x0500000f


	//   ....[193]....
        /*1290*/ 	.word	0x0500000f


	//   ....[194]....
        /*1294*/ 	.word	0x0500000f


	//   ....[195]....
        /*1298*/ 	.word	0x0500000f


	//   ....[196]....
        /*129c*/ 	.word	0x0500000f


	//   ....[197]....
        /*12a0*/ 	.word	0x0500000f


	//   ....[198]....
        /*12a4*/ 	.word	0x0500000f


	//   ....[199]....
        /*12a8*/ 	.word	0x0500000f


	//   ....[200]....
        /*12ac*/ 	.word	0x0500000f


	//   ....[201]....
        /*12b0*/ 	.word	0x0500000f


	//   ....[202]....
        /*12b4*/ 	.word	0x0500000f


	//   ....[203]....
        /*12b8*/ 	.word	0x0500000f


	//   ....[204]....
        /*12bc*/ 	.word	0x0500000f


	//   ....[205]....
        /*12c0*/ 	.word	0x0500000f


	//   ....[206]....
        /*12c4*/ 	.word	0x0500000f


	//----- nvinfo : EIATTR_COOP_GROUP_INSTR_OFFSETS
	.align		4
.L_324:
        /*12c8*/ 	.byte	0x04, 0x28
        /*12ca*/ 	.short	(.L_326 - .L_325)


	//   ....[0]....
.L_325:
        /*12cc*/ 	.word	0x00000070


	//   ....[1]....
        /*12d0*/ 	.word	0x00000140


	//   ....[2]....
        /*12d4*/ 	.word	0x00000190


	//   ....[3]....
        /*12d8*/ 	.word	0x000003c0


	//   ....[4]....
        /*12dc*/ 	.word	0x00000520


	//   ....[5]....
        /*12e0*/ 	.word	0x00000640


	//   ....[6]....
        /*12e4*/ 	.word	0x000007a0


	//   ....[7]....
        /*12e8*/ 	.word	0x00003fa0


	//   ....[8]....
        /*12ec*/ 	.word	0x00003fb0


	//   ....[9]....
        /*12f0*/ 	.word	0x00006cb0


	//   ....[10]....
        /*12f4*/ 	.word	0x00006cc0


	//   ....[11]....
        /*12f8*/ 	.word	0x0000a1b0


	//   ....[12]....
        /*12fc*/ 	.word	0x0000a1c0


	//   ....[13]....
        /*1300*/ 	.word	0x0000d120


	//   ....[14]....
        /*1304*/ 	.word	0x0000d130


	//   ....[15]....
        /*1308*/ 	.word	0x000101f0


	//   ....[16]....
        /*130c*/ 	.word	0x00010200


	//   ....[17]....
        /*1310*/ 	.word	0x000104a0


	//   ....[18]....
        /*1314*/ 	.word	0x000104b0


	//   ....[19]....
        /*1318*/ 	.word	0x00010a30


	//   ....[20]....
        /*131c*/ 	.word	0x00010a50


	//   ....[21]....
        /*1320*/ 	.word	0x00010c90


	//   ....[22]....
        /*1324*/ 	.word	0x00010cb0


	//   ....[23]....
        /*1328*/ 	.word	0x00011810


	//   ....[24]....
        /*132c*/ 	.word	0x00012180


	//   ....[25]....
        /*1330*/ 	.word	0x00012190


	//   ....[26]....
        /*1334*/ 	.word	0x000121a0


	//   ....[27]....
        /*1338*/ 	.word	0x000121b0


	//   ....[28]....
        /*133c*/ 	.word	0x00015900


	//   ....[29]....
        /*1340*/ 	.word	0x00015910


	//   ....[30]....
        /*1344*/ 	.word	0x00015920


	//   ....[31]....
        /*1348*/ 	.word	0x00015930


	//   ....[32]....
        /*134c*/ 	.word	0x0001a540


	//   ....[33]....
        /*1350*/ 	.word	0x0001b210


	//   ....[34]....
        /*1354*/ 	.word	0x0001b220


	//   ....[35]....
        /*1358*/ 	.word	0x0001b240


	//   ....[36]....
        /*135c*/ 	.word	0x0001bca0


	//   ....[37]....
        /*1360*/ 	.word	0x0001bcd0


	//   ....[38]....
        /*1364*/ 	.word	0x0001eed0


	//   ....[39]....
        /*1368*/ 	.word	0x0001f5c0


	//   ....[40]....
        /*136c*/ 	.word	0x000200f0


	//   ....[41]....
        /*1370*/ 	.word	0x00020110


	//   ....[42]....
        /*1374*/ 	.word	0x00020790


	//   ....[43]....
        /*1378*/ 	.word	0x000207c0


	//   ....[44]....
        /*137c*/ 	.word	0x00024010


	//   ....[45]....
        /*1380*/ 	.word	0x00024070


	//   ....[46]....
        /*1384*/ 	.word	0x00024560


	//   ....[47]....
        /*1388*/ 	.word	0x00024580


	//   ....[48]....
        /*138c*/ 	.word	0x00026380


	//   ....[49]....
        /*1390*/ 	.word	0x000263e0


	//   ....[50]....
        /*1394*/ 	.word	0x00026400


	//   ....[51]....
        /*1398*/ 	.word	0x00026420


	//   ....[52]....
        /*139c*/ 	.word	0x000273c0


	//   ....[53]....
        /*13a0*/ 	.word	0x000273f0


	//   ....[54]....
        /*13a4*/ 	.word	0x00027420


	//   ....[55]....
        /*13a8*/ 	.word	0x00027450


	//   ....[56]....
        /*13ac*/ 	.word	0x00027490


	//   ....[57]....
        /*13b0*/ 	.word	0x000274c0


	//   ....[58]....
        /*13b4*/ 	.word	0x000274f0


	//   ....[59]....
        /*13b8*/ 	.word	0x00027520


	//   ....[60]....
        /*13bc*/ 	.word	0x00027550


	//   ....[61]....
        /*13c0*/ 	.word	0x00027580


	//   ....[62]....
        /*13c4*/ 	.word	0x000275b0


	//   ....[63]....
        /*13c8*/ 	.word	0x000275f0


	//   ....[64]....
        /*13cc*/ 	.word	0x00027620


	//   ....[65]....
        /*13d0*/ 	.word	0x00027650


	//   ....[66]....
        /*13d4*/ 	.word	0x00027680


	//   ....[67]....
        /*13d8*/ 	.word	0x000276b0


	//   ....[68]....
        /*13dc*/ 	.word	0x000276e0


	//   ....[69]....
        /*13e0*/ 	.word	0x00027710


	//   ....[70]....
        /*13e4*/ 	.word	0x00027740


	//   ....[71]....
        /*13e8*/ 	.word	0x00027770


	//   ....[72]....
        /*13ec*/ 	.word	0x000277a0


	//   ....[73]....
        /*13f0*/ 	.word	0x000277d0


	//   ....[74]....
        /*13f4*/ 	.word	0x00027800


	//   ....[75]....
        /*13f8*/ 	.word	0x00027830


	//   ....[76]....
        /*13fc*/ 	.word	0x00027860


	//   ....[77]....
        /*1400*/ 	.word	0x00027890


	//   ....[78]....
        /*1404*/ 	.word	0x000278c0


	//   ....[79]....
        /*1408*/ 	.word	0x000278f0


	//   ....[80]....
        /*140c*/ 	.word	0x00027920


	//   ....[81]....
        /*1410*/ 	.word	0x00027950


	//   ....[82]....
        /*1414*/ 	.word	0x00027980


	//   ....[83]....
        /*1418*/ 	.word	0x000279b0


	//   ....[84]....
        /*141c*/ 	.word	0x000279e0


	//   ....[85]....
        /*1420*/ 	.word	0x00027a10


	//   ....[86]....
        /*1424*/ 	.word	0x00027a40


	//   ....[87]....
        /*1428*/ 	.word	0x00027a70


	//   ....[88]....
        /*142c*/ 	.word	0x00027aa0


	//   ....[89]....
        /*1430*/ 	.word	0x00027ad0


	//   ....[90]....
        /*1434*/ 	.word	0x00027b00


	//   ....[91]....
        /*1438*/ 	.word	0x00027b30


	//   ....[92]....
        /*143c*/ 	.word	0x00027b60


	//   ....[93]....
        /*1440*/ 	.word	0x00027b90


	//   ....[94]....
        /*1444*/ 	.word	0x00027bc0


	//   ....[95]....
        /*1448*/ 	.word	0x00027bf0


	//   ....[96]....
        /*144c*/ 	.word	0x00027c20


	//   ....[97]....
        /*1450*/ 	.word	0x00027c50


	//   ....[98]....
        /*1454*/ 	.word	0x00027c80


	//   ....[99]....
        /*1458*/ 	.word	0x00027cb0


	//   ....[100]....
        /*145c*/ 	.word	0x00027ce0


	//   ....[101]....
        /*1460*/ 	.word	0x00027d10


	//   ....[102]....
        /*1464*/ 	.word	0x00027d40


	//   ....[103]....
        /*1468*/ 	.word	0x00027d70


	//   ....[104]....
        /*146c*/ 	.word	0x00027da0


	//   ....[105]....
        /*1470*/ 	.word	0x00027dd0


	//   ....[106]....
        /*1474*/ 	.word	0x00027e00


	//   ....[107]....
        /*1478*/ 	.word	0x00027e30


	//   ....[108]....
        /*147c*/ 	.word	0x00027e60


	//   ....[109]....
        /*1480*/ 	.word	0x00027e90


	//   ....[110]....
        /*1484*/ 	.word	0x00027ec0


	//   ....[111]....
        /*1488*/ 	.word	0x00027ef0


	//   ....[112]....
        /*148c*/ 	.word	0x00027f20


	//   ....[113]....
        /*1490*/ 	.word	0x00027f50


	//   ....[114]....
        /*1494*/ 	.word	0x00027f80


	//   ....[115]....
        /*1498*/ 	.word	0x00027fb0


	//   ....[116]....
        /*149c*/ 	.word	0x00027fe0


	//   ....[117]....
        /*14a0*/ 	.word	0x00028010


	//   ....[118]....
        /*14a4*/ 	.word	0x00028040


	//   ....[119]....
        /*14a8*/ 	.word	0x00028070


	//   ....[120]....
        /*14ac*/ 	.word	0x000280a0


	//   ....[121]....
        /*14b0*/ 	.word	0x000280d0


	//   ....[122]....
        /*14b4*/ 	.word	0x00028100


	//   ....[123]....
        /*14b8*/ 	.word	0x00028110


	//   ....[124]....
        /*14bc*/ 	.word	0x00028120


	//   ....[125]....
        /*14c0*/ 	.word	0x00028130


	//   ....[126]....
        /*14c4*/ 	.word	0x00028140


	//   ....[127]....
        /*14c8*/ 	.word	0x00028150


	//   ....[128]....
        /*14cc*/ 	.word	0x00028160


	//   ....[129]....
        /*14d0*/ 	.word	0x00028170


	//   ....[130]....
        /*14d4*/ 	.word	0x00028180


	//   ....[131]....
        /*14d8*/ 	.word	0x00028190


	//   ....[132]....
        /*14dc*/ 	.word	0x000281a0


	//   ....[133]....
        /*14e0*/ 	.word	0x000281b0


	//   ....[134]....
        /*14e4*/ 	.word	0x000281c0


	//   ....[135]....
        /*14e8*/ 	.word	0x000281f0


	//   ....[136]....
        /*14ec*/ 	.word	0x00028220


	//   ....[137]....
        /*14f0*/ 	.word	0x00028230


	//   ....[138]....
        /*14f4*/ 	.word	0x00028260


	//   ....[139]....
        /*14f8*/ 	.word	0x00028290


	//   ....[140]....
        /*14fc*/ 	.word	0x000282c0


	//   ....[141]....
        /*1500*/ 	.word	0x000282d0


	//   ....[142]....
        /*1504*/ 	.word	0x00028300


	//   ....[143]....
        /*1508*/ 	.word	0x00028330


	//   ....[144]....
        /*150c*/ 	.word	0x00028360


	//   ....[145]....
        /*1510*/ 	.word	0x00028390


	//   ....[146]....
        /*1514*/ 	.word	0x000283c0


	//   ....[147]....
        /*1518*/ 	.word	0x000283f0


	//   ....[148]....
        /*151c*/ 	.word	0x00028df0


	//   ....[149]....
        /*1520*/ 	.word	0x00028e10


	//   ....[150]....
        /*1524*/ 	.word	0x00028e20


	//   ....[151]....
        /*1528*/ 	.word	0x00028e30


	//   ....[152]....
        /*152c*/ 	.word	0x000296e0


	//   ....[153]....
        /*1530*/ 	.word	0x000296f0


	//   ....[154]....
        /*1534*/ 	.word	0x000298a0


	//   ....[155]....
        /*1538*/ 	.word	0x000298b0


	//   ....[156]....
        /*153c*/ 	.word	0x00029a00


	//   ....[157]....
        /*1540*/ 	.word	0x00029a10


	//   ....[158]....
        /*1544*/ 	.word	0x00029b60


	//   ....[159]....
        /*1548*/ 	.word	0x00029b70


	//   ....[160]....
        /*154c*/ 	.word	0x00029f60


	//   ....[161]....
        /*1550*/ 	.word	0x00029f70


	//   ....[162]....
        /*1554*/ 	.word	0x0002ac20


	//   ....[163]....
        /*1558*/ 	.word	0x0002ac30


	//   ....[164]....
        /*155c*/ 	.word	0x0002c3f0


	//   ....[165]....
        /*1560*/ 	.word	0x0002c400


	//   ....[166]....
        /*1564*/ 	.word	0x0002c560


	//   ....[167]....
        /*1568*/ 	.word	0x0002c570


	//   ....[168]....
        /*156c*/ 	.word	0x0002c6c0


	//   ....[169]....
        /*1570*/ 	.word	0x0002c6d0


	//   ....[170]....
        /*1574*/ 	.word	0x0002c820


	//   ....[171]....
        /*1578*/ 	.word	0x0002c830


	//   ....[172]....
        /*157c*/ 	.word	0x0002c9d0


	//   ....[173]....
        /*1580*/ 	.word	0x0002cbe0


	//   ....[174]....
        /*1584*/ 	.word	0x0002cc10


	//   ....[175]....
        /*1588*/ 	.word	0x0002cc40


	//   ....[176]....
        /*158c*/ 	.word	0x0002cc70


	//   ....[177]....
        /*1590*/ 	.word	0x0002cca0


	//   ....[178]....
        /*1594*/ 	.word	0x0002ccd0


	//   ....[179]....
        /*1598*/ 	.word	0x0002ce60


	//   ....[180]....
        /*159c*/ 	.word	0x0002ce90


	//   ....[181]....
        /*15a0*/ 	.word	0x0002cec0


	//   ....[182]....
        /*15a4*/ 	.word	0x0002cef0


	//   ....[183]....
        /*15a8*/ 	.word	0x0002cf20


	//   ....[184]....
        /*15ac*/ 	.word	0x0002cf50


	//   ....[185]....
        /*15b0*/ 	.word	0x0002cfe0


	//   ....[186]....
        /*15b4*/ 	.word	0x0002d010


	//   ....[187]....
        /*15b8*/ 	.word	0x0002d020


	//   ....[188]....
        /*15bc*/ 	.word	0x0002d060


	//   ....[189]....
        /*15c0*/ 	.word	0x0002e650


	//   ....[190]....
        /*15c4*/ 	.word	0x00030cf0


	//   ....[191]....
        /*15c8*/ 	.word	0x00030d30


	//   ....[192]....
        /*15cc*/ 	.word	0x00030e50


	//   ....[193]....
        /*15d0*/ 	.word	0x00030e60


	//   ....[194]....
        /*15d4*/ 	.word	0x00030ef0


	//   ....[195]....
        /*15d8*/ 	.word	0x00030f00


	//   ....[196]....
        /*15dc*/ 	.word	0x00030f10


	//   ....[197]....
        /*15e0*/ 	.word	0x00030fa0


	//   ....[198]....
        /*15e4*/ 	.word	0x00031040


	//   ....[199]....
        /*15e8*/ 	.word	0x00031050


	//   ....[200]....
        /*15ec*/ 	.word	0x00031490


	//   ....[201]....
        /*15f0*/ 	.word	0x000314d0


	//   ....[202]....
        /*15f4*/ 	.word	0x00031500


	//   ....[203]....
        /*15f8*/ 	.word	0x000315f0


	//   ....[204]....
        /*15fc*/ 	.word	0x00031600


	//   ....[205]....
        /*1600*/ 	.word	0x00031690


	//   ....[206]....
        /*1604*/ 	.word	0x000316a0


	//   ....[207]....
        /*1608*/ 	.word	0x000316b0


	//   ....[208]....
        /*160c*/ 	.word	0x000316c0


	//   ....[209]....
        /*1610*/ 	.word	0x000317a0


	//   ....[210]....
        /*1614*/ 	.word	0x00031f10


	//   ....[211]....
        /*1618*/ 	.word	0x00031f40


	//   ....[212]....
        /*161c*/ 	.word	0x00031f60


	//   ....[213]....
        /*1620*/ 	.word	0x00031ff0


	//   ....[214]....
        /*1624*/ 	.word	0x00032010


	//   ....[215]....
        /*1628*/ 	.word	0x000320a0


	//   ....[216]....
        /*162c*/ 	.word	0x000320c0


	//   ....[217]....
        /*1630*/ 	.word	0x000320d0


	//   ....[218]....
        /*1634*/ 	.word	0x00032ac0


	//   ....[219]....
        /*1638*/ 	.word	0x00032ad0


	//   ....[220]....
        /*163c*/ 	.word	0x00032ae0


	//   ....[221]....
        /*1640*/ 	.word	0x00032b20


	//   ....[222]....
        /*1644*/ 	.word	0x00032b60


	//   ....[223]....
        /*1648*/ 	.word	0x00032b70


	//   ....[224]....
        /*164c*/ 	.word	0x00032bd0


	//   ....[225]....
        /*1650*/ 	.word	0x00032c00


	//   ....[226]....
        /*1654*/ 	.word	0x00032c40


	//   ....[227]....
        /*1658*/ 	.word	0x00032ca0


	//   ....[228]....
        /*165c*/ 	.word	0x000330b0


	//   ....[229]....
        /*1660*/ 	.word	0x000330c0


	//   ....[230]....
        /*1664*/ 	.word	0x000330d0


	//   ....[231]....
        /*1668*/ 	.word	0x000330e0


	//   ....[232]....
        /*166c*/ 	.word	0x000330f0


	//   ....[233]....
        /*1670*/ 	.word	0x00033150


	//   ....[234]....
        /*1674*/ 	.word	0x00033160


	//   ....[235]....
        /*1678*/ 	.word	0x000331c0


	//   ....[236]....
        /*167c*/ 	.word	0x000331f0


	//   ....[237]....
        /*1680*/ 	.word	0x00033230


	//   ....[238]....
        /*1684*/ 	.word	0x00034840


	//   ....[239]....
        /*1688*/ 	.word	0x00034870


	//   ....[240]....
        /*168c*/ 	.word	0x000348d0


	//   ....[241]....
        /*1690*/ 	.word	0x00034900


	//   ....[242]....
        /*1694*/ 	.word	0x00034930


	//   ....[243]....
        /*1698*/ 	.word	0x00034960


	//   ....[244]....
        /*169c*/ 	.word	0x00034990


	//   ....[245]....
        /*16a0*/ 	.word	0x000349c0


	//   ....[246]....
        /*16a4*/ 	.word	0x00034b60


	//   ....[247]....
        /*16a8*/ 	.word	0x00034b90


	//   ....[248]....
        /*16ac*/ 	.word	0x00034bc0


	//   ....[249]....
        /*16b0*/ 	.word	0x00034bf0


	//   ....[250]....
        /*16b4*/ 	.word	0x00034c20


	//   ....[251]....
        /*16b8*/ 	.word	0x00034c50


	//   ....[252]....
        /*16bc*/ 	.word	0x00034d10


	//   ....[253]....
        /*16c0*/ 	.word	0x00034d30


	//   ....[254]....
        /*16c4*/ 	.word	0x00034d50


	//   ....[255]....
        /*16c8*/ 	.word	0x00034db0


	//   ....[0]....
        /*16cc*/ 	.word	0x000357f0


	//   ....[1]....
        /*16d0*/ 	.word	0x00035b90


	//   ....[2]....
        /*16d4*/ 	.word	0x00035c20


	//   ....[3]....
        /*16d8*/ 	.word	0x00035cc0


	//   ....[4]....
        /*16dc*/ 	.word	0x00035d50


	//   ....[5]....
        /*16e0*/ 	.word	0x00035e40


	//   ....[6]....
        /*16e4*/ 	.word	0x00035ed0


	//   ....[7]....
        /*16e8*/ 	.word	0x00035f70


	//   ....[8]....
        /*16ec*/ 	.word	0x00036000


	//   ....[9]....
        /*16f0*/ 	.word	0x000360f0


	//   ....[10]....
        /*16f4*/ 	.word	0x00036180


	//   ....[11]....
        /*16f8*/ 	.word	0x00036220


	//   ....[12]....
        /*16fc*/ 	.word	0x000362b0


	//   ....[13]....
        /*1700*/ 	.word	0x00036390


	//   ....[14]....
        /*1704*/ 	.word	0x00036430


	//   ....[15]....
        /*1708*/ 	.word	0x000364c0


	//   ....[16]....
        /*170c*/ 	.word	0x00036510


	//   ....[17]....
        /*1710*/ 	.word	0x00036560


	//   ....[18]....
        /*1714*/ 	.word	0x00036640


	//   ....[19]....
        /*1718*/ 	.word	0x000366d0


	//   ....[20]....
        /*171c*/ 	.word	0x00036720


	//   ....[21]....
        /*1720*/ 	.word	0x00036770


	//   ....[22]....
        /*1724*/ 	.word	0x00036aa0


	//   ....[23]....
        /*1728*/ 	.word	0x00036bc0


	//   ....[24]....
        /*172c*/ 	.word	0x00036ce0


	//   ....[25]....
        /*1730*/ 	.word	0x00036e00


	//   ....[26]....
        /*1734*/ 	.word	0x00036f20


	//   ....[27]....
        /*1738*/ 	.word	0x00037040


	//   ....[28]....
        /*173c*/ 	.word	0x00037160


	//   ....[29]....
        /*1740*/ 	.word	0x00037260


	//   ....[30]....
        /*1744*/ 	.word	0x000372e0


	//   ....[31]....
        /*1748*/ 	.word	0x00037350


	//   ....[32]....
        /*174c*/ 	.word	0x000373b0


	//   ....[33]....
        /*1750*/ 	.word	0x00037400


	//   ....[34]....
        /*1754*/ 	.word	0x00037480


	//   ....[35]....
        /*1758*/ 	.word	0x000374f0


	//   ....[36]....
        /*175c*/ 	.word	0x00037550


	//   ....[37]....
        /*1760*/ 	.word	0x000375a0


	//   ....[38]....
        /*1764*/ 	.word	0x00037620


	//   ....[39]....
        /*1768*/ 	.word	0x00037670


	//   ....[40]....
        /*176c*/ 	.word	0x000376d0


	//   ....[41]....
        /*1770*/ 	.word	0x00037720


	//   ....[42]....
        /*1774*/ 	.word	0x00037780


	//   ....[43]....
        /*1778*/ 	.word	0x00037810


	//   ....[44]....
        /*177c*/ 	.word	0x00037870


	//   ....[45]....
        /*1780*/ 	.word	0x000378c0


	//   ....[46]....
        /*1784*/ 	.word	0x00037920


	//   ....[47]....
        /*1788*/ 	.word	0x000379b0


	//   ....[48]....
        /*178c*/ 	.word	0x00037a10


	//   ....[49]....
        /*1790*/ 	.word	0x00037a60


	//   ....[50]....
        /*1794*/ 	.word	0x00037ac0


	//   ....[51]....
        /*1798*/ 	.word	0x00037b50


	//   ....[52]....
        /*179c*/ 	.word	0x00037bb0


	//   ....[53]....
        /*17a0*/ 	.word	0x00037c00


	//   ....[54]....
        /*17a4*/ 	.word	0x00037c60


	//   ....[55]....
        /*17a8*/ 	.word	0x00037cf0


	//   ....[56]....
        /*17ac*/ 	.word	0x00037d50


	//   ....[57]....
        /*17b0*/ 	.word	0x00037da0


	//   ....[58]....
        /*17b4*/ 	.word	0x00037e00


	//   ....[59]....
        /*17b8*/ 	.word	0x00037e90


	//   ....[60]....
        /*17bc*/ 	.word	0x00037ef0


	//   ....[61]....
        /*17c0*/ 	.word	0x00037f40


	//   ....[62]....
        /*17c4*/ 	.word	0x00037fa0


	//   ....[63]....
        /*17c8*/ 	.word	0x00038030


	//   ....[64]....
        /*17cc*/ 	.word	0x00038090


	//   ....[65]....
        /*17d0*/ 	.word	0x000380e0


	//   ....[66]....
        /*17d4*/ 	.word	0x00038140


	//   ....[67]....
        /*17d8*/ 	.word	0x000381d0


	//   ....[68]....
        /*17dc*/ 	.word	0x00038230


	//   ....[69]....
        /*17e0*/ 	.word	0x00038280


	//   ....[70]....
        /*17e4*/ 	.word	0x000382e0


	//   ....[71]....
        /*17e8*/ 	.word	0x00038370


	//   ....[72]....
        /*17ec*/ 	.word	0x000383d0


	//   ....[73]....
        /*17f0*/ 	.word	0x00038420


	//   ....[74]....
        /*17f4*/ 	.word	0x00038480


	//   ....[75]....
        /*17f8*/ 	.word	0x00038510


	//   ....[76]....
        /*17fc*/ 	.word	0x00038570


	//   ....[77]....
        /*1800*/ 	.word	0x000385c0


	//   ....[78]....
        /*1804*/ 	.word	0x00038620


	//   ....[79]....
        /*1808*/ 	.word	0x000386b0


	//   ....[80]....
        /*180c*/ 	.word	0x00038710


	//   ....[81]....
        /*1810*/ 	.word	0x00038760


	//   ....[82]....
        /*1814*/ 	.word	0x000387c0


	//   ....[83]....
        /*1818*/ 	.word	0x00038850


	//   ....[84]....
        /*181c*/ 	.word	0x000388b0


	//   ....[85]....
        /*1820*/ 	.word	0x00038900


	//   ....[86]....
        /*1824*/ 	.word	0x00038960


	//   ....[87]....
        /*1828*/ 	.word	0x000389f0


	//   ....[88]....
        /*182c*/ 	.word	0x00038a50


	//   ....[89]....
        /*1830*/ 	.word	0x00038aa0


	//   ....[90]....
        /*1834*/ 	.word	0x00038b20


	//   ....[91]....
        /*1838*/ 	.word	0x00038b70


	//   ....[92]....
        /*183c*/ 	.word	0x00038bd0


	//   ....[93]....
        /*1840*/ 	.word	0x00038c20


	//   ....[94]....
        /*1844*/ 	.word	0x00038ca0


	//   ....[95]....
        /*1848*/ 	.word	0x00038d10


	//   ....[96]....
        /*184c*/ 	.word	0x00038d70


	//   ....[97]....
        /*1850*/ 	.word	0x00038dc0


	//   ....[98]....
        /*1854*/ 	.word	0x00038e40


	//   ....[99]....
        /*1858*/ 	.word	0x00038e90


	//   ....[100]....
        /*185c*/ 	.word	0x00038ef0


	//   ....[101]....
        /*1860*/ 	.word	0x00038f40


	//   ....[102]....
        /*1864*/ 	.word	0x00038fc0


	//   ....[103]....
        /*1868*/ 	.word	0x00039030


	//   ....[104]....
        /*186c*/ 	.word	0x00039090


	//   ....[105]....
        /*1870*/ 	.word	0x000390e0


	//   ....[106]....
        /*1874*/ 	.word	0x00039160


	//   ....[107]....
        /*1878*/ 	.word	0x000391d0


	//   ....[108]....
        /*187c*/ 	.word	0x00039230


	//   ....[109]....
        /*1880*/ 	.word	0x00039280


	//   ....[110]....
        /*1884*/ 	.word	0x00039300


	//   ....[111]....
        /*1888*/ 	.word	0x00039370


	//   ....[112]....
        /*188c*/ 	.word	0x000393d0


	//   ....[113]....
        /*1890*/ 	.word	0x00039420


	//   ....[114]....
        /*1894*/ 	.word	0x000394f0


	//   ....[115]....
        /*1898*/ 	.word	0x00039570


	//   ....[116]....
        /*189c*/ 	.word	0x00039610


	//   ....[117]....
        /*18a0*/ 	.word	0x00039660


	//   ....[118]....
        /*18a4*/ 	.word	0x000396f0


	//   ....[119]....
        /*18a8*/ 	.word	0x00039740


	//   ....[120]....
        /*18ac*/ 	.word	0x000397d0


	//   ....[121]....
        /*18b0*/ 	.word	0x00039860


	//   ....[122]....
        /*18b4*/ 	.word	0x000398f0


	//   ....[123]....
        /*18b8*/ 	.word	0x00039980


	//   ....[124]....
        /*18bc*/ 	.word	0x00039a10


	//   ....[125]....
        /*18c0*/ 	.word	0x00039aa0


	//   ....[126]....
        /*18c4*/ 	.word	0x00039b20


	//   ....[127]....
        /*18c8*/ 	.word	0x00039b70


	//   ....[128]....
        /*18cc*/ 	.word	0x00039c10


	//   ....[129]....
        /*18d0*/ 	.word	0x00039ca0


	//   ....[130]....
        /*18d4*/ 	.word	0x00039d20


	//   ....[131]....
        /*18d8*/ 	.word	0x00039d70


	//   ....[132]....
        /*18dc*/ 	.word	0x00039e00


	//   ....[133]....
        /*18e0*/ 	.word	0x00039e90


	//   ....[134]....
        /*18e4*/ 	.word	0x00039f20


	//   ....[135]....
        /*18e8*/ 	.word	0x00039fb0


	//   ....[136]....
        /*18ec*/ 	.word	0x0003a040


	//   ....[137]....
        /*18f0*/ 	.word	0x0003a0d0


	//   ....[138]....
        /*18f4*/ 	.word	0x0003a190


	//   ....[139]....
        /*18f8*/ 	.word	0x0003a460


	//   ....[140]....
        /*18fc*/ 	.word	0x0003a560


	//   ....[141]....
        /*1900*/ 	.word	0x0003a600


	//   ....[142]....
        /*1904*/ 	.word	0x0003a780


	//   ....[143]....
        /*1908*/ 	.word	0x0003a810


	//   ....[144]....
        /*190c*/ 	.word	0x0003a870


	//   ....[145]....
        /*1910*/ 	.word	0x0003a970


	//   ....[146]....
        /*1914*/ 	.word	0x0003a9d0


	//   ....[147]....
        /*1918*/ 	.word	0x0003aab0


	//   ....[148]....
        /*191c*/ 	.word	0x0003aba0


	//   ....[149]....
        /*1920*/ 	.word	0x0003ac70


	//   ....[150]....
        /*1924*/ 	.word	0x0003ade0


	//   ....[151]....
        /*1928*/ 	.word	0x0003aea0


	//   ....[152]....
        /*192c*/ 	.word	0x0003aff0


	//   ....[153]....
        /*1930*/ 	.word	0x0003b040


	//   ....[154]....
        /*1934*/ 	.word	0x0003b140


	//   ....[155]....
        /*1938*/ 	.word	0x0003b1f0


	//   ....[156]....
        /*193c*/ 	.word	0x0003b250


	//   ....[157]....
        /*1940*/ 	.word	0x0003b330


	//   ....[158]....
        /*1944*/ 	.word	0x0003b3e0


	//   ....[159]....
        /*1948*/ 	.word	0x0003b4b0


	//   ....[160]....
        /*194c*/ 	.word	0x0003b560


	//   ....[161]....
        /*1950*/ 	.word	0x0003b5c0


	//   ....[162]....
        /*1954*/ 	.word	0x0003b620


	//   ....[163]....
        /*1958*/ 	.word	0x0003b720


	//   ....[164]....
        /*195c*/ 	.word	0x0003b780


	//   ....[165]....
        /*1960*/ 	.word	0x0003b880


	//   ....[166]....
        /*1964*/ 	.word	0x0003b8e0


	//   ....[167]....
        /*1968*/ 	.word	0x0003b9c0


	//   ....[168]....
        /*196c*/ 	.word	0x0003baf0


	//   ....[169]....
        /*1970*/ 	.word	0x0003bb80


	//   ....[170]....
        /*1974*/ 	.word	0x0003bbe0


	//   ....[171]....
        /*1978*/ 	.word	0x0003bcc0


	//   ....[172]....
        /*197c*/ 	.word	0x0003bd20


	//   ....[173]....
        /*1980*/ 	.word	0x0003bdf0


	//   ....[174]....
        /*1984*/ 	.word	0x0003be50


	//   ....[175]....
        /*1988*/ 	.word	0x0003bf20


	//   ....[176]....
        /*198c*/ 	.word	0x0003bf80


	//   ....[177]....
        /*1990*/ 	.word	0x0003c050


	//   ....[178]....
        /*1994*/ 	.word	0x0003c140


	//   ....[179]....
        /*1998*/ 	.word	0x0003c1d0


	//   ....[180]....
        /*199c*/ 	.word	0x0003c230


	//   ....[181]....
        /*19a0*/ 	.word	0x0003c300


	//   ....[182]....
        /*19a4*/ 	.word	0x0003c360


	//   ....[183]....
        /*19a8*/ 	.word	0x0003c430


	//   ....[184]....
        /*19ac*/ 	.word	0x0003c490


	//   ....[185]....
        /*19b0*/ 	.word	0x0003c560


	//   ....[186]....
        /*19b4*/ 	.word	0x0003c5c0


	//   ....[187]....
        /*19b8*/ 	.word	0x0003c690


	//   ....[188]....
        /*19bc*/ 	.word	0x0003c860


	//   ....[189]....
        /*19c0*/ 	.word	0x0003c900


	//   ....[190]....
        /*19c4*/ 	.word	0x0003ca70


	//   ....[191]....
        /*19c8*/ 	.word	0x0003cae0


	//   ....[192]....
        /*19cc*/ 	.word	0x0003cb50


	//   ....[193]....
        /*19d0*/ 	.word	0x0003cbc0


	//   ....[194]....
        /*19d4*/ 	.word	0x0003cc30


	//   ....[195]....
        /*19d8*/ 	.word	0x0003ccb0


	//   ....[196]....
        /*19dc*/ 	.word	0x0003cd30


	//   ....[197]....
        /*19e0*/ 	.word	0x0003cdc0


	//   ....[198]....
        /*19e4*/ 	.word	0x0003ce30


	//   ....[199]....
        /*19e8*/ 	.word	0x0003cea0


	//   ....[200]....
        /*19ec*/ 	.word	0x0003cf10


	//   ....[201]....
        /*19f0*/ 	.word	0x0003cf90


	//   ....[202]....
        /*19f4*/ 	.word	0x0003d000


	//   ....[203]....
        /*19f8*/ 	.word	0x0003d090


	//   ....[204]....
        /*19fc*/ 	.word	0x0003d0f0


	//   ....[205]....
        /*1a00*/ 	.word	0x0003d180


	//   ....[206]....
        /*1a04*/ 	.word	0x0003d2b0


	//----- nvinfo : EIATTR_REG_RECONFIG
	.align		4
.L_326:
        /*1a08*/ 	.byte	0x01, 0x54
	.zero		2


	//----- nvinfo : EIATTR_SYSCALL_OFFSETS
	.align		4
        /*1a0c*/ 	.byte	0x04, 0x46
        /*1a0e*/ 	.short	(.L_328 - .L_327)


	//   ....[0]....
.L_327:
        /*1a10*/ 	.word	0x00002540


	//   ....[1]....
        /*1a14*/ 	.word	0x00002690


	//   ....[2]....
        /*1a18*/ 	.word	0x000119c0


	//   ....[3]....
        /*1a1c*/ 	.word	0x00011f00


	//   ....[4]....
        /*1a20*/ 	.word	0x0002ff80


	//   ....[5]....
        /*1a24*/ 	.word	0x00030110


	//   ....[6]....
        /*1a28*/ 	.word	0x00030260


	//   ....[7]....
        /*1a2c*/ 	.word	0x000303a0


	//   ....[8]....
        /*1a30*/ 	.word	0x00031bc0


	//----- nvinfo : EIATTR_MBARRIER_INSTR_OFFSETS
	.align		4
.L_328:
        /*1a34*/ 	.byte	0x04, 0x39
        /*1a36*/ 	.short	(.L_330 - .L_329)


	//   ....[0]....
.L_329:
        /*1a38*/ 	.word	0x00000270
        /*1a3c*/ 	.word	0x000000ff
        /*1a40*/ 	.word	0x00033400
        /*1a44*/ 	.short	0x0100
        /*1a46*/ 	.byte	0x08
	.zero		1


	//   ....[1]....
        /*1a48*/ 	.word	0x00000280
        /*1a4c*/ 	.word	0x000000ff
        /*1a50*/ 	.word	0x00033420
        /*1a54*/ 	.short	0x0100
        /*1a56*/ 	.byte	0x08
	.zero		1


	//   ....[2]....
        /*1a58*/ 	.word	0x00000370
        /*1a5c*/ 	.word	0x000000ff
        /*1a60*/ 	.word	0x00033430
        /*1a64*/ 	.short	0x0100
        /*1a66*/ 	.byte	0x08
	.zero		1


	//   ....[3]....
        /*1a68*/ 	.word	0x00000380
        /*1a6c*/ 	.word	0x000000ff
        /*1a70*/ 	.word	0x00033440
        /*1a74*/ 	.short	0x0100
        /*1a76*/ 	.byte	0x08
	.zero		1


	//   ....[4]....
        /*1a78*/ 	.word	0x00000390
        /*1a7c*/ 	.word	0x000000ff
        /*1a80*/ 	.word	0x00033438
        /*1a84*/ 	.short	0x0100
        /*1a86*/ 	.byte	0x08
	.zero		1


	//   ....[5]....
        /*1a88*/ 	.word	0x000003a0
        /*1a8c*/ 	.word	0x000000ff
        /*1a90*/ 	.word	0x00033448
        /*1a94*/ 	.short	0x0100
        /*1a96*/ 	.byte	0x08
	.zero		1


	//   ....[6]....
        /*1a98*/ 	.word	0x000004d0
        /*1a9c*/ 	.word	0x000000ff
        /*1aa0*/ 	.word	0x00033450
        /*1aa4*/ 	.short	0x0100
        /*1aa6*/ 	.byte	0x08
	.zero		1


	//   ....[7]....
        /*1aa8*/ 	.word	0x000004e0
        /*1aac*/ 	.word	0x000000ff
        /*1ab0*/ 	.word	0x00033460
        /*1ab4*/ 	.short	0x0100
        /*1ab6*/ 	.byte	0x08
	.zero		1


	//   ....[8]....
        /*1ab8*/ 	.word	0x000004f0
        /*1abc*/ 	.word	0x000000ff
        /*1ac0*/ 	.word	0x00033458
        /*1ac4*/ 	.short	0x0100
        /*1ac6*/ 	.byte	0x08
	.zero		1


	//   ....[9]....
        /*1ac8*/ 	.word	0x00000500
        /*1acc*/ 	.word	0x000000ff
        /*1ad0*/ 	.word	0x00033468
        /*1ad4*/ 	.short	0x0100
        /*1ad6*/ 	.byte	0x08
	.zero		1


	//   ....[10]....
        /*1ad8*/ 	.word	0x000005f0
        /*1adc*/ 	.word	0x000000ff
        /*1ae0*/ 	.word	0x00033470
        /*1ae4*/ 	.short	0x0100
        /*1ae6*/ 	.byte	0x06
	.zero		1


	//   ....[11]....
        /*1ae8*/ 	.word	0x00000600
        /*1aec*/ 	.word	0x000000ff
        /*1af0*/ 	.word	0x00033480
        /*1af4*/ 	.short	0x0100
        /*1af6*/ 	.byte	0x06
	.zero		1


	//   ....[12]....
        /*1af8*/ 	.word	0x00000610
        /*1afc*/ 	.word	0x000000ff
        /*1b00*/ 	.word	0x00033478
        /*1b04*/ 	.short	0x0100
        /*1b06*/ 	.byte	0x06
	.zero		1


	//   ....[13]....
        /*1b08*/ 	.word	0x00000620
        /*1b0c*/ 	.word	0x000000ff
        /*1b10*/ 	.word	0x00033488
        /*1b14*/ 	.short	0x0100
        /*1b16*/ 	.byte	0x06
	.zero		1


	//   ....[14]....
        /*1b18*/ 	.word	0x00000750
        /*1b1c*/ 	.word	0x000000ff
        /*1b20*/ 	.word	0x00033490
        /*1b24*/ 	.short	0x0100
        /*1b26*/ 	.byte	0x08
	.zero		1


	//   ....[15]....
        /*1b28*/ 	.word	0x00000760
        /*1b2c*/ 	.word	0x000000ff
        /*1b30*/ 	.word	0x000334a0
        /*1b34*/ 	.short	0x0100
        /*1b36*/ 	.byte	0x08
	.zero		1


	//   ....[16]....
        /*1b38*/ 	.word	0x00000770
        /*1b3c*/ 	.word	0x000000ff
        /*1b40*/ 	.word	0x00033498
        /*1b44*/ 	.short	0x0100
        /*1b46*/ 	.byte	0x08
	.zero		1


	//   ....[17]....
        /*1b48*/ 	.word	0x00000780
        /*1b4c*/ 	.word	0x000000ff
        /*1b50*/ 	.word	0x000334a8
        /*1b54*/ 	.short	0x0100
        /*1b56*/ 	.byte	0x08
	.zero		1


	//   ....[18]....
        /*1b58*/ 	.word	0x000008c0
        /*1b5c*/ 	.word	0x000000ff
        /*1b60*/ 	.word	0x000334b0
        /*1b64*/ 	.short	0x0100
        /*1b66*/ 	.byte	0x08
	.zero		1


	//   ....[19]....
        /*1b68*/ 	.word	0x000008d0
        /*1b6c*/ 	.word	0x000000ff
        /*1b70*/ 	.word	0x000334c0
        /*1b74*/ 	.short	0x0100
        /*1b76*/ 	.byte	0x08
	.zero		1


	//   ....[20]....
        /*1b78*/ 	.word	0x000008e0
        /*1b7c*/ 	.word	0x000000ff
        /*1b80*/ 	.word	0x000334b8
        /*1b84*/ 	.short	0x0100
        /*1b86*/ 	.byte	0x08
	.zero		1


	//   ....[21]....
        /*1b88*/ 	.word	0x000008f0
        /*1b8c*/ 	.word	0x000000ff
        /*1b90*/ 	.word	0x000334c8
        /*1b94*/ 	.short	0x0100
        /*1b96*/ 	.byte	0x08
	.zero		1


	//   ....[22]....
        /*1b98*/ 	.word	0x00003f50
        /*1b9c*/ 	.word	0x0000005d
        /*1ba0*/ 	.word	0x00033490
        /*1ba4*/ 	.short	0x010a
        /*1ba6*/ 	.byte	0x3f
	.zero		1


	//   ....[23]....
        /*1ba8*/ 	.word	0x0000a140
        /*1bac*/ 	.word	0x0000005d
        /*1bb0*/ 	.word	0x00033490
        /*1bb4*/ 	.short	0x010a
        /*1bb6*/ 	.byte	0x3f
	.zero		1


	//   ....[24]....
        /*1bb8*/ 	.word	0x00010000
        /*1bbc*/ 	.word	0x0000005d
        /*1bc0*/ 	.word	0x00033490
        /*1bc4*/ 	.short	0x010a
        /*1bc6*/ 	.byte	0x3f
	.zero		1


	//   ....[25]....
        /*1bc8*/ 	.word	0x00010800
        /*1bcc*/ 	.word	0x0000000b
        /*1bd0*/ 	.word	0x00000000
        /*1bd4*/ 	.short	0x0101
        /*1bd6*/ 	.byte	0x3f
	.zero		1


	//   ....[26]....
        /*1bd8*/ 	.word	0x00010840
        /*1bdc*/ 	.word	0x0000005d
        /*1be0*/ 	.word	0x000334b0
        /*1be4*/ 	.short	0x010a
        /*1be6*/ 	.byte	0x3f
	.zero		1


	//   ....[27]....
        /*1be8*/ 	.word	0x00010fc0
        /*1bec*/ 	.word	0x0000005d
        /*1bf0*/ 	.word	0x00000000
        /*1bf4*/ 	.short	0x0101
        /*1bf6*/ 	.byte	0x3f
	.zero		1


	//   ....[28]....
        /*1bf8*/ 	.word	0x00011c80
        /*1bfc*/ 	.word	0x00000012
        /*1c00*/ 	.word	0x00033400
        /*1c04*/ 	.short	0x010a
        /*1c06*/ 	.byte	0x3f
	.zero		1


	//   ....[29]....
        /*1c08*/ 	.word	0x00011cd0
        /*1c0c*/ 	.word	0x00000012
        /*1c10*/ 	.word	0x00033400
        /*1c14*/ 	.short	0x010a
        /*1c16*/ 	.byte	0x3f
	.zero		1


	//   ....[30]....
        /*1c18*/ 	.word	0x00012780
        /*1c1c*/ 	.word	0x00000012
        /*1c20*/ 	.word	0x00033400
        /*1c24*/ 	.short	0x010a
        /*1c26*/ 	.byte	0x3f
	.zero		1


	//   ....[31]....
        /*1c28*/ 	.word	0x00015d40
        /*1c2c*/ 	.word	0x00000012
        /*1c30*/ 	.word	0x00033400
        /*1c34*/ 	.short	0x010a
        /*1c36*/ 	.byte	0x3f
	.zero		1


	//   ....[32]....
        /*1c38*/ 	.word	0x00018eb0
        /*1c3c*/ 	.word	0x00000000
        /*1c40*/ 	.word	0x00033430
        /*1c44*/ 	.short	0x010a
        /*1c46*/ 	.byte	0x3f
	.zero		1


	//   ....[33]....
        /*1c48*/ 	.word	0x00018ef0
        /*1c4c*/ 	.word	0x00000000
        /*1c50*/ 	.word	0x00033430
        /*1c54*/ 	.short	0x010a
        /*1c56*/ 	.byte	0x3f
	.zero		1


	//   ....[34]....
        /*1c58*/ 	.word	0x0001c610
        /*1c5c*/ 	.word	0x00000000
        /*1c60*/ 	.word	0x00000000
        /*1c64*/ 	.short	0x0101
        /*1c66*/ 	.byte	0x3f
	.zero		1


	//   ....[35]....
        /*1c68*/ 	.word	0x0001d5a0
        /*1c6c*/ 	.word	0x00000005
        /*1c70*/ 	.word	0x00033430
        /*1c74*/ 	.short	0x010a
        /*1c76*/ 	.byte	0x3f
	.zero		1


	//   ....[36]....
        /*1c78*/ 	.word	0x0001d5f0
        /*1c7c*/ 	.word	0x00000005
        /*1c80*/ 	.word	0x00033430
        /*1c84*/ 	.short	0x010a
        /*1c86*/ 	.byte	0x3f
	.zero		1


	//   ....[37]....
        /*1c88*/ 	.word	0x0001e6f0
        /*1c8c*/ 	.word	0x00000005
        /*1c90*/ 	.word	0x00033450
        /*1c94*/ 	.short	0x010a
        /*1c96*/ 	.byte	0x3f
	.zero		1


	//   ....[38]....
        /*1c98*/ 	.word	0x0001e730
        /*1c9c*/ 	.word	0x00000005
        /*1ca0*/ 	.word	0x00033450
        /*1ca4*/ 	.short	0x010a
        /*1ca6*/ 	.byte	0x3f
	.zero		1


	//   ....[39]....
        /*1ca8*/ 	.word	0x00020bf0
        /*1cac*/ 	.word	0x000000c1
        /*1cb0*/ 	.word	0x00000000
        /*1cb4*/ 	.short	0x0101
        /*1cb6*/ 	.byte	0x3f
	.zero		1


	//   ....[40]....
        /*1cb8*/ 	.word	0x00021880
        /*1cbc*/ 	.word	0x00000003
        /*1cc0*/ 	.word	0x00000000
        /*1cc4*/ 	.short	0x0101
        /*1cc6*/ 	.byte	0x3f
	.zero		1


	//   ....[41]....
        /*1cc8*/ 	.word	0x00022130
        /*1ccc*/ 	.word	0x00000004
        /*1cd0*/ 	.word	0x00033430
        /*1cd4*/ 	.short	0x010a
        /*1cd6*/ 	.byte	0x3f
	.zero		1


	//   ....[42]....
        /*1cd8*/ 	.word	0x00022180
        /*1cdc*/ 	.word	0x00000004
        /*1ce0*/ 	.word	0x00033430
        /*1ce4*/ 	.short	0x010a
        /*1ce6*/ 	.byte	0x3f
	.zero		1


	//   ....[43]....
        /*1ce8*/ 	.word	0x00023250
        /*1cec*/ 	.word	0x00000005
        /*1cf0*/ 	.word	0x00033450
        /*1cf4*/ 	.short	0x010a
        /*1cf6*/ 	.byte	0x3f
	.zero		1


	//   ....[44]....
        /*1cf8*/ 	.word	0x00023290
        /*1cfc*/ 	.word	0x00000005
        /*1d00*/ 	.word	0x00033450
        /*1d04*/ 	.short	0x010a
        /*1d06*/ 	.byte	0x3f
	.zero		1


	//   ....[45]....
        /*1d08*/ 	.word	0x000236a0
        /*1d0c*/ 	.word	0x00000004
        /*1d10*/ 	.word	0x00000000
        /*1d14*/ 	.short	0x0101
        /*1d16*/ 	.byte	0x3f
	.zero		1


	//   ....[46]....
        /*1d18*/ 	.word	0x00025840
        /*1d1c*/ 	.word	0x00000000
        /*1d20*/ 	.word	0x00000000
        /*1d24*/ 	.short	0x0101
        /*1d26*/ 	.byte	0x3f
	.zero		1


	//   ....[47]....
        /*1d28*/ 	.word	0x00026020
        /*1d2c*/ 	.word	0x00000005
        /*1d30*/ 	.word	0x00033450
        /*1d34*/ 	.short	0x010a
        /*1d36*/ 	.byte	0x3f
	.zero		1


	//   ....[48]....
        /*1d38*/ 	.word	0x000260a0
        /*1d3c*/ 	.word	0x00000005
        /*1d40*/ 	.word	0x00033450
        /*1d44*/ 	.short	0x010a
        /*1d46*/ 	.byte	0x3f
	.zero		1


	//   ....[49]....
        /*1d48*/ 	.word	0x000269f0
        /*1d4c*/ 	.word	0x00000005
        /*1d50*/ 	.word	0x00000000
        /*1d54*/ 	.short	0x0101
        /*1d56*/ 	.byte	0x3f
	.zero		1


	//   ....[50]....
        /*1d58*/ 	.word	0x00029610
        /*1d5c*/ 	.word	0x00000000
        /*1d60*/ 	.word	0x00000000
        /*1d64*/ 	.short	0x0101
        /*1d66*/ 	.byte	0x3f
	.zero		1


	//   ....[51]....
        /*1d68*/ 	.word	0x00029e60
        /*1d6c*/ 	.word	0x00000024
        /*1d70*/ 	.word	0x00000000
        /*1d74*/ 	.short	0x0101
        /*1d76*/ 	.byte	0x3f
	.zero		1


	//   ....[52]....
        /*1d78*/ 	.word	0x0002e730
        /*1d7c*/ 	.word	0x00000016
        /*1d80*/ 	.word	0x00033420
        /*1d84*/ 	.short	0x010a
        /*1d86*/ 	.byte	0x3f
	.zero		1


	//   ....[53]....
        /*1d88*/ 	.word	0x0002e7c0
        /*1d8c*/ 	.word	0x0000000c
        /*1d90*/ 	.word	0x000334a0
        /*1d94*/ 	.short	0x010a
        /*1d96*/ 	.byte	0x3f
	.zero		1


	//   ....[54]....
        /*1d98*/ 	.word	0x0002ec10
        /*1d9c*/ 	.word	0x0000000c
        /*1da0*/ 	.word	0x000334c0
        /*1da4*/ 	.short	0x010a
        /*1da6*/ 	.byte	0x3f
	.zero		1


	//   ....[55]....
        /*1da8*/ 	.word	0x0002f120
        /*1dac*/ 	.word	0x0000000b
        /*1db0*/ 	.word	0x000334a0
        /*1db4*/ 	.short	0x010a
        /*1db6*/ 	.byte	0x3f
	.zero		1


	//   ....[56]....
        /*1db8*/ 	.word	0x0002f560
        /*1dbc*/ 	.word	0x0000000b
        /*1dc0*/ 	.word	0x000334c0
        /*1dc4*/ 	.short	0x010a
        /*1dc6*/ 	.byte	0x3f
	.zero		1


	//   ....[57]....
        /*1dc8*/ 	.word	0x000309d0
        /*1dcc*/ 	.word	0x00000000
        /*1dd0*/ 	.word	0x00033480
        /*1dd4*/ 	.short	0x010a
        /*1dd6*/ 	.byte	0x3f
	.zero		1


	//   ....[58]....
        /*1dd8*/ 	.word	0x00031150
        /*1ddc*/ 	.word	0x00000000
        /*1de0*/ 	.word	0x00033470
        /*1de4*/ 	.short	0x0107
        /*1de6*/ 	.byte	0x3f
	.zero		1


	//   ....[59]....
        /*1de8*/ 	.word	0x00031210
        /*1dec*/ 	.word	0x00000000
        /*1df0*/ 	.word	0x00033470
        /*1df4*/ 	.short	0x0101
        /*1df6*/ 	.byte	0x3f
	.zero		1


	//   ....[60]....
        /*1df8*/ 	.word	0x00031260
        /*1dfc*/ 	.word	0x00000000
        /*1e00*/ 	.word	0x00033440
        /*1e04*/ 	.short	0x010a
        /*1e06*/ 	.byte	0x3f
	.zero		1


	//   ....[61]....
        /*1e08*/ 	.word	0x000318d0
        /*1e0c*/ 	.word	0x00000000
        /*1e10*/ 	.word	0x00033430
        /*1e14*/ 	.short	0x0107
        /*1e16*/ 	.byte	0x3f
	.zero		1


	//   ....[62]....
        /*1e18*/ 	.word	0x000319b0
        /*1e1c*/ 	.word	0x00000000
        /*1e20*/ 	.word	0x00033430
        /*1e24*/ 	.short	0x0101
        /*1e26*/ 	.byte	0x3f
	.zero		1


	//   ....[63]....
        /*1e28*/ 	.word	0x00032210
        /*1e2c*/ 	.word	0x00000016
        /*1e30*/ 	.word	0x00033400
        /*1e34*/ 	.short	0x0107
        /*1e36*/ 	.byte	0x3f
	.zero		1


	//   ....[64]....
        /*1e38*/ 	.word	0x00032310
        /*1e3c*/ 	.word	0x00000016
        /*1e40*/ 	.word	0x00033400
        /*1e44*/ 	.short	0x0101
        /*1e46*/ 	.byte	0x3f
	.zero		1


	//   ....[65]....
        /*1e48*/ 	.word	0x00032340
        /*1e4c*/ 	.word	0x00000016
        /*1e50*/ 	.word	0x00033420
        /*1e54*/ 	.short	0x010a
        /*1e56*/ 	.byte	0x3f
	.zero		1


	//   ....[66]....
        /*1e58*/ 	.word	0x00032810
        /*1e5c*/ 	.word	0x00000004
        /*1e60*/ 	.word	0x00033480
        /*1e64*/ 	.short	0x010a
        /*1e66*/ 	.byte	0x3f
	.zero		1


	//   ....[67]....
        /*1e68*/ 	.word	0x00032d40
        /*1e6c*/ 	.word	0x00000004
        /*1e70*/ 	.word	0x00033470
        /*1e74*/ 	.short	0x0107
        /*1e76*/ 	.byte	0x3f
	.zero		1


	//   ....[68]....
        /*1e78*/ 	.word	0x00032e00
        /*1e7c*/ 	.word	0x00000004
        /*1e80*/ 	.word	0x00033470
        /*1e84*/ 	.short	0x0101
        /*1e86*/ 	.byte	0x3f
	.zero		1


	//   ....[69]....
        /*1e88*/ 	.word	0x00032e30
        /*1e8c*/ 	.word	0x00000004
        /*1e90*/ 	.word	0x00033440
        /*1e94*/ 	.short	0x010a
        /*1e96*/ 	.byte	0x3f
	.zero		1


	//   ....[70]....
        /*1e98*/ 	.word	0x00033320
        /*1e9c*/ 	.word	0x00000004
        /*1ea0*/ 	.word	0x00033430
        /*1ea4*/ 	.short	0x0107
        /*1ea6*/ 	.byte	0x3f
	.zero		1


	//   ....[71]....
        /*1ea8*/ 	.word	0x000333f0
        /*1eac*/ 	.word	0x00000004
        /*1eb0*/ 	.word	0x00033430
        /*1eb4*/ 	.short	0x0101
        /*1eb6*/ 	.byte	0x3f
	.zero		1


	//   ....[72]....
        /*1eb8*/ 	.word	0x00033470
        /*1ebc*/ 	.word	0x00000000
        /*1ec0*/ 	.word	0x00033470
        /*1ec4*/ 	.short	0x010a
        /*1ec6*/ 	.byte	0x3f
	.zero		1


	//   ....[73]....
        /*1ec8*/ 	.word	0x00033500
        /*1ecc*/ 	.word	0x00000000
        /*1ed0*/ 	.word	0x00033460
        /*1ed4*/ 	.short	0x010a
        /*1ed6*/ 	.byte	0x3f
	.zero		1


	//   ....[74]....
        /*1ed8*/ 	.word	0x00033bd0
        /*1edc*/ 	.word	0x00000000
        /*1ee0*/ 	.word	0x00033450
        /*1ee4*/ 	.short	0x0101
        /*1ee6*/ 	.byte	0x3f
	.zero		1


	//   ....[75]....
        /*1ee8*/ 	.word	0x00033c60
        /*1eec*/ 	.word	0x00000000
        /*1ef0*/ 	.word	0x00000000
        /*1ef4*/ 	.short	0x0101
        /*1ef6*/ 	.byte	0x3f
	.zero		1


	//   ....[76]....
        /*1ef8*/ 	.word	0x00033e20
        /*1efc*/ 	.word	0x00000003
        /*1f00*/ 	.word	0x00033470
        /*1f04*/ 	.short	0x010a
        /*1f06*/ 	.byte	0x3f
	.zero		1


	//   ....[77]....
        /*1f08*/ 	.word	0x00033ea0
        /*1f0c*/ 	.word	0x00000003
        /*1f10*/ 	.word	0x00033460
        /*1f14*/ 	.short	0x010a
        /*1f16*/ 	.byte	0x3f
	.zero		1


	//   ....[78]....
        /*1f18*/ 	.word	0x00034580
        /*1f1c*/ 	.word	0x00000003
        /*1f20*/ 	.word	0x00033450
        /*1f24*/ 	.short	0x0101
        /*1f26*/ 	.byte	0x3f
	.zero		1


	//   ....[79]....
        /*1f28*/ 	.word	0x00034630
        /*1f2c*/ 	.word	0x00000003
        /*1f30*/ 	.word	0x00000000
        /*1f34*/ 	.short	0x0101
        /*1f36*/ 	.byte	0x3f
	.zero		1


	//   ....[80]....
        /*1f38*/ 	.word	0x00035770
        /*1f3c*/ 	.word	0x00000005
        /*1f40*/ 	.word	0x00033420
        /*1f44*/ 	.short	0x010a
        /*1f46*/ 	.byte	0x3f
	.zero		1


	//   ....[81]....
        /*1f48*/ 	.word	0x000358e0
        /*1f4c*/ 	.word	0x00000003
        /*1f50*/ 	.word	0x00033440
        /*1f54*/ 	.short	0x010a
        /*1f56*/ 	.byte	0x3f
	.zero		1


	//   ....[82]....
        /*1f58*/ 	.word	0x00035980
        /*1f5c*/ 	.word	0x0000001d
        /*1f60*/ 	.word	0x00033440
        /*1f64*/ 	.short	0x010a
        /*1f66*/ 	.byte	0x3f
	.zero		1


	//   ....[83]....
        /*1f68*/ 	.word	0x000359c0
        /*1f6c*/ 	.word	0x00000003
        /*1f70*/ 	.word	0x00033460
        /*1f74*/ 	.short	0x010a
        /*1f76*/ 	.byte	0x3f
	.zero		1


	//   ....[84]....
        /*1f78*/ 	.word	0x00035a00
        /*1f7c*/ 	.word	0x0000001d
        /*1f80*/ 	.word	0x00033460
        /*1f84*/ 	.short	0x010a
        /*1f86*/ 	.byte	0x3f
	.zero		1


	//   ....[85]....
        /*1f88*/ 	.word	0x00035a40
        /*1f8c*/ 	.word	0x00000003
        /*1f90*/ 	.word	0x00033480
        /*1f94*/ 	.short	0x010a
        /*1f96*/ 	.byte	0x3f
	.zero		1


	//   ....[86]....
        /*1f98*/ 	.word	0x00035a80
        /*1f9c*/ 	.word	0x0000001d
        /*1fa0*/ 	.word	0x00033480
        /*1fa4*/ 	.short	0x010a
        /*1fa6*/ 	.byte	0x3f
	.zero		1


	//   ....[87]....
        /*1fa8*/ 	.word	0x00035ae0
        /*1fac*/ 	.word	0x0000005d
        /*1fb0*/ 	.word	0x00033490
        /*1fb4*/ 	.short	0x010a
        /*1fb6*/ 	.byte	0x3f
	.zero		1


	//   ....[88]....
        /*1fb8*/ 	.word	0x00035d90
        /*1fbc*/ 	.word	0x0000005d
        /*1fc0*/ 	.word	0x00033490
        /*1fc4*/ 	.short	0x010a
        /*1fc6*/ 	.byte	0x3f
	.zero		1


	//   ....[89]....
        /*1fc8*/ 	.word	0x00036040
        /*1fcc*/ 	.word	0x0000005d
        /*1fd0*/ 	.word	0x00033490
        /*1fd4*/ 	.short	0x010a
        /*1fd6*/ 	.byte	0x3f
	.zero		1


	//   ....[90]....
        /*1fd8*/ 	.word	0x000362f0
        /*1fdc*/ 	.word	0x0000005d
        /*1fe0*/ 	.word	0x000334b0
        /*1fe4*/ 	.short	0x010a
        /*1fe6*/ 	.byte	0x3f
	.zero		1


	//   ....[91]....
        /*1fe8*/ 	.word	0x000365a0
        /*1fec*/ 	.word	0x00000012
        /*1ff0*/ 	.word	0x00033400
        /*1ff4*/ 	.short	0x010a
        /*1ff6*/ 	.byte	0x3f
	.zero		1


	//   ....[92]....
        /*1ff8*/ 	.word	0x000367b0
        /*1ffc*/ 	.word	0x00000012
        /*2000*/ 	.word	0x00033400
        /*2004*/ 	.short	0x010a
        /*2006*/ 	.byte	0x3f
	.zero		1


	//   ....[93]....
        /*2008*/ 	.word	0x00036800
        /*200c*/ 	.word	0x00000000
        /*2010*/ 	.word	0x00033430
        /*2014*/ 	.short	0x010a
        /*2016*/ 	.byte	0x3f
	.zero		1


	//   ....[94]....
        /*2018*/ 	.word	0x00036850
        /*201c*/ 	.word	0x00000005
        /*2020*/ 	.word	0x00033430
        /*2024*/ 	.short	0x010a
        /*2026*/ 	.byte	0x3f
	.zero		1


	//   ....[95]....
        /*2028*/ 	.word	0x000368a0
        /*202c*/ 	.word	0x00000005
        /*2030*/ 	.word	0x00033450
        /*2034*/ 	.short	0x010a
        /*2036*/ 	.byte	0x3f
	.zero		1


	//   ....[96]....
        /*2038*/ 	.word	0x000368f0
        /*203c*/ 	.word	0x00000004
        /*2040*/ 	.word	0x00033430
        /*2044*/ 	.short	0x010a
        /*2046*/ 	.byte	0x3f
	.zero		1


	//   ....[97]....
        /*2048*/ 	.word	0x00036940
        /*204c*/ 	.word	0x00000005
        /*2050*/ 	.word	0x00033450
        /*2054*/ 	.short	0x010a
        /*2056*/ 	.byte	0x3f
	.zero		1


	//   ....[98]....
        /*2058*/ 	.word	0x00036990
        /*205c*/ 	.word	0x00000005
        /*2060*/ 	.word	0x00033450
        /*2064*/ 	.short	0x010a
        /*2066*/ 	.byte	0x3f
	.zero		1


	//   ....[99]....
        /*2068*/ 	.word	0x0003a250
        /*206c*/ 	.word	0x00000016
        /*2070*/ 	.word	0x00033420
        /*2074*/ 	.short	0x010a
        /*2076*/ 	.byte	0x3f
	.zero		1


	//   ....[100]....
        /*2078*/ 	.word	0x0003a2a0
        /*207c*/ 	.word	0x0000000c
        /*2080*/ 	.word	0x000334a0
        /*2084*/ 	.short	0x010a
        /*2086*/ 	.byte	0x3f
	.zero		1


	//   ....[101]....
        /*2088*/ 	.word	0x0003a2f0
        /*208c*/ 	.word	0x0000000c
        /*2090*/ 	.word	0x000334c0
        /*2094*/ 	.short	0x010a
        /*2096*/ 	.byte	0x3f
	.zero		1


	//   ....[102]....
        /*2098*/ 	.word	0x0003a340
        /*209c*/ 	.word	0x0000000b
        /*20a0*/ 	.word	0x000334a0
        /*20a4*/ 	.short	0x010a
        /*20a6*/ 	.byte	0x3f
	.zero		1


	//   ....[103]....
        /*20a8*/ 	.word	0x0003a390
        /*20ac*/ 	.word	0x0000000b
        /*20b0*/ 	.word	0x000334c0
        /*20b4*/ 	.short	0x010a
        /*20b6*/ 	.byte	0x3f
	.zero		1


	//   ....[104]....
        /*20b8*/ 	.word	0x0003a4b0
        /*20bc*/ 	.word	0x00000000
        /*20c0*/ 	.word	0x00033480
        /*20c4*/ 	.short	0x010a
        /*20c6*/ 	.byte	0x3f
	.zero		1


	//   ....[105]....
        /*20c8*/ 	.word	0x0003ad30
        /*20cc*/ 	.word	0x00000000
        /*20d0*/ 	.word	0x00033440
        /*20d4*/ 	.short	0x010a
        /*20d6*/ 	.byte	0x3f
	.zero		1


	//   ....[106]....
        /*20d8*/ 	.word	0x0003b9f0
        /*20dc*/ 	.word	0x00000016
        /*20e0*/ 	.word	0x00033420
        /*20e4*/ 	.short	0x010a
        /*20e6*/ 	.byte	0x3f
	.zero		1


	//   ....[107]....
        /*20e8*/ 	.word	0x0003ba40
        /*20ec*/ 	.word	0x00000004
        /*20f0*/ 	.word	0x00033480
        /*20f4*/ 	.short	0x010a
        /*20f6*/ 	.byte	0x3f
	.zero		1


	//   ....[108]....
        /*20f8*/ 	.word	0x0003c090
        /*20fc*/ 	.word	0x00000004
        /*2100*/ 	.word	0x00033440
        /*2104*/ 	.short	0x010a
        /*2106*/ 	.byte	0x3f
	.zero		1


	//   ....[109]....
        /*2108*/ 	.word	0x0003c6c0
        /*210c*/ 	.word	0x00000000
        /*2110*/ 	.word	0x00033470
        /*2114*/ 	.short	0x010a
        /*2116*/ 	.byte	0x3f
	.zero		1


	//   ....[110]....
        /*2118*/ 	.word	0x0003c710
        /*211c*/ 	.word	0x00000000
        /*2120*/ 	.word	0x00033460
        /*2124*/ 	.short	0x010a
        /*2126*/ 	.byte	0x3f
	.zero		1


	//   ....[111]....
        /*2128*/ 	.word	0x0003c760
        /*212c*/ 	.word	0x00000003
        /*2130*/ 	.word	0x00033470
        /*2134*/ 	.short	0x010a
        /*2136*/ 	.byte	0x3f
	.zero		1


	//   ....[112]....
        /*2138*/ 	.word	0x0003c7b0
        /*213c*/ 	.word	0x00000003
        /*2140*/ 	.word	0x00033460
        /*2144*/ 	.short	0x010a
        /*2146*/ 	.byte	0x3f
	.zero		1


	//   ....[113]....
        /*2148*/ 	.word	0x0003d1d0
        /*214c*/ 	.word	0x00000005
        /*2150*/ 	.word	0x00033420
        /*2154*/ 	.short	0x010a
        /*2156*/ 	.byte	0x3f
	.zero		1


	//   ....[114]....
        /*2158*/ 	.word	0x0003d370
        /*215c*/ 	.word	0x00000003
        /*2160*/ 	.word	0x00033440
        /*2164*/ 	.short	0x010a
        /*2166*/ 	.byte	0x3f
	.zero		1


	//   ....[115]....
        /*2168*/ 	.word	0x0003d3c0
        /*216c*/ 	.word	0x0000001d
        /*2170*/ 	.word	0x00033440
        /*2174*/ 	.short	0x010a
        /*2176*/ 	.byte	0x3f
	.zero		1


	//   ....[116]....
        /*2178*/ 	.word	0x0003d410
        /*217c*/ 	.word	0x00000003
        /*2180*/ 	.word	0x00033460
        /*2184*/ 	.short	0x010a
        /*2186*/ 	.byte	0x3f
	.zero		1


	//   ....[117]....
        /*2188*/ 	.word	0x0003d460
        /*218c*/ 	.word	0x0000001d
        /*2190*/ 	.word	0x00033460
        /*2194*/ 	.short	0x010a
        /*2196*/ 	.byte	0x3f
	.zero		1


	//   ....[118]....
        /*2198*/ 	.word	0x0003d4b0
        /*219c*/ 	.word	0x00000003
        /*21a0*/ 	.word	0x00033480
        /*21a4*/ 	.short	0x010a
        /*21a6*/ 	.byte	0x3f
	.zero		1


	//----- nvinfo : EIATTR_NUM_MBARRIERS
	.align		4
.L_330:
        /*21a8*/ 	.byte	0x03, 0x38
        /*21aa*/ 	.short	0x0016


	//----- nvinfo : EIATTR_EXIT_INSTR_OFFSETS
	.align		4
        /*21ac*/ 	.byte	0x04, 0x1c
        /*21ae*/ 	.short	(.L_332 - .L_331)


	//   ....[0]....
.L_331:
        /*21b0*/ 	.word	0x00035ad0


	//----- nvinfo : EIATTR_MAX_THREADS
	.align		4
.L_332:
        /*21b4*/ 	.byte	0x04, 0x05
        /*21b6*/ 	.short	(.L_334 - .L_333)
.L_333:
        /*21b8*/ 	.word	0x00000180
        /*21bc*/ 	.word	0x00000001
        /*21c0*/ 	.word	0x00000001


	//----- nvinfo : EIATTR_CRS_STACK_SIZE
	.align		4
.L_334:
        /*21c4*/ 	.byte	0x04, 0x1e
        /*21c6*/ 	.short	(.L_336 - .L_335)
.L_335:
        /*21c8*/ 	.word	0x00000000


	//----- nvinfo : EIATTR_CBANK_PARAM_SIZE
	.align		4
.L_336:
        /*21cc*/ 	.byte	0x03, 0x19
        /*21ce*/ 	.short	0x0af0


	//----- nvinfo : EIATTR_PARAM_CBANK
	.align		4
        /*21d0*/ 	.byte	0x04, 0x0a
        /*21d2*/ 	.short	(.L_338 - .L_337)
	.align		4
.L_337:
        /*21d4*/ 	.word	index@(.nv.constant0._ZN7cutlass13device_kernelIN5flash11enable_sm90INS1_16FlashAttnFwdSm90INS1_25CollectiveMainloopFwdSm90ILi2EN4cute5tupleIJNS5_1CILi1EEES8_S8_EEENS6_IJNS7_ILi128EEENS7_ILi160EEENS7_ILi192EEEEEELi192ENS_12float_e4m3_tEfNS_4arch4Sm90ELb1ELb0ELb1ELb1ELb1ELb1ELb0ELb1ELb1ELb1ELb1ELb0EEENS1_21CollectiveEpilogueFwdINS6_IJSA_SC_SB_EEES9_NS_10bfloat16_tESG_Li256ELb1ELb1ELb1ELb1EEENS1_36VarlenDynamicPersistentTileSchedulerILi128ELi160ELi256ELi128ELb1ELb1ELb1ELb1ELb1ELb1EEEEEEEEEvNT_6ParamsE)
        /*21d8*/ 	.short	0x0210
        /*21da*/ 	.short	0x0af0


	//----- nvinfo : EIATTR_SW_WAR
	.align		4
.L_338:
        /*21dc*/ 	.byte	0x04, 0x36
        /*21de*/ 	.short	(.L_340 - .L_339)
.L_339:
        /*21e0*/ 	.word	0x00000008
.L_340:


//--------------------- .nv.callgraph             --------------------------
	.section	.nv.callgraph,"",@"SHT_CUDA_CALLGRAPH"
	.align	4
	.sectionentsize	8
	.align		4
        /*0000*/ 	.word	0x00000000
	.align		4
        /*0004*/ 	.word	0xffffffff
	.align		4
        /*0008*/ 	.word	index@(_ZN7cutlass13device_kernelIN5flash11enable_sm90INS1_16FlashAttnFwdSm90INS1_25CollectiveMainloopFwdSm90ILi2EN4cute5tupleIJNS5_1CILi1EEES8_S8_EEENS6_IJNS7_ILi128EEENS7_ILi160EEENS7_ILi192EEEEEELi192ENS_12float_e4m3_tEfNS_4arch4Sm90ELb0ELb0ELb1ELb0ELb1ELb0ELb0ELb1ELb1ELb1ELb1ELb0EEENS1_21CollectiveEpilogueFwdINS6_IJSA_SC_SB_EEES9_NS_10bfloat16_tESG_Li256ELb0ELb1ELb1ELb1EEENS1_19SingleTileSchedulerILb0ELb1ELb1ELi128EEEEEEEEEvNT_6ParamsE)
	.align		4
        /*000c*/ 	.word	index@(__assertfail)
	.align		4
        /*0010*/ 	.word	index@(_ZN7cutlass13device_kernelIN5flash11enable_sm90INS1_16FlashAttnFwdSm90INS1_25CollectiveMainloopFwdSm90ILi2EN4cute5tupleIJNS5_1CILi1EEES8_S8_EEENS6_IJNS7_ILi128EEENS7_ILi160EEENS7_ILi192EEEEEELi192ENS_12float_e4m3_tEfNS_4arch4Sm90ELb0ELb0ELb1ELb1ELb1ELb0ELb0ELb1ELb1ELb1ELb1ELb0EEENS1_21CollectiveEpilogueFwdINS6_IJSA_SC_SB_EEES9_NS_10bfloat16_tESG_Li256ELb1ELb1ELb1ELb1EEENS1_36VarlenDynamicPersistentTileSchedulerILi128ELi160ELi256ELi128ELb1ELb1ELb1ELb0ELb1ELb1EEEEEEEEEvNT_6ParamsE)
	.align		4
        /*0014*/ 	.word	index@(__assertfail)
	.align		4
        /*0018*/ 	.word	index@(_ZN7cutlass13device_kernelIN5flash11enable_sm90INS1_16FlashAttnFwdSm90INS1_25CollectiveMainloopFwdSm90ILi2EN4cute5tupleIJNS5_1CILi1EEES8_S8_EEENS6_IJNS7_ILi128EEENS7_ILi160EEENS7_ILi192EEEEEELi192ENS_12float_e4m3_tEfNS_4arch4Sm90ELb0ELb0ELb1ELb1ELb1ELb1ELb0ELb1ELb1ELb1ELb1ELb0EEENS1_21CollectiveEpilogueFwdINS6_IJSA_SC_SB_EEES9_NS_10bfloat16_tESG_Li256ELb1ELb1ELb1ELb1EEENS1_36VarlenDynamicPersistentTileSchedulerILi128ELi160ELi256ELi128ELb1ELb1ELb1ELb0ELb1ELb1EEEEEEEEEvNT_6ParamsE)
	.align		4
        /*001c*/ 	.word	index@(__assertfail)
	.align		4
        /*0020*/ 	.word	index@(_ZN7cutlass13device_kernelIN5flash11enable_sm90INS1_16FlashAttnFwdSm90INS1_25CollectiveMainloopFwdSm90ILi2EN4cute5tupleIJNS5_1CILi1EEES8_S8_EEENS6_IJNS7_ILi128EEESA_NS7_ILi192EEEEEELi192ENS_12float_e4m3_tEfNS_4arch4Sm90ELb0ELb1ELb1ELb0ELb1ELb0ELb0ELb1ELb1ELb1ELb1ELb0EEENS1_21CollectiveEpilogueFwdINS6_IJSA_SB_SA_EEES9_NS_10bfloat16_tESF_Li256ELb0ELb1ELb1ELb1EEENS1_19SingleTileSchedulerILb0ELb1ELb1ELi128EEEEEEEEEvNT_6ParamsE)
	.align		4
        /*0024*/ 	.word	index@(__assertfail)
	.align		4
        /*0028*/ 	.word	index@(_ZN7cutlass13device_kernelIN5flash11enable_sm90INS1_16FlashAttnFwdSm90INS1_25CollectiveMainloopFwdSm90ILi2EN4cute5tupleIJNS5_1CILi1EEES8_S8_EEENS6_IJNS7_ILi128EEESA_NS7_ILi192EEEEEELi192ENS_12float_e4m3_tEfNS_4arch4Sm90ELb0ELb1ELb1ELb1ELb1ELb0ELb0ELb1ELb1ELb1ELb1ELb0EEENS1_21CollectiveEpilogueFwdINS6_IJSA_SB_SA_EEES9_NS_10bfloat16_tESF_Li256ELb1ELb1ELb1ELb1EEENS1_36VarlenDynamicPersistentTileSchedulerILi128ELi128ELi256ELi128ELb1ELb1ELb1ELb1ELb0ELb1EEEEEEEEEvNT_6ParamsE)
	.align		4
        /*002c*/ 	.word	index@(__assertfail)
	.align		4
        /*0030*/ 	.word	index@(_ZN7cutlass13device_kernelIN5flash11enable_sm90INS1_16FlashAttnFwdSm90INS1_25CollectiveMainloopFwdSm90ILi2EN4cute5tupleIJNS5_1CILi1EEES8_S8_EEENS6_IJNS7_ILi128EEESA_NS7_ILi192EEEEEELi192ENS_12float_e4m3_tEfNS_4arch4Sm90ELb0ELb1ELb1ELb1ELb1ELb1ELb0ELb1ELb1ELb1ELb1ELb0EEENS1_21CollectiveEpilogueFwdINS6_IJSA_SB_SA_EEES9_NS_10bfloat16_tESF_Li256ELb1ELb1ELb1ELb1EEENS1_36VarlenDynamicPersistentTileSchedulerILi128ELi128ELi256ELi128ELb1ELb1ELb1ELb1ELb0ELb1EEEEEEEEEvNT_6ParamsE)
	.align		4
        /*0034*/ 	.word	index@(__assertfail)
	.align		4
        /*0038*/ 	.word	index@(_ZN7cutlass13device_kernelIN5flash11enable_sm90INS1_16FlashAttnFwdSm90INS1_25CollectiveMainloopFwdSm90ILi2EN4cute5tupleIJNS5_1CILi1EEES8_S8_EEENS6_IJNS7_ILi128EEENS7_ILi160EEENS7_ILi192EEEEEELi192ENS_12float_e4m3_tEfNS_4arch4Sm90ELb1ELb0ELb1ELb0ELb1ELb0ELb0ELb1ELb1ELb1ELb1ELb0EEENS1_21CollectiveEpilogueFwdINS6_IJSA_SC_SB_EEES9_NS_10bfloat16_tESG_Li256ELb0ELb1ELb1ELb1EEENS1_19SingleTileSchedulerILb0ELb1ELb1ELi128EEEEEEEEEvNT_6ParamsE)
	.align		4
        /*003c*/ 	.word	index@(__assertfail)
	.align		4
        /*0040*/ 	.word	index@(_ZN7cutlass13device_kernelIN5flash11enable_sm90INS1_16FlashAttnFwdSm90INS1_25CollectiveMainloopFwdSm90ILi2EN4cute5tupleIJNS5_1CILi1EEES8_S8_EEENS6_IJNS7_ILi128EEENS7_ILi160EEENS7_ILi192EEEEEELi192ENS_12float_e4m3_tEfNS_4arch4Sm90ELb1ELb0ELb1ELb1ELb1ELb0ELb0ELb1ELb1ELb1ELb1ELb0EEENS1_21CollectiveEpilogueFwdINS6_IJSA_SC_SB_EEES9_NS_10bfloat16_tESG_Li256ELb1ELb1ELb1ELb1EEENS1_36VarlenDynamicPersistentTileSchedulerILi128ELi160ELi256ELi128ELb1ELb1ELb1ELb1ELb1ELb1EEEEEEEEEvNT_6ParamsE)
	.align		4
        /*0044*/ 	.word	index@(__assertfail)
	.align		4
        /*0048*/ 	.word	index@(_ZN7cutlass13device_kernelIN5flash11enable_sm90INS1_16FlashAttnFwdSm90INS1_25CollectiveMainloopFwdSm90ILi2EN4cute5tupleIJNS5_1CILi1EEES8_S8_EEENS6_IJNS7_ILi128EEENS7_ILi160EEENS7_ILi192EEEEEELi192ENS_12float_e4m3_tEfNS_4arch4Sm90ELb1ELb0ELb1ELb1ELb1ELb1ELb0ELb1ELb1ELb1ELb1ELb0EEENS1_21CollectiveEpilogueFwdINS6_IJSA_SC_SB_EEES9_NS_10bfloat16_tESG_Li256ELb1ELb1ELb1ELb1EEENS1_36VarlenDynamicPersistentTileSchedulerILi128ELi160ELi256ELi128ELb1ELb1ELb1ELb1ELb1ELb1EEEEEEEEEvNT_6ParamsE)
	.align		4
        /*004c*/ 	.word	index@(__assertfail)
	.align		4
        /*0050*/ 	.word	0x00000000
	.align		4
        /*0054*/ 	.word	0xfffffffe
	.align		4
        /*0058*/ 	.word	0x00000000
	.align		4
        /*005c*/ 	.word	0xfffffffd
	.align		4
        /*0060*/ 	.word	0x00000000
	.align		4
        /*0064*/ 	.word	0xfffffffc


//--------------------- .nv.constant4             --------------------------
	.section	.nv.constant4,"a",@progbits
	.align	8
	.align		8
.nv.constant4:
        /*0000*/ 	.dword	__assertfail
	.align		8
        /*0008*/ 	.dword	__unnamed_1
	.align		8
        /*0010*/ 	.dword	__unnamed_2
	.align		8
        /*0018*/ 	.dword	__unnamed_3
	.align		8
        /*0020*/ 	.dword	__unnamed_4
	.align		8
        /*0028*/ 	.dword	__unnamed_5
	.align		8
        /*0030*/ 	.dword	__unnamed_6
	.align		8
        /*0038*/ 	.dword	_ZZN5flash28permute_output_fp8_VcolmajorIN4cute6TensorINS1_11ArrayEngineIfLm96EEENS1_6LayoutINS1_5tupleIJNS6_IJNS1_1CILi2EEES8_NS7_ILi24EEEEEENS7_ILi1EEESB_EEENS6_IJNS6_IJSB_S8_NS7_ILi4EEEEEENS7_ILi0EEESF_EEEEEEEEEvRT_E9upper_map
	.align		8
        /*0040*/ 	.dword	__unnamed_7
	.align		8
        /*0048*/ 	.dword	__unnamed_8
	.align		8
        /*0050*/ 	.dword	__unnamed_9
	.align		8
        /*0058*/ 	.dword	__unnamed_10
	.align		8
        /*0060*/ 	.dword	__unnamed_11
	.align		8
        /*0068*/ 	.dword	_ZN86_INTERNAL_76c29d26_50_flash_fwd_hdim192_e4m3_paged_split_softcap_sm90_cu_93b96ec2_35994cuda3std3__45__cpo5beginE
	.align		8
        /*0070*/ 	.dword	_ZN86_INTERNAL_76c29d26_50_flash_fwd_hdim192_e4m3_paged_split_softcap_sm90_cu_93b96ec2_35994cuda3std3__45__cpo3endE
	.align		8
        /*0078*/ 	.dword	_ZN86_INTERNAL_76c29d26_50_flash_fwd_hdim192_e4m3_paged_split_softcap_sm90_cu_93b96ec2_35994cuda3std3__45__cpo6cbeginE
	.align		8
        /*0080*/ 	.dword	_ZN86_INTERNAL_76c29d26_50_flash_fwd_hdim192_e4m3_paged_split_softcap_sm90_cu_93b96ec2_35994cuda3std3__45__cpo4cendE
	.align		8
        /*0088*/ 	.dword	_ZN86_INTERNAL_76c29d26_50_flash_fwd_hdim192_e4m3_paged_split_softcap_sm90_cu_93b96ec2_35994cuda3std3__488_GLOBAL__N__76c29d26_50_flash_fwd_hdim192_e4m3_paged_split_softcap_sm90_cu_93b96ec2_35996ignoreE
	.align		8
        /*0090*/ 	.dword	_ZN86_INTERNAL_76c29d26_50_flash_fwd_hdim192_e4m3_paged_split_softcap_sm90_cu_93b96ec2_35994cuda3std3__419piecewise_constructE
	.align		8
        /*0098*/ 	.dword	_ZN86_INTERNAL_76c29d26_50_flash_fwd_hdim192_e4m3_paged_split_softcap_sm90_cu_93b96ec2_35994cuda3std3__48in_placeE
	.align		8
        /*00a0*/ 	.dword	_ZN86_INTERNAL_76c29d26_50_flash_fwd_hdim192_e4m3_paged_split_softcap_sm90_cu_93b96ec2_35994cuda3std6ranges3__45__cpo4swapE
	.align		8
        /*00a8*/ 	.dword	_ZN86_INTERNAL_76c29d26_50_flash_fwd_hdim192_e4m3_paged_split_softcap_sm90_cu_93b96ec2_35994cuda3std6ranges3__45__cpo9iter_moveE
	.align		8
        /*00b0*/ 	.dword	_ZN86_INTERNAL_76c29d26_50_flash_fwd_hdim192_e4m3_paged_split_softcap_sm90_cu_93b96ec2_35994cute7productE
	.align		8
        /*00b8*/ 	.dword	_ZN86_INTERNAL_76c29d26_50_flash_fwd_hdim192_e4m3_paged_split_softcap_sm90_cu_93b96ec2_35994cute1_E
	.align		8
        /*00c0*/ 	.dword	$str$23
	.align		8
        /*00c8*/ 	.dword	$str$24


//--------------------- .text._ZN7cutlass13device_kernelIN5flash11enable_sm90INS1_16FlashAttnFwdSm90INS1_25CollectiveMainloopFwdSm90ILi2EN4cute5tupleIJNS5_1CILi1EEES8_S8_EEENS6_IJNS7_ILi128EEENS7_ILi160EEENS7_ILi192EEEEEELi192ENS_12float_e4m3_tEfNS_4arch4Sm90ELb0ELb0ELb1ELb0ELb1ELb0ELb0ELb1ELb1ELb1ELb1ELb0EEENS1_21CollectiveEpilogueFwdINS6_IJSA_SC_SB_EEES9_NS_10bfloat16_tESG_Li256ELb0ELb1ELb1ELb1EEENS1_19SingleTileSchedulerILb0ELb1ELb1ELi128EEEEEEEEEvNT_6ParamsE --------------------------
	.section	.text._ZN7cutlass13device_kernelIN5flash11enable_sm90INS1_16FlashAttnFwdSm90INS1_25CollectiveMainloopFwdSm90ILi2EN4cute5tupleIJNS5_1CILi1EEES8_S8_EEENS6_IJNS7_ILi128EEENS7_ILi160EEENS7_ILi192EEEEEELi192ENS_12float_e4m3_tEfNS_4arch4Sm90ELb0ELb0ELb1ELb0ELb1ELb0ELb0ELb1ELb1ELb1ELb1ELb0EEENS1_21CollectiveEpilogueFwdINS6_IJSA_SC_SB_EEES9_NS_10bfloat16_tESG_Li256ELb0ELb1ELb1ELb1EEENS1_19SingleTileSchedulerILb0ELb1ELb1ELi128EEEEEEEEEvNT_6ParamsE,"ax",@progbits
	.align	128
.text._ZN7cutlass13device_kernelIN5flash11enable_sm90INS1_16FlashAttnFwdSm90INS1_25CollectiveMainloopFwdSm90ILi2EN4cute5tupleIJNS5_1CILi1EEES8_S8_EEENS6_IJNS7_ILi128EEENS7_ILi160EEENS7_ILi192EEEEEELi192ENS_12float_e4m3_tEfNS_4arch4Sm90ELb0ELb0ELb1ELb0ELb1ELb0ELb0ELb1ELb1ELb1ELb1ELb0EEENS1_21CollectiveEpilogueFwdINS6_IJSA_SC_SB_EEES9_NS_10bfloat16_tESG_Li256ELb0ELb1ELb1ELb1EEENS1_19SingleTileSchedulerILb0ELb1ELb1ELi128EEEEEEEEEvNT_6ParamsE:
        .type           _ZN7cutlass13device_kernelIN5flash11enable_sm90INS1_16FlashAttnFwdSm90INS1_25CollectiveMainloopFwdSm90ILi2EN4cute5tupleIJNS5_1CILi1EEES8_S8_EEENS6_IJNS7_ILi128EEENS7_ILi160EEENS7_ILi192EEEEEELi192ENS_12float_e4m3_tEfNS_4arch4Sm90ELb0ELb0ELb1ELb0ELb1ELb0ELb0ELb1ELb1ELb1ELb1ELb0EEENS1_21CollectiveEpilogueFwdINS6_IJSA_SC_SB_EEES9_NS_10bfloat16_tESG_Li256ELb0ELb1ELb1ELb1EEENS1_19SingleTileSchedulerILb0ELb1ELb1ELi128EEEEEEEEEvNT_6ParamsE,@function
        .size           _ZN7cutlass13device_kernelIN5flash11enable_sm90INS1_16FlashAttnFwdSm90INS1_25CollectiveMainloopFwdSm90ILi2EN4cute5tupleIJNS5_1CILi1EEES8_S8_EEENS6_IJNS7_ILi128EEENS7_ILi160EEENS7_ILi192EEEEEELi192ENS_12float_e4m3_tEfNS_4arch4Sm90ELb0ELb0ELb1ELb0ELb1ELb0ELb0ELb1ELb1ELb1ELb1ELb0EEENS1_21CollectiveEpilogueFwdINS6_IJSA_SC_SB_EEES9_NS_10bfloat16_tESG_Li256ELb0ELb1ELb1ELb1EEENS1_19SingleTileSchedulerILb0ELb1ELb1ELi128EEEEEEEEEvNT_6ParamsE,(.L_x_3418 - _ZN7cutlass13device_kernelIN5flash11enable_sm90INS1_16FlashAttnFwdSm90INS1_25CollectiveMainloopFwdSm90ILi2EN4cute5tupleIJNS5_1CILi1EEES8_S8_EEENS6_IJNS7_ILi128EEENS7_ILi160EEENS7_ILi192EEEEEELi192ENS_12float_e4m3_tEfNS_4arch4Sm90ELb0ELb0ELb1ELb0ELb1ELb0ELb0ELb1ELb1ELb1ELb1ELb0EEENS1_21CollectiveEpilogueFwdINS6_IJSA_SC_SB_EEES9_NS_10bfloat16_tESG_Li256ELb0ELb1ELb1ELb1EEENS1_19SingleTileSchedulerILb0ELb1ELb1ELi128EEEEEEEEEvNT_6ParamsE)
        .other          _ZN7cutlass13device_kernelIN5flash11enable_sm90INS1_16FlashAttnFwdSm90INS1_25CollectiveMainloopFwdSm90ILi2EN4cute5tupleIJNS5_1CILi1EEES8_S8_EEENS6_IJNS7_ILi128EEENS7_ILi160EEENS7_ILi192EEEEEELi192ENS_12float_e4m3_tEfNS_4arch4Sm90ELb0ELb0ELb1ELb0ELb1ELb0ELb0ELb1ELb1ELb1ELb1ELb0EEENS1_21CollectiveEpilogueFwdINS6_IJSA_SC_SB_EEES9_NS_10bfloat16_tESG_Li256ELb0ELb1ELb1ELb1EEENS1_19SingleTileSchedulerILb0ELb1ELb1ELi128EEEEEEEEEvNT_6ParamsE,@"STO_CUDA_ENTRY STV_DEFAULT"
_ZN7cutlass13device_kernelIN5flash11enable_sm90INS1_16FlashAttnFwdSm90INS1_25CollectiveMainloopFwdSm90ILi2EN4cute5tupleIJNS5_1CILi1EEES8_S8_EEENS6_IJNS7_ILi128EEENS7_ILi160EEENS7_ILi192EEEEEELi192ENS_12float_e4m3_tEfNS_4arch4Sm90ELb0ELb0ELb1ELb0ELb1ELb0ELb0ELb1ELb1ELb1ELb1ELb0EEENS1_21CollectiveEpilogueFwdINS6_IJSA_SC_SB_EEES9_NS_10bfloat16_tESG_Li256ELb0ELb1ELb1ELb1EEENS1_19SingleTileSchedulerILb0ELb1ELb1ELi128EEEEEEEEEvNT_6ParamsE:
[----:B------:R-:W0:Y:S02]  /*0000*/  LDC R1, c[0x0][0x28] ;  /* 0x00000a00ff017b82 */ /* 0x000e240000000800 */
[----:B0-----:R-:W-:Y:S01]  /*0010*/  VIADD R1, R1, 0xfffffff0 ;  /* 0xfffffff001017836 */ /* 0x001fe20000000000 */
[----:B------:R-:W0:Y:S01]  /*0020*/  S2R R18, SR_TID.X ;  /* 0x0000000000127919 */ /* 0x000e220000002100 */
[----:B------:R-:W-:Y:S01]  /*0030*/  ELECT P0, URZ, PT ;  /* 0x00000000003f782f */ /* 0x000fe20003800000 */
[----:B------:R-:W-:Y:S01]  /*0040*/  UMOV UR4, 0x80 ;  /* 0x0000008000047882 */ /* 0x000fe20000000000 */
[----:B------:R-:W-:Y:S01]  /*0050*/  UMOV UR7, 0x100 ;  /* 0x0000010000077882 */ /* 0x000fe20000000000 */
[--C-:B0-----:R-:W-:Y:S02]  /*0060*/  SHF.R.U32.HI R0, RZ, 0x5, R18.reuse ;  /* 0x00000005ff007819 */ /* 0x101fe40000011612 */
[----:B------:R-:W-:-:S03]  /*0070*/  SHF.R.U32.HI R16, RZ, 0x7, R18 ;  /* 0x00000007ff107819 */ /* 0x000fc60000011612 */
[----:B------:R-:W0:Y:S04]  /*0080*/  SHFL.IDX PT, R2, R0, RZ, 0x1f ;  /* 0x00001fff00027589 */ /* 0x000e2800000e0000 */
[----:B------:R1:W2:Y:S01]  /*0090*/  SHFL.IDX PT, R3, R16, RZ, 0x1f ;  /* 0x00001fff10037589 */ /* 0x0002a200000e0000 */
[C---:B0-----:R-:W-:Y:S02]  /*00a0*/  ISETP.NE.OR P0, PT, R2.reuse, RZ, !P0 ;  /* 0x000000ff0200720c */ /* 0x041fe40004705670 */
[----:B------:R-:W-:-:S11]  /*00b0*/  ISETP.NE.AND P1, PT, R2, RZ, PT ;  /* 0x000000ff0200720c */ /* 0x000fd60003f25270 */
[----:B------:R-:W-:Y:S01]  /*00c0*/  VOTEU.ALL UP0, P0 ;  /* 0x00000000003f7886 */ /* 0x000fe20000000000 */
[----:B------:R-:W-:-:S04]  /*00d0*/  VOTEU.ALL UP1, P0 ;  /* 0x00000000003f7886 */ /* 0x000fc80000020000 */
[----:B------:R-:W0:Y:S01]  /*00e0*/  @!UP0 S2UR UR8, SR_CgaCtaId ;  /* 0x00000000000889c3 */ /* 0x000e220000008800 */
[----:B------:R-:W-:Y:S01]  /*00f0*/  @!UP0 UMOV UR6, 0x400 ;  /* 0x0000040000068882 */ /* 0x000fe20000000000 */
[----:B------:R-:W-:-:S04]  /*0100*/  @!UP0 UIADD3 UR4, -UR4, 0x100000, URZ ;  /* 0x0010000004048890 */ /* 0x000fc8000fffe13f */
[----:B------:R-:W-:Y:S02]  /*0110*/  @!UP0 USHF.L.U32 UR5, UR4, 0xb, URZ ;  /* 0x0000000b04058899 */ /* 0x000fe4000800063f */
[----:B------:R-:W-:Y:S02]  /*0120*/  @!UP0 USHF.L.U32 UR4, UR4, 0x1, URZ ;  /* 0x0000000104048899 */ /* 0x000fe4000800063f */
[----:B0-----:R-:W-:Y:S02]  /*0130*/  @!UP0 ULEA UR8, UR8, UR6, 0x18 ;  /* 0x0000000608088291 */ /* 0x001fe4000f8ec03f */
[----:B------:R-:W-:-:S04]  /*0140*/  @!UP0 UIADD3 UR6, -UR7, 0x100000, URZ ;  /* 0x0010000007068890 */ /* 0x000fc8000fffe13f */
[----:B------:R-:W-:Y:S02]  /*0150*/  @!UP0 USHF.L.U32 UR7, UR6, 0xb, URZ ;  /* 0x0000000b06078899 */ /* 0x000fe4000800063f */
[----:B------:R-:W-:Y:S01]  /*0160*/  @!UP0 USHF.L.U32 UR6, UR6, 0x1, URZ ;  /* 0x0000000106068899 */ /* 0x000fe2000800063f */
[----:B------:R-:W-:-:S05]  /*0170*/  VOTEU.ALL UP0, P0 ;  /* 0x00000000003f7886 */ /* 0x000fca0000000000 */
[----:B------:R1:W0:Y:S06]  /*0180*/  @!UP0 SYNCS.EXCH.64 URZ, [UR8+0x33400], UR4 ;  /* 0x03340004083f85b2 */ /* 0x00022c0008000100 */
[----:B------:R1:W3:Y:S02]  /*0190*/  @!UP1 SYNCS.EXCH.64 URZ, [UR8+0x33420], UR6 ;  /* 0x03342006083f95b2 */ /* 0x0002e40008000100 */
[----:B-12---:R-:W-:Y:S05]  /*01a0*/  @P1 BRA `(.L_x_0) ;  /* 0x0000000000481947 */ /* 0x006fea0003800000 */
[----:B------:R-:W1:Y:S01]  /*01b0*/  S2UR UR5, SR_CgaCtaId ;  /* 0x00000000000579c3 */ /* 0x000e620000008800 */
[----:B------:R-:W-:Y:S01]  /*01c0*/  UMOV UR4, 0x400 ;  /* 0x0000040000047882 */ /* 0x000fe20000000000 */
[----:B------:R-:W-:Y:S01]  /*01d0*/  UMOV UR6, 0x80 ;  /* 0x0000008000067882 */ /* 0x000fe20000000000 */
[----:B------:R-:W-:Y:S01]  /*01e0*/  UMOV UR7, 0x100 ;  /* 0x0000010000077882 */ /* 0x000fe20000000000 */
[----:B------:R-:W-:Y:S01]  /*01f0*/  ELECT P0, URZ, PT ;  /* 0x00000000003f782f */ /* 0x000fe20003800000 */
[----:B-1----:R-:W-:Y:S02]  /*0200*/  ULEA UR8, UR5, UR4, 0x18 ;  /* 0x0000000405087291 */ /* 0x002fe4000f8ec03f */
[----:B------:R-:W-:-:S04]  /*0210*/  UIADD3 UR4, -UR6, 0x100000, URZ ;  /* 0x0010000006047890 */ /* 0x000fc8000fffe13f */
[----:B------:R-:W-:Y:S02]  /*0220*/  USHF.L.U32 UR5, UR4, 0xb, URZ ;  /* 0x0000000b04057899 */ /* 0x000fe4000800063f */
[----:B------:R-:W-:Y:S02]  /*0230*/  USHF.L.U32 UR4, UR4, 0x1, URZ ;  /* 0x0000000104047899 */ /* 0x000fe4000800063f */
[----:B------:R-:W-:-:S04]  /*0240*/  UIADD3 UR6, -UR7, 0x100000, URZ ;  /* 0x0010000007067890 */ /* 0x000fc8000fffe13f */
[----:B------:R-:W-:Y:S02]  /*0250*/  USHF.L.U32 UR7, UR6, 0xb, URZ ;  /* 0x0000000b06077899 */ /* 0x000fe4000800063f */
[----:B------:R-:W-:Y:S01]  /*0260*/  USHF.L.U32 UR6, UR6, 0x1, URZ ;  /* 0x0000000106067899 */ /* 0x000fe2000800063f */
[----:B------:R-:W1:Y:S03]  /*0270*/  FENCE.VIEW.ASYNC.S ;  /* 0x00000000000073c6 */ /* 0x000e660000000000 */
[----:B-1----:R1:W2:Y:S08]  /*0280*/  SYNCS.EXCH.64 URZ, [UR8+0x33430], UR4 ;  /* 0x03343004083f75b2 */ /* 0x0022b00008000100 */
[----:B------:R1:W4:Y:S01]  /*0290*/  SYNCS.EXCH.64 URZ, [UR8+0x33440], UR6 ;  /* 0x03344006083f75b2 */ /* 0x0003220008000100 */
[----:B------:R1:W0:Y:S01]  /*02a0*/  SYNCS.EXCH.64 URZ, [UR8+0x33438], UR4 ;  /* 0x03343804083f75b2 */ /* 0x0002220008000100 */
[----:B------:R1:W0:Y:S01]  /*02b0*/  SYNCS.EXCH.64 URZ, [UR8+0x33448], UR6 ;  /* 0x03344806083f75b2 */ /* 0x0002220008000100 */
[----:B------:R-:W-:Y:S01]  /*02c0*/  NOP ;  /* 0x0000000000007918 */ /* 0x000fe20000000000 */
.L_x_0:
[----:B------:R-:W5:Y:S01]  /*02d0*/  SHFL.IDX PT, R2, R0, RZ, 0x1f ;  /* 0x00001fff00027589 */ /* 0x000f6200000e0000 */
[----:B------:R-:W-:Y:S01]  /*02e0*/  NOP ;  /* 0x0000000000007918 */ /* 0x000fe20000000000 */
[----:B-----5:R-:W-:-:S13]  /*02f0*/  ISETP.NE.AND P0, PT, R2, RZ, PT ;  /* 0x000000ff0200720c */ /* 0x020fda0003f05270 */
[----:B------:R-:W-:Y:S05]  /*0300*/  @P0 BRA `(.L_x_1) ;  /* 0x0000000000480947 */ /* 0x000fea0003800000 */
[----:B-1----:R-:W1:Y:S01]  /*0310*/  S2UR UR5, SR_CgaCtaId ;  /* 0x00000000000579c3 */ /* 0x002e620000008800 */
        /* <DEDUP_REMOVED lines=12> */
[----:B-1----:R1:W0:Y:S08]  /*03e0*/  SYNCS.EXCH.64 URZ, [UR8+0x33450], UR4 ;  /* 0x03345004083f75b2 */ /* 0x0022300008000100 */
[----:B------:R1:W0:Y:S01]  /*03f0*/  SYNCS.EXCH.64 URZ, [UR8+0x33460], UR6 ;  /* 0x03346006083f75b2 */ /* 0x0002220008000100 */
[----:B------:R1:W0:Y:S01]  /*0400*/  SYNCS.EXCH.64 URZ, [UR8+0x33458], UR4 ;  /* 0x03345804083f75b2 */ /* 0x0002220008000100 */
[----:B------:R1:W0:Y:S01]  /*0410*/  SYNCS.EXCH.64 URZ, [UR8+0x33468], UR6 ;  /* 0x03346806083f75b2 */ /* 0x0002220008000100 */
[----:B------:R-:W-:Y:S01]  /*0420*/  NOP ;  /* 0x0000000000007918 */ /* 0x000fe20000000000 */
.L_x_1:
[----:B------:R-:W5:Y:S01]  /*0430*/  SHFL.IDX PT, R2, R0, RZ, 0x1f ;  /* 0x00001fff00027589 */ /* 0x000f6200000e0000 */
[----:B------:R-:W-:Y:S01]  /*0440*/  NOP ;  /* 0x0000000000007918 */ /* 0x000fe20000000000 */
[----:B-----5:R-:W-:-:S13]  /*0450*/  ISETP.NE.AND P0, PT, R2, RZ, PT ;  /* 0x000000ff0200720c */ /* 0x020fda0003f05270 */
[----:B------:R-:W-:Y:S05]  /*0460*/  @P0 BRA `(.L_x_2) ;  /* 0x0000000000380947 */ /* 0x000fea0003800000 */
[----:B-1----:R-:W1:Y:S01]  /*0470*/  S2UR UR5, SR_CgaCtaId ;  /* 0x00000000000579c3 */ /* 0x002e620000008800 */
[----:B------:R-:W-:Y:S01]  /*0480*/  UMOV UR4, 0x400 ;  /* 0x0000040000047882 */ /* 0x000fe20000000000 */
[----:B------:R-:W-:Y:S01]  /*0490*/  UMOV UR7, 0x80 ;  /* 0x0000008000077882 */ /* 0x000fe20000000000 */
[----:B------:R-:W-:Y:S01]  /*04a0*/  ELECT P0, URZ, PT ;  /* 0x00000000003f782f */ /* 0x000fe20003800000 */
[----:B-1----:R-:W-:Y:S02]  /*04b0*/  ULEA UR6, UR5, UR4, 0x18 ;  /* 0x0000000405067291 */ /* 0x002fe4000f8ec03f */
[----:B------:R-:W-:-:S04]  /*04c0*/  UIADD3 UR4, -UR7, 0x100000, URZ ;  /* 0x0010000007047890 */ /* 0x000fc8000fffe13f */
[----:B------:R-:W-:Y:S02]  /*04d0*/  USHF.L.U32 UR5, UR4, 0xb, URZ ;  /* 0x0000000b04057899 */ /* 0x000fe4000800063f */
[----:B------:R-:W-:Y:S01]  /*04e0*/  USHF.L.U32 UR4, UR4, 0x1, URZ ;  /* 0x0000000104047899 */ /* 0x000fe2000800063f */
[----:B------:R-:W1:Y:S11]  /*04f0*/  FENCE.VIEW.ASYNC.S ;  /* 0x00000000000073c6 */ /* 0x000e760000000000 */
[----:B-1----:R1:W0:Y:S01]  /*0500*/  SYNCS.EXCH.64 URZ, [UR6+0x33470], UR4 ;  /* 0x03347004063f75b2 */ /* 0x0022220008000100 */
[----:B------:R1:W0:Y:S01]  /*0510*/  SYNCS.EXCH.64 URZ, [UR6+0x33480], UR4 ;  /* 0x03348004063f75b2 */ /* 0x0002220008000100 */
[----:B------:R1:W0:Y:S01]  /*0520*/  SYNCS.EXCH.64 URZ, [UR6+0x33478], UR4 ;  /* 0x03347804063f75b2 */ /* 0x0002220008000100 */
[----:B------:R1:W0:Y:S01]  /*0530*/  SYNCS.EXCH.64 URZ, [UR6+0x33488], UR4 ;  /* 0x03348804063f75b2 */ /* 0x0002220008000100 */
[----:B------:R-:W-:Y:S01]  /*0540*/  NOP ;  /* 0x0000000000007918 */ /* 0x000fe20000000000 */
.L_x_2:
        /* <DEDUP_REMOVED lines=22> */
.L_x_3:
[----:B------:R-:W5:Y:S01]  /*06b0*/  SHFL.IDX PT, R2, R0, RZ, 0x1f ;  /* 0x00001fff00027589 */ /* 0x000f6200000e0000 */
[----:B------:R-:W-:Y:S01]  /*06c0*/  R2UR UR9, R3 ;  /* 0x00000000030972ca */ /* 0x000fe200000e0000 */
        /* <DEDUP_REMOVED lines=21> */
.L_x_4:
[----:B------:R-:W-:Y:S01]  /*0820*/  UISETP.NE.AND UP0, UPT, UR9, URZ, UPT ;  /* 0x0000003f0900728c */ /* 0x000fe2000bf05270 */
[----:B------:R-:W-:Y:S01]  /*0830*/  NOP ;  /* 0x0000000000007918 */ /* 0x000fe20000000000 */
[----:B------:R-:W-:Y:S01]  /*0840*/  UMOV UR39, 0x1 ;  /* 0x0000000100277882 */ /* 0x000fe20000000000 */
[----:B------:R-:W-:Y:S01]  /*0850*/  ULDC.64 UR54, c[0x0][0x208] ;  /* 0x0000820000367ab9 */ /* 0x000fe20000000a00 */
[----:B------:R-:W-:Y:S01]  /*0860*/  USEL UR39, UR39, 0x2, !UP0 ;  /* 0x0000000227277887 */ /* 0x000fe2000c000000 */
[----:B------:R-:W-:Y:S01]  /*0870*/  BSSY B6, `(.L_x_5) ;  /* 0x000114d000067945 */ /* 0x000fe20003800000 */
[----:B0-234-:R-:W-:Y:S01]  /*0880*/  BAR.SYNC.DEFER_BLOCKING 0x0 ;  /* 0x0000000000007b1d */ /* 0x01dfe20000010000 */
[----:B------:R-:W-:-:S13]  /*0890*/  PLOP3.LUT P0, PT, PT, PT, UP0, 0x80, 0x0 ;  /* 0x000000000000781c */ /* 0x000fda0003f0f008 */
[----:B------:R-:W-:Y:S05]  /*08a0*/  @!P0 BRA `(.L_x_6) ;  /* 0x000000c400b48947 */ /* 0x000fea0003800000 */
.L_x_7:
[----:B------:R-:W-:-:S08]  /*08b0*/  NOP ;  /* 0x0000000000007918 */ /* 0x000fd00000000000 */
[----:B------:R-:W0:Y:S02]  /*08c0*/  USETMAXREG.TRY_ALLOC.CTAPOOL UP0, 0xe8 ;  /* 0x000000e8000079c8 */ /* 0x000e240008000600 */
[----:B0-----:R-:W-:-:S13]  /*08d0*/  PLOP3.LUT P0, PT, PT, PT, UP0, 0x80, 0x0 ;  /* 0x000000000000781c */ /* 0x001fda0003f0f008 */
[----:B------:R-:W-:Y:S05]  /*08e0*/  @!P0 BRA `(.L_x_7) ;  /* 0xfffffffc00f08947 */ /* 0x000fea000383ffff */
[----:B-1----:R-:W0:Y:S01]  /*08f0*/  S2UR UR6, SR_CTAID.Y ;  /* 0x00000000000679c3 */ /* 0x002e220000002600 */
[----:B------:R-:W-:Y:S01]  /*0900*/  LOP3.LUT R0, R18, 0xffffff80, RZ, 0xc0, !PT ;  /* 0xffffff8012007812 */ /* 0x000fe200078ec0ff */
[----:B------:R-:W-:Y:S02]  /*0910*/  ULDC UR7, c[0x0][0xc50] ;  /* 0x0003140000077ab9 */ /* 0x000fe40000000800 */
[----:B------:R-:W-:-:S04]  /*0920*/  UISETP.NE.AND UP0, UPT, UR7, 0x1, UPT ;  /* 0x000000010700788c */ /* 0x000fc8000bf05270 */
[----:B------:R-:W-:Y:S08]  /*0930*/  BAR.ARV 0x8, 0x180 ;  /* 0x0206000000007b1d */ /* 0x000ff00000002000 */
[----:B------:R-:W1:Y:S01]  /*0940*/  S2UR UR48, SR_CTAID.Z ;  /* 0x00000000003079c3 */ /* 0x000e620000002700 */
[----:B------:R-:W-:Y:S01]  /*0950*/  ISETP.NE.AND P0, PT, R0, 0x80, PT ;  /* 0x000000800000780c */ /* 0x000fe20003f05270 */
[----:B------:R-:W-:Y:S01]  /*0960*/  @UP0 ULDC UR4, c[0x0][0xc54] ;  /* 0x0003150000040ab9 */ /* 0x000fe20000000800 */
[----:B------:R-:W-:Y:S01]  /*0970*/  @UP0 ULDC UR8, c[0x0][0xc58] ;  /* 0x0003160000080ab9 */ /* 0x000fe20000000800 */
[----:B0-----:R-:W-:-:S10]  /*0980*/  UIMAD.WIDE.U32 UR4, UR6, UR4, URZ ;  /* 0x00000004060472a5 */ /* 0x001fd4000f8e003f */
[----:B------:R-:W-:Y:S06]  /*0990*/  @!P0 BAR.ARV 0x9, 0x100 ;  /* 0x0244000000008b1d */ /* 0x000fec0000002000 */
[----:B------:R-:W-:Y:S01]  /*09a0*/  UMOV UR50, UR6 ;  /* 0x0000000600327c82 */ /* 0x000fe20008000000 */
[----:B------:R-:W-:Y:S01]  /*09b0*/  @UP0 USHF.R.U32.HI UR50, URZ, UR8, UR5 ;  /* 0x000000083f320299 */ /* 0x000fe20008011605 */
[----:B-1----:R-:W-:-:S03]  /*09c0*/  ISETP.LE.AND P0, PT, RZ, UR48, PT ;  /* 0x00000030ff007c0c */ /* 0x002fc6000bf03270 */
[----:B------:R-:W-:-:S04]  /*09d0*/  UIADD3 UR4, -UR50, URZ, URZ ;  /* 0x0000003f32047290 */ /* 0x000fc8000fffe13f */
[----:B------:R-:W-:-:S06]  /*09e0*/  UIMAD UR7, UR7, UR4, UR6 ;  /* 0x00000004070772a4 */ /* 0x000fcc000f8e0206 */
[----:B------:R-:W-:Y:S06]  /*09f0*/  @!P0 BRA `(.L_x_8) ;  /* 0x0000011000d08947 */ /* 0x000fec0003800000 */
[----:B------:R-:W-:Y:S01]  /*0a00*/  ULDC.64 UR4, c[0x0][0x418] ;  /* 0x0001060000047ab9 */ /* 0x000fe20000000a00 */
[----:B------:R-:W-:Y:S01]  /*0a10*/  ULDC UR51, c[0x0][0x424] ;  /* 0x0001090000337ab9 */ /* 0x000fe20000000800 */
[----:B------:R-:W-:Y:S02]  /*0a20*/  UISETP.NE.U32.AND UP0, UPT, UR4, URZ, UPT ;  /* 0x0000003f0400728c */ /* 0x000fe4000bf05070 */
[----:B------:R-:W-:Y:S02]  /*0a30*/  ULOP3.LUT UR38, UR7, 0xffff, URZ, 0xc0, !UPT ;  /* 0x0000ffff07267892 */ /* 0x000fe4000f8ec03f */
[----:B------:R-:W-:Y:S01]  /*0a40*/  UISETP.NE.AND.EX UP0, UPT, UR5, URZ, UPT, UP0 ;  /* 0x0000003f0500728c */ /* 0x000fe2000bf05300 */
[----:B------:R-:W-:-:S03]  /*0a50*/  ULDC UR4, c[0x0][0x2f0] ;  /* 0x0000bc0000047ab9 */ /* 0x000fc60000000800 */
[----:B------:R-:W-:-:S04]  /*0a60*/  USEL UR51, UR51, 0x1, UP0 ;  /* 0x0000000133337887 */ /* 0x000fc80008000000 */
[----:B------:R-:W-:-:S04]  /*0a70*/  UIMAD UR51, UR51, UR4, URZ ;  /* 0x00000004333372a4 */ /* 0x000fc8000f8e023f */
[----:B------:R-:W-:Y:S02]  /*0a80*/  UISETP.GE.AND UP0, UPT, UR51, 0x1, UPT ;  /* 0x000000013300788c */ /* 0x000fe4000bf06270 */
[----:B------:R-:W-:-:S04]  /*0a90*/  UIADD3 UR4, UR51, 0x9f, URZ ;  /* 0x0000009f33047890 */ /* 0x000fc8000fffe03f */
[----:B------:R-:W-:Y:S01]  /*0aa0*/  PLOP3.LUT P0, PT, PT, PT, UP0, 0x80, 0x0 ;  /* 0x000000000000781c */ /* 0x000fe20003f0f008 */
[----:B------:R-:W-:-:S04]  /*0ab0*/  UIMAD.WIDE UR4, UR4, 0x66666667, URZ ;  /* 0x66666667040478a5 */ /* 0x000fc8000f8e023f */
[----:B------:R-:W-:-:S03]  /*0ac0*/  USHF.R.U32.HI UR6, URZ, 0x1f, UR5 ;  /* 0x0000001f3f067899 */ /* 0x000fc60008011605 */
[----:B------:R-:W-:Y:S01]  /*0ad0*/  UMOV UR4, URZ ;  /* 0x0000003f00047c82 */ /* 0x000fe20008000000 */
[----:B------:R-:W-:-:S04]  /*0ae0*/  ULEA.HI.SX32 UR6, UR5, UR6, 0x1a ;  /* 0x0000000605067291 */ /* 0x000fc8000f8fd23f */
[----:B------:R-:W-:Y:S08]  /*0af0*/  @!P0 BRA `(.L_x_9) ;  /* 0x0000000000908947 */ /* 0x000ff00003800000 */
[----:B------:R-:W-:Y:S01]  /*0b00*/  USHF.R.U32.HI UR7, URZ, 0x10, UR7 ;  /* 0x000000103f077899 */ /* 0x000fe20008011607 */
[----:B------:R-:W-:-:S03]  /*0b10*/  UMOV UR4, URZ ;  /* 0x0000003f00047c82 */ /* 0x000fc60008000000 */
[----:B------:R-:W-:-:S11]  /*0b20*/  UISETP.NE.AND UP0, UPT, UR7, URZ, UPT ;  /* 0x0000003f0700728c */ /* 0x000fd6000bf05270 */
[----:B------:R-:W-:Y:S02]  /*0b30*/  @!UP0 ULDC UR7, c[0x0][0x9f0] ;  /* 0x00027c0000078ab9 */ /* 0x000fe40000000800 */
[----:B------:R-:W-:Y:S01]  /*0b40*/  IMAD.U32 R3, RZ, RZ, UR7 ;  /* 0x00000007ff037e24 */ /* 0x000fe2000f8e00ff */
[----:B------:R-:W-:-:S04]  /*0b50*/  UIADD3 UR8, UR6, -0x1, UR7 ;  /* 0xffffffff06087890 */ /* 0x000fc8000fffe007 */
[-C--:B------:R-:W-:Y:S02]  /*0b60*/  IABS R0, R3.reuse ;  /* 0x0000000300007213 */ /* 0x080fe40000000000 */
[----:B------:R-:W-:Y:S01]  /*0b70*/  IMAD.U32 R4, RZ, RZ, UR8 ;  /* 0x00000008ff047e24 */ /* 0x000fe2000f8e00ff */
[----:B------:R-:W-:Y:S01]  /*0b80*/  IABS R5, R3 ;  /* 0x0000000300057213 */ /* 0x000fe20000000000 */
[----:B------:R-:W-:Y:S01]  /*0b90*/  ULOP3.LUT UR8, UR8, UR7, URZ, 0x3c, !UPT ;  /* 0x0000000708087292 */ /* 0x000fe2000f8e3c3f */
[----:B------:R-:W-:Y:S02]  /*0ba0*/  R2UR UR11, R0 ;  /* 0x00000000000b72ca */ /* 0x000fe400000e0000 */
[----:B------:R-:W-:-:S05]  /*0bb0*/  IABS R4, R4 ;  /* 0x0000000400047213 */ /* 0x000fca0000000000 */
[----:B------:R-:W-:-:S05]  /*0bc0*/  IMAD.MOV.U32 R3, RZ, RZ, R4 ;  /* 0x000000ffff037224 */ /* 0x000fca00078e0004 */
[----:B------:R-:W-:Y:S01]  /*0bd0*/  R2UR UR10, R3 ;  /* 0x00000000030a72ca */ /* 0x000fe200000e0000 */
[----:B------:R-:W0:Y:S08]  /*0be0*/  I2F.RP R0, UR11 ;  /* 0x0000000b00007d06 */ /* 0x000e300008209400 */
[----:B0-----:R-:W0:Y:S02]  /*0bf0*/  MUFU.RCP R0, R0 ;  /* 0x0000000000007308 */ /* 0x001e240000001000 */
[----:B0-----:R-:W-:-:S02]  /*0c00*/  VIADD R2, R0, 0xffffffe ;  /* 0x0ffffffe00027836 */ /* 0x001fc40000000000 */
[----:B------:R-:W-:-:S04]  /*0c10*/  IMAD.MOV R0, RZ, RZ, -R5 ;  /* 0x000000ffff007224 */ /* 0x000fc800078e0a05 */
[----:B------:R-:W0:Y:S02]  /*0c20*/  F2I.FTZ.U32.TRUNC.NTZ R2, R2 ;  /* 0x0000000200027305 */ /* 0x000e24000021f000 */
[----:B0-----:R-:W-:-:S13]  /*0c30*/  R2UR UR5, R2 ;  /* 0x00000000020572ca */ /* 0x001fda00000e0000 */
[----:B------:R-:W-:-:S04]  /*0c40*/  UIADD3 UR9, URZ, -UR5, URZ ;  /* 0x800000053f097290 */ /* 0x000fc8000fffe03f */
[----:B------:R-:W-:-:S04]  /*0c50*/  UIMAD UR9, UR9, UR11, URZ ;  /* 0x0000000b090972a4 */ /* 0x000fc8000f8e023f */
[----:B------:R-:W-:-:S03]  /*0c60*/  UIMAD.WIDE.U32 UR4, UR5, UR9, UR4 ;  /* 0x00000009050472a5 */ /* 0x000fc6000f8e0004 */
[----:B------:R-:W-:Y:S01]  /*0c70*/  R2UR UR9, R0 ;  /* 0x00000000000972ca */ /* 0x000fe200000e0000 */
[----:B------:R-:W-:-:S12]  /*0c80*/  UIMAD.WIDE.U32 UR4, UR5, UR10, URZ ;  /* 0x0000000a050472a5 */ /* 0x000fd8000f8e003f */
[----:B------:R-:W-:-:S04]  /*0c90*/  UIMAD UR4, UR5, UR9, UR10 ;  /* 0x00000009050472a4 */ /* 0x000fc8000f8e020a */
[----:B------:R-:W-:-:S11]  /*0ca0*/  UISETP.GT.U32.AND UP1, UPT, UR11, UR4, UPT ;  /* 0x000000040b00728c */ /* 0x000fd6000bf24070 */
[----:B------:R-:W-:Y:S02]  /*0cb0*/  @!UP1 UIADD3 UR4, UR4, -UR11, URZ ;  /* 0x8000000b04049290 */ /* 0x000fe4000fffe03f */
[----:B------:R-:W-:Y:S02]  /*0cc0*/  @!UP1 UIADD3 UR5, UR5, 0x1, URZ ;  /* 0x0000000105059890 */ /* 0x000fe4000fffe03f */
[----:B------:R-:W-:Y:S02]  /*0cd0*/  UISETP.GE.U32.AND UP0, UPT, UR4, UR11, UPT ;  /* 0x0000000b0400728c */ /* 0x000fe4000bf06070 */
[----:B------:R-:W-:-:S09]  /*0ce0*/  UISETP.GE.AND UP1, UPT, UR8, URZ, UPT ;  /* 0x0000003f0800728c */ /* 0x000fd2000bf26270 */
[----:B------:R-:W-:Y:S02]  /*0cf0*/  @UP0 UIADD3 UR5, UR5, 0x1, URZ ;  /* 0x0000000105050890 */ /* 0x000fe4000fffe03f */
[----:B------:R-:W-:-:S05]  /*0d00*/  UISETP.NE.AND UP0, UPT, UR7, URZ, UPT ;  /* 0x0000003f0700728c */ /* 0x000fca000bf05270 */
[----:B------:R-:W-:Y:S02]  /*0d10*/  UMOV UR4, UR5 ;  /* 0x0000000500047c82 */ /* 0x000fe40008000000 */
[----:B------:R-:W-:-:S04]  /*0d20*/  @!UP1 UIADD3 UR4, -UR4, URZ, URZ ;  /* 0x0000003f04049290 */ /* 0x000fc8000fffe13f */
[----:B------:R-:W-:-:S12]  /*0d30*/  @!UP0 ULOP3.LUT UR4, URZ, UR7, URZ, 0x33, !UPT ;  /* 0x000000073f048292 */ /* 0x000fd8000f8e333f */
.L_x_9:
[----:B------:R-:W-:Y:S01]  /*0d40*/  UIMAD UR38, UR38, UR4, URZ ;  /* 0x00000004262672a4 */ /* 0x000fe2000f8e023f */
[----:B------:R-:W-:Y:S01]  /*0d50*/  IMAD.U32 R0, RZ, RZ, UR6 ;  /* 0x00000006ff007e24 */ /* 0x000fe2000f8e00ff */
[----:B------:R-:W-:Y:S01]  /*0d60*/  USHF.R.S32.HI UR37, URZ, 0x1f, UR48 ;  /* 0x0000001f3f257899 */ /* 0x000fe20008011430 */
[----:B------:R-:W-:Y:S01]  /*0d70*/  IMAD.U32 R3, RZ, RZ, UR4 ;  /* 0x00000004ff037e24 */ /* 0x000fe2000f8e00ff */
[----:B------:R-:W-:Y:S02]  /*0d80*/  IADD3 R18, R18, -0x80, RZ ;  /* 0xffffff8012127810 */ /* 0x000fe40007ffe0ff */
[----:B------:R-:W-:Y:S02]  /*0d90*/  CS2R R12, SRZ ;  /* 0x00000000000c7805 */ /* 0x000fe4000001ff00 */
[----:B------:R-:W-:Y:S01]  /*0da0*/  PLOP3.LUT P0, PT, PT, PT, PT, 0x80, 0x0 ;  /* 0x000000000000781c */ /* 0x000fe20003f0f070 */
[----:B------:R-:W-:Y:S01]  /*0db0*/  IMAD.MOV.U32 R2, RZ, RZ, RZ ;  /* 0x000000ffff027224 */ /* 0x000fe200078e00ff */
[----:B------:R-:W-:Y:S01]  /*0dc0*/  VIADDMNMX R0, R3, UR38, R0, PT ;  /* 0x0000002603007c46 */ /* 0x000fe2000b800100 */
[----:B------:R-:W-:Y:S01]  /*0dd0*/  IMAD.MOV.U32 R9, RZ, RZ, RZ ;  /* 0x000000ffff097224 */ /* 0x000fe200078e00ff */
[----:B------:R-:W-:-:S02]  /*0de0*/  CS2R R52, SRZ ;  /* 0x0000000000347805 */ /* 0x000fc4000001ff00 */
[----:B------:R-:W-:Y:S02]  /*0df0*/  CS2R R44, SRZ ;  /* 0x00000000002c7805 */ /* 0x000fe4000001ff00 */
[----:B------:R-:W-:Y:S01]  /*0e00*/  R2UR UR43, R0 ;  /* 0x00000000002b72ca */ /* 0x000fe200000e0000 */
[----:B------:R-:W-:Y:S01]  /*0e10*/  IMAD.MOV.U32 R0, RZ, RZ, RZ ;  /* 0x000000ffff007224 */ /* 0x000fe200078e00ff */
[----:B------:R-:W-:Y:S02]  /*0e20*/  CS2R R6, SRZ ;  /* 0x0000000000067805 */ /* 0x000fe4000001ff00 */
[----:B------:R-:W-:Y:S02]  /*0e30*/  CS2R R10, SRZ ;  /* 0x00000000000a7805 */ /* 0x000fe4000001ff00 */
[----:B------:R-:W-:Y:S02]  /*0e40*/  CS2R R48, SRZ ;  /* 0x0000000000307805 */ /* 0x000fe4000001ff00 */
[----:B------:R-:W-:Y:S01]  /*0e50*/  CS2R R50, SRZ ;  /* 0x0000000000327805 */ /* 0x000fe2000001ff00 */
[----:B------:R-:W-:Y:S01]  /*0e60*/  IMAD.MOV.U32 R17, RZ, RZ, RZ ;  /* 0x000000ffff117224 */ /* 0x000fe200078e00ff */
[----:B------:R-:W-:Y:S01]  /*0e70*/  CS2R R56, SRZ ;  /* 0x0000000000387805 */ /* 0x000fe2000001ff00 */
[----:B------:R-:W-:Y:S01]  /*0e80*/  IMAD.MOV.U32 R58, RZ, RZ, RZ ;  /* 0x000000ffff3a7224 */ /* 0x000fe200078e00ff */
[----:B------:R-:W-:-:S02]  /*0e90*/  CS2R R20, SRZ ;  /* 0x0000000000147805 */ /* 0x000fc4000001ff00 */
[----:B------:R-:W-:Y:S01]  /*0ea0*/  CS2R R32, SRZ ;  /* 0x0000000000207805 */ /* 0x000fe2000001ff00 */
[----:B------:R-:W-:Y:S01]  /*0eb0*/  IMAD.MOV.U32 R39, RZ, RZ, RZ ;  /* 0x000000ffff277224 */ /* 0x000fe200078e00ff */
[----:B------:R-:W-:Y:S01]  /*0ec0*/  CS2R R46, SRZ ;  /* 0x00000000002e7805 */ /* 0x000fe2000001ff00 */
[----:B------:R-:W-:Y:S01]  /*0ed0*/  UISETP.GT.AND UP0, UPT, UR43, UR38, UPT ;  /* 0x000000262b00728c */ /* 0x000fe2000bf04270 */
[----:B------:R-:W-:Y:S01]  /*0ee0*/  IMAD.MOV.U32 R19, RZ, RZ, RZ ;  /* 0x000000ffff137224 */ /* 0x000fe200078e00ff */
[----:B------:R-:W-:Y:S02]  /*0ef0*/  CS2R R22, SRZ ;  /* 0x0000000000167805 */ /* 0x000fe4000001ff00 */
[----:B------:R-:W-:Y:S01]  /*0f00*/  CS2R R24, SRZ ;  /* 0x0000000000187805 */ /* 0x000fe2000001ff00 */
[----:B------:R-:W-:Y:S01]  /*0f10*/  IMAD.MOV.U32 R15, RZ, RZ, RZ ;  /* 0x000000ffff0f7224 */ /* 0x000fe200078e00ff */
[----:B------:R-:W-:Y:S02]  /*0f20*/  CS2R R54, SRZ ;  /* 0x0000000000367805 */ /* 0x000fe4000001ff00 */
[----:B------:R-:W-:-:S02]  /*0f30*/  PLOP3.LUT P1, PT, PT, PT, UP0, 0x80, 0x0 ;  /* 0x000000000000781c */ /* 0x000fc40003f2f008 */
[----:B------:R-:W-:Y:S02]  /*0f40*/  CS2R R40, SRZ ;  /* 0x0000000000287805 */ /* 0x000fe4000001ff00 */
[----:B------:R-:W-:Y:S02]  /*0f50*/  MOV R29, RZ ;  /* 0x000000ff001d7202 */ /* 0x000fe40000000f00 */
[----:B------:R-:W-:Y:S01]  /*0f60*/  CS2R R64, SRZ ;  /* 0x0000000000407805 */ /* 0x000fe2000001ff00 */
[----:B------:R-:W-:Y:S01]  /*0f70*/  IMAD.MOV.U32 R37, RZ, RZ, RZ ;  /* 0x000000ffff257224 */ /* 0x000fe200078e00ff */
[----:B------:R-:W-:Y:S02]  /*0f80*/  CS2R R62, SRZ ;  /* 0x00000000003e7805 */ /* 0x000fe4000001ff00 */
[----:B------:R-:W-:Y:S02]  /*0f90*/  CS2R R60, SRZ ;  /* 0x00000000003c7805 */ /* 0x000fe4000001ff00 */
[----:B------:R-:W-:Y:S01]  /*0fa0*/  CS2R R120, SRZ ;  /* 0x0000000000787805 */ /* 0x000fe2000001ff00 */
[----:B------:R-:W-:Y:S01]  /*0fb0*/  IMAD.MOV.U32 R66, RZ, RZ, RZ ;  /* 0x000000ffff427224 */ /* 0x000fe200078e00ff */
[----:B------:R-:W-:Y:S01]  /*0fc0*/  CS2R R70, SRZ ;  /* 0x0000000000467805 */ /* 0x000fe2000001ff00 */
[----:B------:R-:W-:Y:S01]  /*0fd0*/  IMAD.MOV.U32 R31, RZ, RZ, RZ ;  /* 0x000000ffff1f7224 */ /* 0x000fe200078e00ff */
[----:B------:R-:W-:-:S02]  /*0fe0*/  CS2R R122, SRZ ;  /* 0x00000000007a7805 */ /* 0x000fc4000001ff00 */
[----:B------:R-:W-:Y:S02]  /*0ff0*/  CS2R R68, SRZ ;  /* 0x0000000000447805 */ /* 0x000fe4000001ff00 */
[----:B------:R-:W-:Y:S02]  /*1000*/  CS2R R76, SRZ ;  /* 0x00000000004c7805 */ /* 0x000fe4000001ff00 */
[----:B------:R-:W-:Y:S02]  /*1010*/  CS2R R78, SRZ ;  /* 0x00000000004e7805 */ /* 0x000fe4000001ff00 */
[----:B------:R-:W-:Y:S01]  /*1020*/  CS2R R74, SRZ ;  /* 0x00000000004a7805 */ /* 0x000fe2000001ff00 */
[----:B------:R-:W-:Y:S01]  /*1030*/  IMAD.MOV.U32 R72, RZ, RZ, RZ ;  /* 0x000000ffff487224 */ /* 0x000fe200078e00ff */
[----:B------:R-:W-:Y:S02]  /*1040*/  CS2R R84, SRZ ;  /* 0x0000000000547805 */ /* 0x000fe4000001ff00 */
[----:B------:R-:W-:-:S02]  /*1050*/  CS2R R80, SRZ ;  /* 0x0000000000507805 */ /* 0x000fc4000001ff00 */
[----:B------:R-:W-:Y:S02]  /*1060*/  CS2R R86, SRZ ;  /* 0x0000000000567805 */ /* 0x000fe4000001ff00 */
        /* <DEDUP_REMOVED lines=10> */
[----:B------:R-:W-:Y:S02]  /*1110*/  CS2R R108, SRZ ;  /* 0x00000000006c7805 */ /* 0x000fe4000001ff00 */
[----:B------:R-:W-:Y:S01]  /*1120*/  CS2R R110, SRZ ;  /* 0x00000000006e7805 */ /* 0x000fe2000001ff00 */
[----:B------:R-:W-:Y:S01]  /*1130*/  IMAD.MOV.U32 R112, RZ, RZ, RZ ;  /* 0x000000ffff707224 */ /* 0x000fe200078e00ff */
[----:B------:R-:W-:Y:S01]  /*1140*/  MOV R116, RZ ;  /* 0x000000ff00747202 */ /* 0x000fe20000000f00 */
[----:B------:R-:W-:Y:S01]  /*1150*/  IMAD.MOV.U32 R124, RZ, RZ, RZ ;  /* 0x000000ffff7c7224 */ /* 0x000fe200078e00ff */
[----:B------:R-:W-:Y:S02]  /*1160*/  CS2R R118, SRZ ;  /* 0x0000000000767805 */ /* 0x000fe4000001ff00 */
[----:B------:R-:W-:Y:S01]  /*1170*/  CS2R R114, SRZ ;  /* 0x0000000000727805 */ /* 0x000fe2000001ff00 */
[----:B------:R-:W-:Y:S01]  /*1180*/  IMAD.MOV.U32 R126, RZ, RZ, RZ ;  /* 0x000000ffff7e7224 */ /* 0x000fe200078e00ff */
[----:B------:R-:W-:Y:S06]  /*1190*/  @!P1 BRA `(.L_x_10) ;  /* 0x0000008c00209947 */ /* 0x000fec0003800000 */
[----:B------:R-:W-:Y:S01]  /*11a0*/  SHF.R.S32.HI R17, RZ, 0x1f, R18 ;  /* 0x0000001fff117819 */ /* 0x000fe20000011412 */
[----:B------:R-:W0:Y:S01]  /*11b0*/  S2UR UR42, SR_CgaCtaId ;  /* 0x00000000002a79c3 */ /* 0x000e220000008800 */
[----:B------:R-:W-:Y:S02]  /*11c0*/  UMOV UR36, 0x400 ;  /* 0x0000040000247882 */ /* 0x000fe40000000000 */
[----:B------:R-:W-:-:S04]  /*11d0*/  LEA.HI R17, R17, R18, RZ, 0x7 ;  /* 0x0000001211117211 */ /* 0x000fc800078f38ff */
[----:B------:R-:W-:-:S06]  /*11e0*/  SHF.R.S32.HI R0, RZ, 0x7, R17 ;  /* 0x00000007ff007819 */ /* 0x000fcc0000011411 */
[----:B------:R-:W1:Y:S01]  /*11f0*/  SHFL.IDX PT, R0, R0, RZ, 0x1f ;  /* 0x00001fff00007589 */ /* 0x000e6200000e0000 */
[----:B0-----:R-:W-:-:S04]  /*1200*/  ULEA UR36, UR42, UR36, 0x18 ;  /* 0x000000242a247291 */ /* 0x001fc8000f8ec03f */
[----:B------:R-:W-:-:S04]  /*1210*/  UIADD3 UR5, UR36, 0x1e200, URZ ;  /* 0x0001e20024057890 */ /* 0x000fc8000fffe03f */
[----:B------:R-:W-:Y:S01]  /*1220*/  ULOP3.LUT UP0, URZ, UR5, 0x9f, URZ, 0xc0, !UPT ;  /* 0x0000009f053f7892 */ /* 0x000fe2000f80c03f */
[----:B-1----:R-:W-:-:S05]  /*1230*/  R2UR UR49, R0 ;  /* 0x00000000003172ca */ /* 0x002fca00000e0000 */
[----:B------:R-:W-:-:S08]  /*1240*/  PLOP3.LUT P0, PT, PT, PT, UP0, 0x80, 0x0 ;  /* 0x000000000000781c */ /* 0x000fd00003f0f008 */
[----:B------:R-:W-:-:S04]  /*1250*/  ULEA.HI UR4, UR49, UR49, URZ, 0x1 ;  /* 0x0000003131047291 */ /* 0x000fc8000f8f083f */
[----:B------:R-:W-:-:S04]  /*1260*/  ULOP3.LUT UR4, UR4, 0x3e, URZ, 0xc0, !UPT ;  /* 0x0000003e04047892 */ /* 0x000fc8000f8ec03f */
[----:B------:R-:W-:-:S04]  /*1270*/  UIADD3 UR4, UR49, -UR4, URZ ;  /* 0x8000000431047290 */ /* 0x000fc8000fffe03f */
[----:B------:R-:W-:-:S04]  /*1280*/  ULEA UR4, UR4, UR5, 0xc ;  /* 0x0000000504047291 */ /* 0x000fc8000f8e603f */
[----:B------:R-:W-:-:S04]  /*1290*/  USHF.R.U32.HI UR4, URZ, 0x4, UR4 ;  /* 0x000000043f047899 */ /* 0x000fc80008011604 */
[----:B------:R-:W-:Y:S01]  /*12a0*/  ULOP3.LUT UR40, UR4, 0x3fff, URZ, 0xc0, !UPT ;  /* 0x00003fff04287892 */ /* 0x000fe2000f8ec03f */
[----:B------:R-:W-:Y:S11]  /*12b0*/  @!P0 BRA `(.L_x_11) ;  /* 0x0000000000408947 */ /* 0x000ff60003800000 */
[----:B------:R-:W-:Y:S01]  /*12c0*/  MOV R0, 0x0 ;  /* 0x0000000000007802 */ /* 0x000fe20000000f00 */
[----:B------:R-:W-:Y:S01]  /*12d0*/  ULDC.64 UR4, c[0x4][0xc0] ;  /* 0x0100300000047ab9 */ /* 0x000fe20000000a00 */
[----:B------:R-:W-:Y:S01]  /*12e0*/  ULDC.64 UR6, c[0x4][0x30] ;  /* 0x01000c0000067ab9 */ /* 0x000fe20000000a00 */
[----:B------:R-:W-:Y:S01]  /*12f0*/  IMAD.U32 R4, RZ, RZ, UR4 ;  /* 0x00000004ff047e24 */ /* 0x000fe2000f8e00ff */
[----:B------:R0:W1:Y:S01]  /*1300*/  LDC.64 R2, c[0x4][R0] ;  /* 0x0100000000027b82 */ /* 0x0000620000000a00 */
[----:B------:R-:W-:Y:S01]  /*1310*/  IMAD.U32 R5, RZ, RZ, UR5 ;  /* 0x00000005ff057e24 */ /* 0x000fe2000f8e00ff */
[----:B------:R-:W-:Y:S01]  /*1320*/  ULDC.64 UR4, c[0x4][0xc8] ;  /* 0x0100320000047ab9 */ /* 0x000fe20000000a00 */
[----:B------:R-:W-:Y:S01]  /*1330*/  IMAD.U32 R10, RZ, RZ, UR6 ;  /* 0x00000006ff0a7e24 */ /* 0x000fe2000f8e00ff */
[----:B------:R-:W-:Y:S01]  /*1340*/  MOV R8, 0x70 ;  /* 0x0000007000087802 */ /* 0x000fe20000000f00 */
[----:B------:R-:W-:Y:S02]  /*1350*/  IMAD.U32 R6, RZ, RZ, UR4 ;  /* 0x00000004ff067e24 */ /* 0x000fe4000f8e00ff */
[----:B------:R-:W-:-:S02]  /*1360*/  IMAD.U32 R7, RZ, RZ, UR5 ;  /* 0x00000005ff077e24 */ /* 0x000fc4000f8e00ff */
[----:B------:R-:W-:Y:S02]  /*1370*/  IMAD.U32 R11, RZ, RZ, UR7 ;  /* 0x00000007ff0b7e24 */ /* 0x000fe4000f8e00ff */
[----:B------:R-:W-:Y:S02]  /*1380*/  IMAD.MOV.U32 R12, RZ, RZ, 0x1 ;  /* 0x00000001ff0c7424 */ /* 0x000fe400078e00ff */
[----:B0-----:R-:W-:-:S07]  /*1390*/  IMAD.MOV.U32 R13, RZ, RZ, RZ ;  /* 0x000000ffff0d7224 */ /* 0x001fce00078e00ff */
[----:B------:R-:W-:-:S07]  /*13a0*/  LEPC R20, `(.L_x_11) ;  /* 0x000000001014794e */ /* 0x000fce0000000000 */
[----:B-1----:R-:W-:Y:S05]  /*13b0*/  CALL.ABS.NOINC R2 ;  /* 0x0000000002007343 */ /* 0x002fea0003c00000 */
.L_x_11:
[----:B------:R-:W-:Y:S01]  /*13c0*/  ULDC.64 UR6, c[0x0][0x990] ;  /* 0x0002640000067ab9 */ /* 0x000fe20000000a00 */
[----:B------:R-:W-:Y:S01]  /*13d0*/  ULDC.64 UR4, c[0x0][0x998] ;  /* 0x0002660000047ab9 */ /* 0x000fe20000000a00 */
[----:B------:R-:W-:Y:S01]  /*13e0*/  UISETP.NE.U32.AND UP0, UPT, UR6, URZ, UPT ;  /* 0x0000003f0600728c */ /* 0x000fe2000bf05070 */
[----:B------:R-:W-:Y:S01]  /*13f0*/  IMAD.MOV.U32 R7, RZ, RZ, 0x3f800000 ;  /* 0x3f800000ff077424 */ /* 0x000fe200078e00ff */
[----:B------:R-:W-:Y:S01]  /*1400*/  UISETP.NE.U32.AND UP1, UPT, UR4, URZ, UPT ;  /* 0x0000003f0400728c */ /* 0x000fe2000bf25070 */
[----:B------:R-:W-:Y:S01]  /*1410*/  IMAD.MOV.U32 R0, RZ, RZ, 0x3f800000 ;  /* 0x3f800000ff007424 */ /* 0x000fe200078e00ff */
[----:B------:R-:W-:Y:S02]  /*1420*/  UISETP.NE.AND.EX UP0, UPT, UR7, URZ, UPT, UP0 ;  /* 0x0000003f0700728c */ /* 0x000fe4000bf05300 */
[----:B------:R-:W-:-:S04]  /*1430*/  UISETP.NE.AND.EX UP1, UPT, UR5, URZ, UPT, UP1 ;  /* 0x0000003f0500728c */ /* 0x000fc8000bf25310 */
[----:B------:R-:W-:Y:S02]  /*1440*/  PLOP3.LUT P0, PT, PT, PT, UP0, 0x80, 0x0 ;  /* 0x000000000000781c */ /* 0x000fe40003f0f008 */
[----:B------:R-:W-:-:S03]  /*1450*/  PLOP3.LUT P1, PT, PT, PT, UP1, 0x80, 0x0 ;  /* 0x000000000000781c */ /* 0x000fc60003f2f018 */
[----:B------:R-:W-:Y:S01]  /*1460*/  @UP0 ULDC.64 UR12, c[0x0][0x9a8] ;  /* 0x00026a00000c0ab9 */ /* 0x000fe20000000a00 */
[----:B------:R-:W-:Y:S01]  /*1470*/  @UP0 ULDC.64 UR16, c[0x0][0x9b0] ;  /* 0x00026c0000100ab9 */ /* 0x000fe20000000a00 */
[----:B------:R-:W-:Y:S01]  /*1480*/  @UP1 ULDC.64 UR14, c[0x0][0x9b8] ;  /* 0x00026e00000e1ab9 */ /* 0x000fe20000000a00 */
[----:B------:R-:W-:Y:S02]  /*1490*/  @UP0 UIMAD UR8, UR37, UR12, URZ ;  /* 0x0000000c250802a4 */ /* 0x000fe4000f8e023f */
[----:B------:R-:W-:Y:S02]  /*14a0*/  @UP0 UIMAD.WIDE.U32 UR10, UR48, UR12, URZ ;  /* 0x0000000c300a02a5 */ /* 0x000fe4000f8e003f */
[----:B------:R-:W-:Y:S02]  /*14b0*/  @UP1 UIMAD UR12, UR37, UR14, URZ ;  /* 0x0000000e250c12a4 */ /* 0x000fe4000f8e023f */
[----:B------:R-:W-:Y:S02]  /*14c0*/  @UP0 UIMAD UR13, UR48, UR13, UR8 ;  /* 0x0000000d300d02a4 */ /* 0x000fe4000f8e0208 */
[----:B------:R-:W-:-:S02]  /*14d0*/  @UP1 UIMAD.WIDE.U32 UR8, UR48, UR14, URZ ;  /* 0x0000000e300812a5 */ /* 0x000fc4000f8e003f */
[----:B------:R-:W-:Y:S02]  /*14e0*/  @UP1 UIMAD UR14, UR48, UR15, UR12 ;  /* 0x0000000f300e12a4 */ /* 0x000fe4000f8e020c */
[----:B------:R-:W-:Y:S02]  /*14f0*/  @UP0 USHF.R.S32.HI UR12, URZ, 0x1f, UR50 ;  /* 0x0000001f3f0c0899 */ /* 0x000fe40008011432 */
[----:B------:R-:W-:Y:S01]  /*1500*/  @UP1 USHF.R.S32.HI UR15, URZ, 0x1f, UR50 ;  /* 0x0000001f3f0f1899 */ /* 0x000fe20008011432 */
[----:B------:R-:W-:Y:S01]  /*1510*/  @UP1 ULDC.64 UR18, c[0x0][0x9c0] ;  /* 0x0002700000121ab9 */ /* 0x000fe20000000a00 */
[----:B------:R-:W-:Y:S02]  /*1520*/  @UP0 UIADD3 UR11, UR11, UR13, URZ ;  /* 0x0000000d0b0b0290 */ /* 0x000fe4000fffe03f */
[----:B------:R-:W-:Y:S02]  /*1530*/  @UP0 UIMAD UR12, UR12, UR16, URZ ;  /* 0x000000100c0c02a4 */ /* 0x000fe4000f8e023f */
[----:B------:R-:W-:-:S02]  /*1540*/  @UP1 UIMAD UR13, UR15, UR18, URZ ;  /* 0x000000120f0d12a4 */ /* 0x000fc4000f8e023f */
[----:B------:R-:W-:Y:S02]  /*1550*/  @UP1 UIADD3 UR9, UR9, UR14, URZ ;  /* 0x0000000e09091290 */ /* 0x000fe4000fffe03f */
[----:B------:R-:W-:Y:S02]  /*1560*/  @UP0 UIMAD UR12, UR50, UR17, UR12 ;  /* 0x00000011320c02a4 */ /* 0x000fe4000f8e020c */
[----:B------:R-:W-:Y:S02]  /*1570*/  @UP0 UIMAD.WIDE.U32 UR10, UR50, UR16, UR10 ;  /* 0x00000010320a02a5 */ /* 0x000fe4000f8e000a */
[----:B------:R-:W-:Y:S02]  /*1580*/  @UP1 UIMAD UR13, UR50, UR19, UR13 ;  /* 0x00000013320d12a4 */ /* 0x000fe4000f8e020d */
[----:B------:R-:W-:Y:S02]  /*1590*/  @UP1 UIMAD.WIDE.U32 UR8, UR50, UR18, UR8 ;  /* 0x00000012320812a5 */ /* 0x000fe4000f8e0008 */
[----:B------:R-:W-:-:S02]  /*15a0*/  @UP0 UIADD3 UR11, UR11, UR12, URZ ;  /* 0x0000000c0b0b0290 */ /* 0x000fc4000fffe03f */
[----:B------:R-:W-:Y:S02]  /*15b0*/  @UP0 ULEA UR6, UP2, UR10, UR6, 0x2 ;  /* 0x000000060a060291 */ /* 0x000fe4000f84103f */
[----:B------:R-:W-:Y:S02]  /*15c0*/  @UP1 UIADD3 UR9, UR9, UR13, URZ ;  /* 0x0000000d09091290 */ /* 0x000fe4000fffe03f */
[----:B------:R-:W-:Y:S02]  /*15d0*/  @UP1 ULEA UR4, UP3, UR8, UR4, 0x2 ;  /* 0x0000000408041291 */ /* 0x000fe4000f86103f */
[----:B------:R-:W-:Y:S01]  /*15e0*/  @UP0 ULEA.HI.X UR7, UR10, UR7, UR11, 0x2, UP2 ;  /* 0x000000070a070291 */ /* 0x000fe200090f140b */
[----:B------:R-:W-:Y:S01]  /*15f0*/  IMAD.U32 R2, RZ, RZ, UR6 ;  /* 0x00000006ff027e24 */ /* 0x000fe2000f8e00ff */
[----:B------:R-:W-:Y:S02]  /*1600*/  @UP1 ULEA.HI.X UR5, UR8, UR5, UR9, 0x2, UP3 ;  /* 0x0000000508051291 */ /* 0x000fe400098f1409 */
[----:B------:R-:W-:Y:S01]  /*1610*/  IMAD.U32 R4, RZ, RZ, UR4 ;  /* 0x00000004ff047e24 */ /* 0x000fe2000f8e00ff */
[----:B------:R-:W-:Y:S01]  /*1620*/  SHF.L.U32 R6, RZ, 0x1f, RZ ;  /* 0x0000001fff067819 */ /* 0x000fe200000006ff */
[----:B------:R-:W-:Y:S01]  /*1630*/  IMAD.U32 R3, RZ, RZ, UR7 ;  /* 0x00000007ff037e24 */ /* 0x000fe2000f8e00ff */
[----:B------:R-:W-:Y:S01]  /*1640*/  ULDC UR4, c[0x0][0x9d8] ;  /* 0x0002760000047ab9 */ /* 0x000fe20000000800 */
[----:B------:R-:W-:-:S03]  /*1650*/  IMAD.U32 R5, RZ, RZ, UR5 ;  /* 0x00000005ff057e24 */ /* 0x000fc6000f8e00ff */
[----:B------:R-:W2:Y:S04]  /*1660*/  @P0 LDG.E R7, desc[UR54][R2.64] ;  /* 0x0000003602070981 */ /* 0x000ea8000c1e1900 */
[----:B------:R-:W2:Y:S01]  /*1670*/  @P1 LDG.E R0, desc[UR54][R4.64] ;  /* 0x0000003604001981 */ /* 0x000ea2000c1e1900 */
[----:B------:R-:W0:Y:S01]  /*1680*/  SYNCS.PHASECHK.TRANS64.TRYWAIT P0, [UR36+0x33400], R6 ;  /* 0x03340006ff0075a7 */ /* 0x000e220008000164 */
[----:B--2---:R-:W-:-:S04]  /*1690*/  FMUL.FTZ R0, R7, R0 ;  /* 0x0000000007007220 */ /* 0x004fc80000410000 */
[----:B------:R-:W-:Y:S01]  /*16a0*/  FMUL.FTZ R0, R0, UR4 ;  /* 0x0000000400007c20 */ /* 0x000fe20008410000 */
[----:B0-----:R-:W-:Y:S06]  /*16b0*/  @!P0 BRA `(.L_x_12) ;  /* 0x0000010400a88947 */ /* 0x001fec0003800000 */
.L_x_98:
[----:B------:R-:W-:-:S06]  /*16c0*/  ULOP3.LUT UR4, UR39, 0x1, URZ, 0xfc, !UPT ;  /* 0x0000000127047892 */ /* 0x000fcc000f8efc3f */
[----:B------:R-:W-:-:S04]  /*16d0*/  MOV R2, UR4 ;  /* 0x0000000400027c02 */ /* 0x000fc80008000f00 */
[----:B------:R-:W-:-:S13]  /*16e0*/  ISETP.NE.AND P0, PT, R2, 0x3, PT ;  /* 0x000000030200780c */ /* 0x000fda0003f05270 */
[----:B------:R-:W-:Y:S05]  /*16f0*/  @!P0 BRA `(.L_x_13) ;  /* 0x0000000000048947 */ /* 0x000fea0003800000 */
[----:B------:R-:W-:Y:S01]  /*1700*/  BPT.TRAP 0x1 ;  /* 0x000000040000795c */ /* 0x000fe20000300000 */
.L_x_13:
[----:B------:R1:W2:Y:S01]  /*1710*/  SYNCS.PHASECHK.TRANS64.TRYWAIT P1, [UR36+0x33430], R6 ;  /* 0x03343006ff0075a7 */ /* 0x0002a20008020164 */
[----:B------:R-:W-:Y:S05]  /*1720*/  @!P0 BRA `(.L_x_14) ;  /* 0x0000000000048947 */ /* 0x000fea0003800000 */
[----:B------:R-:W-:Y:S01]  /*1730*/  BPT.TRAP 0x1 ;  /* 0x000000040000795c */ /* 0x000fe20000300000 */
.L_x_14:
[----:B------:R-:W-:Y:S02]  /*1740*/  IMAD.U32 R2, RZ, RZ, UR40 ;  /* 0x00000028ff027e24 */ /* 0x000fe4000f8e00ff */
[----:B------:R-:W-:Y:S01]  /*1750*/  IMAD.MOV.U32 R4, RZ, RZ, RZ ;  /* 0x000000ffff047224 */ /* 0x000fe200078e00ff */
[----:B--2---:R-:W-:Y:S06]  /*1760*/  @P1 BRA `(.L_x_15) ;  /* 0x0000000000081947 */ /* 0x004fec0003800000 */
[----:B------:R-:W2:Y:S02]  /*1770*/  SYNCS.PHASECHK.TRANS64.TRYWAIT P1, [UR36+0x33430], R6 ;  /* 0x03343006ff0075a7 */ /* 0x000ea40008020164 */
[----:B--2---:R-:W-:Y:S05]  /*1780*/  @!P1 BRA `(.L_x_16) ;  /* 0x00000104008c9947 */ /* 0x004fea0003800000 */
.L_x_15:
[----:B------:R-:W-:Y:S05]  /*1790*/  WARPSYNC.ALL ;  /* 0x0000000000007948 */ /* 0x000fea0003800000 */
[----:B------:R-:W-:Y:S01]  /*17a0*/  IMAD.MOV.U32 R25, RZ, RZ, RZ ;  /* 0x000000ffff197224 */ /* 0x000fe200078e00ff */
[----:B------:R-:W-:Y:S01]  /*17b0*/  LOP3.LUT R2, R2, 0x10000, RZ, 0xfc, !PT ;  /* 0x0001000002027812 */ /* 0x000fe200078efcff */
[----:B0-----:R-:W-:Y:S01]  /*17c0*/  IMAD.MOV.U32 R3, RZ, RZ, -0x7fffffe0 ;  /* 0x80000020ff037424 */ /* 0x001fe200078e00ff */
[----:B------:R-:W-:-:S04]  /*17d0*/  UIADD3 UR4, UR36, 0x24200, URZ ;  /* 0x0002420024047890 */ /* 0x000fc8000fffe03f */
[C---:B------:R-:W-:Y:S01]  /*17e0*/  R2UR UR5, R3.reuse ;  /* 0x00000000030572ca */ /* 0x040fe200000e0000 */
[----:B------:R-:W-:Y:S01]  /*17f0*/  WARPGROUP.ARRIVE ;  /* 0x00000000000079c5 */ /* 0x000fe20000000000 */
[----:B------:R-:W-:Y:S01]  /*1800*/  UMOV UR7, 0x80000020 ;  /* 0x8000002000077882 */ /* 0x000fe20000000000 */
[----:B------:R-:W-:Y:S01]  /*1810*/  USHF.R.U32.HI UR6, URZ, 0x4, UR4 ;  /* 0x000000043f067899 */ /* 0x000fe20008011604 */
[C---:B------:R-:W-:Y:S01]  /*1820*/  R2UR UR8, R2.reuse ;  /* 0x00000000020872ca */ /* 0x040fe200000e0000 */
[----:B------:R-:W-:Y:S01]  /*1830*/  UMOV UR11, 0x80000020 ;  /* 0x80000020000b7882 */ /* 0x000fe20000000000 */
[C---:B------:R-:W-:Y:S01]  /*1840*/  R2UR UR4, R2.reuse ;  /* 0x00000000020472ca */ /* 0x040fe200000e0000 */
[----:B------:R-:W-:Y:S01]  /*1850*/  ULOP3.LUT UR6, UR6, 0x3fff, URZ, 0xc0, !UPT ;  /* 0x00003fff06067892 */ /* 0x000fe2000f8ec03f */
[C---:B------:R-:W-:Y:S01]  /*1860*/  R2UR UR9, R3.reuse ;  /* 0x00000000030972ca */ /* 0x040fe200000e0000 */
[----:B------:R-:W-:Y:S01]  /*1870*/  UMOV UR15, 0x80000020 ;  /* 0x80000020000f7882 */ /* 0x000fe20000000000 */
[C---:B------:R-:W-:Y:S01]  /*1880*/  R2UR UR12, R2.reuse ;  /* 0x00000000020c72ca */ /* 0x040fe200000e0000 */
[----:B------:R-:W-:Y:S01]  /*1890*/  ULOP3.LUT UR52, UR6, 0x10000, URZ, 0xfc, !UPT ;  /* 0x0001000006347892 */ /* 0x000fe2000f8efc3f */
[C---:B------:R-:W-:Y:S01]  /*18a0*/  R2UR UR13, R3.reuse ;  /* 0x00000000030d72ca */ /* 0x040fe200000e0000 */
[----:B------:R-:W-:Y:S01]  /*18b0*/  UMOV UR19, 0x80000020 ;  /* 0x8000002000137882 */ /* 0x000fe20000000000 */
[C---:B------:R-:W-:Y:S01]  /*18c0*/  R2UR UR16, R2.reuse ;  /* 0x00000000021072ca */ /* 0x040fe200000e0000 */
[----:B------:R-:W-:Y:S01]  /*18d0*/  UIADD3 UR10, UR52, 0x80, URZ ;  /* 0x00000080340a7890 */ /* 0x000fe2000fffe03f */
[C---:B------:R-:W-:Y:S01]  /*18e0*/  R2UR UR17, R3.reuse ;  /* 0x00000000031172ca */ /* 0x040fe200000e0000 */
[----:B------:R-:W-:Y:S01]  /*18f0*/  UIADD3 UR14, UR52, 0x100, URZ ;  /* 0x00000100340e7890 */ /* 0x000fe2000fffe03f */
[----:B------:R-:W-:Y:S01]  /*1900*/  R2UR UR20, R2 ;  /* 0x00000000021472ca */ /* 0x000fe200000e0000 */
[----:B------:R-:W-:Y:S01]  /*1910*/  UMOV UR6, UR52 ;  /* 0x0000003400067c82 */ /* 0x000fe20008000000 */
[----:B------:R-:W-:Y:S01]  /*1920*/  UIADD3 UR18, UR52, 0x180, URZ ;  /* 0x0000018034127890 */ /* 0x000fe2000fffe03f */
[----:B------:R-:W-:Y:S01]  /*1930*/  QGMMA.64x32x32.F32.E4M3.E4M3 R92, gdesc[UR4], RZ, !UPT, gsb0 ;  /* 0x00600000045c79f3 */ /* 0x000fe2000c0008ff */
[----:B------:R-:W-:Y:S01]  /*1940*/  R2UR UR21, R3 ;  /* 0x00000000031572ca */ /* 0x000fe200000e0000 */
[----:B------:R-:W-:Y:S01]  /*1950*/  UIADD3 UR22, UR52, 0x200, URZ ;  /* 0x0000020034167890 */ /* 0x000fe2000fffe03f */
[----:B------:R-:W-:Y:S01]  /*1960*/  UMOV UR23, 0x80000020 ;  /* 0x8000002000177882 */ /* 0x000fe20000000000 */
[----:B------:R-:W-:Y:S01]  /*1970*/  UIADD3 UR26, UR52, 0x2, URZ ;  /* 0x00000002341a7890 */ /* 0x000fe2000fffe03f */
[----:B------:R-:W-:Y:S01]  /*1980*/  UMOV UR25, 0x80000020 ;  /* 0x8000002000197882 */ /* 0x000fe20000000000 */
[----:B------:R-:W-:Y:S01]  /*1990*/  UMOV UR27, 0x80000020 ;  /* 0x80000020001b7882 */ /* 0x000fe20000000000 */
[----:B------:R-:W-:Y:S01]  /*19a0*/  UIADD3 UR6, UR52, 0x82, URZ ;  /* 0x0000008234067890 */ /* 0x000fe2000fffe03f */
[----:B------:R-:W-:Y:S01]  /*19b0*/  UMOV UR5, UR25 ;  /* 0x0000001900057c82 */ /* 0x000fe20008000000 */
[----:B------:R-:W-:Y:S01]  /*19c0*/  UMOV UR7, 0x80000020 ;  /* 0x8000002000077882 */ /* 0x000fe20000000000 */
[----:B------:R-:W-:Y:S01]  /*19d0*/  UIADD3 UR30, UR52, 0x280, URZ ;  /* 0x00000280341e7890 */ /* 0x000fe2000fffe03f */
[----:B------:R-:W-:Y:S01]  /*19e0*/  UMOV UR29, 0x80000020 ;  /* 0x80000020001d7882 */ /* 0x000fe20000000000 */
[----:B------:R-:W-:Y:S01]  /*19f0*/  UMOV UR31, 0x80000020 ;  /* 0x80000020001f7882 */ /* 0x000fe20000000000 */
[----:B------:R-:W-:Y:S01]  /*1a00*/  UIADD3 UR34, UR52, 0x282, URZ ;  /* 0x0000028234227890 */ /* 0x000fe2000fffe03f */
[----:B------:R-:W-:Y:S01]  /*1a10*/  UMOV UR33, 0x80000020 ;  /* 0x8000002000217882 */ /* 0x000fe20000000000 */
[----:B------:R-:W-:Y:S01]  /*1a20*/  UMOV UR35, 0x80000020 ;  /* 0x8000002000237882 */ /* 0x000fe20000000000 */
[----:B------:R-:W-:Y:S01]  /*1a30*/  UMOV UR41, 0x80000020 ;  /* 0x8000002000297882 */ /* 0x000fe20000000000 */
[----:B------:R-:W-:Y:S01]  /*1a40*/  UIADD3 UR46, UR52, 0x502, URZ ;  /* 0x00000502342e7890 */ /* 0x000fe2000fffe03f */
[----:B------:R-:W-:Y:S01]  /*1a50*/  UMOV UR45, 0x80000020 ;  /* 0x80000020002d7882 */ /* 0x000fe20000000000 */
[----:B------:R-:W-:Y:S01]  /*1a60*/  UMOV UR47, 0x80000020 ;  /* 0x80000020002f7882 */ /* 0x000fe20000000000 */
[----:B------:R-:W-:-:S02]  /*1a70*/  WARPGROUP.DEPBAR.LE gsb0, 0x0 ;  /* 0x00008000000079c5 */ /* 0x000fc40000010000 */
[----:B------:R-:W-:-:S06]  /*1a80*/  WARPGROUP.ARRIVE ;  /* 0x00000000000079c5 */ /* 0x000fcc0000000000 */
[----:B------:R-:W-:Y:S01]  /*1a90*/  QGMMA.64x32x32.F32.E4M3.E4M3 R76, gdesc[UR8], RZ, !UPT, gsb0 ;  /* 0x00600000084c79f3 */ /* 0x000fe2000c0008ff */
[----:B------:R-:W-:Y:S01]  /*1aa0*/  UIADD3 UR10, UR52, 0x102, URZ ;  /* 0x00000102340a7890 */ /* 0x000fe2000fffe03f */
[----:B------:R-:W-:Y:S01]  /*1ab0*/  UMOV UR9, UR25 ;  /* 0x0000001900097c82 */ /* 0x000fe20008000000 */
[----:B------:R-:W-:Y:S01]  /*1ac0*/  UMOV UR11, 0x80000020 ;  /* 0x80000020000b7882 */ /* 0x000fe20000000000 */
[----:B------:R-:W-:Y:S02]  /*1ad0*/  WARPGROUP.DEPBAR.LE gsb0, 0x0 ;  /* 0x00008000000079c5 */ /* 0x000fe40000010000 */
        /* <DEDUP_REMOVED lines=8> */
[----:B------:R-:W-:-:S13]  /*1b60*/  R2UR UR16, R2 ;  /* 0x00000000021072ca */ /* 0x000fda00000e0000 */
[----:B------:R-:W-:Y:S02]  /*1b70*/  UIADD3 UR24, UR16, 0x2, URZ ;  /* 0x0000000210187890 */ /* 0x000fe4000fffe03f */
[----:B------:R-:W-:Y:S02]  /*1b80*/  UIADD3 UR28, UR16, 0x200, URZ ;  /* 0x00000200101c7890 */ /* 0x000fe4000fffe03f */
[----:B------:R-:W-:Y:S02]  /*1b90*/  UIADD3 UR32, UR16, 0x202, URZ ;  /* 0x0000020210207890 */ /* 0x000fe4000fffe03f */
[----:B------:R-:W-:Y:S01]  /*1ba0*/  UIADD3 UR40, UR16, 0x400, URZ ;  /* 0x0000040010287890 */ /* 0x000fe2000fffe03f */
[----:B------:R-:W-:Y:S01]  /*1bb0*/  UMOV UR4, UR24 ;  /* 0x0000001800047c82 */ /* 0x000fe20008000000 */
[----:B------:R-:W-:Y:S01]  /*1bc0*/  UMOV UR8, UR24 ;  /* 0x0000001800087c82 */ /* 0x000fe20008000000 */
[----:B------:R-:W-:-:S04]  /*1bd0*/  UIADD3 UR44, UR16, 0x402, URZ ;  /* 0x00000402102c7890 */ /* 0x000fc8000fffe03f */
[----:B------:R-:W-:Y:S01]  /*1be0*/  UMOV UR12, UR40 ;  /* 0x00000028000c7c82 */ /* 0x000fe20008000000 */
[----:B------:R-:W-:Y:S02]  /*1bf0*/  WARPGROUP.DEPBAR.LE gsb0, 0x0 ;  /* 0x00008000000079c5 */ /* 0x000fe40000010000 */
[----:B------:R-:W-:-:S06]  /*1c00*/  WARPGROUP.ARRIVE ;  /* 0x00000000000079c5 */ /* 0x000fcc0000000000 */
[----:B------:R-:W-:Y:S03]  /*1c10*/  QGMMA.64x32x32.F32.E4M3.E4M3 R28, gdesc[UR20], RZ, !UPT, gsb0 ;  /* 0x00600000141c79f3 */ /* 0x000fe6000c0008ff */
[----:B------:R-:W-:Y:S02]  /*1c20*/  WARPGROUP.DEPBAR.LE gsb0, 0x0 ;  /* 0x00008000000079c5 */ /* 0x000fe40000010000 */
[----:B------:R-:W-:-:S06]  /*1c30*/  WARPGROUP.ARRIVE ;  /* 0x00000000000079c5 */ /* 0x000fcc0000000000 */
[----:B------:R-:W-:Y:S01]  /*1c40*/  QGMMA.64x32x32.F32.E4M3.E4M3 R92, gdesc[UR24], R92, gsb0 ;  /* 0x00600000185c79f3 */ /* 0x000fe2000800085c */
[----:B------:R-:W-:Y:S01]  /*1c50*/  UIADD3 UR26, UR52, 0x182, URZ ;  /* 0x00000182341a7890 */ /* 0x000fe2000fffe03f */
[----:B------:R-:W-:Y:S01]  /*1c60*/  UMOV UR27, 0x80000020 ;  /* 0x80000020001b7882 */ /* 0x000fe20000000000 */
[----:B------:R-:W-:Y:S02]  /*1c70*/  WARPGROUP.DEPBAR.LE gsb0, 0x0 ;  /* 0x00008000000079c5 */ /* 0x000fe40000010000 */
[----:B------:R-:W-:-:S06]  /*1c80*/  WARPGROUP.ARRIVE ;  /* 0x00000000000079c5 */ /* 0x000fcc0000000000 */
[----:B------:R-:W-:Y:S01]  /*1c90*/  QGMMA.64x32x32.F32.E4M3.E4M3 R76, gdesc[UR4], R76, gsb0 ;  /* 0x00600000044c79f3 */ /* 0x000fe2000800084c */
[----:B------:R-:W-:Y:S02]  /*1ca0*/  UIADD3 UR4, UR52, 0x202, URZ ;  /* 0x0000020234047890 */ /* 0x000fe4000fffe03f */
[----:B------:R-:W-:Y:S01]  /*1cb0*/  UIADD3 UR6, UR52, 0x300, URZ ;  /* 0x0000030034067890 */ /* 0x000fe2000fffe03f */
[----:B------:R-:W-:Y:S01]  /*1cc0*/  UMOV UR5, UR29 ;  /* 0x0000001d00057c82 */ /* 0x000fe20008000000 */
[----:B------:R-:W-:Y:S01]  /*1cd0*/  UMOV UR7, 0x80000020 ;  /* 0x8000002000077882 */ /* 0x000fe20000000000 */
[----:B------:R-:W-:Y:S02]  /*1ce0*/  WARPGROUP.DEPBAR.LE gsb0, 0x0 ;  /* 0x00008000000079c5 */ /* 0x000fe40000010000 */
[----:B------:R-:W-:-:S06]  /*1cf0*/  WARPGROUP.ARRIVE ;  /* 0x00000000000079c5 */ /* 0x000fcc0000000000 */
[----:B------:R-:W-:Y:S01]  /*1d00*/  QGMMA.64x32x32.F32.E4M3.E4M3 R60, gdesc[UR8], R60, gsb0 ;  /* 0x00600000083c79f3 */ /* 0x000fe2000800083c */
[----:B------:R-:W-:Y:S01]  /*1d10*/  UIADD3 UR10, UR52, 0x380, URZ ;  /* 0x00000380340a7890 */ /* 0x000fe2000fffe03f */
[----:B------:R-:W-:Y:S01]  /*1d20*/  UMOV UR8, UR28 ;  /* 0x0000001c00087c82 */ /* 0x000fe20008000000 */
[----:B------:R-:W-:Y:S01]  /*1d30*/  UMOV UR9, UR29 ;  /* 0x0000001d00097c82 */ /* 0x000fe20008000000 */
[----:B------:R-:W-:Y:S01]  /*1d40*/  UMOV UR11, 0x80000020 ;  /* 0x80000020000b7882 */ /* 0x000fe20000000000 */
[----:B------:R-:W-:Y:S02]  /*1d50*/  WARPGROUP.DEPBAR.LE gsb0, 0x0 ;  /* 0x00008000000079c5 */ /* 0x000fe40000010000 */
[----:B------:R-:W-:-:S06]  /*1d60*/  WARPGROUP.ARRIVE ;  /* 0x00000000000079c5 */ /* 0x000fcc0000000000 */
[----:B------:R-:W-:Y:S01]  /*1d70*/  QGMMA.64x32x32.F32.E4M3.E4M3 R44, gdesc[UR24], R44, gsb0 ;  /* 0x00600000182c79f3 */ /* 0x000fe2000800082c */
[----:B------:R-:W-:Y:S01]  /*1d80*/  UMOV UR26, UR4 ;  /* 0x00000004001a7c82 */ /* 0x000fe20008000000 */
[----:B------:R-:W-:Y:S01]  /*1d90*/  UMOV UR27, 0x80000020 ;  /* 0x80000020001b7882 */ /* 0x000fe20000000000 */
[----:B------:R-:W-:Y:S01]  /*1da0*/  UMOV UR4, UR28 ;  /* 0x0000001c00047c82 */ /* 0x000fe20008000000 */
[----:B------:R-:W-:Y:S02]  /*1db0*/  WARPGROUP.DEPBAR.LE gsb0, 0x0 ;  /* 0x00008000000079c5 */ /* 0x000fe40000010000 */
[----:B------:R-:W-:-:S06]  /*1dc0*/  WARPGROUP.ARRIVE ;  /* 0x00000000000079c5 */ /* 0x000fcc0000000000 */
[----:B------:R-:W-:Y:S03]  /*1dd0*/  QGMMA.64x32x32.F32.E4M3.E4M3 R28, gdesc[UR24], R28, gsb0 ;  /* 0x00600000181c79f3 */ /* 0x000fe6000800081c */
        /* <DEDUP_REMOVED lines=72> */
[----:B------:R-:W-:Y:S03]  /*2260*/  QGMMA.64x32x32.F32.E4M3.E4M3 R60, gdesc[UR12], R60, gsb0 ;  /* 0x006000000c3c79f3 */ /* 0x000fe6000800083c */
[----:B------:R-:W-:Y:S02]  /*2270*/  WARPGROUP.DEPBAR.LE gsb0, 0x0 ;  /* 0x00008000000079c5 */ /* 0x000fe40000010000 */
[----:B------:R-:W-:-:S06]  /*2280*/  WARPGROUP.ARRIVE ;  /* 0x00000000000079c5 */ /* 0x000fcc0000000000 */
[----:B------:R-:W-:Y:S01]  /*2290*/  QGMMA.64x32x32.F32.E4M3.E4M3 R44, gdesc[UR4], R44, gsb0 ;  /* 0x00600000042c79f3 */ /* 0x000fe2000800082c */
[----:B------:R-:W-:Y:S01]  /*22a0*/  UMOV UR4, UR40 ;  /* 0x0000002800047c82 */ /* 0x000fe20008000000 */
[----:B------:R-:W-:Y:S01]  /*22b0*/  UMOV UR5, UR41 ;  /* 0x0000002900057c82 */ /* 0x000fe20008000000 */
[----:B------:R-:W-:Y:S01]  /*22c0*/  UMOV UR6, UR8 ;  /* 0x0000000800067c82 */ /* 0x000fe20008000000 */
[----:B------:R-:W-:Y:S01]  /*22d0*/  UMOV UR7, 0x80000020 ;  /* 0x8000002000077882 */ /* 0x000fe20000000000 */
[----:B------:R-:W-:Y:S01]  /*22e0*/  UMOV UR8, UR44 ;  /* 0x0000002c00087c82 */ /* 0x000fe20008000000 */
        /* <DEDUP_REMOVED lines=16> */
[----:B------:R-:W-:Y:S02]  /*23f0*/  WARPGROUP.DEPBAR.LE gsb0, 0x0 ;  /* 0x00008000000079c5 */ /* 0x000fe40000010000 */
[----:B------:R-:W-:-:S06]  /*2400*/  WARPGROUP.ARRIVE ;  /* 0x00000000000079c5 */ /* 0x000fcc0000000000 */
[----:B------:R-:W-:Y:S03]  /*2410*/  QGMMA.64x32x32.F32.E4M3.E4M3 R60, gdesc[UR8], R60, gsb0 ;  /* 0x00600000083c79f3 */ /* 0x000fe6000800083c */
[----:B------:R-:W-:Y:S02]  /*2420*/  WARPGROUP.DEPBAR.LE gsb0, 0x0 ;  /* 0x00008000000079c5 */ /* 0x000fe40000010000 */
[----:B------:R-:W-:-:S06]  /*2430*/  WARPGROUP.ARRIVE ;  /* 0x00000000000079c5 */ /* 0x000fcc0000000000 */
[----:B------:R-:W-:Y:S01]  /*2440*/  QGMMA.64x32x32.F32.E4M3.E4M3 R44, gdesc[UR44], R44, gsb0 ;  /* 0x006000002c2c79f3 */ /* 0x000fe2000800082c */
[----:B------:R-:W-:Y:S01]  /*2450*/  UMOV UR46, UR4 ;  /* 0x00000004002e7c82 */ /* 0x000fe20008000000 */
[----:B------:R-:W-:Y:S01]  /*2460*/  UMOV UR47, 0x80000020 ;  /* 0x80000020002f7882 */ /* 0x000fe20000000000 */
[----:B------:R-:W-:Y:S02]  /*2470*/  WARPGROUP.DEPBAR.LE gsb0, 0x0 ;  /* 0x00008000000079c5 */ /* 0x000fe40000010000 */
[----:B------:R-:W-:-:S06]  /*2480*/  WARPGROUP.ARRIVE ;  /* 0x00000000000079c5 */ /* 0x000fcc0000000000 */
[----:B------:R-:W-:Y:S03]  /*2490*/  QGMMA.64x32x32.F32.E4M3.E4M3 R28, gdesc[UR44], R28, gsb0 ;  /* 0x006000002c1c79f3 */ /* 0x000fe6000800081c */
[----:B------:R-:W-:Y:S02]  /*24a0*/  WARPGROUP.DEPBAR.LE gsb0, 0x0 ;  /* 0x00008000000079c5 */ /* 0x000fe40000010000 */
[----:B------:R-:W-:Y:S05]  /*24b0*/  @!P0 BRA `(.L_x_17) ;  /* 0x0000000000048947 */ /* 0x000fea0003800000 */
[----:B------:R-:W-:Y:S01]  /*24c0*/  BPT.TRAP 0x1 ;  /* 0x000000040000795c */ /* 0x000fe20000300000 */
.L_x_17:
[----:B------:R-:W-:Y:S01]  /*24d0*/  LOP3.LUT R17, R17, 0xffffff80, RZ, 0xc0, !PT ;  /* 0xffffff8011117812 */ /* 0x000fe200078ec0ff */
[C---:B------:R-:W-:Y:S01]  /*24e0*/  FMUL.FTZ R9, R0.reuse, R94 ;  /* 0x0000005e00097220 */ /* 0x040fe20000410000 */
[C---:B------:R-:W-:Y:S01]  /*24f0*/  FMUL.FTZ R10, R0.reuse, R95 ;  /* 0x0000005f000a7220 */ /* 0x040fe20000410000 */
[C---:B------:R-:W-:Y:S01]  /*2500*/  FMUL.FTZ R13, R0.reuse, R98 ;  /* 0x00000062000d7220 */ /* 0x040fe20000410000 */
[----:B------:R-:W-:Y:S01]  /*2510*/  FMUL.FTZ R14, R0, R99 ;  /* 0x00000063000e7220 */ /* 0x000fe20000410000 */
[----:B------:R-:W-:Y:S02]  /*2520*/  IMAD.IADD R17, R18, 0x1, -R17 ;  /* 0x0000000112117824 */ /* 0x000fe400078e0a11 */
[C---:B------:R-:W-:Y:S01]  /*2530*/  FMUL.FTZ R24, R0.reuse, R102 ;  /* 0x0000006600187220 */ /* 0x040fe20000410000 */
[----:B------:R-:W0:Y:S01]  /*2540*/  MUFU.TANH R9, R9 ;  /* 0x0000000900097308 */ /* 0x000e220000002400 */
[C---:B------:R-:W-:Y:S01]  /*2550*/  FMUL.FTZ R11, R0.reuse, R100 ;  /* 0x00000064000b7220 */ /* 0x040fe20000410000 */
[C---:B------:R-:W-:Y:S01]  /*2560*/  FMUL.FTZ R5, R0.reuse, R92 ;  /* 0x0000005c00057220 */ /* 0x040fe20000410000 */
[----:B------:R-:W-:Y:S01]  /*2570*/  SHF.R.S32.HI R18, RZ, 0x1f, R17 ;  /* 0x0000001fff127819 */ /* 0x000fe20000011411 */
[C---:B------:R-:W-:Y:S01]  /*2580*/  FMUL.FTZ R26, R0.reuse, R103 ;  /* 0x00000067001a7220 */ /* 0x040fe20000410000 */
[C---:B-1----:R-:W-:Y:S01]  /*2590*/  FMUL.FTZ R6, R0.reuse, R93 ;  /* 0x0000005d00067220 */ /* 0x042fe20000410000 */
[----:B------:R-:W-:Y:S01]  /*25a0*/  FMUL.FTZ R93, R0, R106 ;  /* 0x0000006a005d7220 */ /* 0x000fe20000410000 */
[----:B------:R-:W-:Y:S01]  /*25b0*/  LEA.HI R18, R18, R17, RZ, 0x2 ;  /* 0x0000001112127211 */ /* 0x000fe200078f10ff */
[----:B------:R-:W1:Y:S01]  /*25c0*/  MUFU.TANH R10, R10 ;  /* 0x0000000a000a7308 */ /* 0x000e620000002400 */
[C---:B------:R-:W-:Y:S01]  /*25d0*/  FMUL.FTZ R15, R0.reuse, R104 ;  /* 0x00000068000f7220 */ /* 0x040fe20000410000 */
[----:B------:R-:W-:Y:S01]  /*25e0*/  FMUL.FTZ R7, R0, R96 ;  /* 0x0000006000077220 */ /* 0x000fe20000410000 */
[----:B------:R-:W-:Y:S01]  /*25f0*/  LOP3.LUT R18, R18, 0x7ffffffc, RZ, 0xc0, !PT ;  /* 0x7ffffffc12127812 */ /* 0x000fe200078ec0ff */
[C---:B------:R-:W-:Y:S01]  /*2600*/  FMUL.FTZ R92, R0.reuse, R107 ;  /* 0x0000006b005c7220 */ /* 0x040fe20000410000 */
[C---:B------:R-:W-:Y:S01]  /*2610*/  FMUL.FTZ R8, R0.reuse, R97 ;  /* 0x0000006100087220 */ /* 0x040fe20000410000 */
[C---:B------:R-:W-:Y:S01]  /*2620*/  FMUL.FTZ R78, R0.reuse, R78 ;  /* 0x0000004e004e7220 */ /* 0x040fe20000410000 */
[----:B------:R-:W-:Y:S01]  /*2630*/  FMUL.FTZ R79, R0, R79 ;  /* 0x0000004f004f7220 */ /* 0x000fe20000410000 */
[----:B------:R-:W-:Y:S01]  /*2640*/  IMAD.IADD R18, R17, 0x1, -R18 ;  /* 0x0000000111127824 */ /* 0x000fe200078e0a12 */
[----:B------:R-:W2:Y:S01]  /*2650*/  MUFU.TANH R13, R13 ;  /* 0x0000000d000d7308 */ /* 0x000ea20000002400 */
[----:B------:R-:W-:-:S02]  /*2660*/  IMAD.MOV.U32 R17, RZ, RZ, -0x2 ;  /* 0xfffffffeff117424 */ /* 0x000fc400078e00ff */
[C---:B------:R-:W-:Y:S01]  /*2670*/  FMUL.FTZ R12, R0.reuse, R101 ;  /* 0x00000065000c7220 */ /* 0x040fe20000410000 */
[C---:B------:R-:W-:Y:S01]  /*2680*/  FMUL.FTZ R82, R0.reuse, R82 ;  /* 0x0000005200527220 */ /* 0x040fe20000410000 */
[----:B------:R-:W-:Y:S01]  /*2690*/  FMUL.FTZ R83, R0, R83 ;  /* 0x0000005300537220 */ /* 0x000fe20000410000 */
[----:B------:R-:W-:Y:S02]  /*26a0*/  IMAD R18, R18, R17, 0xa0 ;  /* 0x000000a012127424 */ /* 0x000fe400078e0211 */
[C---:B------:R-:W-:Y:S01]  /*26b0*/  FMUL.FTZ R19, R0.reuse, R105 ;  /* 0x0000006900137220 */ /* 0x040fe20000410000 */
[----:B------:R-:W-:Y:S01]  /*26c0*/  IMAD.U32 R17, RZ, RZ, UR43 ;  /* 0x0000002bff117e24 */ /* 0x000fe2000f8e00ff */
[----:B------:R-:W3:Y:S01]  /*26d0*/  MUFU.TANH R14, R14 ;  /* 0x0000000e000e7308 */ /* 0x000ee20000002400 */
[----:B------:R-:W-:Y:S01]  /*26e0*/  FMUL.FTZ R86, R0, R86 ;  /* 0x0000005600567220 */ /* 0x000fe20000410000 */
[----:B------:R-:W-:Y:S01]  /*26f0*/  IADD3 R18, R18, UR51, RZ ;  /* 0x0000003312127c10 */ /* 0x000fe2000fffe0ff */
[C---:B------:R-:W-:Y:S01]  /*2700*/  FMUL.FTZ R20, R0.reuse, R76 ;  /* 0x0000004c00147220 */ /* 0x040fe20000410000 */
[C---:B------:R-:W-:Y:S01]  /*2710*/  FMUL.FTZ R87, R0.reuse, R87 ;  /* 0x0000005700577220 */ /* 0x040fe20000410000 */
[C---:B------:R-:W-:Y:S01]  /*2720*/  FMUL.FTZ R21, R0.reuse, R77 ;  /* 0x0000004d00157220 */ /* 0x040fe20000410000 */
[C---:B------:R-:W-:Y:S01]  /*2730*/  FMUL.FTZ R90, R0.reuse, R90 ;  /* 0x0000005a005a7220 */ /* 0x040fe20000410000 */
[----:B------:R-:W-:Y:S01]  /*2740*/  IMAD R100, R17, -0xa0, R18 ;  /* 0xffffff6011647824 */ /* 0x000fe200078e0212 */
[----:B------:R-:W4:Y:S01]  /*2750*/  MUFU.TANH R24, R24 ;  /* 0x0000001800187308 */ /* 0x000f220000002400 */
[C---:B------:R-:W-:Y:S01]  /*2760*/  FMUL.FTZ R23, R0.reuse, R80 ;  /* 0x0000005000177220 */ /* 0x040fe20000410000 */
[C---:B------:R-:W-:Y:S01]  /*2770*/  FMUL.FTZ R91, R0.reuse, R91 ;  /* 0x0000005b005b7220 */ /* 0x040fe20000410000 */
[----:B------:R-:W-:Y:S01]  /*2780*/  FMUL.FTZ R22, R0, R81 ;  /* 0x0000005100167220 */ /* 0x000fe20000410000 */
[----:B------:R-:W-:Y:S01]  /*2790*/  ISETP.GT.AND P4, PT, R100, RZ, PT ;  /* 0x000000ff6400720c */ /* 0x000fe20003f84270 */
[----:B------:R-:W-:Y:S01]  /*27a0*/  FMUL.FTZ R80, R0, R62 ;  /* 0x0000003e00507220 */ /* 0x000fe20000410000 */
[----:B------:R-:W-:Y:S01]  /*27b0*/  ISETP.GT.AND P3, PT, R100, 0x1, PT ;  /* 0x000000016400780c */ /* 0x000fe20003f64270 */
[----:B------:R-:W-:Y:S01]  /*27c0*/  FMUL.FTZ R76, R0, R84 ;  /* 0x00000054004c7220 */ /* 0x000fe20000410000 */
[----:B------:R-:W5:Y:S01]  /*27d0*/  MUFU.TANH R5, R5 ;  /* 0x0000000500057308 */ /* 0x000f620000002400 */
[----:B------:R-:W-:Y:S01]  /*27e0*/  ISETP.GT.AND P2, PT, R100, 0x8, PT ;  /* 0x000000086400780c */ /* 0x000fe20003f44270 */
[C---:B------:R-:W-:Y:S01]  /*27f0*/  FMUL.FTZ R63, R0.reuse, R63 ;  /* 0x0000003f003f7220 */ /* 0x040fe20000410000 */
[----:B0-----:R-:W-:Y:S01]  /*2800*/  FSEL R102, R9, -INF , P4 ;  /* 0xff80000009667808 */ /* 0x001fe20002000000 */
[----:B------:R-:W-:Y:S01]  /*2810*/  FMUL.FTZ R27, R0, R85 ;  /* 0x00000055001b7220 */ /* 0x000fe20000410000 */
[----:B-1----:R-:W-:Y:S01]  /*2820*/  FSEL R104, R10, -INF , P3 ;  /* 0xff8000000a687808 */ /* 0x002fe20001800000 */
[----:B------:R-:W-:Y:S01]  /*2830*/  FMUL.FTZ R66, R0, R66 ;  /* 0x0000004200427220 */ /* 0x000fe20000410000 */
[----:B------:R-:W-:Y:S01]  /*2840*/  ISETP.GT.AND P1, PT, R100, 0x9, PT ;  /* 0x000000096400780c */ /* 0x000fe20003f24270 */
[----:B------:R-:W0:Y:S01]  /*2850*/  MUFU.TANH R26, R26 ;  /* 0x0000001a001a7308 */ /* 0x000e220000002400 */
[----:B--2---:R-:W-:Y:S01]  /*2860*/  FSEL R106, R13, -INF , P2 ;  /* 0xff8000000d6a7808 */ /* 0x004fe20001000000 */
[----:B------:R-:W-:Y:S01]  /*2870*/  FMUL.FTZ R67, R0, R67 ;  /* 0x0000004300437220 */ /* 0x000fe20000410000 */
[----:B------:R-:W-:Y:S01]  /*2880*/  FMNMX.FTZ R9, R102, R104, !PT ;  /* 0x0000006866097209 */ /* 0x000fe20007810000 */
[----:B------:R-:W-:Y:S01]  /*2890*/  FMUL.FTZ R77, R0, R89 ;  /* 0x00000059004d7220 */ /* 0x000fe20000410000 */
[----:B------:R-:W-:Y:S01]  /*28a0*/  ISETP.GT.AND P6, PT, R100, 0x10, PT ;  /* 0x000000106400780c */ /* 0x000fe20003fc4270 */
[----:B------:R-:W-:Y:S01]  /*28b0*/  FMUL.FTZ R70, R0, R70 ;  /* 0x0000004600467220 */ /* 0x000fe20000410000 */
[----:B---3--:R-:W-:Y:S01]  /*28c0*/  FSEL R110, R14, -INF , P1 ;  /* 0xff8000000e6e7808 */ /* 0x008fe20000800000 */
[----:B------:R-:W1:Y:S01]  /*28d0*/  MUFU.TANH R6, R6 ;  /* 0x0000000600067308 */ /* 0x000e620000002400 */
[----:B------:R-:W-:Y:S01]  /*28e0*/  FMNMX.FTZ R9, R106, R9, !PT ;  /* 0x000000096a097209 */ /* 0x000fe20007810000 */
[----:B------:R-:W-:Y:S01]  /*28f0*/  FMUL.FTZ R71, R0, R71 ;  /* 0x0000004700477220 */ /* 0x000fe20000410000 */
[----:B------:R-:W-:Y:S01]  /*2900*/  ISETP.GT.AND P5, PT, R100, 0x11, PT ;  /* 0x000000116400780c */ /* 0x000fe20003fa4270 */
[----:B------:R-:W-:Y:S01]  /*2910*/  FMUL.FTZ R74, R0, R74 ;  /* 0x0000004a004a7220 */ /* 0x000fe20000410000 */
[----:B----4-:R-:W-:Y:S01]  /*2920*/  FSEL R112, R24, -INF , P6 ;  /* 0xff80000018707808 */ /* 0x010fe20003000000 */
[----:B------:R-:W-:Y:S01]  /*2930*/  FMUL.FTZ R51, R0, R51 ;  /* 0x0000003300337220 */ /* 0x000fe20000410000 */
[----:B------:R-:W-:Y:S01]  /*2940*/  FMNMX.FTZ R9, R110, R9, !PT ;  /* 0x000000096e097209 */ /* 0x000fe20007810000 */
[----:B------:R-:W2:Y:S01]  /*2950*/  MUFU.TANH R93, R93 ;  /* 0x0000005d005d7308 */ /* 0x000ea20000002400 */
[----:B-----5:R-:W-:Y:S01]  /*2960*/  FSEL R5, R5, -INF , P4 ;  /* 0xff80000005057808 */ /* 0x020fe20002000000 */
[----:B------:R-:W-:Y:S01]  /*2970*/  FMUL.FTZ R75, R0, R75 ;  /* 0x0000004b004b7220 */ /* 0x000fe20000410000 */
[----:B------:R-:W-:Y:S01]  /*2980*/  ISETP.GT.AND P4, PT, R100, 0x18, PT ;  /* 0x000000186400780c */ /* 0x000fe20003f84270 */
[----:B------:R-:W-:Y:S01]  /*2990*/  FMUL.FTZ R55, R0, R55 ;  /* 0x0000003700377220 */ /* 0x000fe20000410000 */
[----:B0-----:R-:W-:Y:S01]  /*29a0*/  FSEL R114, R26, -INF , P5 ;  /* 0xff8000001a727808 */ /* 0x001fe20002800000 */
[----:B------:R-:W-:Y:S01]  /*29b0*/  FMUL.FTZ R62, R0, R65 ;  /* 0x00000041003e7220 */ /* 0x000fe20000410000 */
[----:B------:R-:W-:Y:S01]  /*29c0*/  FMNMX.FTZ R9, R112, R9, !PT ;  /* 0x0000000970097209 */ /* 0x000fe20007810000 */
[----:B------:R-:W0:Y:S01]  /*29d0*/  MUFU.TANH R7, R7 ;  /* 0x0000000700077308 */ /* 0x000e220000002400 */
[----:B-1----:R-:W-:Y:S01]  /*29e0*/  FSEL R6, R6, -INF , P3 ;  /* 0xff80000006067808 */ /* 0x002fe20001800000 */
[----:B------:R-:W-:Y:S01]  /*29f0*/  FMUL.FTZ R46, R0, R46 ;  /* 0x0000002e002e7220 */ /* 0x000fe20000410000 */
[----:B------:R-:W-:Y:S01]  /*2a00*/  ISETP.GT.AND P3, PT, R100, 0x19, PT ;  /* 0x000000196400780c */ /* 0x000fe20003f64270 */
[----:B------:R-:W-:Y:S01]  /*2a10*/  FMUL.FTZ R54, R0, R54 ;  /* 0x0000003600367220 */ /* 0x000fe20000410000 */
[----:B------:R-:W-:Y:S01]  /*2a20*/  FMNMX.FTZ R9, R114, R9, !PT ;  /* 0x0000000972097209 */ /* 0x000fe20007810000 */
[C---:B------:R-:W-:Y:S01]  /*2a30*/  FMUL.FTZ R47, R0.reuse, R47 ;  /* 0x0000002f002f7220 */ /* 0x040fe20000410000 */
[C---:B------:R-:W-:Y:S01]  /*2a40*/  FMUL.FTZ R53, R0.reuse, R53 ;  /* 0x0000003500357220 */ /* 0x040fe20000410000 */
[----:B------:R-:W1:Y:S01]  /*2a50*/  MUFU.TANH R92, R92 ;  /* 0x0000005c005c7308 */ /* 0x000e620000002400 */
[----:B--2---:R-:W-:Y:S01]  /*2a60*/  FSEL R116, R93, -INF , P4 ;  /* 0xff8000005d747808 */ /* 0x004fe20002000000 */
[C---:B------:R-:W-:Y:S01]  /*2a70*/  FMUL.FTZ R50, R0.reuse, R50 ;  /* 0x0000003200327220 */ /* 0x040fe20000410000 */
[C---:B------:R-:W-:Y:S01]  /*2a80*/  FMUL.FTZ R65, R0.reuse, R73 ;  /* 0x0000004900417220 */ /* 0x040fe20000410000 */
[----:B------:R-:W-:Y:S01]  /*2a90*/  FMUL.FTZ R52, R0, R52 ;  /* 0x0000003400347220 */ /* 0x000fe20000410000 */
[----:B------:R-:W-:Y:S01]  /*2aa0*/  FMNMX.FTZ R9, R116, R9, !PT ;  /* 0x0000000974097209 */ /* 0x000fe20007810000 */
[C---:B------:R-:W-:Y:S01]  /*2ab0*/  FMUL.FTZ R49, R0.reuse, R49 ;  /* 0x0000003100317220 */ /* 0x040fe20000410000 */
[C---:B------:R-:W-:Y:S01]  /*2ac0*/  FMUL.FTZ R43, R0.reuse, R43 ;  /* 0x0000002b002b7220 */ /* 0x040fe20000410000 */
[----:B------:R-:W2:Y:S01]  /*2ad0*/  MUFU.TANH R8, R8 ;  /* 0x0000000800087308 */ /* 0x000ea20000002400 */
[----:B0-----:R-:W-:Y:S01]  /*2ae0*/  FSEL R7, R7, -INF , P2 ;  /* 0xff80000007077808 */ /* 0x001fe20001000000 */
[----:B------:R-:W-:Y:S01]  /*2af0*/  FMUL.FTZ R45, R0, R45 ;  /* 0x0000002d002d7220 */ /* 0x000fe20000410000 */
[----:B------:R-:W-:Y:S01]  /*2b00*/  ISETP.GT.AND P2, PT, R100, 0x20, PT ;  /* 0x000000206400780c */ /* 0x000fe20003f44270 */
[C---:B------:R-:W-:Y:S01]  /*2b10*/  FMUL.FTZ R58, R0.reuse, R58 ;  /* 0x0000003a003a7220 */ /* 0x040fe20000410000 */
[C---:B------:R-:W-:Y:S01]  /*2b20*/  FMUL.FTZ R42, R0.reuse, R42 ;  /* 0x0000002a002a7220 */ /* 0x040fe20000410000 */
[C---:B------:R-:W-:Y:S01]  /*2b30*/  FMUL.FTZ R48, R0.reuse, R48 ;  /* 0x0000003000307220 */ /* 0x040fe20000410000 */
[----:B------:R-:W-:Y:S01]  /*2b40*/  FMUL.FTZ R59, R0, R59 ;  /* 0x0000003b003b7220 */ /* 0x000fe20000410000 */
[----:B------:R0:W3:Y:S01]  /*2b50*/  MUFU.TANH R94, R78 ;  /* 0x0000004e005e7308 */ /* 0x0000e20000002400 */
[----:B-1----:R-:W-:Y:S01]  /*2b60*/  FSEL R92, R92, -INF , P3 ;  /* 0xff8000005c5c7808 */ /* 0x002fe20001800000 */
[C---:B------:R-:W-:Y:S01]  /*2b70*/  FMUL.FTZ R30, R0.reuse, R30 ;  /* 0x0000001e001e7220 */ /* 0x040fe20000410000 */
[C---:B------:R-:W-:Y:S01]  /*2b80*/  FMUL.FTZ R31, R0.reuse, R31 ;  /* 0x0000001f001f7220 */ /* 0x040fe20000410000 */
[----:B------:R-:W-:Y:S01]  /*2b90*/  FMUL.FTZ R34, R0, R34 ;  /* 0x0000002200227220 */ /* 0x000fe20000410000 */
[----:B------:R-:W-:Y:S01]  /*2ba0*/  FMNMX.FTZ R9, R92, R9, !PT ;  /* 0x000000095c097209 */ /* 0x000fe20007810000 */
[C---:B------:R-:W-:Y:S01]  /*2bb0*/  FMUL.FTZ R56, R0.reuse, R56 ;  /* 0x0000003800387220 */ /* 0x040fe20000410000 */
[----:B------:R-:W-:Y:S01]  /*2bc0*/  FMUL.FTZ R35, R0, R35 ;  /* 0x0000002300237220 */ /* 0x000fe20000410000 */
[----:B------:R-:W1:Y:S01]  /*2bd0*/  MUFU.TANH R11, R11 ;  /* 0x0000000b000b7308 */ /* 0x000e620000002400 */
[----:B--2---:R-:W-:Y:S01]  /*2be0*/  FSEL R8, R8, -INF , P1 ;  /* 0xff80000008087808 */ /* 0x004fe20000800000 */
[----:B0-----:R-:W-:Y:S01]  /*2bf0*/  FMUL.FTZ R78, R0, R88 ;  /* 0x00000058004e7220 */ /* 0x001fe20000410000 */
[----:B------:R-:W-:Y:S01]  /*2c00*/  ISETP.GT.AND P1, PT, R100, 0x21, PT ;  /* 0x000000216400780c */ /* 0x000fe20003f24270 */
[C---:B------:R-:W-:Y:S01]  /*2c10*/  FMUL.FTZ R57, R0.reuse, R57 ;  /* 0x0000003900397220 */ /* 0x040fe20000410000 */
[C---:B------:R-:W-:Y:S01]  /*2c20*/  FMUL.FTZ R38, R0.reuse, R38 ;  /* 0x0000002600267220 */ /* 0x040fe20000410000 */
[C---:B------:R-:W-:Y:S01]  /*2c30*/  FMUL.FTZ R28, R0.reuse, R28 ;  /* 0x0000001c001c7220 */ /* 0x040fe20000410000 */
[----:B------:R-:W-:Y:S01]  /*2c40*/  FMUL.FTZ R39, R0, R39 ;  /* 0x0000002700277220 */ /* 0x000fe20000410000 */
[----:B------:R0:W2:Y:S01]  /*2c50*/  MUFU.TANH R95, R79 ;  /* 0x0000004f005f7308 */ /* 0x0000a20000002400 */
[----:B---3--:R-:W-:Y:S01]  /*2c60*/  FSEL R94, R94, -INF , P2 ;  /* 0xff8000005e5e7808 */ /* 0x008fe20001000000 */
[C---:B------:R-:W-:Y:S01]  /*2c70*/  FMUL.FTZ R29, R0.reuse, R29 ;  /* 0x0000001d001d7220 */ /* 0x040fe20000410000 */
[C---:B------:R-:W-:Y:S01]  /*2c80*/  FMUL.FTZ R40, R0.reuse, R40 ;  /* 0x0000002800287220 */ /* 0x040fe20000410000 */
[----:B------:R-:W-:Y:S01]  /*2c90*/  FMUL.FTZ R41, R0, R41 ;  /* 0x0000002900297220 */ /* 0x000fe20000410000 */
[----:B------:R-:W-:Y:S01]  /*2ca0*/  FMNMX.FTZ R9, R94, R9, !PT ;  /* 0x000000095e097209 */ /* 0x000fe20007810000 */
[----:B------:R-:W-:Y:S01]  /*2cb0*/  ULDC UR53, c[0x0][0x988] ;  /* 0x0002620000357ab9 */ /* 0x000fe20000000800 */
[----:B------:R-:W-:Y:S01]  /*2cc0*/  P2R R108, PR, RZ, 0x1 ;  /* 0x00000001ff6c7803 */ /* 0x000fe20000000000 */
[----:B------:R-:W3:Y:S01]  /*2cd0*/  MUFU.TANH R12, R12 ;  /* 0x0000000c000c7308 */ /* 0x000ee20000002400 */
[----:B-1----:R-:W-:Y:S01]  /*2ce0*/  FSEL R11, R11, -INF , P6 ;  /* 0xff8000000b0b7808 */ /* 0x002fe20003000000 */
[----:B0-----:R-:W-:Y:S01]  /*2cf0*/  FMUL.FTZ R79, R0, R60 ;  /* 0x0000003c004f7220 */ /* 0x001fe20000410000 */
[----:B------:R-:W-:Y:S01]  /*2d00*/  ISETP.GT.AND P6, PT, R100, 0x28, PT ;  /* 0x000000286400780c */ /* 0x000fe20003fc4270 */
[C---:B------:R-:W-:Y:S01]  /*2d10*/  FMUL.FTZ R60, R0.reuse, R61 ;  /* 0x0000003d003c7220 */ /* 0x040fe20000410000 */
[C---:B------:R-:W-:Y:S01]  /*2d20*/  FMUL.FTZ R61, R0.reuse, R64 ;  /* 0x00000040003d7220 */ /* 0x040fe20000410000 */
[C---:B------:R-:W-:Y:S01]  /*2d30*/  FMUL.FTZ R64, R0.reuse, R68 ;  /* 0x0000004400407220 */ /* 0x040fe20000410000 */
[C---:B------:R-:W-:Y:S01]  /*2d40*/  FMUL.FTZ R32, R0.reuse, R32 ;  /* 0x0000002000207220 */ /* 0x040fe20000410000 */
[----:B------:R-:W0:Y:S01]  /*2d50*/  MUFU.TANH R82, R82 ;  /* 0x0000005200527308 */ /* 0x000e220000002400 */
[----:B--2---:R-:W-:Y:S01]  /*2d60*/  FSEL R118, R95, -INF , P1 ;  /* 0xff8000005f767808 */ /* 0x004fe20000800000 */
[C---:B------:R-:W-:Y:S01]  /*2d70*/  FMUL.FTZ R33, R0.reuse, R33 ;  /* 0x0000002100217220 */ /* 0x040fe20000410000 */
[C---:B------:R-:W-:Y:S01]  /*2d80*/  FMUL.FTZ R36, R0.reuse, R36 ;  /* 0x0000002400247220 */ /* 0x040fe20000410000 */
[----:B------:R-:W-:Y:S01]  /*2d90*/  FMUL.FTZ R37, R0, R37 ;  /* 0x0000002500257220 */ /* 0x000fe20000410000 */
[----:B------:R-:W-:Y:S01]  /*2da0*/  FMNMX.FTZ R9, R118, R9, !PT ;  /* 0x0000000976097209 */ /* 0x000fe20007810000 */
[----:B------:R-:W-:Y:S01]  /*2db0*/  UIADD3 UR58, UR43, -0x2, URZ ;  /* 0xfffffffe2b3a7890 */ /* 0x000fe2000fffe03f */
[----:B------:R-:W1:Y:S01]  /*2dc0*/  S2UR UR51, SR_CgaCtaId ;  /* 0x00000000003379c3 */ /* 0x000e620000008800 */
[----:B------:R-:W2:Y:S01]  /*2dd0*/  MUFU.TANH R15, R15 ;  /* 0x0000000f000f7308 */ /* 0x000ea20000002400 */
[----:B---3--:R-:W-:Y:S01]  /*2de0*/  FSEL R12, R12, -INF , P5 ;  /* 0xff8000000c0c7808 */ /* 0x008fe20002800000 */
[----:B------:R-:W-:Y:S01]  /*2df0*/  UISETP.GE.AND UP0, UPT, UR58, UR38, UPT ;  /* 0x000000263a00728c */ /* 0x000fe2000bf06270 */
[----:B------:R-:W-:Y:S01]  /*2e00*/  ISETP.GT.AND P5, PT, R100, 0x29, PT ;  /* 0x000000296400780c */ /* 0x000fe20003fa4270 */
[----:B------:R-:W-:Y:S01]  /*2e10*/  UIADD3 UR4, UR36, 0x33440, URZ ;  /* 0x0003344024047890 */ /* 0x000fe2000fffe03f */
[--C-:B------:R-:W-:Y:S01]  /*2e20*/  IMAD.MOV.U32 R93, RZ, RZ, R25.reuse ;  /* 0x000000ffff5d7224 */ /* 0x100fe200078e0019 */
[----:B------:R-:W-:Y:S01]  /*2e30*/  UMOV UR57, URZ ;  /* 0x0000003f00397c82 */ /* 0x000fe20008000000 */
[-C--:B------:R-:W-:Y:S01]  /*2e40*/  MOV R95, R25.reuse ;  /* 0x00000019005f7202 */ /* 0x080fe20000000f00 */
[----:B------:R-:W3:Y:S01]  /*2e50*/  MUFU.TANH R83, R83 ;  /* 0x0000005300537308 */ /* 0x000ee20000002400 */
[----:B0-----:R-:W-:Y:S01]  /*2e60*/  FSEL R82, R82, -INF , P6 ;  /* 0xff80000052527808 */ /* 0x001fe20003000000 */
[----:B------:R-:W-:Y:S01]  /*2e70*/  UPRMT UR4, UR42, 0x654, UR4 ;  /* 0x000006542a047896 */ /* 0x000fe20008000004 */
[--C-:B------:R-:W-:Y:S01]  /*2e80*/  IMAD.MOV.U32 R101, RZ, RZ, R25.reuse ;  /* 0x000000ffff657224 */ /* 0x100fe200078e0019 */
[----:B------:R-:W-:Y:S01]  /*2e90*/  MOV R113, R25 ;  /* 0x0000001900717202 */ /* 0x000fe20000000f00 */
[--C-:B------:R-:W-:Y:S01]  /*2ea0*/  IMAD.MOV.U32 R103, RZ, RZ, R25.reuse ;  /* 0x000000ffff677224 */ /* 0x100fe200078e0019 */
[----:B------:R-:W-:Y:S01]  /*2eb0*/  FMNMX.FTZ R9, R82, R9, !PT ;  /* 0x0000000952097209 */ /* 0x000fe20007810000 */
[--C-:B------:R-:W-:Y:S01]  /*2ec0*/  IMAD.MOV.U32 R105, RZ, RZ, R25.reuse ;  /* 0x000000ffff697224 */ /* 0x100fe200078e0019 */
[----:B------:R-:W0:Y:S01]  /*2ed0*/  MUFU.TANH R19, R19 ;  /* 0x0000001300137308 */ /* 0x000e220000002400 */
[----:B--2---:R-:W-:Y:S01]  /*2ee0*/  FSEL R15, R15, -INF , P4 ;  /* 0xff8000000f0f7808 */ /* 0x004fe20002000000 */
[--C-:B------:R-:W-:Y:S01]  /*2ef0*/  IMAD.MOV.U32 R107, RZ, RZ, R25.reuse ;  /* 0x000000ffff6b7224 */ /* 0x100fe200078e0019 */
[----:B------:R-:W-:Y:S01]  /*2f00*/  ISETP.GT.AND P4, PT, R100, 0x30, PT ;  /* 0x000000306400780c */ /* 0x000fe20003f84270 */
[----:B------:R-:W-:Y:S01]  /*2f10*/  SYNCS.ARRIVE.TRANS64.RED.A1T0 RZ, [UR4], RZ ;  /* 0x000000ffffff79a7 */ /* 0x000fe20008100404 */
[----:B------:R-:W-:-:S02]  /*2f20*/  IMAD.MOV.U32 R109, RZ, RZ, R25 ;  /* 0x000000ffff6d7224 */ /* 0x000fc400078e0019 */
[--C-:B------:R-:W-:Y:S01]  /*2f30*/  IMAD.MOV.U32 R111, RZ, RZ, R25.reuse ;  /* 0x000000ffff6f7224 */ /* 0x100fe200078e0019 */
[----:B------:R-:W2:Y:S01]  /*2f40*/  MUFU.TANH R86, R86 ;  /* 0x0000005600567308 */ /* 0x000ea20000002400 */
[----:B---3--:R-:W-:Y:S01]  /*2f50*/  FSEL R122, R83, -INF , P5 ;  /* 0xff800000537a7808 */ /* 0x008fe20002800000 */
[--C-:B------:R-:W-:Y:S02]  /*2f60*/  IMAD.MOV.U32 R115, RZ, RZ, R25.reuse ;  /* 0x000000ffff737224 */ /* 0x100fe400078e0019 */
[--C-:B------:R-:W-:Y:S01]  /*2f70*/  IMAD.MOV.U32 R117, RZ, RZ, R25.reuse ;  /* 0x000000ffff757224 */ /* 0x100fe200078e0019 */
[----:B------:R-:W-:Y:S01]  /*2f80*/  FMNMX.FTZ R9, R122, R9, !PT ;  /* 0x000000097a097209 */ /* 0x000fe20007810000 */
[----:B------:R-:W-:Y:S02]  /*2f90*/  IMAD.MOV.U32 R119, RZ, RZ, R25 ;  /* 0x000000ffff777224 */ /* 0x000fe400078e0019 */
[----:B------:R-:W3:Y:S01]  /*2fa0*/  MUFU.TANH R20, R20 ;  /* 0x0000001400147308 */ /* 0x000ee20000002400 */
[----:B0-----:R-:W-:-:S02]  /*2fb0*/  FSEL R19, R19, -INF , P3 ;  /* 0xff80000013137808 */ /* 0x001fc40001800000 */
[----:B------:R-:W-:-:S05]  /*2fc0*/  ISETP.GT.AND P3, PT, R100, 0x31, PT ;  /* 0x000000316400780c */ /* 0x000fca0003f64270 */
[----:B------:R-:W0:Y:S01]  /*2fd0*/  MUFU.TANH R87, R87 ;  /* 0x0000005700577308 */ /* 0x000e220000002400 */
[----:B--2---:R-:W-:-:S04]  /*2fe0*/  FSEL R124, R86, -INF , P4 ;  /* 0xff800000567c7808 */ /* 0x004fc80002000000 */
[----:B------:R-:W-:-:S03]  /*2ff0*/  FMNMX.FTZ R9, R124, R9, !PT ;  /* 0x000000097c097209 */ /* 0x000fc60007810000 */
[----:B------:R-:W2:Y:S01]  /*3000*/  MUFU.TANH R21, R21 ;  /* 0x0000001500157308 */ /* 0x000ea20000002400 */
[----:B---3--:R-:W-:Y:S02]  /*3010*/  FSEL R20, R20, -INF , P2 ;  /* 0xff80000014147808 */ /* 0x008fe40001000000 */
[----:B------:R-:W-:-:S05]  /*3020*/  ISETP.GT.AND P2, PT, R100, 0x38, PT ;  /* 0x000000386400780c */ /* 0x000fca0003f44270 */
[----:B------:R-:W3:Y:S01]  /*3030*/  MUFU.TANH R90, R90 ;  /* 0x0000005a005a7308 */ /* 0x000ee20000002400 */
[----:B0-----:R-:W-:-:S04]  /*3040*/  FSEL R126, R87, -INF , P3 ;  /* 0xff800000577e7808 */ /* 0x001fc80001800000 */
[----:B------:R-:W-:-:S03]  /*3050*/  FMNMX.FTZ R9, R126, R9, !PT ;  /* 0x000000097e097209 */ /* 0x000fc60007810000 */
[----:B------:R-:W0:Y:S01]  /*3060*/  MUFU.TANH R23, R23 ;  /* 0x0000001700177308 */ /* 0x000e220000002400 */
[----:B--2---:R-:W-:Y:S02]  /*3070*/  FSEL R21, R21, -INF , P1 ;  /* 0xff80000015157808 */ /* 0x004fe40000800000 */
[----:B------:R-:W-:-:S05]  /*3080*/  ISETP.GT.AND P1, PT, R100, 0x39, PT ;  /* 0x000000396400780c */ /* 0x000fca0003f24270 */
[----:B------:R-:W2:Y:S01]  /*3090*/  MUFU.TANH R91, R91 ;  /* 0x0000005b005b7308 */ /* 0x000ea20000002400 */
[----:B---3--:R-:W-:-:S04]  /*30a0*/  FSEL R90, R90, -INF , P2 ;  /* 0xff8000005a5a7808 */ /* 0x008fc80001000000 */
[----:B------:R-:W-:-:S03]  /*30b0*/  FMNMX.FTZ R9, R90, R9, !PT ;  /* 0x000000095a097209 */ /* 0x000fc60007810000 */
[----:B------:R-:W3:Y:S01]  /*30c0*/  MUFU.TANH R22, R22 ;  /* 0x0000001600167308 */ /* 0x000ee20000002400 */
[----:B0-----:R-:W-:Y:S02]  /*30d0*/  FSEL R23, R23, -INF , P6 ;  /* 0xff80000017177808 */ /* 0x001fe40003000000 */
[----:B------:R-:W-:-:S05]  /*30e0*/  ISETP.GT.AND P6, PT, R100, 0x40, PT ;  /* 0x000000406400780c */ /* 0x000fca0003fc4270 */
[----:B------:R-:W0:Y:S01]  /*30f0*/  MUFU.TANH R80, R80 ;  /* 0x0000005000507308 */ /* 0x000e220000002400 */
[----:B--2---:R-:W-:-:S04]  /*3100*/  FSEL R128, R91, -INF , P1 ;  /* 0xff8000005b807808 */ /* 0x004fc80000800000 */
[----:B------:R-:W-:-:S03]  /*3110*/  FMNMX.FTZ R9, R128, R9, !PT ;  /* 0x0000000980097209 */ /* 0x000fc60007810000 */
[----:B------:R-:W2:Y:S01]  /*3120*/  MUFU.TANH R76, R76 ;  /* 0x0000004c004c7308 */ /* 0x000ea20000002400 */
[----:B---3--:R-:W-:Y:S02]  /*3130*/  FSEL R22, R22, -INF , P5 ;  /* 0xff80000016167808 */ /* 0x008fe40002800000 */
[----:B------:R-:W-:-:S05]  /*3140*/  ISETP.GT.AND P5, PT, R100, 0x41, PT ;  /* 0x000000416400780c */ /* 0x000fca0003fa4270 */
[----:B------:R3:W-:Y:S01]  /*3150*/  MUFU.TANH R81, R63 ;  /* 0x0000003f00517308 */ /* 0x0007e20000002400 */
[----:B0-----:R-:W-:-:S04]  /*3160*/  FSEL R130, R80, -INF , P6 ;  /* 0xff80000050827808 */ /* 0x001fc80003000000 */
[----:B------:R-:W-:-:S03]  /*3170*/  FMNMX.FTZ R9, R130, R9, !PT ;  /* 0x0000000982097209 */ /* 0x000fc60007810000 */
[----:B------:R-:W0:Y:S01]  /*3180*/  MUFU.TANH R27, R27 ;  /* 0x0000001b001b7308 */ /* 0x000e220000002400 */
[----:B--2---:R-:W-:Y:S01]  /*3190*/  FSEL R76, R76, -INF , P4 ;  /* 0xff8000004c4c7808 */ /* 0x004fe20002000000 */
[----:B---3--:R-:W-:Y:S01]  /*31a0*/  FMUL.FTZ R63, R0, R69 ;  /* 0x00000045003f7220 */ /* 0x008fe20000410000 */
[----:B------:R-:W-:-:S05]  /*31b0*/  ISETP.GT.AND P4, PT, R100, 0x48, PT ;  /* 0x000000486400780c */ /* 0x000fca0003f84270 */
[----:B------:R2:W-:Y:S08]  /*31c0*/  MUFU.TANH R84, R66 ;  /* 0x0000004200547308 */ /* 0x0005f00000002400 */
[----:B------:R-:W3:Y:S01]  /*31d0*/  MUFU.TANH R78, R78 ;  /* 0x0000004e004e7308 */ /* 0x000ee20000002400 */
[----:B0-----:R-:W-:Y:S01]  /*31e0*/  FSEL R27, R27, -INF , P3 ;  /* 0xff8000001b1b7808 */ /* 0x001fe20001800000 */
[----:B--2---:R-:W-:Y:S01]  /*31f0*/  FMUL.FTZ R66, R0, R72 ;  /* 0x0000004800427220 */ /* 0x004fe20000410000 */
[----:B------:R-:W-:-:S05]  /*3200*/  ISETP.GT.AND P3, PT, R100, 0x49, PT ;  /* 0x000000496400780c */ /* 0x000fca0003f64270 */
[----:B------:R0:W-:Y:S08]  /*3210*/  MUFU.TANH R85, R67 ;  /* 0x0000004300557308 */ /* 0x0001f00000002400 */
[----:B------:R-:W2:Y:S01]  /*3220*/  MUFU.TANH R77, R77 ;  /* 0x0000004d004d7308 */ /* 0x000ea20000002400 */
[----:B0-----:R-:W-:Y:S01]  /*3230*/  FMUL.FTZ R67, R0, R44 ;  /* 0x0000002c00437220 */ /* 0x001fe20000410000 */
[----:B---3--:R-:W-:-:S02]  /*3240*/  FSEL R78, R78, -INF , P2 ;  /* 0xff8000004e4e7808 */ /* 0x008fc40001000000 */
[----:B------:R-:W-:-:S04]  /*3250*/  ISETP.GT.AND P2, PT, R100, 0x50, PT ;  /* 0x000000506400780c */ /* 0x000fc80003f44270 */
[----:B------:R-:W-:Y:S08]  /*3260*/  MUFU.TANH R70, R70 ;  /* 0x0000004600467308 */ /* 0x000ff00000002400 */
[----:B------:R-:W0:Y:S01]  /*3270*/  MUFU.TANH R79, R79 ;  /* 0x0000004f004f7308 */ /* 0x000e220000002400 */
[----:B--2---:R-:W-:Y:S02]  /*3280*/  FSEL R77, R77, -INF , P1 ;  /* 0xff8000004d4d7808 */ /* 0x004fe40000800000 */
[----:B------:R-:W-:-:S05]  /*3290*/  ISETP.GT.AND P1, PT, R100, 0x51, PT ;  /* 0x000000516400780c */ /* 0x000fca0003f24270 */
[----:B------:R-:W-:Y:S08]  /*32a0*/  MUFU.TANH R71, R71 ;  /* 0x0000004700477308 */ /* 0x000ff00000002400 */
[----:B------:R2:W-:Y:S01]  /*32b0*/  MUFU.TANH R68, R74 ;  /* 0x0000004a00447308 */ /* 0x0005e20000002400 */
[----:B0-----:R-:W-:Y:S02]  /*32c0*/  FSEL R79, R79, -INF , P6 ;  /* 0xff8000004f4f7808 */ /* 0x001fe40003000000 */
[----:B------:R-:W-:-:S05]  /*32d0*/  ISETP.GT.AND P6, PT, R100, 0x58, PT ;  /* 0x000000586400780c */ /* 0x000fca0003fc4270 */
[----:B------:R-:W0:Y:S01]  /*32e0*/  MUFU.TANH R60, R60 ;  /* 0x0000003c003c7308 */ /* 0x000e220000002400 */
[----:B--2---:R-:W-:Y:S01]  /*32f0*/  FSEL R74, R81, -INF , P5 ;  /* 0xff800000514a7808 */ /* 0x004fe20002800000 */
[----:B------:R-:W-:-:S03]  /*3300*/  IMAD.U32 R81, RZ, RZ, UR53 ;  /* 0x00000035ff517e24 */ /* 0x000fc6000f8e00ff */
[----:B------:R-:W-:-:S03]  /*3310*/  FMNMX.FTZ R10, R74, R9, !PT ;  /* 0x000000094a0a7209 */ /* 0x000fc60007810000 */
[----:B------:R2:W-:Y:S08]  /*3320*/  MUFU.TANH R44, R51 ;  /* 0x00000033002c7308 */ /* 0x0005f00000002400 */
[----:B------:R-:W3:Y:S01]  /*3330*/  MUFU.TANH R61, R61 ;  /* 0x0000003d003d7308 */ /* 0x000ee20000002400 */
[----:B--2---:R-:W-:Y:S02]  /*3340*/  FSEL R51, R84, -INF , P4 ;  /* 0xff80000054337808 */ /* 0x004fe40002000000 */
[----:B0-----:R-:W-:-:S02]  /*3350*/  FSEL R60, R60, -INF , P5 ;  /* 0xff8000003c3c7808 */ /* 0x001fc40002800000 */
[----:B------:R-:W-:Y:S02]  /*3360*/  FMNMX.FTZ R10, R51, R10, !PT ;  /* 0x0000000a330a7209 */ /* 0x000fe40007810000 */
[----:B------:R-:W-:Y:S01]  /*3370*/  ISETP.GT.AND P5, PT, R100, 0x59, PT ;  /* 0x000000596400780c */ /* 0x000fe20003fa4270 */
[----:B------:R-:W-:Y:S08]  /*3380*/  MUFU.TANH R75, R75 ;  /* 0x0000004b004b7308 */ /* 0x000ff00000002400 */
[----:B------:R0:W-:Y:S01]  /*3390*/  MUFU.TANH R89, R55 ;  /* 0x0000003700597308 */ /* 0x0001e20000002400 */
[----:B---3--:R-:W-:-:S02]  /*33a0*/  FSEL R61, R61, -INF , P4 ;  /* 0xff8000003d3d7808 */ /* 0x008fc40002000000 */
[----:B------:R-:W-:-:S05]  /*33b0*/  ISETP.GT.AND P4, PT, R100, 0x60, PT ;  /* 0x000000606400780c */ /* 0x000fca0003f84270 */
[----:B------:R-:W2:Y:S01]  /*33c0*/  MUFU.TANH R62, R62 ;  /* 0x0000003e003e7308 */ /* 0x000ea20000002400 */
[----:B0-----:R-:W-:-:S04]  /*33d0*/  FSEL R55, R85, -INF , P3 ;  /* 0xff80000055377808 */ /* 0x001fc80001800000 */
[----:B------:R-:W-:-:S03]  /*33e0*/  FMNMX.FTZ R9, R55, R10, !PT ;  /* 0x0000000a37097209 */ /* 0x000fc60007810000 */
[----:B------:R-:W0:Y:S08]  /*33f0*/  MUFU.TANH R46, R46 ;  /* 0x0000002e002e7308 */ /* 0x000e300000002400 */
[----:B------:R3:W-:Y:S01]  /*3400*/  MUFU.TANH R88, R54 ;  /* 0x0000003600587308 */ /* 0x0007e20000002400 */
[----:B--2---:R-:W-:Y:S02]  /*3410*/  FSEL R62, R62, -INF , P3 ;  /* 0xff8000003e3e7808 */ /* 0x004fe40001800000 */
[----:B------:R-:W-:-:S05]  /*3420*/  ISETP.GT.AND P3, PT, R100, 0x61, PT ;  /* 0x000000616400780c */ /* 0x000fca0003f64270 */
[----:B------:R-:W2:Y:S01]  /*3430*/  MUFU.TANH R64, R64 ;  /* 0x0000004000407308 */ /* 0x000ea20000002400 */
[----:B---3--:R-:W-:Y:S02]  /*3440*/  FSEL R54, R70, -INF , P2 ;  /* 0xff80000046367808 */ /* 0x008fe40001000000 */
[----:B0-----:R-:W-:Y:S02]  /*3450*/  FSEL R46, R46, -INF , P4 ;  /* 0xff8000002e2e7808 */ /* 0x001fe40002000000 */
[----:B------:R-:W-:-:S03]  /*3460*/  FMNMX.FTZ R10, R54, R9, !PT ;  /* 0x00000009360a7209 */ /* 0x000fc60007810000 */
[----:B------:R-:W-:Y:S08]  /*3470*/  MUFU.TANH R47, R47 ;  /* 0x0000002f002f7308 */ /* 0x000ff00000002400 */
[----:B------:R0:W-:Y:S01]  /*3480*/  MUFU.TANH R73, R53 ;  /* 0x0000003500497308 */ /* 0x0001e20000002400 */
[----:B--2---:R-:W-:Y:S02]  /*3490*/  FSEL R64, R64, -INF , P2 ;  /* 0xff80000040407808 */ /* 0x004fe40001000000 */
[----:B------:R-:W-:-:S05]  /*34a0*/  ISETP.GT.AND P2, PT, R100, 0x68, PT ;  /* 0x000000686400780c */ /* 0x000fca0003f44270 */
[----:B------:R-:W2:Y:S01]  /*34b0*/  MUFU.TANH R63, R63 ;  /* 0x0000003f003f7308 */ /* 0x000ea20000002400 */
[----:B0-----:R-:W-:-:S04]  /*34c0*/  FSEL R53, R71, -INF , P1 ;  /* 0xff80000047357808 */ /* 0x001fc80000800000 */
[----:B------:R-:W-:-:S03]  /*34d0*/  FMNMX.FTZ R9, R53, R10, !PT ;  /* 0x0000000a35097209 */ /* 0x000fc60007810000 */
[----:B------:R-:W-:Y:S08]  /*34e0*/  MUFU.TANH R50, R50 ;  /* 0x0000003200327308 */ /* 0x000ff00000002400 */
[----:B------:R0:W-:Y:S01]  /*34f0*/  MUFU.TANH R72, R52 ;  /* 0x0000003400487308 */ /* 0x0001e20000002400 */
[----:B--2---:R-:W-:Y:S02]  /*3500*/  FSEL R63, R63, -INF , P1 ;  /* 0xff8000003f3f7808 */ /* 0x004fe40000800000 */
[----:B------:R-:W-:-:S04]  /*3510*/  ISETP.GT.AND P1, PT, R100, 0x69, PT ;  /* 0x000000696400780c */ /* 0x000fc80003f24270 */
[----:B------:R-:W-:Y:S01]  /*3520*/  FSEL R44, R44, -INF , P1 ;  /* 0xff8000002c2c7808 */ /* 0x000fe20000800000 */
[----:B------:R-:W2:Y:S01]  /*3530*/  MUFU.TANH R66, R66 ;  /* 0x0000004200427308 */ /* 0x000ea20000002400 */
[----:B0-----:R-:W-:-:S04]  /*3540*/  FSEL R52, R68, -INF , P6 ;  /* 0xff80000044347808 */ /* 0x001fc80003000000 */
[----:B------:R-:W-:-:S03]  /*3550*/  FMNMX.FTZ R10, R52, R9, !PT ;  /* 0x00000009340a7209 */ /* 0x000fc60007810000 */
[----:B------:R0:W3:Y:S08]  /*3560*/  MUFU.TANH R69, R49 ;  /* 0x0000003100457308 */ /* 0x0000f00000002400 */
[----:B------:R-:W4:Y:S01]  /*3570*/  MUFU.TANH R65, R65 ;  /* 0x0000004100417308 */ /* 0x000f220000002400 */
[----:B0-----:R-:W-:Y:S02]  /*3580*/  FSEL R49, R75, -INF , P5 ;  /* 0xff8000004b317808 */ /* 0x001fe40002800000 */
[----:B--2---:R-:W-:-:S02]  /*3590*/  FSEL R66, R66, -INF , P6 ;  /* 0xff80000042427808 */ /* 0x004fc40003000000 */
[----:B------:R-:W-:Y:S02]  /*35a0*/  FMNMX.FTZ R9, R49, R10, !PT ;  /* 0x0000000a31097209 */ /* 0x000fe40007810000 */
[----:B------:R-:W-:Y:S01]  /*35b0*/  ISETP.GT.AND P6, PT, R100, 0x70, PT ;  /* 0x000000706400780c */ /* 0x000fe20003fc4270 */
[----:B------:R-:W0:Y:S01]  /*35c0*/  MUFU.TANH R67, R67 ;  /* 0x0000004300437308 */ /* 0x000e220000002400 */
[----:B------:R-:W-:Y:S02]  /*35d0*/  FMNMX.FTZ R10, R46, R9, !PT ;  /* 0x000000092e0a7209 */ /* 0x000fe40007810000 */
[----:B---3--:R-:W-:Y:S02]  /*35e0*/  FSEL R14, R69, -INF , P1 ;  /* 0xff800000450e7808 */ /* 0x008fe40000800000 */
[----:B------:R-:W-:-:S03]  /*35f0*/  ISETP.GT.AND P1, PT, R100, 0x81, PT ;  /* 0x000000816400780c */ /* 0x000fc60003f24270 */
[----:B------:R2:W-:Y:S01]  /*3600*/  MUFU.TANH R99, R43 ;  /* 0x0000002b00637308 */ /* 0x0005e20000002400 */
[----:B----4-:R-:W-:Y:S02]  /*3610*/  FSEL R65, R65, -INF , P5 ;  /* 0xff80000041417808 */ /* 0x010fe40002800000 */
[----:B------:R-:W-:-:S05]  /*3620*/  ISETP.GT.AND P5, PT, R100, 0x71, PT ;  /* 0x000000716400780c */ /* 0x000fca0003fa4270 */
[----:B------:R-:W3:Y:S01]  /*3630*/  MUFU.TANH R45, R45 ;  /* 0x0000002d002d7308 */ /* 0x000ee20000002400 */
[----:B--2---:R-:W-:Y:S02]  /*3640*/  FSEL R43, R47, -INF , P3 ;  /* 0xff8000002f2b7808 */ /* 0x004fe40001800000 */
[----:B------:R-:W-:Y:S02]  /*3650*/  FSEL R47, R88, -INF , P6 ;  /* 0xff800000582f7808 */ /* 0x000fe40003000000 */
[----:B------:R-:W-:-:S03]  /*3660*/  FMNMX.FTZ R9, R43, R10, !PT ;  /* 0x0000000a2b097209 */ /* 0x000fc60007810000 */
[----:B------:R-:W-:Y:S08]  /*3670*/  MUFU.TANH R58, R58 ;  /* 0x0000003a003a7308 */ /* 0x000ff00000002400 */
[----:B------:R2:W-:Y:S08]  /*3680*/  MUFU.TANH R98, R42 ;  /* 0x0000002a00627308 */ /* 0x0005f00000002400 */
[----:B------:R-:W4:Y:S01]  /*3690*/  MUFU.TANH R48, R48 ;  /* 0x0000003000307308 */ /* 0x000f220000002400 */
[----:B--2---:R-:W-:-:S02]  /*36a0*/  FSEL R42, R50, -INF , P2 ;  /* 0xff800000322a7808 */ /* 0x004fc40001000000 */
[----:B------:R-:W-:Y:S02]  /*36b0*/  FSEL R50, R89, -INF , P5 ;  /* 0xff80000059327808 */ /* 0x000fe40002800000 */
[----:B------:R-:W-:-:S03]  /*36c0*/  FMNMX.FTZ R9, R42, R9, !PT ;  /* 0x000000092a097209 */ /* 0x000fc60007810000 */
[----:B------:R-:W-:Y:S01]  /*36d0*/  MUFU.TANH R59, R59 ;  /* 0x0000003b003b7308 */ /* 0x000fe20000002400 */
[----:B------:R-:W-:Y:S02]  /*36e0*/  FMNMX.FTZ R10, R44, R9, !PT ;  /* 0x000000092c0a7209 */ /* 0x000fe40007810000 */
[----:B0-----:R-:W-:Y:S02]  /*36f0*/  FSEL R9, R67, -INF , P4 ;  /* 0xff80000043097808 */ /* 0x001fe40002000000 */
[C---:B------:R-:W-:Y:S02]  /*3700*/  ISETP.GT.AND P4, PT, R100.reuse, 0x78, PT ;  /* 0x000000786400780c */ /* 0x040fe40003f84270 */
[----:B------:R-:W-:Y:S01]  /*3710*/  FMNMX.FTZ R13, R47, R10, !PT ;  /* 0x0000000a2f0d7209 */ /* 0x000fe20007810000 */
[----:B------:R-:W0:Y:S01]  /*3720*/  MUFU.TANH R30, R30 ;  /* 0x0000001e001e7308 */ /* 0x000e220000002400 */
[----:B---3--:R-:W-:Y:S02]  /*3730*/  FSEL R10, R45, -INF , P3 ;  /* 0xff8000002d0a7808 */ /* 0x008fe40001800000 */
[----:B------:R-:W-:-:S02]  /*3740*/  ISETP.GT.AND P3, PT, R100, 0x79, PT ;  /* 0x000000796400780c */ /* 0x000fc40003f64270 */
[----:B------:R-:W-:Y:S02]  /*3750*/  FMNMX.FTZ R17, R50, R13, !PT ;  /* 0x0000000d32117209 */ /* 0x000fe40007810000 */
[----:B----4-:R-:W-:Y:S01]  /*3760*/  FSEL R13, R48, -INF , P2 ;  /* 0xff800000300d7808 */ /* 0x010fe20001000000 */
[----:B------:R-:W2:Y:S01]  /*3770*/  MUFU.TANH R31, R31 ;  /* 0x0000001f001f7308 */ /* 0x000ea20000002400 */
[----:B------:R-:W-:-:S07]  /*3780*/  ISETP.GT.AND P2, PT, R100, 0x80, PT ;  /* 0x000000806400780c */ /* 0x000fce0003f44270 */
[----:B------:R3:W-:Y:S08]  /*3790*/  MUFU.TANH R96, R56 ;  /* 0x0000003800607308 */ /* 0x0007f00000002400 */
[----:B------:R-:W4:Y:S01]  /*37a0*/  MUFU.TANH R34, R34 ;  /* 0x0000002200227308 */ /* 0x000f220000002400 */
[----:B---3--:R-:W-:Y:S02]  /*37b0*/  FSEL R56, R58, -INF , P4 ;  /* 0xff8000003a387808 */ /* 0x008fe40002000000 */
[----:B0-----:R-:W-:-:S02]  /*37c0*/  FSEL R58, R30, -INF , P2 ;  /* 0xff8000001e3a7808 */ /* 0x001fc40001000000 */
[----:B------:R-:W-:Y:S02]  /*37d0*/  FMNMX.FTZ R18, R56, R17, !PT ;  /* 0x0000001138127209 */ /* 0x000fe40007810000 */
[----:B------:R-:W-:Y:S01]  /*37e0*/  FSEL R17, R72, -INF , P6 ;  /* 0xff80000048117808 */ /* 0x000fe20003000000 */
[----:B------:R0:W-:Y:S01]  /*37f0*/  MUFU.TANH R97, R57 ;  /* 0x0000003900617308 */ /* 0x0001e20000002400 */
[----:B------:R-:W-:-:S07]  /*3800*/  ISETP.GT.AND P6, PT, R100, 0x88, PT ;  /* 0x000000886400780c */ /* 0x000fce0003fc4270 */
[----:B------:R-:W3:Y:S01]  /*3810*/  MUFU.TANH R35, R35 ;  /* 0x0000002300237308 */ /* 0x000ee20000002400 */
[----:B0-----:R-:W-:Y:S02]  /*3820*/  FSEL R57, R59, -INF , P3 ;  /* 0xff8000003b397808 */ /* 0x001fe40001800000 */
[----:B--2---:R-:W-:Y:S02]  /*3830*/  FSEL R59, R31, -INF , P1 ;  /* 0xff8000001f3b7808 */ /* 0x004fe40000800000 */
[----:B------:R-:W-:Y:S02]  /*3840*/  FMNMX.FTZ R45, R57, R18, !PT ;  /* 0x00000012392d7209 */ /* 0x000fe40007810000 */
[----:B------:R-:W-:Y:S01]  /*3850*/  FSEL R18, R73, -INF , P5 ;  /* 0xff80000049127808 */ /* 0x000fe20002800000 */
[----:B------:R-:W0:Y:S01]  /*3860*/  MUFU.TANH R38, R38 ;  /* 0x0000002600267308 */ /* 0x000e220000002400 */
[----:B------:R-:W-:Y:S02]  /*3870*/  FMNMX.FTZ R24, R58, R45, !PT ;  /* 0x0000002d3a187209 */ /* 0x000fe40007810000 */
[----:B------:R-:W-:-:S02]  /*3880*/  ISETP.GT.AND P5, PT, R100, 0x89, PT ;  /* 0x000000896400780c */ /* 0x000fc40003fa4270 */
[----:B----4-:R-:W-:Y:S02]  /*3890*/  FSEL R67, R34, -INF , P6 ;  /* 0xff80000022437808 */ /* 0x010fe40003000000 */
[----:B------:R-:W-:Y:S01]  /*38a0*/  FMNMX.FTZ R26, R59, R24, !PT ;  /* 0x000000183b1a7209 */ /* 0x000fe20007810000 */
[----:B------:R-:W2:Y:S01]  /*38b0*/  MUFU.TANH R28, R28 ;  /* 0x0000001c001c7308 */ /* 0x000ea20000002400 */
[----:B------:R-:W-:Y:S01]  /*38c0*/  FSEL R24, R96, -INF , P4 ;  /* 0xff80000060187808 */ /* 0x000fe20002000000 */
[--C-:B------:R-:W-:Y:S01]  /*38d0*/  IMAD.MOV.U32 R96, RZ, RZ, R25.reuse ;  /* 0x000000ffff607224 */ /* 0x100fe200078e0019 */
[C---:B------:R-:W-:Y:S02]  /*38e0*/  ISETP.GT.AND P4, PT, R100.reuse, 0x90, PT ;  /* 0x000000906400780c */ /* 0x040fe40003f84270 */
[----:B---3--:R-:W-:Y:S02]  /*38f0*/  FSEL R70, R35, -INF , P5 ;  /* 0xff80000023467808 */ /* 0x008fe40002800000 */
[----:B------:R-:W-:Y:S01]  /*3900*/  FMNMX.FTZ R31, R67, R26, !PT ;  /* 0x0000001a431f7209 */ /* 0x000fe20007810000 */
[----:B------:R-:W3:Y:S01]  /*3910*/  MUFU.TANH R39, R39 ;  /* 0x0000002700277308 */ /* 0x000ee20000002400 */
[----:B------:R-:W-:Y:S01]  /*3920*/  FSEL R26, R97, -INF , P3 ;  /* 0xff800000611a7808 */ /* 0x000fe20001800000 */
[----:B------:R-:W-:Y:S01]  /*3930*/  IMAD.MOV.U32 R97, RZ, RZ, R25 ;  /* 0x000000ffff617224 */ /* 0x000fe200078e0019 */
[----:B------:R-:W-:-:S02]  /*3940*/  ISETP.GT.AND P3, PT, R100, 0x91, PT ;  /* 0x000000916400780c */ /* 0x000fc40003f64270 */
[----:B0-----:R-:W-:Y:S02]  /*3950*/  FSEL R71, R38, -INF , P4 ;  /* 0xff80000026477808 */ /* 0x001fe40002000000 */
[----:B------:R-:W-:Y:S01]  /*3960*/  FMNMX.FTZ R30, R70, R31, !PT ;  /* 0x0000001f461e7209 */ /* 0x000fe20007810000 */
[----:B------:R-:W0:Y:S01]  /*3970*/  MUFU.TANH R29, R29 ;  /* 0x0000001d001d7308 */ /* 0x000e220000002400 */
[----:B--2---:R-:W-:Y:S02]  /*3980*/  FSEL R28, R28, -INF , P2 ;  /* 0xff8000001c1c7808 */ /* 0x004fe40001000000 */
[----:B------:R-:W-:Y:S02]  /*3990*/  ISETP.GT.AND P2, PT, R100, 0x98, PT ;  /* 0x000000986400780c */ /* 0x000fe40003f44270 */
[----:B------:R-:W-:Y:S02]  /*39a0*/  FMNMX.FTZ R31, R71, R30, !PT ;  /* 0x0000001e471f7209 */ /* 0x000fe40007810000 */
[----:B------:R-:W-:Y:S01]  /*39b0*/  FSEL R80, R98, -INF , P2 ;  /* 0xff80000062507808 */ /* 0x000fe20001000000 */
[----:B------:R-:W2:Y:S01]  /*39c0*/  MUFU.TANH R87, R40 ;  /* 0x0000002800577308 */ /* 0x000ea20000002400 */
[----:B---3--:R-:W-:Y:S01]  /*39d0*/  FSEL R72, R39, -INF , P3 ;  /* 0xff80000027487808 */ /* 0x008fe20001800000 */
[----:B------:R-:W-:Y:S01]  /*39e0*/  IMAD.MOV.U32 R98, RZ, RZ, R25 ;  /* 0x000000ffff627224 */ /* 0x000fe200078e0019 */
[----:B------:R-:W-:-:S02]  /*39f0*/  FMNMX.FTZ R38, R5, R6, !PT ;  /* 0x0000000605267209 */ /* 0x000fc40007810000 */
[----:B------:R-:W-:Y:S02]  /*3a00*/  FMNMX.FTZ R31, R72, R31, !PT ;  /* 0x0000001f481f7209 */ /* 0x000fe40007810000 */
[----:B------:R-:W-:Y:S01]  /*3a10*/  FMNMX.FTZ R39, R7, R38, !PT ;  /* 0x0000002607277209 */ /* 0x000fe20007810000 */
[----:B------:R-:W3:Y:S01]  /*3a20*/  MUFU.TANH R88, R41 ;  /* 0x0000002900587308 */ /* 0x000ee20000002400 */
[----:B0-----:R-:W-:Y:S02]  /*3a30*/  FSEL R29, R29, -INF , P1 ;  /* 0xff8000001d1d7808 */ /* 0x001fe40000800000 */
[----:B------:R-:W-:Y:S01]  /*3a40*/  ISETP.GT.AND P1, PT, R100, 0x99, PT ;  /* 0x000000996400780c */ /* 0x000fe20003f24270 */
[--C-:B------:R-:W-:Y:S01]  /*3a50*/  IMAD.MOV.U32 R100, RZ, RZ, R25.reuse ;  /* 0x000000ffff647224 */ /* 0x100fe200078e0019 */
[----:B------:R-:W-:Y:S02]  /*3a60*/  FMNMX.FTZ R30, R80, R31, !PT ;  /* 0x0000001f501e7209 */ /* 0x000fe40007810000 */
[----:B------:R-:W-:Y:S01]  /*3a70*/  FSEL R75, R99, -INF , P1 ;  /* 0xff800000634b7808 */ /* 0x000fe20000800000 */
[----:B------:R-:W0:Y:S01]  /*3a80*/  MUFU.TANH R83, R32 ;  /* 0x0000002000537308 */ /* 0x000e220000002400 */
[----:B------:R-:W-:Y:S01]  /*3a90*/  FMNMX.FTZ R38, R8, R39, !PT ;  /* 0x0000002708267209 */ /* 0x000fe20007810000 */
[----:B------:R-:W-:Y:S01]  /*3aa0*/  IMAD.MOV.U32 R99, RZ, RZ, R25 ;  /* 0x000000ffff637224 */ /* 0x000fe200078e0019 */
[----:B------:R-:W-:-:S02]  /*3ab0*/  FMNMX.FTZ R30, R75, R30, !PT ;  /* 0x0000001e4b1e7209 */ /* 0x000fc40007810000 */
[----:B------:R-:W-:Y:S02]  /*3ac0*/  FMNMX.FTZ R39, R11, R38, !PT ;  /* 0x000000260b277209 */ /* 0x000fe40007810000 */
[----:B--2---:R-:W-:Y:S01]  /*3ad0*/  FSEL R87, R87, -INF , P2 ;  /* 0xff80000057577808 */ /* 0x004fe20001000000 */
[----:B------:R-:W2:Y:S01]  /*3ae0*/  SHFL.BFLY PT, R31, R30, 0x2, 0x1f ;  /* 0x0c401f001e1f7f89 */ /* 0x000ea200000e0000 */
[----:B------:R-:W-:Y:S01]  /*3af0*/  FMNMX.FTZ R40, R12, R39, !PT ;  /* 0x000000270c287209 */ /* 0x000fe20007810000 */
[----:B------:R-:W4:Y:S01]  /*3b00*/  MUFU.TANH R84, R33 ;  /* 0x0000002100547308 */ /* 0x000f220000002400 */
[----:B---3--:R-:W-:Y:S02]  /*3b10*/  FSEL R88, R88, -INF , P1 ;  /* 0xff80000058587808 */ /* 0x008fe40000800000 */
[----:B------:R-:W-:-:S04]  /*3b20*/  FMNMX.FTZ R40, R15, R40, !PT ;  /* 0x000000280f287209 */ /* 0x000fc80007810000 */
[----:B------:R-:W-:Y:S01]  /*3b30*/  FMNMX.FTZ R41, R19, R40, !PT ;  /* 0x0000002813297209 */ /* 0x000fe20007810000 */
[----:B------:R-:W3:Y:S01]  /*3b40*/  MUFU.TANH R85, R36 ;  /* 0x0000002400557308 */ /* 0x000ee20000002400 */
[----:B0-----:R-:W-:Y:S02]  /*3b50*/  FSEL R83, R83, -INF , P6 ;  /* 0xff80000053537808 */ /* 0x001fe40003000000 */
[----:B------:R-:W-:-:S04]  /*3b60*/  FMNMX.FTZ R48, R20, R41, !PT ;  /* 0x0000002914307209 */ /* 0x000fc80007810000 */
[----:B------:R-:W-:Y:S01]  /*3b70*/  FMNMX.FTZ R48, R21, R48, !PT ;  /* 0x0000003015307209 */ /* 0x000fe20007810000 */
[----:B------:R-:W0:Y:S01]  /*3b80*/  MUFU.TANH R86, R37 ;  /* 0x0000002500567308 */ /* 0x000e220000002400 */
[----:B----4-:R-:W-:Y:S02]  /*3b90*/  FSEL R84, R84, -INF , P5 ;  /* 0xff80000054547808 */ /* 0x010fe40002800000 */
[----:B------:R-:W-:Y:S02]  /*3ba0*/  FMNMX.FTZ R41, R23, R48, !PT ;  /* 0x0000003017297209 */ /* 0x000fe40007810000 */
[----:B--2---:R-:W-:Y:S02]  /*3bb0*/  FMNMX.FTZ R31, R30, R31, !PT ;  /* 0x0000001f1e1f7209 */ /* 0x004fe40007810000 */
[----:B------:R-:W-:Y:S02]  /*3bc0*/  FMNMX.FTZ R41, R22, R41, !PT ;  /* 0x0000002916297209 */ /* 0x000fe40007810000 */
[----:B---3--:R-:W-:Y:S01]  /*3bd0*/  FSEL R85, R85, -INF , P4 ;  /* 0xff80000055557808 */ /* 0x008fe20002000000 */
[----:B------:R-:W2:Y:S01]  /*3be0*/  SHFL.BFLY PT, R120, R31, 0x1, 0x1f ;  /* 0x0c201f001f787f89 */ /* 0x000ea200000e0000 */
[----:B------:R-:W-:-:S04]  /*3bf0*/  FMNMX.FTZ R48, R76, R41, !PT ;  /* 0x000000294c307209 */ /* 0x000fc80007810000 */
[----:B------:R-:W-:Y:S02]  /*3c00*/  FMNMX.FTZ R69, R27, R48, !PT ;  /* 0x000000301b457209 */ /* 0x000fe40007810000 */
[----:B0-----:R-:W-:Y:S02]  /*3c10*/  FSEL R86, R86, -INF , P3 ;  /* 0xff80000056567808 */ /* 0x001fe40001800000 */
[----:B------:R-:W-:-:S04]  /*3c20*/  FMNMX.FTZ R68, R78, R69, !PT ;  /* 0x000000454e447209 */ /* 0x000fc80007810000 */
[----:B------:R-:W-:-:S04]  /*3c30*/  FMNMX.FTZ R68, R77, R68, !PT ;  /* 0x000000444d447209 */ /* 0x000fc80007810000 */
[----:B------:R-:W-:Y:S02]  /*3c40*/  FMNMX.FTZ R69, R79, R68, !PT ;  /* 0x000000444f457209 */ /* 0x000fe40007810000 */
[----:B--2---:R-:W-:-:S04]  /*3c50*/  FMNMX.FTZ R120, R31, R120, !PT ;  /* 0x000000781f787209 */ /* 0x004fc80007810000 */
[C---:B------:R-:W-:Y:S01]  /*3c60*/  FSETP.NEU.FTZ.AND P0, PT, R120.reuse, -INF , PT ;  /* 0xff8000007800780b */ /* 0x040fe20003f1d000 */
[----:B------:R-:W-:-:S05]  /*3c70*/  FFMA.FTZ R81, R120, R81, -8 ;  /* 0xc100000078517423 */ /* 0x000fca0000010051 */
[----:B------:R-:W-:Y:S02]  /*3c80*/  FSEL R81, R81, RZ, P0 ;  /* 0x000000ff51517208 */ /* 0x000fe40000000000 */
[----:B------:R-:W-:Y:S01]  /*3c90*/  ISETP.NE.AND P0, PT, R108, RZ, PT ;  /* 0x000000ff6c00720c */ /* 0x000fe20003f05270 */
[----:B------:R-:W-:Y:S02]  /*3ca0*/  IMAD.MOV.U32 R108, RZ, RZ, R25 ;  /* 0x000000ffff6c7224 */ /* 0x000fe400078e0019 */
[--C-:B------:R-:W-:Y:S01]  /*3cb0*/  FFMA.FTZ R40, R82, UR53, -R81.reuse ;  /* 0x0000003552287c23 */ /* 0x100fe20008010851 */
[----:B------:R-:W-:Y:S01]  /*3cc0*/  FMNMX.FTZ R82, R60, R69, !PT ;  /* 0x000000453c527209 */ /* 0x000fe20007810000 */
[--C-:B------:R-:W-:Y:S01]  /*3cd0*/  FFMA.FTZ R90, R90, UR53, -R81.reuse ;  /* 0x000000355a5a7c23 */ /* 0x100fe20008010851 */
[--C-:B------:R-:W-:Y:S01]  /*3ce0*/  FFMA.FTZ R45, R122, UR53, -R81.reuse ;  /* 0x000000357a2d7c23 */ /* 0x100fe20008010851 */
[--C-:B------:R-:W-:Y:S01]  /*3cf0*/  FFMA.FTZ R30, R102, UR53, -R81.reuse ;  /* 0x00000035661e7c23 */ /* 0x100fe20008010851 */
[----:B------:R-:W-:Y:S01]  /*3d00*/  FMNMX.FTZ R69, R61, R82, !PT ;  /* 0x000000523d457209 */ /* 0x000fe20007810000 */
[----:B------:R0:W-:Y:S01]  /*3d10*/  MUFU.EX2 R68, R90 ;  /* 0x0000005a00447308 */ /* 0x0001e20000000800 */
[--C-:B------:R-:W-:Y:S01]  /*3d20*/  FFMA.FTZ R31, R104, UR53, -R81.reuse ;  /* 0x00000035681f7c23 */ /* 0x100fe20008010851 */
[--C-:B------:R-:W-:Y:S01]  /*3d30*/  FFMA.FTZ R32, R106, UR53, -R81.reuse ;  /* 0x000000356a207c23 */ /* 0x100fe20008010851 */
[----:B------:R-:W-:Y:S01]  /*3d40*/  FMNMX.FTZ R69, R62, R69, !PT ;  /* 0x000000453e457209 */ /* 0x000fe20007810000 */
[--C-:B------:R-:W-:Y:S01]  /*3d50*/  FFMA.FTZ R35, R110, UR53, -R81.reuse ;  /* 0x000000356e237c23 */ /* 0x100fe20008010851 */
        /* <DEDUP_REMOVED lines=28> */
[----:B------:R-:W-:Y:S01]  /*3f20*/  MUFU.EX2 R82, R89 ;  /* 0x0000005900527308 */ /* 0x000fe20000000800 */
[--C-:B------:R-:W-:Y:S01]  /*3f30*/  FFMA.FTZ R59, R59, UR53, -R81.reuse ;  /* 0x000000353b3b7c23 */ /* 0x100fe20008010851 */
[----:B0-----:R-:W-:Y:S01]  /*3f40*/  FMNMX.FTZ R90, R14, R55, !PT ;  /* 0x000000370e5a7209 */ /* 0x001fe20007810000 */
[----:B------:R-:W-:Y:S01]  /*3f50*/  FFMA.FTZ R75, R75, UR53, -R81 ;  /* 0x000000354b4b7c23 */ /* 0x000fe20008010851 */
[----:B------:R-:W-:Y:S01]  /*3f60*/  MOV R102, R25 ;  /* 0x0000001900667202 */ /* 0x000fe20000000f00 */
[--C-:B------:R-:W-:Y:S01]  /*3f70*/  IMAD.MOV.U32 R104, RZ, RZ, R25.reuse ;  /* 0x000000ffff687224 */ /* 0x100fe200078e0019 */
[----:B------:R-:W-:Y:S01]  /*3f80*/  FMNMX.FTZ R55, R17, R90, !PT ;  /* 0x0000005a11377209 */ /* 0x000fe20007810000 */
[--C-:B------:R-:W-:Y:S01]  /*3f90*/  IMAD.MOV.U32 R106, RZ, RZ, R25.reuse ;  /* 0x000000ffff6a7224 */ /* 0x100fe200078e0019 */
[----:B------:R-:W-:Y:S01]  /*3fa0*/  MUFU.EX2 R30, R30 ;  /* 0x0000001e001e7308 */ /* 0x000fe20000000800 */
[--C-:B------:R-:W-:Y:S01]  /*3fb0*/  IMAD.MOV.U32 R110, RZ, RZ, R25.reuse ;  /* 0x000000ffff6e7224 */ /* 0x100fe200078e0019 */
[----:B------:R-:W-:Y:S01]  /*3fc0*/  FMNMX.FTZ R55, R18, R55, !PT ;  /* 0x0000003712377209 */ /* 0x000fe20007810000 */
[----:B------:R-:W-:-:S02]  /*3fd0*/  IMAD.MOV.U32 R112, RZ, RZ, R25 ;  /* 0x000000ffff707224 */ /* 0x000fc400078e0019 */
[--C-:B------:R-:W-:Y:S01]  /*3fe0*/  IMAD.MOV.U32 R114, RZ, RZ, R25.reuse ;  /* 0x000000ffff727224 */ /* 0x100fe200078e0019 */
[----:B------:R-:W-:Y:S01]  /*3ff0*/  FMNMX.FTZ R55, R24, R55, !PT ;  /* 0x0000003718377209 */ /* 0x000fe20007810000 */
[--C-:B------:R-:W-:Y:S01]  /*4000*/  IMAD.MOV.U32 R116, RZ, RZ, R25.reuse ;  /* 0x000000ffff747224 */ /* 0x100fe200078e0019 */
[----:B------:R-:W-:Y:S01]  /*4010*/  MUFU.EX2 R31, R31 ;  /* 0x0000001f001f7308 */ /* 0x000fe20000000800 */
[----:B------:R-:W-:Y:S01]  /*4020*/  IMAD.MOV.U32 R118, RZ, RZ, R25 ;  /* 0x000000ffff767224 */ /* 0x000fe200078e0019 */
[----:B------:R-:W-:-:S04]  /*4030*/  FMNMX.FTZ R55, R26, R55, !PT ;  /* 0x000000371a377209 */ /* 0x000fc80007810000 */
[----:B------:R-:W-:Y:S02]  /*4040*/  FMNMX.FTZ R90, R28, R55, !PT ;  /* 0x000000371c5a7209 */ /* 0x000fe40007810000 */
[----:B------:R-:W-:Y:S02]  /*4050*/  MUFU.EX2 R32, R32 ;  /* 0x0000002000207308 */ /* 0x000fe40000000800 */
[----:B------:R-:W-:-:S04]  /*4060*/  FMNMX.FTZ R90, R29, R90, !PT ;  /* 0x0000005a1d5a7209 */ /* 0x000fc80007810000 */
[----:B------:R-:W-:Y:S02]  /*4070*/  FMNMX.FTZ R55, R83, R90, !PT ;  /* 0x0000005a53377209 */ /* 0x000fe40007810000 */
[----:B------:R-:W0:Y:S02]  /*4080*/  MUFU.EX2 R35, R35 ;  /* 0x0000002300237308 */ /* 0x000e240000000800 */
[----:B------:R-:W-:-:S04]  /*4090*/  FMNMX.FTZ R90, R84, R55, !PT ;  /* 0x00000037545a7209 */ /* 0x000fc80007810000 */
[----:B------:R-:W-:Y:S02]  /*40a0*/  FMNMX.FTZ R55, R85, R90, !PT ;  /* 0x0000005a55377209 */ /* 0x000fe40007810000 */
[----:B------:R-:W-:Y:S02]  /*40b0*/  MUFU.EX2 R33, R33 ;  /* 0x0000002100217308 */ /* 0x000fe40000000800 */
[----:B------:R-:W-:-:S04]  /*40c0*/  FMNMX.FTZ R90, R86, R55, !PT ;  /* 0x00000037565a7209 */ /* 0x000fc80007810000 */
[----:B------:R-:W-:Y:S02]  /*40d0*/  FMNMX.FTZ R55, R87, R90, !PT ;  /* 0x0000005a57377209 */ /* 0x000fe40007810000 */
[----:B------:R-:W-:Y:S01]  /*40e0*/  MUFU.EX2 R38, R94 ;  /* 0x0000005e00267308 */ /* 0x000fe20000000800 */
[----:B0-----:R-:W-:Y:S02]  /*40f0*/  F2FP.SATFINITE.E4M3.F32.PACK_AB_MERGE_C R201, R35, R32, RZ ;  /* 0x0000002023c9723e */ /* 0x001fe400048070ff */
[----:B------:R-:W-:Y:S01]  /*4100*/  FMNMX.FTZ R89, R88, R55, !PT ;  /* 0x0000003758597209 */ /* 0x000fe20007810000 */
[--C-:B------:R-:W-:Y:S01]  /*4110*/  FFMA.FTZ R55, R44, UR53, -R81.reuse ;  /* 0x000000352c377c23 */ /* 0x100fe20008010851 */
[--C-:B------:R-:W-:Y:S01]  /*4120*/  FFMA.FTZ R44, R47, UR53, -R81.reuse ;  /* 0x000000352f2c7c23 */ /* 0x100fe20008010851 */
[--C-:B------:R-:W-:Y:S01]  /*4130*/  FFMA.FTZ R47, R50, UR53, -R81.reuse ;  /* 0x00000035322f7c23 */ /* 0x100fe20008010851 */
[--C-:B------:R-:W-:Y:S01]  /*4140*/  FFMA.FTZ R50, R56, UR53, -R81.reuse ;  /* 0x0000003538327c23 */ /* 0x100fe20008010851 */
[----:B------:R-:W0:Y:S01]  /*4150*/  SHFL.BFLY PT, R90, R89, 0x2, 0x1f ;  /* 0x0c401f00595a7f89 */ /* 0x000e2200000e0000 */
[--C-:B------:R-:W-:Y:S01]  /*4160*/  FFMA.FTZ R56, R58, UR53, -R81.reuse ;  /* 0x000000353a387c23 */ /* 0x100fe20008010851 */
[--C-:B------:R-:W-:Y:S01]  /*4170*/  FFMA.FTZ R58, R67, UR53, -R81.reuse ;  /* 0x00000035433a7c23 */ /* 0x100fe20008010851 */
[--C-:B------:R-:W-:Y:S01]  /*4180*/  FFMA.FTZ R67, R70, UR53, -R81.reuse ;  /* 0x0000003546437c23 */ /* 0x100fe20008010851 */
[--C-:B------:R-:W-:Y:S01]  /*4190*/  FFMA.FTZ R70, R71, UR53, -R81.reuse ;  /* 0x0000003547467c23 */ /* 0x100fe20008010851 */
[--C-:B------:R-:W-:Y:S01]  /*41a0*/  FFMA.FTZ R71, R72, UR53, -R81.reuse ;  /* 0x0000003548477c23 */ /* 0x100fe20008010851 */
[----:B------:R-:W-:Y:S01]  /*41b0*/  FFMA.FTZ R72, R80, UR53, -R81 ;  /* 0x0000003550487c23 */ /* 0x000fe20008010851 */
[----:B------:R-:W-:Y:S01]  /*41c0*/  MUFU.EX2 R34, R34 ;  /* 0x0000002200227308 */ /* 0x000fe20000000800 */
[----:B------:R-:W-:-:S07]  /*41d0*/  F2FP.SATFINITE.E4M3.F32.PACK_AB_MERGE_C R201, R31, R30, R201 ;  /* 0x0000001e1fc9723e */ /* 0x000fce00048070c9 */
[----:B------:R-:W-:Y:S08]  /*41e0*/  MUFU.EX2 R36, R36 ;  /* 0x0000002400247308 */ /* 0x000ff00000000800 */
[----:B------:R-:W2:Y:S01]  /*41f0*/  MUFU.EX2 R37, R37 ;  /* 0x0000002500257308 */ /* 0x000ea20000000800 */
[----:B0-----:R-:W-:-:S05]  /*4200*/  FMNMX.FTZ R90, R89, R90, !PT ;  /* 0x0000005a595a7209 */ /* 0x001fca0007810000 */
[----:B------:R-:W0:Y:S02]  /*4210*/  SHFL.BFLY PT, R89, R90, 0x1, 0x1f ;  /* 0x0c201f005a597f89 */ /* 0x000e2400000e0000 */
[----:B------:R-:W-:Y:S08]  /*4220*/  MUFU.EX2 R39, R39 ;  /* 0x0000002700277308 */ /* 0x000ff00000000800 */
[----:B------:R-:W-:Y:S01]  /*4230*/  MUFU.EX2 R40, R40 ;  /* 0x0000002800287308 */ /* 0x000fe20000000800 */
[----:B--2---:R-:W-:-:S04]  /*4240*/  F2FP.SATFINITE.E4M3.F32.PACK_AB_MERGE_C R203, R37, R36, RZ ;  /* 0x0000002425cb723e */ /* 0x004fc800048070ff */
[----:B------:R-:W-:-:S03]  /*4250*/  F2FP.SATFINITE.E4M3.F32.PACK_AB_MERGE_C R203, R34, R33, R203 ;  /* 0x0000002122cb723e */ /* 0x000fc600048070cb */
[----:B------:R-:W-:Y:S01]  /*4260*/  MUFU.EX2 R45, R45 ;  /* 0x0000002d002d7308 */ /* 0x000fe20000000800 */
[----:B0-----:R-:W-:Y:S01]  /*4270*/  FMNMX.FTZ R122, R90, R89, !PT ;  /* 0x000000595a7a7209 */ /* 0x001fe20007810000 */
[----:B------:R-:W-:-:S06]  /*4280*/  IMAD.U32 R89, RZ, RZ, UR53 ;  /* 0x00000035ff597e24 */ /* 0x000fcc000f8e00ff */
[----:B------:R-:W-:Y:S01]  /*4290*/  MUFU.EX2 R41, R124 ;  /* 0x0000007c00297308 */ /* 0x000fe20000000800 */
[C---:B------:R-:W-:Y:S01]  /*42a0*/  FSETP.NEU.FTZ.AND P1, PT, R122.reuse, -INF , PT ;  /* 0xff8000007a00780b */ /* 0x040fe20003f3d000 */
[----:B------:R-:W-:-:S05]  /*42b0*/  FFMA.FTZ R80, R122, R89, -8 ;  /* 0xc10000007a507423 */ /* 0x000fca0000010059 */
[----:B------:R-:W-:Y:S01]  /*42c0*/  FSEL R80, R80, RZ, P1 ;  /* 0x000000ff50507208 */ /* 0x000fe20000800000 */
[----:B------:R-:W-:Y:S01]  /*42d0*/  MUFU.EX2 R48, R48 ;  /* 0x0000003000307308 */ /* 0x000fe20000000800 */
[----:B------:R-:W-:-:S03]  /*42e0*/  PLOP3.LUT P1, PT, PT, PT, UP0, 0x80, 0x0 ;  /* 0x000000000000781c */ /* 0x000fc60003f2f008 */
[--C-:B------:R-:W-:Y:S01]  /*42f0*/  FFMA.FTZ R5, R5, UR53, -R80.reuse ;  /* 0x0000003505057c23 */ /* 0x100fe20008010850 */
[--C-:B------:R-:W-:Y:S01]  /*4300*/  FFMA.FTZ R6, R6, UR53, -R80.reuse ;  /* 0x0000003506067c23 */ /* 0x100fe20008010850 */
[--C-:B------:R-:W-:Y:S01]  /*4310*/  FFMA.FTZ R81, R7, UR53, -R80.reuse ;  /* 0x0000003507517c23 */ /* 0x100fe20008010850 */
[--C-:B------:R-:W-:Y:S01]  /*4320*/  FFMA.FTZ R89, R8, UR53, -R80.reuse ;  /* 0x0000003508597c23 */ /* 0x100fe20008010850 */
[--C-:B------:R-:W-:Y:S01]  /*4330*/  FFMA.FTZ R7, R11, UR53, -R80.reuse ;  /* 0x000000350b077c23 */ /* 0x100fe20008010850 */
[--C-:B------:R-:W-:Y:S01]  /*4340*/  FFMA.FTZ R8, R12, UR53, -R80.reuse ;  /* 0x000000350c087c23 */ /* 0x100fe20008010850 */
[----:B------:R-:W-:Y:S01]  /*4350*/  MUFU.EX2 R5, R5 ;  /* 0x0000000500057308 */ /* 0x000fe20000000800 */
[--C-:B------:R-:W-:Y:S01]  /*4360*/  FFMA.FTZ R22, R22, UR53, -R80.reuse ;  /* 0x0000003516167c23 */ /* 0x100fe20008010850 */
[--C-:B------:R-:W-:Y:S01]  /*4370*/  FFMA.FTZ R15, R15, UR53, -R80.reuse ;  /* 0x000000350f0f7c23 */ /* 0x100fe20008010850 */
[--C-:B------:R-:W-:Y:S01]  /*4380*/  FFMA.FTZ R12, R21, UR53, -R80.reuse ;  /* 0x00000035150c7c23 */ /* 0x100fe20008010850 */
[----:B------:R-:W-:Y:S01]  /*4390*/  FADD.FTZ R21, R30, R31 ;  /* 0x0000001f1e157221 */ /* 0x000fe20000010000 */
[--C-:B------:R-:W-:Y:S01]  /*43a0*/  FFMA.FTZ R19, R19, UR53, -R80.reuse ;  /* 0x0000003513137c23 */ /* 0x100fe20008010850 */
[--C-:B------:R-:W-:Y:S01]  /*43b0*/  FFMA.FTZ R11, R20, UR53, -R80.reuse ;  /* 0x00000035140b7c23 */ /* 0x100fe20008010850 */
[--C-:B------:R-:W-:Y:S01]  /*43c0*/  FFMA.FTZ R20, R27, UR53, -R80.reuse ;  /* 0x000000351b147c23 */ /* 0x100fe20008010850 */
[----:B------:R-:W0:Y:S01]  /*43d0*/  MUFU.EX2 R6, R6 ;  /* 0x0000000600067308 */ /* 0x000e220000000800 */
[--C-:B------:R-:W-:Y:S01]  /*43e0*/  FFMA.FTZ R23, R23, UR53, -R80.reuse ;  /* 0x0000003517177c23 */ /* 0x100fe20008010850 */
[--C-:B------:R-:W-:Y:S01]  /*43f0*/  FFMA.FTZ R78, R78, UR53, -R80.reuse ;  /* 0x000000354e4e7c23 */ /* 0x100fe20008010850 */
[--C-:B------:R-:W-:Y:S01]  /*4400*/  FFMA.FTZ R77, R77, UR53, -R80.reuse ;  /* 0x000000354d4d7c23 */ /* 0x100fe20008010850 */
[--C-:B------:R-:W-:Y:S01]  /*4410*/  FFMA.FTZ R61, R61, UR53, -R80.reuse ;  /* 0x000000353d3d7c23 */ /* 0x100fe20008010850 */
[--C-:B------:R-:W-:Y:S01]  /*4420*/  FFMA.FTZ R62, R62, UR53, -R80.reuse ;  /* 0x000000353e3e7c23 */ /* 0x100fe20008010850 */
[--C-:B------:R-:W-:Y:S01]  /*4430*/  FFMA.FTZ R64, R64, UR53, -R80.reuse ;  /* 0x0000003540407c23 */ /* 0x100fe20008010850 */
[--C-:B------:R-:W-:Y:S01]  /*4440*/  FFMA.FTZ R63, R63, UR53, -R80.reuse ;  /* 0x000000353f3f7c23 */ /* 0x100fe20008010850 */
[----:B------:R-:W2:Y:S01]  /*4450*/  MUFU.EX2 R81, R81 ;  /* 0x0000005100517308 */ /* 0x000ea20000000800 */
[--C-:B------:R-:W-:Y:S01]  /*4460*/  FFMA.FTZ R66, R66, UR53, -R80.reuse ;  /* 0x0000003542427c23 */ /* 0x100fe20008010850 */
[--C-:B------:R-:W-:Y:S01]  /*4470*/  FFMA.FTZ R65, R65, UR53, -R80.reuse ;  /* 0x0000003541417c23 */ /* 0x100fe20008010850 */
[--C-:B------:R-:W-:Y:S01]  /*4480*/  FFMA.FTZ R9, R9, UR53, -R80.reuse ;  /* 0x0000003509097c23 */ /* 0x100fe20008010850 */
[--C-:B------:R-:W-:Y:S01]  /*4490*/  FFMA.FTZ R26, R26, UR53, -R80.reuse ;  /* 0x000000351a1a7c23 */ /* 0x100fe20008010850 */
[--C-:B------:R-:W-:Y:S01]  /*44a0*/  FFMA.FTZ R10, R10, UR53, -R80.reuse ;  /* 0x000000350a0a7c23 */ /* 0x100fe20008010850 */
[--C-:B------:R-:W-:Y:S01]  /*44b0*/  FFMA.FTZ R13, R13, UR53, -R80.reuse ;  /* 0x000000350d0d7c23 */ /* 0x100fe20008010850 */
[--C-:B------:R-:W-:Y:S01]  /*44c0*/  FFMA.FTZ R14, R14, UR53, -R80.reuse ;  /* 0x000000350e0e7c23 */ /* 0x100fe20008010850 */
[----:B------:R3:W4:Y:S01]  /*44d0*/  MUFU.EX2 R90, R89 ;  /* 0x00000059005a7308 */ /* 0x0007220000000800 */
[--C-:B------:R-:W-:Y:S01]  /*44e0*/  FFMA.FTZ R17, R17, UR53, -R80.reuse ;  /* 0x0000003511117c23 */ /* 0x100fe20008010850 */
[--C-:B------:R-:W-:Y:S01]  /*44f0*/  FFMA.FTZ R18, R18, UR53, -R80.reuse ;  /* 0x0000003512127c23 */ /* 0x100fe20008010850 */
[--C-:B------:R-:W-:Y:S01]  /*4500*/  FFMA.FTZ R24, R24, UR53, -R80.reuse ;  /* 0x0000003518187c23 */ /* 0x100fe20008010850 */
[--C-:B------:R-:W-:Y:S01]  /*4510*/  FFMA.FTZ R28, R28, UR53, -R80.reuse ;  /* 0x000000351c1c7c23 */ /* 0x100fe20008010850 */
[--C-:B------:R-:W-:Y:S01]  /*4520*/  FFMA.FTZ R29, R29, UR53, -R80.reuse ;  /* 0x000000351d1d7c23 */ /* 0x100fe20008010850 */
[--C-:B------:R-:W-:Y:S01]  /*4530*/  FFMA.FTZ R83, R83, UR53, -R80.reuse ;  /* 0x0000003553537c23 */ /* 0x100fe20008010850 */
[--C-:B------:R-:W-:Y:S01]  /*4540*/  FFMA.FTZ R84, R84, UR53, -R80.reuse ;  /* 0x0000003554547c23 */ /* 0x100fe20008010850 */
[----:B------:R-:W5:Y:S01]  /*4550*/  MUFU.EX2 R7, R7 ;  /* 0x0000000700077308 */ /* 0x000f620000000800 */
[--C-:B------:R-:W-:Y:S01]  /*4560*/  FFMA.FTZ R85, R85, UR53, -R80.reuse ;  /* 0x0000003555557c23 */ /* 0x100fe20008010850 */
[--C-:B------:R-:W-:Y:S01]  /*4570*/  FFMA.FTZ R86, R86, UR53, -R80.reuse ;  /* 0x0000003556567c23 */ /* 0x100fe20008010850 */
[----:B------:R-:W-:Y:S01]  /*4580*/  FFMA.FTZ R87, R87, UR53, -R80 ;  /* 0x0000003557577c23 */ /* 0x000fe20008010850 */
[----:B------:R-:W-:-:S02]  /*4590*/  IMAD.MOV.U32 R31, RZ, RZ, R25 ;  /* 0x000000ffff1f7224 */ /* 0x000fc400078e0019 */
[----:B---3--:R-:W-:Y:S02]  /*45a0*/  IMAD.MOV.U32 R89, RZ, RZ, R25 ;  /* 0x000000ffff597224 */ /* 0x008fe400078e0019 */
[----:B------:R3:W-:Y:S08]  /*45b0*/  MUFU.EX2 R94, R22 ;  /* 0x00000016005e7308 */ /* 0x0007f00000000800 */
[----:B------:R-:W1:Y:S01]  /*45c0*/  MUFU.EX2 R8, R8 ;  /* 0x0000000800087308 */ /* 0x000e620000000800 */
[----:B---3--:R-:W-:Y:S01]  /*45d0*/  FFMA.FTZ R22, R60, UR53, -R80 ;  /* 0x000000353c167c23 */ /* 0x008fe20008010850 */
[----:B0-----:R-:W-:-:S06]  /*45e0*/  FADD.FTZ R60, R5, R6 ;  /* 0x00000006053c7221 */ /* 0x001fcc0000010000 */
[----:B------:R0:W3:Y:S08]  /*45f0*/  MUFU.EX2 R91, R15 ;  /* 0x0000000f005b7308 */ /* 0x0000f00000000800 */
[----:B------:R5:W3:Y:S01]  /*4600*/  MUFU.EX2 R92, R19 ;  /* 0x00000013005c7308 */ /* 0x000ae20000000800 */
[----:B0-----:R-:W-:Y:S01]  /*4610*/  FFMA.FTZ R15, R76, UR53, -R80 ;  /* 0x000000354c0f7c23 */ /* 0x001fe20008010850 */
[----:B------:R-:W-:Y:S01]  /*4620*/  FADD.FTZ R76, R32, R21 ;  /* 0x00000015204c7221 */ /* 0x000fe20000010000 */
[----:B--2---:R-:W-:Y:S01]  /*4630*/  FADD.FTZ R21, R81, R60 ;  /* 0x0000003c51157221 */ /* 0x004fe20000010000 */
[----:B----4-:R-:W-:-:S02]  /*4640*/  F2FP.SATFINITE.E4M3.F32.PACK_AB_MERGE_C R81, R90, R81, RZ ;  /* 0x000000515a51723e */ /* 0x010fc400048070ff */
[----:B------:R-:W-:Y:S01]  /*4650*/  FADD.FTZ R76, R35, R76 ;  /* 0x0000004c234c7221 */ /* 0x000fe20000010000 */
[----:B------:R-:W-:Y:S01]  /*4660*/  FADD.FTZ R60, R90, R21 ;  /* 0x000000155a3c7221 */ /* 0x000fe20000010000 */
[----:B------:R-:W0:Y:S01]  /*4670*/  MUFU.EX2 R11, R11 ;  /* 0x0000000b000b7308 */ /* 0x000e220000000800 */
[----:B-----5:R-:W-:Y:S01]  /*4680*/  FFMA.FTZ R19, R79, UR53, -R80 ;  /* 0x000000354f137c23 */ /* 0x020fe20008010850 */
[----:B------:R-:W-:Y:S01]  /*4690*/  FADD.FTZ R27, R33, R76 ;  /* 0x0000004c211b7221 */ /* 0x000fe20000010000 */
[----:B------:R-:W-:Y:S01]  /*46a0*/  FADD.FTZ R21, R7, R60 ;  /* 0x0000003c07157221 */ /* 0x000fe20000010000 */
[----:B------:R-:W-:Y:S01]  /*46b0*/  F2FP.SATFINITE.E4M3.F32.PACK_AB_MERGE_C R200, R6, R5, R81 ;  /* 0x0000000506c8723e */ /* 0x000fe20004807051 */
[----:B------:R-:W-:Y:S01]  /*46c0*/  FFMA.FTZ R80, R88, UR53, -R80 ;  /* 0x0000003558507c23 */ /* 0x000fe20008010850 */
[----:B------:R-:W-:Y:S01]  /*46d0*/  FADD.FTZ R27, R34, R27 ;  /* 0x0000001b221b7221 */ /* 0x000fe20000010000 */
[----:B-1----:R-:W-:Y:S01]  /*46e0*/  FADD.FTZ R60, R8, R21 ;  /* 0x00000015083c7221 */ /* 0x002fe20000010000 */
[----:B------:R-:W1:Y:S01]  /*46f0*/  MUFU.EX2 R12, R12 ;  /* 0x0000000c000c7308 */ /* 0x000e620000000800 */
[----:B------:R-:W-:-:S02]  /*4700*/  IMAD.MOV.U32 R33, RZ, RZ, R25 ;  /* 0x000000ffff217224 */ /* 0x000fc400078e0019 */
[----:B------:R-:W-:Y:S01]  /*4710*/  FADD.FTZ R76, R36, R27 ;  /* 0x0000001b244c7221 */ /* 0x000fe20000010000 */
[----:B---3--:R-:W-:Y:S01]  /*4720*/  FADD.FTZ R21, R91, R60 ;  /* 0x0000003c5b157221 */ /* 0x008fe20000010000 */
[C---:B------:R-:W-:Y:S01]  /*4730*/  F2FP.SATFINITE.E4M3.F32.PACK_AB_MERGE_C R91, R92.reuse, R91, RZ ;  /* 0x0000005b5c5b723e */ /* 0x040fe200048070ff */
[----:B------:R-:W-:Y:S02]  /*4740*/  IMAD.MOV.U32 R34, RZ, RZ, R25 ;  /* 0x000000ffff227224 */ /* 0x000fe400078e0019 */
[----:B------:R-:W-:Y:S01]  /*4750*/  FADD.FTZ R27, R37, R76 ;  /* 0x0000004c251b7221 */ /* 0x000fe20000010000 */
[----:B------:R-:W-:Y:S01]  /*4760*/  FADD.FTZ R60, R92, R21 ;  /* 0x000000155c3c7221 */ /* 0x000fe20000010000 */
[----:B------:R-:W2:Y:S01]  /*4770*/  MUFU.EX2 R23, R23 ;  /* 0x0000001700177308 */ /* 0x000ea20000000800 */
[----:B------:R-:W-:Y:S01]  /*4780*/  F2FP.SATFINITE.E4M3.F32.PACK_AB_MERGE_C R202, R8, R7, R91 ;  /* 0x0000000708ca723e */ /* 0x000fe2000480705b */
[----:B------:R-:W-:Y:S01]  /*4790*/  FADD.FTZ R76, R38, R27 ;  /* 0x0000001b264c7221 */ /* 0x000fe20000010000 */
[----:B0-----:R-:W-:Y:S01]  /*47a0*/  FADD.FTZ R21, R11, R60 ;  /* 0x0000003c0b157221 */ /* 0x001fe20000010000 */
[----:B------:R-:W-:-:S02]  /*47b0*/  IMAD.MOV.U32 R37, RZ, RZ, R25 ;  /* 0x000000ffff257224 */ /* 0x000fc400078e0019 */
[----:B------:R-:W-:Y:S01]  /*47c0*/  FADD.FTZ R27, R39, R76 ;  /* 0x0000004c271b7221 */ /* 0x000fe20000010000 */
[----:B------:R-:W-:Y:S01]  /*47d0*/  IMAD.MOV.U32 R79, RZ, RZ, R25 ;  /* 0x000000ffff4f7224 */ /* 0x000fe200078e0019 */
[----:B------:R-:W0:Y:S01]  /*47e0*/  MUFU.EX2 R15, R15 ;  /* 0x0000000f000f7308 */ /* 0x000e220000000800 */
[----:B-1----:R-:W-:Y:S01]  /*47f0*/  FADD.FTZ R60, R12, R21 ;  /* 0x000000150c3c7221 */ /* 0x002fe20000010000 */
[----:B------:R-:W-:Y:S01]  /*4800*/  FADD.FTZ R76, R40, R27 ;  /* 0x0000001b284c7221 */ /* 0x000fe20000010000 */
[C---:B------:R-:W-:Y:S01]  /*4810*/  F2FP.SATFINITE.E4M3.F32.PACK_AB_MERGE_C R40, R45.reuse, R40, RZ ;  /* 0x000000282d28723e */ /* 0x040fe200048070ff */
[--C-:B------:R-:W-:Y:S02]  /*4820*/  IMAD.MOV.U32 R81, RZ, RZ, R25.reuse ;  /* 0x000000ffff517224 */ /* 0x100fe400078e0019 */
[----:B------:R-:W-:Y:S01]  /*4830*/  FADD.FTZ R76, R45, R76 ;  /* 0x0000004c2d4c7221 */ /* 0x000fe20000010000 */
[----:B------:R-:W-:Y:S01]  /*4840*/  F2FP.SATFINITE.E4M3.F32.PACK_AB_MERGE_C R205, R39, R38, R40 ;  /* 0x0000002627cd723e */ /* 0x000fe20004807028 */
[----:B------:R-:W1:Y:S01]  /*4850*/  MUFU.EX2 R20, R20 ;  /* 0x0000001400147308 */ /* 0x000e620000000800 */
[----:B--2---:R-:W-:Y:S01]  /*4860*/  FADD.FTZ R21, R23, R60 ;  /* 0x0000003c17157221 */ /* 0x004fe20000010000 */
[----:B------:R-:W-:Y:S01]  /*4870*/  FADD.FTZ R27, R41, R76 ;  /* 0x0000004c291b7221 */ /* 0x000fe20000010000 */
[----:B------:R-:W-:-:S02]  /*4880*/  IMAD.MOV.U32 R39, RZ, RZ, R25 ;  /* 0x000000ffff277224 */ /* 0x000fc400078e0019 */
[----:B------:R-:W-:Y:S01]  /*4890*/  FADD.FTZ R60, R94, R21 ;  /* 0x000000155e3c7221 */ /* 0x000fe20000010000 */
[----:B------:R-:W-:Y:S01]  /*48a0*/  FADD.FTZ R27, R48, R27 ;  /* 0x0000001b301b7221 */ /* 0x000fe20000010000 */
[----:B------:R-:W-:Y:S01]  /*48b0*/  F2FP.SATFINITE.E4M3.F32.PACK_AB_MERGE_C R94, R94, R23, RZ ;  /* 0x000000175e5e723e */ /* 0x000fe200048070ff */
[----:B------:R-:W2:Y:S01]  /*48c0*/  MUFU.EX2 R78, R78 ;  /* 0x0000004e004e7308 */ /* 0x000ea20000000800 */
[----:B0-----:R-:W-:Y:S01]  /*48d0*/  FADD.FTZ R21, R15, R60 ;  /* 0x0000003c0f157221 */ /* 0x001fe20000010000 */
[----:B------:R-:W-:Y:S01]  /*48e0*/  FADD.FTZ R76, R68, R27 ;  /* 0x0000001b444c7221 */ /* 0x000fe20000010000 */
[----:B------:R-:W-:Y:S01]  /*48f0*/  F2FP.SATFINITE.E4M3.F32.PACK_AB_MERGE_C R204, R12, R11, R94 ;  /* 0x0000000b0ccc723e */ /* 0x000fe2000480705e */
[--C-:B------:R-:W-:Y:S02]  /*4900*/  IMAD.MOV.U32 R38, RZ, RZ, R25.reuse ;  /* 0x000000ffff267224 */ /* 0x100fe400078e0019 */
[----:B------:R-:W-:Y:S02]  /*4910*/  IMAD.MOV.U32 R40, RZ, RZ, R25 ;  /* 0x000000ffff287224 */ /* 0x000fe400078e0019 */
[----:B------:R-:W0:Y:S01]  /*4920*/  MUFU.EX2 R73, R73 ;  /* 0x0000004900497308 */ /* 0x000e220000000800 */
[----:B-1----:R-:W-:Y:S01]  /*4930*/  FADD.FTZ R21, R20, R21 ;  /* 0x0000001514157221 */ /* 0x002fe20000010000 */
[----:B------:R-:W-:-:S02]  /*4940*/  IMAD.MOV.U32 R45, RZ, RZ, R25 ;  /* 0x000000ffff2d7224 */ /* 0x000fc400078e0019 */
[--C-:B------:R-:W-:Y:S02]  /*4950*/  IMAD.MOV.U32 R88, RZ, RZ, R25.reuse ;  /* 0x000000ffff587224 */ /* 0x100fe400078e0019 */
[----:B------:R-:W-:Y:S02]  /*4960*/  IMAD.MOV.U32 R91, RZ, RZ, R25 ;  /* 0x000000ffff5b7224 */ /* 0x000fe400078e0019 */
[----:B------:R-:W1:Y:S01]  /*4970*/  MUFU.EX2 R77, R77 ;  /* 0x0000004d004d7308 */ /* 0x000e620000000800 */
[----:B--2---:R-:W-:Y:S01]  /*4980*/  FADD.FTZ R60, R78, R21 ;  /* 0x000000154e3c7221 */ /* 0x004fe20000010000 */
[--C-:B------:R-:W-:Y:S02]  /*4990*/  IMAD.MOV.U32 R90, RZ, RZ, R25.reuse ;  /* 0x000000ffff5a7224 */ /* 0x100fe400078e0019 */
[--C-:B------:R-:W-:Y:S02]  /*49a0*/  IMAD.MOV.U32 R92, RZ, RZ, R25.reuse ;  /* 0x000000ffff5c7224 */ /* 0x100fe400078e0019 */
[----:B------:R-:W-:-:S02]  /*49b0*/  IMAD.MOV.U32 R94, RZ, RZ, R25 ;  /* 0x000000ffff5e7224 */ /* 0x000fc400078e0019 */
[----:B------:R-:W2:Y:S01]  /*49c0*/  MUFU.EX2 R69, R130 ;  /* 0x0000008200457308 */ /* 0x000ea20000000800 */
[C---:B0-----:R-:W-:Y:S01]  /*49d0*/  FADD.FTZ R76, R73.reuse, R76 ;  /* 0x0000004c494c7221 */ /* 0x041fe20000010000 */
[----:B------:R-:W-:Y:S01]  /*49e0*/  F2FP.SATFINITE.E4M3.F32.PACK_AB_MERGE_C R68, R73, R68, RZ ;  /* 0x000000444944723e */ /* 0x000fe200048070ff */
[----:B------:R-:W-:-:S03]  /*49f0*/  IMAD.MOV.U32 R73, RZ, RZ, R25 ;  /* 0x000000ffff497224 */ /* 0x000fc600078e0019 */
[----:B------:R-:W-:Y:S01]  /*4a00*/  F2FP.SATFINITE.E4M3.F32.PACK_AB_MERGE_C R207, R48, R41, R68 ;  /* 0x0000002930cf723e */ /* 0x000fe20004807044 */
[--C-:B------:R-:W-:Y:S01]  /*4a10*/  IMAD.MOV.U32 R68, RZ, RZ, R25.reuse ;  /* 0x000000ffff447224 */ /* 0x100fe200078e0019 */
[----:B------:R-:W0:Y:S01]  /*4a20*/  MUFU.EX2 R19, R19 ;  /* 0x0000001300137308 */ /* 0x000e220000000800 */
[C---:B-1----:R-:W-:Y:S01]  /*4a30*/  FADD.FTZ R60, R77.reuse, R60 ;  /* 0x0000003c4d3c7221 */ /* 0x042fe20000010000 */
[----:B------:R-:W-:Y:S01]  /*4a40*/  F2FP.SATFINITE.E4M3.F32.PACK_AB_MERGE_C R77, R77, R78, RZ ;  /* 0x0000004e4d4d723e */ /* 0x000fe200048070ff */
[----:B------:R-:W-:Y:S01]  /*4a50*/  IMAD.MOV.U32 R78, RZ, RZ, R25 ;  /* 0x000000ffff4e7224 */ /* 0x000fe200078e0019 */
[----:B------:R-:W-:Y:S02]  /*4a60*/  MOV R41, R25 ;  /* 0x0000001900297202 */ /* 0x000fe40000000f00 */
[----:B------:R-:W-:Y:S02]  /*4a70*/  F2FP.SATFINITE.E4M3.F32.PACK_AB_MERGE_C R206, R20, R15, R77 ;  /* 0x0000000f14ce723e */ /* 0x000fe4000480704d */
[----:B------:R-:W1:Y:S01]  /*4a80*/  MUFU.EX2 R74, R74 ;  /* 0x0000004a004a7308 */ /* 0x000e620000000800 */
[----:B--2---:R-:W-:Y:S01]  /*4a90*/  FADD.FTZ R27, R69, R76 ;  /* 0x0000004c451b7221 */ /* 0x004fe20000010000 */
[-C--:B------:R-:W-:Y:S01]  /*4aa0*/  MOV R48, R25.reuse ;  /* 0x0000001900307202 */ /* 0x080fe20000000f00 */
[----:B------:R-:W-:Y:S01]  /*4ab0*/  IMAD.MOV.U32 R76, RZ, RZ, R25 ;  /* 0x000000ffff4c7224 */ /* 0x000fe200078e0019 */
[----:B------:R-:W-:-:S04]  /*4ac0*/  MOV R77, R25 ;  /* 0x00000019004d7202 */ /* 0x000fc80000000f00 */
[----:B------:R-:W2:Y:S01]  /*4ad0*/  MUFU.EX2 R22, R22 ;  /* 0x0000001600167308 */ /* 0x000ea20000000800 */
[----:B0-----:R-:W-:Y:S01]  /*4ae0*/  FADD.FTZ R21, R19, R60 ;  /* 0x0000003c13157221 */ /* 0x001fe20000010000 */
[----:B------:R-:W-:-:S06]  /*4af0*/  IMAD.MOV.U32 R60, RZ, RZ, R25 ;  /* 0x000000ffff3c7224 */ /* 0x000fcc00078e0019 */
[----:B------:R-:W0:Y:S01]  /*4b00*/  MUFU.EX2 R51, R51 ;  /* 0x0000003300337308 */ /* 0x000e220000000800 */
[----:B-1----:R-:W-:-:S07]  /*4b10*/  FADD.FTZ R36, R74, R27 ;  /* 0x0000001b4a247221 */ /* 0x002fce0000010000 */
[----:B------:R-:W1:Y:S01]  /*4b20*/  MUFU.EX2 R61, R61 ;  /* 0x0000003d003d7308 */ /* 0x000e620000000800 */
[----:B--2---:R-:W-:-:S07]  /*4b30*/  FADD.FTZ R32, R22, R21 ;  /* 0x0000001516207221 */ /* 0x004fce0000010000 */
[----:B------:R-:W2:Y:S01]  /*4b40*/  MUFU.EX2 R62, R62 ;  /* 0x0000003e003e7308 */ /* 0x000ea20000000800 */
[----:B0-----:R-:W-:Y:S01]  /*4b50*/  FADD.FTZ R35, R51, R36 ;  /* 0x0000002433237221 */ /* 0x001fe20000010000 */
[C---:B------:R-:W-:Y:S01]  /*4b60*/  F2FP.SATFINITE.E4M3.F32.PACK_AB_MERGE_C R51, R82.reuse, R51, RZ ;  /* 0x000000335233723e */ /* 0x040fe200048070ff */
[----:B------:R-:W-:Y:S02]  /*4b70*/  IMAD.MOV.U32 R36, RZ, RZ, R25 ;  /* 0x000000ffff247224 */ /* 0x000fe400078e0019 */
[----:B------:R-:W-:Y:S01]  /*4b80*/  FADD.FTZ R35, R82, R35 ;  /* 0x0000002352237221 */ /* 0x000fe20000010000 */
[----:B------:R-:W-:Y:S01]  /*4b90*/  F2FP.SATFINITE.E4M3.F32.PACK_AB_MERGE_C R209, R74, R69, R51 ;  /* 0x000000454ad1723e */ /* 0x000fe20004807033 */
[--C-:B------:R-:W-:Y:S01]  /*4ba0*/  IMAD.MOV.U32 R51, RZ, RZ, R25.reuse ;  /* 0x000000ffff337224 */ /* 0x100fe200078e0019 */
[----:B------:R-:W0:Y:S01]  /*4bb0*/  MUFU.EX2 R54, R54 ;  /* 0x0000003600367308 */ /* 0x000e220000000800 */
[----:B-1----:R-:W-:Y:S01]  /*4bc0*/  FADD.FTZ R27, R61, R32 ;  /* 0x000000203d1b7221 */ /* 0x002fe20000010000 */
[----:B------:R-:W-:-:S02]  /*4bd0*/  IMAD.MOV.U32 R69, RZ, RZ, R25 ;  /* 0x000000ffff457224 */ /* 0x000fc400078e0019 */
[--C-:B------:R-:W-:Y:S02]  /*4be0*/  IMAD.MOV.U32 R74, RZ, RZ, R25.reuse ;  /* 0x000000ffff4a7224 */ /* 0x100fe400078e0019 */
[----:B------:R-:W-:Y:S02]  /*4bf0*/  IMAD.MOV.U32 R82, RZ, RZ, R25 ;  /* 0x000000ffff527224 */ /* 0x000fe400078e0019 */
[----:B------:R-:W1:Y:S01]  /*4c00*/  MUFU.EX2 R64, R64 ;  /* 0x0000004000407308 */ /* 0x000e620000000800 */
[C---:B--2---:R-:W-:Y:S01]  /*4c10*/  FADD.FTZ R27, R62.reuse, R27 ;  /* 0x0000001b3e1b7221 */ /* 0x044fe20000010000 */
[----:B------:R-:W-:Y:S01]  /*4c20*/  F2FP.SATFINITE.E4M3.F32.PACK_AB_MERGE_C R61, R62, R61, RZ ;  /* 0x0000003d3e3d723e */ /* 0x000fe200048070ff */
[----:B------:R-:W-:-:S03]  /*4c30*/  IMAD.MOV.U32 R62, RZ, RZ, R25 ;  /* 0x000000ffff3e7224 */ /* 0x000fc600078e0019 */
[----:B------:R-:W-:Y:S01]  /*4c40*/  F2FP.SATFINITE.E4M3.F32.PACK_AB_MERGE_C R208, R22, R19, R61 ;  /* 0x0000001316d0723e */ /* 0x000fe2000480703d */
[----:B------:R-:W-:Y:S01]  /*4c50*/  IMAD.MOV.U32 R61, RZ, RZ, R25 ;  /* 0x000000ffff3d7224 */ /* 0x000fe200078e0019 */
[----:B------:R-:W2:Y:S01]  /*4c60*/  MUFU.EX2 R53, R53 ;  /* 0x0000003500357308 */ /* 0x000ea20000000800 */
[----:B0-----:R-:W-:Y:S01]  /*4c70*/  FADD.FTZ R32, R54, R35 ;  /* 0x0000002336207221 */ /* 0x001fe20000010000 */
[----:B------:R-:W-:-:S06]  /*4c80*/  IMAD.MOV.U32 R35, RZ, RZ, R25 ;  /* 0x000000ffff237224 */ /* 0x000fcc00078e0019 */
[----:B------:R-:W0:Y:S08]  /*4c90*/  MUFU.EX2 R63, R63 ;  /* 0x0000003f003f7308 */ /* 0x000e300000000800 */
[----:B------:R-:W3:Y:S08]  /*4ca0*/  MUFU.EX2 R52, R52 ;  /* 0x0000003400347308 */ /* 0x000ef00000000800 */
[----:B------:R-:W-:Y:S08]  /*4cb0*/  MUFU.EX2 R66, R66 ;  /* 0x0000004200427308 */ /* 0x000ff00000000800 */
[----:B------:R-:W4:Y:S08]  /*4cc0*/  MUFU.EX2 R49, R49 ;  /* 0x0000003100317308 */ /* 0x000f300000000800 */
[----:B------:R-:W5:Y:S08]  /*4cd0*/  MUFU.EX2 R65, R65 ;  /* 0x0000004100417308 */ /* 0x000f700000000800 */
[----:B------:R-:W5:Y:S08]  /*4ce0*/  MUFU.EX2 R46, R46 ;  /* 0x0000002e002e7308 */ /* 0x000f700000000800 */
[----:B------:R-:W5:Y:S08]  /*4cf0*/  MUFU.EX2 R9, R9 ;  /* 0x0000000900097308 */ /* 0x000f700000000800 */
[----:B------:R1:W-:Y:S08]  /*4d00*/  MUFU.EX2 R21, R26 ;  /* 0x0000001a00157308 */ /* 0x0003f00000000800 */
[----:B------:R-:W5:Y:S01]  /*4d10*/  MUFU.EX2 R43, R43 ;  /* 0x0000002b002b7308 */ /* 0x000f620000000800 */
[----:B-1----:R-:W-:Y:S01]  /*4d20*/  FADD.FTZ R26, R64, R27 ;  /* 0x0000001b401a7221 */ /* 0x002fe20000010000 */
[----:B--2---:R-:W-:-:S03]  /*4d30*/  FADD.FTZ R27, R53, R32 ;  /* 0x00000020351b7221 */ /* 0x004fc60000010000 */
[----:B0-----:R-:W-:Y:S01]  /*4d40*/  FADD.FTZ R23, R63, R26 ;  /* 0x0000001a3f177221 */ /* 0x001fe20000010000 */
[----:B---3--:R-:W-:Y:S01]  /*4d50*/  FADD.FTZ R32, R52, R27 ;  /* 0x0000001b34207221 */ /* 0x008fe20000010000 */
[C---:B----4-:R-:W-:Y:S01]  /*4d60*/  F2FP.SATFINITE.E4M3.F32.PACK_AB_MERGE_C R52, R49.reuse, R52, RZ ;  /* 0x000000343134723e */ /* 0x050fe200048070ff */
[----:B------:R-:W0:Y:S01]  /*4d70*/  MUFU.EX2 R10, R10 ;  /* 0x0000000a000a7308 */ /* 0x000e220000000800 */
[----:B------:R-:W-:Y:S01]  /*4d80*/  FADD.FTZ R26, R66, R23 ;  /* 0x00000017421a7221 */ /* 0x000fe20000010000 */
[----:B------:R-:W-:Y:S01]  /*4d90*/  FADD.FTZ R49, R49, R32 ;  /* 0x0000002031317221 */ /* 0x000fe20000010000 */
[C---:B-----5:R-:W-:Y:S01]  /*4da0*/  F2FP.SATFINITE.E4M3.F32.PACK_AB_MERGE_C R66, R65.reuse, R66, RZ ;  /* 0x000000424142723e */ /* 0x060fe200048070ff */
[----:B------:R-:W-:Y:S02]  /*4db0*/  IMAD.MOV.U32 R32, RZ, RZ, R25 ;  /* 0x000000ffff207224 */ /* 0x000fe400078e0019 */
[----:B------:R-:W-:Y:S01]  /*4dc0*/  FADD.FTZ R26, R65, R26 ;  /* 0x0000001a411a7221 */ /* 0x000fe20000010000 */
[----:B------:R-:W-:Y:S01]  /*4dd0*/  FADD.FTZ R30, R46, R49 ;  /* 0x000000312e1e7221 */ /* 0x000fe20000010000 */
[----:B------:R-:W-:Y:S01]  /*4de0*/  F2FP.SATFINITE.E4M3.F32.PACK_AB_MERGE_C R211, R53, R54, R52 ;  /* 0x0000003635d3723e */ /* 0x000fe20004807034 */
[----:B------:R-:W1:Y:S01]  /*4df0*/  MUFU.EX2 R42, R42 ;  /* 0x0000002a002a7308 */ /* 0x000e620000000800 */
[----:B------:R-:W-:Y:S01]  /*4e00*/  FADD.FTZ R23, R9, R26 ;  /* 0x0000001a09177221 */ /* 0x000fe20000010000 */
[----:B------:R-:W-:Y:S01]  /*4e10*/  FADD.FTZ R27, R43, R30 ;  /* 0x0000001e2b1b7221 */ /* 0x000fe20000010000 */
[----:B------:R-:W-:Y:S01]  /*4e20*/  F2FP.SATFINITE.E4M3.F32.PACK_AB_MERGE_C R210, R63, R64, R66 ;  /* 0x000000403fd2723e */ /* 0x000fe20004807042 */
[--C-:B------:R-:W-:Y:S01]  /*4e30*/  IMAD.MOV.U32 R49, RZ, RZ, R25.reuse ;  /* 0x000000ffff317224 */ /* 0x100fe200078e0019 */
[----:B------:R-:W-:Y:S01]  /*4e40*/  MOV R66, R25 ;  /* 0x0000001900427202 */ /* 0x000fe20000000f00 */
[----:B------:R-:W-:-:S02]  /*4e50*/  IMAD.MOV.U32 R53, RZ, RZ, R25 ;  /* 0x000000ffff357224 */ /* 0x000fc400078e0019 */
[----:B------:R-:W2:Y:S01]  /*4e60*/  MUFU.EX2 R13, R13 ;  /* 0x0000000d000d7308 */ /* 0x000ea20000000800 */
[----:B0-----:R-:W-:Y:S01]  /*4e70*/  FADD.FTZ R26, R10, R23 ;  /* 0x000000170a1a7221 */ /* 0x001fe20000010000 */
[--C-:B------:R-:W-:Y:S02]  /*4e80*/  IMAD.MOV.U32 R52, RZ, RZ, R25.reuse ;  /* 0x000000ffff347224 */ /* 0x100fe400078e0019 */
[--C-:B------:R-:W-:Y:S02]  /*4e90*/  IMAD.MOV.U32 R54, RZ, RZ, R25.reuse ;  /* 0x000000ffff367224 */ /* 0x100fe400078e0019 */
[----:B------:R-:W-:Y:S02]  /*4ea0*/  IMAD.MOV.U32 R63, RZ, RZ, R25 ;  /* 0x000000ffff3f7224 */ /* 0x000fe400078e0019 */
[----:B------:R-:W0:Y:S01]  /*4eb0*/  MUFU.EX2 R55, R55 ;  /* 0x0000003700377308 */ /* 0x000e220000000800 */
[----:B-1----:R-:W-:Y:S01]  /*4ec0*/  FADD.FTZ R30, R42, R27 ;  /* 0x0000001b2a1e7221 */ /* 0x002fe20000010000 */
[----:B------:R-:W-:-:S02]  /*4ed0*/  IMAD.MOV.U32 R65, RZ, RZ, R25 ;  /* 0x000000ffff417224 */ /* 0x000fc400078e0019 */
[----:B------:R-:W-:-:S04]  /*4ee0*/  IMAD.MOV.U32 R64, RZ, RZ, R25 ;  /* 0x000000ffff407224 */ /* 0x000fc800078e0019 */
[----:B------:R-:W1:Y:S01]  /*4ef0*/  MUFU.EX2 R14, R14 ;  /* 0x0000000e000e7308 */ /* 0x000e620000000800 */
[----:B--2---:R-:W-:-:S07]  /*4f00*/  FADD.FTZ R23, R13, R26 ;  /* 0x0000001a0d177221 */ /* 0x004fce0000010000 */
[----:B------:R-:W2:Y:S01]  /*4f10*/  MUFU.EX2 R44, R44 ;  /* 0x0000002c002c7308 */ /* 0x000ea20000000800 */
[C---:B0-----:R-:W-:Y:S01]  /*4f20*/  F2FP.SATFINITE.E4M3.F32.PACK_AB_MERGE_C R42, R55.reuse, R42, RZ ;  /* 0x0000002a372a723e */ /* 0x041fe200048070ff */
[----:B------:R-:W-:Y:S01]  /*4f30*/  FADD.FTZ R55, R55, R30 ;  /* 0x0000001e37377221 */ /* 0x000fe20000010000 */
[----:B------:R-:W-:Y:S02]  /*4f40*/  MOV R30, R25 ;  /* 0x00000019001e7202 */ /* 0x000fe40000000f00 */
[----:B------:R-:W-:Y:S01]  /*4f50*/  F2FP.SATFINITE.E4M3.F32.PACK_AB_MERGE_C R213, R43, R46, R42 ;  /* 0x0000002e2bd5723e */ /* 0x000fe2000480702a */
[----:B------:R-:W-:Y:S02]  /*4f60*/  IMAD.MOV.U32 R43, RZ, RZ, R25 ;  /* 0x000000ffff2b7224 */ /* 0x000fe400078e0019 */
[----:B------:R-:W0:Y:S01]  /*4f70*/  MUFU.EX2 R17, R17 ;  /* 0x0000001100117308 */ /* 0x000e220000000800 */
[C---:B-1----:R-:W-:Y:S01]  /*4f80*/  F2FP.SATFINITE.E4M3.F32.PACK_AB_MERGE_C R27, R14.reuse, R13, RZ ;  /* 0x0000000d0e1b723e */ /* 0x042fe200048070ff */
[----:B------:R-:W-:Y:S01]  /*4f90*/  FADD.FTZ R14, R14, R23 ;  /* 0x000000170e0e7221 */ /* 0x000fe20000010000 */
[----:B------:R-:W-:-:S02]  /*4fa0*/  IMAD.MOV.U32 R42, RZ, RZ, R25 ;  /* 0x000000ffff2a7224 */ /* 0x000fc400078e0019 */
[----:B------:R-:W-:Y:S01]  /*4fb0*/  F2FP.SATFINITE.E4M3.F32.PACK_AB_MERGE_C R212, R10, R9, R27 ;  /* 0x000000090ad4723e */ /* 0x000fe2000480701b */
[----:B------:R-:W-:Y:S02]  /*4fc0*/  IMAD.MOV.U32 R27, RZ, RZ, R25 ;  /* 0x000000ffff1b7224 */ /* 0x000fe400078e0019 */
[----:B------:R-:W1:Y:S01]  /*4fd0*/  MUFU.EX2 R47, R47 ;  /* 0x0000002f002f7308 */ /* 0x000e620000000800 */
[----:B--2---:R-:W-:Y:S01]  /*4fe0*/  FADD.FTZ R26, R44, R55 ;  /* 0x000000372c1a7221 */ /* 0x004fe20000010000 */
[--C-:B------:R-:W-:Y:S02]  /*4ff0*/  IMAD.MOV.U32 R46, RZ, RZ, R25.reuse ;  /* 0x000000ffff2e7224 */ /* 0x100fe400078e0019 */
[----:B------:R-:W-:-:S04]  /*5000*/  IMAD.MOV.U32 R55, RZ, RZ, R25 ;  /* 0x000000ffff377224 */ /* 0x000fc800078e0019 */
[----:B------:R-:W-:Y:S01]  /*5010*/  MUFU.EX2 R50, R50 ;  /* 0x0000003200327308 */ /* 0x000fe20000000800 */
[----:B0-----:R-:W-:-:S07]  /*5020*/  FADD.FTZ R13, R17, R14 ;  /* 0x0000000e110d7221 */ /* 0x001fce0000010000 */
[----:B------:R-:W0:Y:S01]  /*5030*/  MUFU.EX2 R57, R57 ;  /* 0x0000003900397308 */ /* 0x000e220000000800 */
[----:B-1----:R-:W-:Y:S01]  /*5040*/  FADD.FTZ R23, R47, R26 ;  /* 0x0000001a2f177221 */ /* 0x002fe20000010000 */
[----:B------:R-:W-:-:S06]  /*5050*/  IMAD.MOV.U32 R26, RZ, RZ, R25 ;  /* 0x000000ffff1a7224 */ /* 0x000fcc00078e0019 */
[----:B------:R-:W1:Y:S08]  /*5060*/  MUFU.EX2 R18, R18 ;  /* 0x0000001200127308 */ /* 0x000e700000000800 */
[----:B------:R-:W2:Y:S01]  /*5070*/  MUFU.EX2 R24, R24 ;  /* 0x0000001800187308 */ /* 0x000ea20000000800 */
[----:B0-----:R-:W-:Y:S01]  /*5080*/  F2FP.SATFINITE.E4M3.F32.PACK_AB_MERGE_C R14, R57, R50, RZ ;  /* 0x00000032390e723e */ /* 0x001fe200048070ff */
[----:B------:R-:W-:-:S03]  /*5090*/  FADD.FTZ R50, R50, R23 ;  /* 0x0000001732327221 */ /* 0x000fc60000010000 */
[----:B------:R-:W-:Y:S01]  /*50a0*/  F2FP.SATFINITE.E4M3.F32.PACK_AB_MERGE_C R215, R47, R44, R14 ;  /* 0x0000002c2fd7723e */ /* 0x000fe2000480700e */
[----:B------:R-:W-:Y:S01]  /*50b0*/  FADD.FTZ R57, R57, R50 ;  /* 0x0000003239397221 */ /* 0x000fe20000010000 */
[----:B------:R-:W-:Y:S01]  /*50c0*/  IMAD.MOV.U32 R44, RZ, RZ, R25 ;  /* 0x000000ffff2c7224 */ /* 0x000fe200078e0019 */
[----:B------:R-:W-:Y:S01]  /*50d0*/  MUFU.EX2 R58, R58 ;  /* 0x0000003a003a7308 */ /* 0x000fe20000000800 */
[----:B-1----:R-:W-:Y:S01]  /*50e0*/  FADD.FTZ R13, R18, R13 ;  /* 0x0000000d120d7221 */ /* 0x002fe20000010000 */
[--C-:B------:R-:W-:Y:S02]  /*50f0*/  IMAD.MOV.U32 R47, RZ, RZ, R25.reuse ;  /* 0x000000ffff2f7224 */ /* 0x100fe400078e0019 */
[----:B------:R-:W-:-:S04]  /*5100*/  IMAD.MOV.U32 R50, RZ, RZ, R25 ;  /* 0x000000ffff327224 */ /* 0x000fc800078e0019 */
[----:B------:R-:W0:Y:S01]  /*5110*/  MUFU.EX2 R67, R67 ;  /* 0x0000004300437308 */ /* 0x000e220000000800 */
[----:B--2---:R-:W-:Y:S01]  /*5120*/  FADD.FTZ R14, R24, R13 ;  /* 0x0000000d180e7221 */ /* 0x004fe20000010000 */
[----:B------:R-:W-:-:S03]  /*5130*/  F2FP.SATFINITE.E4M3.F32.PACK_AB_MERGE_C R24, R21, R24, RZ ;  /* 0x000000181518723e */ /* 0x000fc600048070ff */
[----:B------:R-:W-:Y:S01]  /*5140*/  FADD.FTZ R21, R21, R14 ;  /* 0x0000000e15157221 */ /* 0x000fe20000010000 */
[----:B------:R-:W-:Y:S01]  /*5150*/  F2FP.SATFINITE.E4M3.F32.PACK_AB_MERGE_C R214, R18, R17, R24 ;  /* 0x0000001112d6723e */ /* 0x000fe20004807018 */
[----:B------:R-:W-:Y:S01]  /*5160*/  IMAD.MOV.U32 R24, RZ, RZ, R25 ;  /* 0x000000ffff187224 */ /* 0x000fe200078e0019 */
[----:B------:R-:W1:Y:S08]  /*5170*/  MUFU.EX2 R56, R56 ;  /* 0x0000003800387308 */ /* 0x000e700000000800 */
[----:B------:R-:W2:Y:S01]  /*5180*/  MUFU.EX2 R28, R28 ;  /* 0x0000001c001c7308 */ /* 0x000ea20000000800 */
[----:B0-----:R-:W-:-:S07]  /*5190*/  F2FP.SATFINITE.E4M3.F32.PACK_AB_MERGE_C R5, R67, R58, RZ ;  /* 0x0000003a4305723e */ /* 0x001fce00048070ff */
[----:B------:R-:W0:Y:S01]  /*51a0*/  MUFU.EX2 R59, R59 ;  /* 0x0000003b003b7308 */ /* 0x000e220000000800 */
[----:B-1----:R-:W-:Y:S01]  /*51b0*/  FADD.FTZ R14, R56, R57 ;  /* 0x00000039380e7221 */ /* 0x002fe20000010000 */
[----:B------:R-:W-:-:S06]  /*51c0*/  IMAD.MOV.U32 R57, RZ, RZ, R25 ;  /* 0x000000ffff397224 */ /* 0x000fcc00078e0019 */
[----:B------:R-:W1:Y:S01]  /*51d0*/  MUFU.EX2 R29, R29 ;  /* 0x0000001d001d7308 */ /* 0x000e620000000800 */
[----:B--2---:R-:W-:-:S07]  /*51e0*/  FADD.FTZ R6, R28, R21 ;  /* 0x000000151c067221 */ /* 0x004fce0000010000 */
[----:B------:R-:W2:Y:S01]  /*51f0*/  MUFU.EX2 R83, R83 ;  /* 0x0000005300537308 */ /* 0x000ea20000000800 */
[C---:B0-----:R-:W-:Y:S01]  /*5200*/  F2FP.SATFINITE.E4M3.F32.PACK_AB_MERGE_C R217, R59.reuse, R56, R5 ;  /* 0x000000383bd9723e */ /* 0x041fe20004807005 */
[----:B------:R-:W-:Y:S01]  /*5210*/  FADD.FTZ R59, R59, R14 ;  /* 0x0000000e3b3b7221 */ /* 0x000fe20000010000 */
[----:B------:R-:W-:-:S03]  /*5220*/  IMAD.MOV.U32 R56, RZ, RZ, R25 ;  /* 0x000000ffff387224 */ /* 0x000fc600078e0019 */
[----:B------:R-:W-:Y:S01]  /*5230*/  FADD.FTZ R58, R58, R59 ;  /* 0x0000003b3a3a7221 */ /* 0x000fe20000010000 */
[----:B------:R-:W-:Y:S01]  /*5240*/  MOV R59, R25 ;  /* 0x00000019003b7202 */ /* 0x000fe20000000f00 */
[----:B------:R-:W0:Y:S01]  /*5250*/  MUFU.EX2 R84, R84 ;  /* 0x0000005400547308 */ /* 0x000e220000000800 */
[----:B-1----:R-:W-:Y:S01]  /*5260*/  FADD.FTZ R6, R29, R6 ;  /* 0x000000061d067221 */ /* 0x002fe20000010000 */
[----:B------:R-:W-:Y:S01]  /*5270*/  FADD.FTZ R67, R67, R58 ;  /* 0x0000003a43437221 */ /* 0x000fe20000010000 */
[----:B------:R-:W-:-:S05]  /*5280*/  IMAD.MOV.U32 R58, RZ, RZ, R25 ;  /* 0x000000ffff3a7224 */ /* 0x000fca00078e0019 */
[----:B------:R-:W-:Y:S01]  /*5290*/  MUFU.EX2 R72, R72 ;  /* 0x0000004800487308 */ /* 0x000fe20000000800 */
[----:B--2---:R-:W-:-:S07]  /*52a0*/  FADD.FTZ R5, R83, R6 ;  /* 0x0000000653057221 */ /* 0x004fce0000010000 */
[----:B------:R-:W1:Y:S01]  /*52b0*/  MUFU.EX2 R75, R75 ;  /* 0x0000004b004b7308 */ /* 0x000e620000000800 */
[C---:B0-----:R-:W-:Y:S01]  /*52c0*/  F2FP.SATFINITE.E4M3.F32.PACK_AB_MERGE_C R83, R84.reuse, R83, RZ ;  /* 0x000000535453723e */ /* 0x041fe200048070ff */
[----:B------:R-:W-:-:S03]  /*52d0*/  FADD.FTZ R84, R84, R5 ;  /* 0x0000000554547221 */ /* 0x000fc60000010000 */
[----:B------:R-:W-:Y:S01]  /*52e0*/  F2FP.SATFINITE.E4M3.F32.PACK_AB_MERGE_C R216, R29, R28, R83 ;  /* 0x0000001c1dd8723e */ /* 0x000fe20004807053 */
[--C-:B------:R-:W-:Y:S02]  /*52f0*/  IMAD.MOV.U32 R29, RZ, RZ, R25.reuse ;  /* 0x000000ffff1d7224 */ /* 0x100fe400078e0019 */
[----:B------:R-:W0:Y:S01]  /*5300*/  MUFU.EX2 R70, R70 ;  /* 0x0000004600467308 */ /* 0x000e220000000800 */
[--C-:B------:R-:W-:Y:S02]  /*5310*/  IMAD.MOV.U32 R28, RZ, RZ, R25.reuse ;  /* 0x000000ffff1c7224 */ /* 0x100fe400078e0019 */
[----:B------:R-:W-:-:S05]  /*5320*/  IMAD.MOV.U32 R83, RZ, RZ, R25 ;  /* 0x000000ffff537224 */ /* 0x000fca00078e0019 */
[----:B------:R-:W2:Y:S01]  /*5330*/  MUFU.EX2 R85, R85 ;  /* 0x0000005500557308 */ /* 0x000ea20000000800 */
[----:B-1----:R-:W-:-:S07]  /*5340*/  F2FP.SATFINITE.E4M3.F32.PACK_AB_MERGE_C R7, R75, R72, RZ ;  /* 0x000000484b07723e */ /* 0x002fce00048070ff */
[----:B------:R-:W1:Y:S01]  /*5350*/  MUFU.EX2 R71, R71 ;  /* 0x0000004700477308 */ /* 0x000e620000000800 */
[----:B0-----:R-:W-:Y:S01]  /*5360*/  FADD.FTZ R6, R70, R67 ;  /* 0x0000004346067221 */ /* 0x001fe20000010000 */
[----:B------:R-:W-:-:S06]  /*5370*/  IMAD.MOV.U32 R67, RZ, RZ, R25 ;  /* 0x000000ffff437224 */ /* 0x000fcc00078e0019 */
[----:B------:R-:W0:Y:S01]  /*5380*/  MUFU.EX2 R86, R86 ;  /* 0x0000005600567308 */ /* 0x000e220000000800 */
[----:B--2---:R-:W-:Y:S01]  /*5390*/  FADD.FTZ R5, R85, R84 ;  /* 0x0000005455057221 */ /* 0x004fe20000010000 */
[----:B------:R-:W-:-:S06]  /*53a0*/  MOV R84, R25 ;  /* 0x0000001900547202 */ /* 0x000fcc0000000f00 */
[----:B------:R-:W-:Y:S01]  /*53b0*/  MUFU.EX2 R87, R87 ;  /* 0x0000005700577308 */ /* 0x000fe20000000800 */
[C---:B-1----:R-:W-:Y:S01]  /*53c0*/  F2FP.SATFINITE.E4M3.F32.PACK_AB_MERGE_C R219, R71.reuse, R70, R7 ;  /* 0x0000004647db723e */ /* 0x042fe20004807007 */
[----:B------:R-:W-:Y:S01]  /*53d0*/  FADD.FTZ R71, R71, R6 ;  /* 0x0000000647477221 */ /* 0x000fe20000010000 */
[----:B------:R-:W-:-:S03]  /*53e0*/  IMAD.MOV.U32 R70, RZ, RZ, R25 ;  /* 0x000000ffff467224 */ /* 0x000fc600078e0019 */
[----:B------:R-:W-:Y:S01]  /*53f0*/  FADD.FTZ R8, R72, R71 ;  /* 0x0000004748087221 */ /* 0x000fe20000010000 */
[----:B------:R-:W-:Y:S01]  /*5400*/  IMAD.MOV.U32 R71, RZ, RZ, R25 ;  /* 0x000000ffff477224 */ /* 0x000fe200078e0019 */
[----:B------:R-:W1:Y:S01]  /*5410*/  MUFU.EX2 R80, R80 ;  /* 0x0000005000507308 */ /* 0x000e620000000800 */
[----:B0-----:R-:W-:Y:S01]  /*5420*/  FADD.FTZ R6, R86, R5 ;  /* 0x0000000556067221 */ /* 0x001fe20000010000 */
[----:B------:R-:W-:Y:S01]  /*5430*/  FADD.FTZ R8, R75, R8 ;  /* 0x000000084b087221 */ /* 0x000fe20000010000 */
[--C-:B------:R-:W-:Y:S02]  /*5440*/  IMAD.MOV.U32 R72, RZ, RZ, R25.reuse ;  /* 0x000000ffff487224 */ /* 0x100fe400078e0019 */
[----:B------:R-:W-:Y:S01]  /*5450*/  IMAD.MOV.U32 R75, RZ, RZ, R25 ;  /* 0x000000ffff4b7224 */ /* 0x000fe200078e0019 */
[----:B-1----:R-:W-:Y:S01]  /*5460*/  F2FP.SATFINITE.E4M3.F32.PACK_AB_MERGE_C R5, R80, R87, RZ ;  /* 0x000000575005723e */ /* 0x002fe200048070ff */
[----:B------:R-:W-:-:S03]  /*5470*/  FADD.FTZ R87, R87, R6 ;  /* 0x0000000657577221 */ /* 0x000fc60000010000 */
[----:B------:R-:W-:Y:S01]  /*5480*/  F2FP.SATFINITE.E4M3.F32.PACK_AB_MERGE_C R218, R86, R85, R5 ;  /* 0x0000005556da723e */ /* 0x000fe20004807005 */
[----:B------:R-:W-:Y:S01]  /*5490*/  FADD.FTZ R6, R80, R87 ;  /* 0x0000005750067221 */ /* 0x000fe20000010000 */
[--C-:B------:R-:W-:Y:S02]  /*54a0*/  IMAD.MOV.U32 R80, RZ, RZ, R25.reuse ;  /* 0x000000ffff507224 */ /* 0x100fe400078e0019 */
[--C-:B------:R-:W-:Y:S02]  /*54b0*/  IMAD.MOV.U32 R85, RZ, RZ, R25.reuse ;  /* 0x000000ffff557224 */ /* 0x100fe400078e0019 */
[--C-:B------:R-:W-:Y:S02]  /*54c0*/  IMAD.MOV.U32 R87, RZ, RZ, R25.reuse ;  /* 0x000000ffff577224 */ /* 0x100fe400078e0019 */
[----:B------:R-:W-:Y:S01]  /*54d0*/  IMAD.MOV.U32 R86, RZ, RZ, R25 ;  /* 0x000000ffff567224 */ /* 0x000fe200078e0019 */
[----:B------:R-:W-:Y:S06]  /*54e0*/  @!P1 BRA `(.L_x_18) ;  /* 0x0000003c00209947 */ /* 0x000fec0003800000 */
[----:B------:R-:W-:Y:S01]  /*54f0*/  IMAD.MOV.U32 R7, RZ, RZ, R120 ;  /* 0x000000ffff077224 */ /* 0x000fe200078e0078 */
[----:B------:R-:W-:Y:S02]  /*5500*/  MOV R5, R122 ;  /* 0x0000007a00057202 */ /* 0x000fe40000000f00 */
[----:B------:R-:W-:Y:S02]  /*5510*/  CS2R R118, SRZ ;  /* 0x0000000000767805 */ /* 0x000fe4000001ff00 */
[----:B------:R-:W-:Y:S02]  /*5520*/  CS2R R116, SRZ ;  /* 0x0000000000747805 */ /* 0x000fe4000001ff00 */
[----:B------:R-:W-:Y:S02]  /*5530*/  CS2R R114, SRZ ;  /* 0x0000000000727805 */ /* 0x000fe4000001ff00 */
[----:B------:R-:W-:Y:S02]  /*5540*/  CS2R R112, SRZ ;  /* 0x0000000000707805 */ /* 0x000fe4000001ff00 */
[----:B------:R-:W-:-:S02]  /*5550*/  CS2R R110, SRZ ;  /* 0x00000000006e7805 */ /* 0x000fc4000001ff00 */
[----:B------:R-:W-:Y:S02]  /*5560*/  CS2R R108, SRZ ;  /* 0x00000000006c7805 */ /* 0x000fe4000001ff00 */
        /* <DEDUP_REMOVED lines=41> */
[----:B------:R-:W-:Y:S01]  /*5800*/  CS2R R24, SRZ ;  /* 0x0000000000187805 */ /* 0x000fe2000001ff00 */
[----:B------:R-:W-:Y:S01]  /*5810*/  UMOV UR60, URZ ;  /* 0x0000003f003c7c82 */ /* 0x000fe20008000000 */
[----:B------:R-:W-:Y:S01]  /*5820*/  UMOV UR56, URZ ;  /* 0x0000003f00387c82 */ /* 0x000fe20008000000 */
[----:B------:R-:W-:-:S05]  /*5830*/  ULDC UR53, c[0x0][0x988] ;  /* 0x0002620000357ab9 */ /* 0x000fca0000000800 */
.L_x_29:
[----:B------:R-:W-:Y:S01]  /*5840*/  ISETP.NE.AND P2, PT, RZ, UR49, PT ;  /* 0x00000031ff007c0c */ /* 0x000fe2000bf45270 */
[----:B------:R-:W-:-:S04]  /*5850*/  UISETP.NE.AND UP0, UPT, UR56, 0x1, UPT ;  /* 0x000000013800788c */ /* 0x000fc8000bf05270 */
[----:B------:R-:W-:-:S04]  /*5860*/  USEL UR57, URZ, 0x1, UP0 ;  /* 0x000000013f397887 */ /* 0x000fc80008000000 */
[----:B------:R-:W-:-:S04]  /*5870*/  ULOP3.LUT UR57, UR60, UR57, URZ, 0x3c, !UPT ;  /* 0x000000393c397292 */ /* 0x000fc8000f8e3c3f */
[----:B------:R-:W-:Y:S08]  /*5880*/  @P2 BRA `(.L_x_19) ;  /* 0x0000000000382947 */ /* 0x000ff00003800000 */
[----:B------:R-:W-:Y:S05]  /*5890*/  @!P0 BRA `(.L_x_20) ;  /* 0x0000000000048947 */ /* 0x000fea0003800000 */
[----:B------:R-:W-:Y:S01]  /*58a0*/  BPT.TRAP 0x1 ;  /* 0x000000040000795c */ /* 0x000fe20000300000 */
.L_x_20:
[----:B------:R-:W-:Y:S01]  /*58b0*/  UIADD3 UR4, UR56, 0x1, URZ ;  /* 0x0000000138047890 */ /* 0x000fe2000fffe03f */
[----:B------:R-:W-:-:S03]  /*58c0*/  IMAD.U32 R4, RZ, RZ, UR57 ;  /* 0x00000039ff047e24 */ /* 0x000fc6000f8e00ff */
[----:B------:R-:W-:Y:S02]  /*58d0*/  UISETP.NE.AND UP0, UPT, UR4, 0x2, UPT ;  /* 0x000000020400788c */ /* 0x000fe4000bf05270 */
[----:B------:R-:W-:Y:S02]  /*58e0*/  SHF.L.U32 R4, R4, 0x1f, RZ ;  /* 0x0000001f04047819 */ /* 0x000fe400000006ff */
[----:B------:R-:W-:-:S04]  /*58f0*/  USEL UR4, UR4, URZ, UP0 ;  /* 0x0000003f04047287 */ /* 0x000fc80008000000 */
[----:B------:R-:W-:-:S09]  /*5900*/  ULEA UR4, UR4, UR36, 0x3 ;  /* 0x0000002404047291 */ /* 0x000fd2000f8e183f */
[----:B------:R0:W1:Y:S01]  /*5910*/  SYNCS.PHASECHK.TRANS64.TRYWAIT P1, [UR4+0x33430], R4 ;  /* 0x03343004ff0075a7 */ /* 0x0000620008020144 */
[----:B------:R-:W-:Y:S05]  /*5920*/  @!P0 BRA `(.L_x_21) ;  /* 0x0000000000048947 */ /* 0x000fea0003800000 */
[----:B------:R-:W-:Y:S01]  /*5930*/  BPT.TRAP 0x1 ;  /* 0x000000040000795c */ /* 0x000fe20000300000 */
.L_x_21:
[----:B-1----:R-:W-:Y:S05]  /*5940*/  @P1 BRA `(.L_x_19) ;  /* 0x0000000000081947 */ /* 0x002fea0003800000 */
[----:B------:R-:W1:Y:S02]  /*5950*/  SYNCS.PHASECHK.TRANS64.TRYWAIT P1, [UR4+0x33430], R4 ;  /* 0x03343004ff0075a7 */ /* 0x000e640008020144 */
[----:B-1----:R-:W-:Y:S05]  /*5960*/  @!P1 BRA `(.L_x_22) ;  /* 0x000000c4002c9947 */ /* 0x002fea0003800000 */
.L_x_19:
[----:B01----:R-:W-:Y:S01]  /*5970*/  VIADD R4, R16, 0x8 ;  /* 0x0000000810047836 */ /* 0x003fe20000000000 */
[----:B------:R-:W-:Y:S01]  /*5980*/  UIADD3 UR59, UR56, 0x1, URZ ;  /* 0x00000001383b7890 */ /* 0x000fe2000fffe03f */
[C---:B------:R-:W-:Y:S01]  /*5990*/  R2UR UR4, R2.reuse ;  /* 0x00000000020472ca */ /* 0x040fe200000e0000 */
[----:B------:R-:W-:Y:S01]  /*59a0*/  UMOV UR7, 0x80000020 ;  /* 0x8000002000077882 */ /* 0x000fe20000000000 */
[C---:B------:R-:W-:Y:S01]  /*59b0*/  R2UR UR5, R3.reuse ;  /* 0x00000000030572ca */ /* 0x040fe200000e0000 */
[----:B------:R0:W-:Y:S01]  /*59c0*/  BAR.SYNC.DEFER_BLOCKING R4, 0x100 ;  /* 0x000400040000751d */ /* 0x0001e20000010000 */
[----:B------:R-:W-:Y:S01]  /*59d0*/  UISETP.NE.AND UP0, UPT, UR59, 0x2, UPT ;  /* 0x000000023b00788c */ /* 0x000fe2000bf05270 */
[C---:B------:R-:W-:Y:S02]  /*59e0*/  R2UR UR8, R2.reuse ;  /* 0x00000000020872ca */ /* 0x040fe400000e0000 */
[C---:B------:R-:W-:Y:S01]  /*59f0*/  R2UR UR9, R3.reuse ;  /* 0x00000000030972ca */ /* 0x040fe200000e0000 */
[----:B------:R-:W-:Y:S01]  /*5a00*/  USEL UR59, UR59, URZ, UP0 ;  /* 0x0000003f3b3b7287 */ /* 0x000fe20008000000 */
[C---:B------:R-:W-:Y:S01]  /*5a10*/  R2UR UR12, R2.reuse ;  /* 0x00000000020c72ca */ /* 0x040fe200000e0000 */
[----:B------:R-:W-:Y:S01]  /*5a20*/  UMOV UR11, 0x80000020 ;  /* 0x80000020000b7882 */ /* 0x000fe20000000000 */
[C---:B------:R-:W-:Y:S01]  /*5a30*/  R2UR UR13, R3.reuse ;  /* 0x00000000030d72ca */ /* 0x040fe200000e0000 */
[----:B------:R-:W-:Y:S01]  /*5a40*/  UIMAD UR61, UR59, 0x780, UR52 ;  /* 0x000007803b3d78a4 */ /* 0x000fe2000f8e0234 */
[C---:B------:R-:W-:Y:S01]  /*5a50*/  R2UR UR16, R2.reuse ;  /* 0x00000000021072ca */ /* 0x040fe200000e0000 */
[----:B------:R-:W-:Y:S01]  /*5a60*/  UMOV UR15, 0x80000020 ;  /* 0x80000020000f7882 */ /* 0x000fe20000000000 */
[C---:B------:R-:W-:Y:S01]  /*5a70*/  R2UR UR17, R3.reuse ;  /* 0x00000000031172ca */ /* 0x040fe200000e0000 */
[----:B------:R-:W-:Y:S01]  /*5a80*/  UIADD3 UR10, UR61, 0x80, URZ ;  /* 0x000000803d0a7890 */ /* 0x000fe2000fffe03f */
[----:B------:R-:W-:Y:S01]  /*5a90*/  R2UR UR20, R2 ;  /* 0x00000000021472ca */ /* 0x000fe200000e0000 */
[----:B------:R-:W-:Y:S01]  /*5aa0*/  UIADD3 UR14, UR61, 0x100, URZ ;  /* 0x000001003d0e7890 */ /* 0x000fe2000fffe03f */
[----:B------:R-:W-:Y:S01]  /*5ab0*/  R2UR UR21, R3 ;  /* 0x00000000031572ca */ /* 0x000fe200000e0000 */
[----:B------:R-:W-:Y:S01]  /*5ac0*/  UMOV UR6, UR61 ;  /* 0x0000003d00067c82 */ /* 0x000fe20008000000 */
[----:B------:R-:W-:Y:S01]  /*5ad0*/  UIADD3 UR18, UR61, 0x180, URZ ;  /* 0x000001803d127890 */ /* 0x000fe2000fffe03f */
[----:B0-----:R-:W-:Y:S01]  /*5ae0*/  IMAD.U32 R4, RZ, RZ, UR59 ;  /* 0x0000003bff047e24 */ /* 0x001fe2000f8e00ff */
[----:B------:R-:W-:Y:S01]  /*5af0*/  UMOV UR19, 0x80000020 ;  /* 0x8000002000137882 */ /* 0x000fe20000000000 */
[----:B------:R-:W-:Y:S01]  /*5b00*/  UIADD3 UR22, UR61, 0x200, URZ ;  /* 0x000002003d167890 */ /* 0x000fe2000fffe03f */
[----:B------:R-:W-:Y:S01]  /*5b10*/  UMOV UR23, 0x80000020 ;  /* 0x8000002000177882 */ /* 0x000fe20000000000 */
[----:B------:R-:W-:Y:S01]  /*5b20*/  WARPGROUP.ARRIVE ;  /* 0x00000000000079c5 */ /* 0x000fe20000000000 */
[----:B------:R-:W-:Y:S01]  /*5b30*/  UIADD3 UR26, UR61, 0x2, URZ ;  /* 0x000000023d1a7890 */ /* 0x000fe2000fffe03f */
[----:B------:R-:W-:Y:S01]  /*5b40*/  UMOV UR27, 0x80000020 ;  /* 0x80000020001b7882 */ /* 0x000fe20000000000 */
[----:B------:R-:W-:-:S03]  /*5b50*/  UIADD3 UR30, UR61, 0x280, URZ ;  /* 0x000002803d1e7890 */ /* 0x000fc6000fffe03f */
[----:B------:R-:W-:Y:S01]  /*5b60*/  QGMMA.64x32x32.F32.E4M3.E4M3 R184, gdesc[UR4], RZ, !UPT, gsb0 ;  /* 0x0060000004b879f3 */ /* 0x000fe2000c0008ff */
[----:B------:R-:W-:Y:S01]  /*5b70*/  UIADD3 UR6, UR61, 0x82, URZ ;  /* 0x000000823d067890 */ /* 0x000fe2000fffe03f */
[----:B------:R-:W-:Y:S01]  /*5b80*/  UMOV UR4, UR24 ;  /* 0x0000001800047c82 */ /* 0x000fe20008000000 */
[----:B------:R-:W-:Y:S01]  /*5b90*/  UMOV UR5, UR25 ;  /* 0x0000001900057c82 */ /* 0x000fe20008000000 */
[----:B------:R-:W-:Y:S01]  /*5ba0*/  UMOV UR7, 0x80000020 ;  /* 0x8000002000077882 */ /* 0x000fe20000000000 */
[----:B------:R-:W-:Y:S01]  /*5bb0*/  UMOV UR31, 0x80000020 ;  /* 0x80000020001f7882 */ /* 0x000fe20000000000 */
[----:B------:R-:W-:Y:S01]  /*5bc0*/  UIADD3 UR34, UR61, 0x282, URZ ;  /* 0x000002823d227890 */ /* 0x000fe2000fffe03f */
[----:B------:R-:W-:Y:S01]  /*5bd0*/  UMOV UR35, 0x80000020 ;  /* 0x8000002000237882 */ /* 0x000fe20000000000 */
[----:B------:R-:W-:Y:S01]  /*5be0*/  UIADD3 UR42, UR61, 0x500, URZ ;  /* 0x000005003d2a7890 */ /* 0x000fe2000fffe03f */
[----:B------:R-:W-:Y:S01]  /*5bf0*/  UMOV UR43, 0x80000020 ;  /* 0x80000020002b7882 */ /* 0x000fe20000000000 */
[----:B------:R-:W-:Y:S01]  /*5c00*/  UIADD3 UR46, UR61, 0x502, URZ ;  /* 0x000005023d2e7890 */ /* 0x000fe2000fffe03f */
[----:B------:R-:W-:Y:S01]  /*5c10*/  UMOV UR47, 0x80000020 ;  /* 0x80000020002f7882 */ /* 0x000fe20000000000 */
[----:B------:R-:W-:-:S02]  /*5c20*/  WARPGROUP.DEPBAR.LE gsb0, 0x0 ;  /* 0x00008000000079c5 */ /* 0x000fc40000010000 */
[----:B------:R-:W-:-:S06]  /*5c30*/  WARPGROUP.ARRIVE ;  /* 0x00000000000079c5 */ /* 0x000fcc0000000000 */
[----:B------:R-:W-:Y:S01]  /*5c40*/  QGMMA.64x32x32.F32.E4M3.E4M3 R168, gdesc[UR8], RZ, !UPT, gsb0 ;  /* 0x0060000008a879f3 */ /* 0x000fe2000c0008ff */
[----:B------:R-:W-:Y:S02]  /*5c50*/  UIADD3 UR8, UR61, 0x102, URZ ;  /* 0x000001023d087890 */ /* 0x000fe4000fffe03f */
[----:B------:R-:W-:Y:S02]  /*5c60*/  UIADD3 UR9, UR61, 0x182, URZ ;  /* 0x000001823d097890 */ /* 0x000fe4000fffe03f */
[----:B------:R-:W-:Y:S01]  /*5c70*/  UIADD3 UR10, UR61, 0x202, URZ ;  /* 0x000002023d0a7890 */ /* 0x000fe2000fffe03f */
[----:B------:R-:W-:Y:S02]  /*5c80*/  WARPGROUP.DEPBAR.LE gsb0, 0x0 ;  /* 0x00008000000079c5 */ /* 0x000fe40000010000 */
[----:B------:R-:W-:-:S06]  /*5c90*/  WARPGROUP.ARRIVE ;  /* 0x00000000000079c5 */ /* 0x000fcc0000000000 */
[----:B------:R-:W-:Y:S03]  /*5ca0*/  QGMMA.64x32x32.F32.E4M3.E4M3 R152, gdesc[UR12], RZ, !UPT, gsb0 ;  /* 0x006000000c9879f3 */ /* 0x000fe6000c0008ff */
        /* <DEDUP_REMOVED lines=8> */
[----:B------:R-:W-:Y:S01]  /*5d30*/  QGMMA.64x32x32.F32.E4M3.E4M3 R184, gdesc[UR24], R184, gsb0 ;  /* 0x0060000018b879f3 */ /* 0x000fe200080008b8 */
[----:B------:R-:W-:Y:S01]  /*5d40*/  UMOV UR26, UR6 ;  /* 0x00000006001a7c82 */ /* 0x000fe20008000000 */
[----:B------:R-:W-:Y:S01]  /*5d50*/  UMOV UR27, 0x80000020 ;  /* 0x80000020001b7882 */ /* 0x000fe20000000000 */
[----:B------:R-:W-:Y:S01]  /*5d60*/  UMOV UR6, UR8 ;  /* 0x0000000800067c82 */ /* 0x000fe20008000000 */
[----:B------:R-:W-:Y:S01]  /*5d70*/  UIADD3 UR8, UR61, 0x380, URZ ;  /* 0x000003803d087890 */ /* 0x000fe2000fffe03f */
[----:B------:R-:W-:Y:S02]  /*5d80*/  WARPGROUP.DEPBAR.LE gsb0, 0x0 ;  /* 0x00008000000079c5 */ /* 0x000fe40000010000 */
[----:B------:R-:W-:-:S06]  /*5d90*/  WARPGROUP.ARRIVE ;  /* 0x00000000000079c5 */ /* 0x000fcc0000000000 */
[----:B------:R-:W-:Y:S01]  /*5da0*/  QGMMA.64x32x32.F32.E4M3.E4M3 R168, gdesc[UR24], R168, gsb0 ;  /* 0x0060000018a879f3 */ /* 0x000fe200080008a8 */
[----:B------:R-:W-:Y:S01]  /*5db0*/  UMOV UR26, UR9 ;  /* 0x00000009001a7c82 */ /* 0x000fe20008000000 */
[----:B------:R-:W-:Y:S01]  /*5dc0*/  UMOV UR27, 0x80000020 ;  /* 0x80000020001b7882 */ /* 0x000fe20000000000 */
[----:B------:R-:W-:Y:S01]  /*5dd0*/  UIADD3 UR9, UR61, 0x400, URZ ;  /* 0x000004003d097890 */ /* 0x000fe2000fffe03f */
        /* <DEDUP_REMOVED lines=94> */
[----:B------:R-:W-:Y:S01]  /*63c0*/  UIADD3 UR61, UR61, 0x702, URZ ;  /* 0x000007023d3d7890 */ /* 0x000fe2000fffe03f */
        /* <DEDUP_REMOVED lines=31> */
[----:B------:R-:W-:Y:S05]  /*65c0*/  @P2 BRA `(.L_x_23) ;  /* 0x00000000002c2947 */ /* 0x000fea0003800000 */
[----:B------:R-:W-:Y:S05]  /*65d0*/  @!P0 BRA `(.L_x_24) ;  /* 0x0000000000048947 */ /* 0x000fea0003800000 */
[----:B------:R-:W-:Y:S01]  /*65e0*/  BPT.TRAP 0x1 ;  /* 0x000000040000795c */ /* 0x000fe20000300000 */
.L_x_24:
[----:B------:R-:W-:Y:S01]  /*65f0*/  ULEA UR4, UR56, UR36, 0x3 ;  /* 0x0000002438047291 */ /* 0x000fe2000f8e183f */
[----:B------:R-:W-:-:S05]  /*6600*/  IMAD.U32 R9, RZ, RZ, UR60 ;  /* 0x0000003cff097e24 */ /* 0x000fca000f8e00ff */
[----:B------:R-:W-:-:S04]  /*6610*/  SHF.L.U32 R9, R9, 0x1f, RZ ;  /* 0x0000001f09097819 */ /* 0x000fc800000006ff */
[----:B------:R0:W1:Y:S01]  /*6620*/  SYNCS.PHASECHK.TRANS64.TRYWAIT P1, [UR4+0x33450], R9 ;  /* 0x03345009ff0075a7 */ /* 0x0000620008020144 */
[----:B------:R-:W-:Y:S05]  /*6630*/  @!P0 BRA `(.L_x_25) ;  /* 0x0000000000048947 */ /* 0x000fea0003800000 */
[----:B------:R-:W-:Y:S01]  /*6640*/  BPT.TRAP 0x1 ;  /* 0x000000040000795c */ /* 0x000fe20000300000 */
.L_x_25:
[----:B-1----:R-:W-:Y:S05]  /*6650*/  @P1 BRA `(.L_x_23) ;  /* 0x0000000000081947 */ /* 0x002fea0003800000 */
[----:B------:R-:W1:Y:S02]  /*6660*/  SYNCS.PHASECHK.TRANS64.TRYWAIT P1, [UR4+0x33450], R9 ;  /* 0x03345009ff0075a7 */ /* 0x000e640008020144 */
[----:B-1----:R-:W-:Y:S05]  /*6670*/  @!P1 BRA `(.L_x_26) ;  /* 0x000000b800009947 */ /* 0x002fea0003800000 */
.L_x_23:
[----:B------:R-:W-:Y:S01]  /*6680*/  UIADD3 UR4, UR36, 0x200, URZ ;  /* 0x0000020024047890 */ /* 0x000fe2000fffe03f */
[----:B------:R-:W-:Y:S01]  /*6690*/  WARPGROUP.ARRIVE ;  /* 0x00000000000079c5 */ /* 0x000fe20000000000 */
[----:B------:R-:W-:Y:S01]  /*66a0*/  UMOV UR7, 0xc0000010 ;  /* 0xc000001000077882 */ /* 0x000fe20000000000 */
[----:B01----:R-:W-:Y:S01]  /*66b0*/  IADD3 R9, -R16, 0xb, RZ ;  /* 0x0000000b10097810 */ /* 0x003fe20007ffe1ff */
[----:B------:R-:W-:-:S04]  /*66c0*/  USHF.R.U32.HI UR4, URZ, 0x4, UR4 ;  /* 0x000000043f047899 */ /* 0x000fc80008011604 */
[----:B------:R-:W-:-:S04]  /*66d0*/  ULOP3.LUT UR4, UR4, 0x3fff, URZ, 0xc0, !UPT ;  /* 0x00003fff04047892 */ /* 0x000fc8000f8ec03f */
[----:B------:R-:W-:-:S04]  /*66e0*/  ULOP3.LUT UR4, UR4, 0x10000, URZ, 0xfc, !UPT ;  /* 0x0001000004047892 */ /* 0x000fc8000f8efc3f */
[----:B------:R-:W-:-:S07]  /*66f0*/  UIMAD UR4, UR56, 0x780, UR4 ;  /* 0x00000780380478a4 */ /* 0x000fce000f8e0204 */
[----:B------:R-:W-:Y:S02]  /*6700*/  UMOV UR6, UR4 ;  /* 0x0000000400067c82 */ /* 0x000fe40008000000 */
[----:B------:R-:W-:Y:S01]  /*6710*/  QGMMA.64x192x32.F32.E4M3.E4M3 R24, R200, gdesc[UR4], R24, gsb0 ;  /* 0x02e00004c8187df3 */ /* 0x000fe20008000818 */
[----:B------:R-:W-:Y:S01]  /*6720*/  UIADD3 UR6, UR4, 0x180, URZ ;  /* 0x0000018004067890 */ /* 0x000fe2000fffe03f */
[----:B------:R-:W-:Y:S01]  /*6730*/  UMOV UR7, 0xc0000010 ;  /* 0xc000001000077882 */ /* 0x000fe20000000000 */
[----:B------:R-:W-:Y:S02]  /*6740*/  WARPGROUP.DEPBAR.LE gsb0, 0x0 ;  /* 0x00008000000079c5 */ /* 0x000fe40000010000 */
[----:B------:R-:W-:-:S15]  /*6750*/  WARPGROUP.ARRIVE ;  /* 0x00000000000079c5 */ /* 0x000fde0000000000 */
        /* <DEDUP_REMOVED lines=15> */
[----:B------:R-:W-:Y:S03]  /*6850*/  QGMMA.64x192x32.F32.E4M3.E4M3 R24, R216, gdesc[UR4], R24, gsb0 ;  /* 0x02e00004d8187df3 */ /* 0x000fe60008000818 */
[----:B------:R-:W-:Y:S02]  /*6860*/  WARPGROUP.DEPBAR.LE gsb0, 0x0 ;  /* 0x00008000000079c5 */ /* 0x000fe40000010000 */
[----:B------:R0:W-:Y:S06]  /*6870*/  BAR.ARV R9, 0x100 ;  /* 0x000400090000751d */ /* 0x0001ec0000002000 */
[----:B------:R-:W-:Y:S05]  /*6880*/  @!P0 BRA `(.L_x_27) ;  /* 0x0000000000048947 */ /* 0x000fea0003800000 */
[----:B------:R-:W-:Y:S01]  /*6890*/  BPT.TRAP 0x1 ;  /* 0x000000040000795c */ /* 0x000fe20000300000 */
.L_x_27:
[C---:B------:R-:W-:Y:S01]  /*68a0*/  FMUL.FTZ R10, R0.reuse, R184 ;  /* 0x000000b8000a7220 */ /* 0x040fe20000410000 */
[C---:B------:R-:W-:Y:S01]  /*68b0*/  FMUL.FTZ R12, R0.reuse, R186 ;  /* 0x000000ba000c7220 */ /* 0x040fe20000410000 */
[C---:B0-----:R-:W-:Y:S01]  /*68c0*/  FMUL.FTZ R9, R0.reuse, R185 ;  /* 0x000000b900097220 */ /* 0x041fe20000410000 */
[C---:B------:R-:W-:Y:S01]  /*68d0*/  FMUL.FTZ R11, R0.reuse, R187 ;  /* 0x000000bb000b7220 */ /* 0x040fe20000410000 */
[C---:B------:R-:W-:Y:S01]  /*68e0*/  FMUL.FTZ R13, R0.reuse, R188 ;  /* 0x000000bc000d7220 */ /* 0x040fe20000410000 */
[C---:B------:R-:W-:Y:S01]  /*68f0*/  FMUL.FTZ R15, R0.reuse, R190 ;  /* 0x000000be000f7220 */ /* 0x040fe20000410000 */
[----:B------:R-:W0:Y:S01]  /*6900*/  MUFU.TANH R10, R10 ;  /* 0x0000000a000a7308 */ /* 0x000e220000002400 */
[C---:B------:R-:W-:Y:S01]  /*6910*/  FMUL.FTZ R14, R0.reuse, R189 ;  /* 0x000000bd000e7220 */ /* 0x040fe20000410000 */
[C---:B------:R-:W-:Y:S01]  /*6920*/  FMUL.FTZ R17, R0.reuse, R191 ;  /* 0x000000bf00117220 */ /* 0x040fe20000410000 */
[C---:B------:R-:W-:Y:S01]  /*6930*/  FMUL.FTZ R18, R0.reuse, R192 ;  /* 0x000000c000127220 */ /* 0x040fe20000410000 */
[C---:B------:R-:W-:Y:S01]  /*6940*/  FMUL.FTZ R20, R0.reuse, R194 ;  /* 0x000000c200147220 */ /* 0x040fe20000410000 */
[C---:B------:R-:W-:Y:S01]  /*6950*/  FMUL.FTZ R19, R0.reuse, R193 ;  /* 0x000000c100137220 */ /* 0x040fe20000410000 */
[C---:B------:R-:W-:Y:S01]  /*6960*/  FMUL.FTZ R21, R0.reuse, R195 ;  /* 0x000000c300157220 */ /* 0x040fe20000410000 */
[C---:B------:R-:W-:Y:S01]  /*6970*/  FMUL.FTZ R22, R0.reuse, R196 ;  /* 0x000000c400167220 */ /* 0x040fe20000410000 */
[----:B------:R-:W1:Y:S01]  /*6980*/  MUFU.TANH R12, R12 ;  /* 0x0000000c000c7308 */ /* 0x000e620000002400 */
[C---:B------:R-:W-:Y:S01]  /*6990*/  FMUL.FTZ R184, R0.reuse, R198 ;  /* 0x000000c600b87220 */ /* 0x040fe20000410000 */
[C---:B------:R-:W-:Y:S01]  /*69a0*/  FMUL.FTZ R23, R0.reuse, R197 ;  /* 0x000000c500177220 */ /* 0x040fe20000410000 */
[C---:B------:R-:W-:Y:S01]  /*69b0*/  FMUL.FTZ R185, R0.reuse, R199 ;  /* 0x000000c700b97220 */ /* 0x040fe20000410000 */
[C---:B------:R-:W-:Y:S01]  /*69c0*/  FMUL.FTZ R168, R0.reuse, R168 ;  /* 0x000000a800a87220 */ /* 0x040fe20000410000 */
[C---:B------:R-:W-:Y:S01]  /*69d0*/  FMUL.FTZ R170, R0.reuse, R170 ;  /* 0x000000aa00aa7220 */ /* 0x040fe20000410000 */
[C---:B------:R-:W-:Y:S01]  /*69e0*/  FMUL.FTZ R169, R0.reuse, R169 ;  /* 0x000000a900a97220 */ /* 0x040fe20000410000 */
[----:B------:R-:W-:Y:S01]  /*69f0*/  FMUL.FTZ R171, R0, R171 ;  /* 0x000000ab00ab7220 */ /* 0x000fe20000410000 */
[----:B------:R-:W2:Y:S01]  /*6a00*/  MUFU.TANH R9, R9 ;  /* 0x0000000900097308 */ /* 0x000ea20000002400 */
[----:B0-----:R-:W-:Y:S01]  /*6a10*/  FMNMX.FTZ R186, R10, R5, !PT ;  /* 0x000000050aba7209 */ /* 0x001fe20007810000 */
[C---:B------:R-:W-:Y:S01]  /*6a20*/  FMUL.FTZ R172, R0.reuse, R172 ;  /* 0x000000ac00ac7220 */ /* 0x040fe20000410000 */
[C---:B------:R-:W-:Y:S01]  /*6a30*/  FMUL.FTZ R174, R0.reuse, R174 ;  /* 0x000000ae00ae7220 */ /* 0x040fe20000410000 */
[C---:B------:R-:W-:Y:S01]  /*6a40*/  FMUL.FTZ R173, R0.reuse, R173 ;  /* 0x000000ad00ad7220 */ /* 0x040fe20000410000 */
[C---:B------:R-:W-:Y:S01]  /*6a50*/  FMUL.FTZ R175, R0.reuse, R175 ;  /* 0x000000af00af7220 */ /* 0x040fe20000410000 */
[C---:B------:R-:W-:Y:S01]  /*6a60*/  FMUL.FTZ R176, R0.reuse, R176 ;  /* 0x000000b000b07220 */ /* 0x040fe20000410000 */
[----:B------:R-:W-:Y:S01]  /*6a70*/  FMUL.FTZ R178, R0, R178 ;  /* 0x000000b200b27220 */ /* 0x000fe20000410000 */
[----:B------:R-:W0:Y:S01]  /*6a80*/  MUFU.TANH R11, R11 ;  /* 0x0000000b000b7308 */ /* 0x000e220000002400 */
[----:B-1----:R-:W-:Y:S01]  /*6a90*/  FMNMX.FTZ R188, R12, R7, !PT ;  /* 0x000000070cbc7209 */ /* 0x002fe20007810000 */
[C---:B------:R-:W-:Y:S01]  /*6aa0*/  FMUL.FTZ R177, R0.reuse, R177 ;  /* 0x000000b100b17220 */ /* 0x040fe20000410000 */
[C---:B------:R-:W-:Y:S01]  /*6ab0*/  FMUL.FTZ R179, R0.reuse, R179 ;  /* 0x000000b300b37220 */ /* 0x040fe20000410000 */
[C---:B------:R-:W-:Y:S01]  /*6ac0*/  FMUL.FTZ R180, R0.reuse, R180 ;  /* 0x000000b400b47220 */ /* 0x040fe20000410000 */
[C---:B------:R-:W-:Y:S01]  /*6ad0*/  FMUL.FTZ R182, R0.reuse, R182 ;  /* 0x000000b600b67220 */ /* 0x040fe20000410000 */
[C---:B------:R-:W-:Y:S01]  /*6ae0*/  FMUL.FTZ R181, R0.reuse, R181 ;  /* 0x000000b500b57220 */ /* 0x040fe20000410000 */
[C---:B------:R-:W-:Y:S01]  /*6af0*/  FMUL.FTZ R183, R0.reuse, R183 ;  /* 0x000000b700b77220 */ /* 0x040fe20000410000 */
[----:B------:R-:W1:Y:S01]  /*6b00*/  MUFU.TANH R13, R13 ;  /* 0x0000000d000d7308 */ /* 0x000e620000002400 */
[----:B--2---:R-:W-:Y:S01]  /*6b10*/  FMNMX.FTZ R186, R9, R186, !PT ;  /* 0x000000ba09ba7209 */ /* 0x004fe20007810000 */
[C---:B------:R-:W-:Y:S01]  /*6b20*/  FMUL.FTZ R152, R0.reuse, R152 ;  /* 0x0000009800987220 */ /* 0x040fe20000410000 */
[C---:B------:R-:W-:Y:S01]  /*6b30*/  FMUL.FTZ R154, R0.reuse, R154 ;  /* 0x0000009a009a7220 */ /* 0x040fe20000410000 */
[C---:B------:R-:W-:Y:S01]  /*6b40*/  FMUL.FTZ R153, R0.reuse, R153 ;  /* 0x0000009900997220 */ /* 0x040fe20000410000 */
[C---:B------:R-:W-:Y:S01]  /*6b50*/  FMUL.FTZ R155, R0.reuse, R155 ;  /* 0x0000009b009b7220 */ /* 0x040fe20000410000 */
[C---:B------:R-:W-:Y:S01]  /*6b60*/  FMUL.FTZ R156, R0.reuse, R156 ;  /* 0x0000009c009c7220 */ /* 0x040fe20000410000 */
[C---:B------:R-:W-:Y:S01]  /*6b70*/  FMUL.FTZ R158, R0.reuse, R158 ;  /* 0x0000009e009e7220 */ /* 0x040fe20000410000 */
[----:B------:R-:W2:Y:S01]  /*6b80*/  MUFU.TANH R15, R15 ;  /* 0x0000000f000f7308 */ /* 0x000ea20000002400 */
[----:B0-----:R-:W-:Y:S01]  /*6b90*/  FMNMX.FTZ R188, R11, R188, !PT ;  /* 0x000000bc0bbc7209 */ /* 0x001fe20007810000 */
[C---:B------:R-:W-:Y:S01]  /*6ba0*/  FMUL.FTZ R157, R0.reuse, R157 ;  /* 0x0000009d009d7220 */ /* 0x040fe20000410000 */
[C---:B------:R-:W-:Y:S01]  /*6bb0*/  FMUL.FTZ R159, R0.reuse, R159 ;  /* 0x0000009f009f7220 */ /* 0x040fe20000410000 */
[C---:B------:R-:W-:Y:S01]  /*6bc0*/  FMUL.FTZ R160, R0.reuse, R160 ;  /* 0x000000a000a07220 */ /* 0x040fe20000410000 */
[C---:B------:R-:W-:Y:S01]  /*6bd0*/  FMUL.FTZ R162, R0.reuse, R162 ;  /* 0x000000a200a27220 */ /* 0x040fe20000410000 */
[C---:B------:R-:W-:Y:S01]  /*6be0*/  FMUL.FTZ R161, R0.reuse, R161 ;  /* 0x000000a100a17220 */ /* 0x040fe20000410000 */
[C---:B------:R-:W-:Y:S01]  /*6bf0*/  FMUL.FTZ R163, R0.reuse, R163 ;  /* 0x000000a300a37220 */ /* 0x040fe20000410000 */
        /* <DEDUP_REMOVED lines=31> */
[----:B------:R-:W-:Y:S01]  /*6df0*/  FMUL.FTZ R124, R0, R124 ;  /* 0x0000007c007c7220 */ /* 0x000fe20000410000 */
        /* <DEDUP_REMOVED lines=14> */
[----:B------:R-:W-:Y:S01]  /*6ee0*/  FMUL.FTZ R135, R0, R135 ;  /* 0x0000008700877220 */ /* 0x000fe20000410000 */
[----:B------:R-:W-:Y:S01]  /*6ef0*/  R2UR UR4, R4 ;  /* 0x00000000040472ca */ /* 0x000fe200000e0000 */
[----:B------:R-:W0:Y:S01]  /*6f00*/  MUFU.TANH R22, R22 ;  /* 0x0000001600167308 */ /* 0x000e220000002400 */
[----:B-1----:R-:W-:-:S07]  /*6f10*/  FMNMX.FTZ R187, R19, R188, !PT ;  /* 0x000000bc13bb7209 */ /* 0x002fce0007810000 */
[----:B------:R-:W1:Y:S01]  /*6f20*/  MUFU.TANH R184, R184 ;  /* 0x000000b800b87308 */ /* 0x000e620000002400 */
[----:B--2---:R-:W-:-:S03]  /*6f30*/  FMNMX.FTZ R189, R21, R120, !PT ;  /* 0x0000007815bd7209 */ /* 0x004fc60007810000 */
[----:B------:R-:W-:-:S04]  /*6f40*/  ULEA UR4, UR4, UR36, 0x3 ;  /* 0x0000002404047291 */ /* 0x000fc8000f8e183f */
[----:B------:R-:W2:Y:S01]  /*6f50*/  MUFU.TANH R23, R23 ;  /* 0x0000001700177308 */ /* 0x000ea20000002400 */
[----:B0-----:R-:W-:Y:S01]  /*6f60*/  FMNMX.FTZ R120, R22, R187, !PT ;  /* 0x000000bb16787209 */ /* 0x001fe20007810000 */
[----:B------:R-:W-:-:S04]  /*6f70*/  UIADD3 UR4, UR4, 0x33440, URZ ;  /* 0x0003344004047890 */ /* 0x000fc8000fffe03f */
[----:B------:R-:W-:Y:S02]  /*6f80*/  UPRMT UR4, UR51, 0x654, UR4 ;  /* 0x0000065433047896 */ /* 0x000fe40008000004 */
[----:B------:R-:W0:Y:S01]  /*6f90*/  MUFU.TANH R185, R185 ;  /* 0x000000b900b97308 */ /* 0x000e220000002400 */
[----:B-1----:R-:W-:-:S06]  /*6fa0*/  FMNMX.FTZ R188, R184, R189, !PT ;  /* 0x000000bdb8bc7209 */ /* 0x002fcc0007810000 */
[----:B------:R-:W-:Y:S01]  /*6fb0*/  SYNCS.ARRIVE.TRANS64.RED.A1T0 RZ, [UR4], RZ ;  /* 0x000000ffffff79a7 */ /* 0x000fe20008100404 */
[----:B------:R-:W1:Y:S01]  /*6fc0*/  MUFU.TANH R168, R168 ;  /* 0x000000a800a87308 */ /* 0x000e620000002400 */
[----:B--2---:R-:W-:-:S07]  /*6fd0*/  FMNMX.FTZ R187, R23, R120, !PT ;  /* 0x0000007817bb7209 */ /* 0x004fce0007810000 */
[----:B------:R-:W2:Y:S01]  /*6fe0*/  MUFU.TANH R170, R170 ;  /* 0x000000aa00aa7308 */ /* 0x000ea20000002400 */
[----:B0-----:R-:W-:-:S07]  /*6ff0*/  FMNMX.FTZ R189, R185, R188, !PT ;  /* 0x000000bcb9bd7209 */ /* 0x001fce0007810000 */
[----:B------:R-:W0:Y:S01]  /*7000*/  MUFU.TANH R169, R169 ;  /* 0x000000a900a97308 */ /* 0x000e220000002400 */
[----:B-1----:R-:W-:Y:S01]  /*7010*/  FMNMX.FTZ R120, R168, R187, !PT ;  /* 0x000000bba8787209 */ /* 0x002fe20007810000 */
[----:B------:R-:W-:-:S06]  /*7020*/  FMUL.FTZ R187, R0, R122 ;  /* 0x0000007a00bb7220 */ /* 0x000fcc0000410000 */
[----:B------:R-:W1:Y:S01]  /*7030*/  MUFU.TANH R171, R171 ;  /* 0x000000ab00ab7308 */ /* 0x000e620000002400 */
[----:B--2---:R-:W-:-:S07]  /*7040*/  FMNMX.FTZ R122, R170, R189, !PT ;  /* 0x000000bdaa7a7209 */ /* 0x004fce0007810000 */
[----:B------:R-:W2:Y:S01]  /*7050*/  MUFU.TANH R172, R172 ;  /* 0x000000ac00ac7308 */ /* 0x000ea20000002400 */
[----:B0-----:R-:W-:-:S07]  /*7060*/  FMNMX.FTZ R189, R169, R120, !PT ;  /* 0x00000078a9bd7209 */ /* 0x001fce0007810000 */
[----:B------:R-:W0:Y:S01]  /*7070*/  MUFU.TANH R174, R174 ;  /* 0x000000ae00ae7308 */ /* 0x000e220000002400 */
[----:B-1----:R-:W-:-:S07]  /*7080*/  FMNMX.FTZ R191, R171, R122, !PT ;  /* 0x0000007aabbf7209 */ /* 0x002fce0007810000 */
        /* <DEDUP_REMOVED lines=115> */
[----:B--2---:R-:W-:Y:S02]  /*77c0*/  FMNMX.FTZ R122, R134, R191, !PT ;  /* 0x000000bf867a7209 */ /* 0x004fe40007810000 */
[----:B0-----:R-:W-:-:S05]  /*77d0*/  FMNMX.FTZ R188, R133, R120, !PT ;  /* 0x0000007885bc7209 */ /* 0x001fca0007810000 */
[----:B------:R-:W0:Y:S01]  /*77e0*/  SHFL.BFLY PT, R191, R188, 0x2, 0x1f ;  /* 0x0c401f00bcbf7f89 */ /* 0x000e2200000e0000 */
[----:B-1----:R-:W-:-:S05]  /*77f0*/  FMNMX.FTZ R189, R135, R122, !PT ;  /* 0x0000007a87bd7209 */ /* 0x002fca0007810000 */
[----:B------:R-:W1:Y:S01]  /*7800*/  SHFL.BFLY PT, R120, R189, 0x2, 0x1f ;  /* 0x0c401f00bd787f89 */ /* 0x000e6200000e0000 */
[----:B0-----:R-:W-:-:S05]  /*7810*/  FMNMX.FTZ R191, R188, R191, !PT ;  /* 0x000000bfbcbf7209 */ /* 0x001fca0007810000 */
[----:B------:R-:W0:Y:S01]  /*7820*/  SHFL.BFLY PT, R122, R191, 0x1, 0x1f ;  /* 0x0c201f00bf7a7f89 */ /* 0x000e2200000e0000 */
[----:B-1----:R-:W-:Y:S01]  /*7830*/  FMNMX.FTZ R190, R189, R120, !PT ;  /* 0x00000078bdbe7209 */ /* 0x002fe20007810000 */
[----:B------:R-:W-:-:S04]  /*7840*/  IMAD.U32 R189, RZ, RZ, UR53 ;  /* 0x00000035ffbd7e24 */ /* 0x000fc8000f8e00ff */
[----:B------:R-:W1:Y:S01]  /*7850*/  SHFL.BFLY PT, R193, R190, 0x1, 0x1f ;  /* 0x0c201f00bec17f89 */ /* 0x000e6200000e0000 */
[----:B0-----:R-:W-:-:S05]  /*7860*/  FMNMX.FTZ R122, R191, R122, !PT ;  /* 0x0000007abf7a7209 */ /* 0x001fca0007810000 */
[----:B------:R-:W-:Y:S01]  /*7870*/  FADD.FTZ R5, -R122, R5 ;  /* 0x000000057a057221 */ /* 0x000fe20000010100 */
[----:B-1----:R-:W-:Y:S01]  /*7880*/  FMNMX.FTZ R120, R190, R193, !PT ;  /* 0x000000c1be787209 */ /* 0x002fe20007810000 */
[----:B------:R-:W-:Y:S02]  /*7890*/  IMAD.U32 R193, RZ, RZ, UR53 ;  /* 0x00000035ffc17e24 */ /* 0x000fe4000f8e00ff */
[----:B------:R-:W-:Y:S02]  /*78a0*/  FMUL.FTZ R192, R5, UR53 ;  /* 0x0000003505c07c20 */ /* 0x000fe40008410000 */
[----:B------:R-:W-:Y:S01]  /*78b0*/  FFMA.FTZ R188, R122, R193, -8 ;  /* 0xc10000007abc7423 */ /* 0x000fe200000100c1 */
[----:B------:R-:W-:-:S02]  /*78c0*/  FADD.FTZ R5, -R120, R7 ;  /* 0x0000000778057221 */ /* 0x000fc40000010100 */
[----:B------:R-:W-:Y:S01]  /*78d0*/  MUFU.EX2 R7, R192 ;  /* 0x000000c000077308 */ /* 0x000fe20000000800 */
[----:B------:R-:W-:-:S01]  /*78e0*/  FFMA.FTZ R10, R10, UR53, -R188 ;  /* 0x000000350a0a7c23 */ /* 0x000fc200080108bc */
[--C-:B------:R-:W-:Y:S01]  /*78f0*/  FFMA.FTZ R9, R9, UR53, -R188.reuse ;  /* 0x0000003509097c23 */ /* 0x100fe200080108bc */
        /* <DEDUP_REMOVED lines=37> */
[----:B------:R-:W-:Y:S01]  /*7b50*/  FFMA.FTZ R133, R133, UR53, -R188 ;  /* 0x0000003585857c23 */ /* 0x000fe200080108bc */
[----:B------:R-:W-:-:S01]  /*7b60*/  FFMA.FTZ R188, R120, R189, -8 ;  /* 0xc100000078bc7423 */ /* 0x000fc200000100bd */
[----:B------:R-:W-:Y:S01]  /*7b70*/  FMUL.FTZ R5, R5, UR53 ;  /* 0x0000003505057c20 */ /* 0x000fe20008410000 */
[----:B------:R-:W0:Y:S02]  /*7b80*/  MUFU.EX2 R10, R10 ;  /* 0x0000000a000a7308 */ /* 0x000e240000000800 */
[----:B------:R-:W-:-:S01]  /*7b90*/  FFMA.FTZ R12, R12, UR53, -R188 ;  /* 0x000000350c0c7c23 */ /* 0x000fc200080108bc */
[--C-:B------:R-:W-:Y:S01]  /*7ba0*/  FFMA.FTZ R11, R11, UR53, -R188.reuse ;  /* 0x000000350b0b7c23 */ /* 0x100fe200080108bc */
[----:B------:R-:W-:-:S01]  /*7bb0*/  FFMA.FTZ R15, R15, UR53, -R188 ;  /* 0x000000350f0f7c23 */ /* 0x000fc200080108bc */
[--C-:B------:R-:W-:Y:S01]  /*7bc0*/  FFMA.FTZ R190, R17, UR53, -R188.reuse ;  /* 0x0000003511be7c23 */ /* 0x100fe200080108bc */
[----:B------:R-:W-:-:S01]  /*7bd0*/  FFMA.FTZ R17, R20, UR53, -R188 ;  /* 0x0000003514117c23 */ /* 0x000fc200080108bc */
[--C-:B------:R-:W-:Y:S01]  /*7be0*/  FFMA.FTZ R20, R21, UR53, -R188.reuse ;  /* 0x0000003515147c23 */ /* 0x100fe200080108bc */
        /* <DEDUP_REMOVED lines=8> */
[----:B------:R-:W1:Y:S01]  /*7c70*/  MUFU.EX2 R12, R12 ;  /* 0x0000000c000c7308 */ /* 0x000e620000000800 */
[----:B0-----:R-:W-:-:S01]  /*7c80*/  FFMA.FTZ R6, R7, R6, R10 ;  /* 0x0000000607067223 */ /* 0x001fc2000001000a */
[--C-:B------:R-:W-:Y:S01]  /*7c90*/  FFMA.FTZ R179, R179, UR53, -R188.reuse ;  /* 0x00000035b3b37c23 */ /* 0x100fe200080108bc */
[----:B------:R-:W-:-:S01]  /*7ca0*/  FFMA.FTZ R182, R182, UR53, -R188 ;  /* 0x00000035b6b67c23 */ /* 0x000fc200080108bc */
[--C-:B------:R-:W-:Y:S01]  /*7cb0*/  FFMA.FTZ R183, R183, UR53, -R188.reuse ;  /* 0x00000035b7b77c23 */ /* 0x100fe200080108bc */
[----:B------:R-:W-:-:S01]  /*7cc0*/  FFMA.FTZ R154, R154, UR53, -R188 ;  /* 0x000000359a9a7c23 */ /* 0x000fc200080108bc */
[--C-:B------:R-:W-:Y:S01]  /*7cd0*/  FFMA.FTZ R155, R155, UR53, -R188.reuse ;  /* 0x000000359b9b7c23 */ /* 0x100fe200080108bc */
[----:B------:R-:W-:-:S01]  /*7ce0*/  FFMA.FTZ R158, R158, UR53, -R188 ;  /* 0x000000359e9e7c23 */ /* 0x000fc200080108bc */
[----:B------:R-:W0:Y:S01]  /*7cf0*/  MUFU.EX2 R9, R9 ;  /* 0x0000000900097308 */ /* 0x000e220000000800 */
[----:B------:R-:W-:-:S01]  /*7d00*/  FFMA.FTZ R159, R159, UR53, -R188 ;  /* 0x000000359f9f7c23 */ /* 0x000fc200080108bc */
[--C-:B------:R-:W-:Y:S01]  /*7d10*/  FFMA.FTZ R162, R162, UR53, -R188.reuse ;  /* 0x00000035a2a27c23 */ /* 0x100fe200080108bc */
[----:B------:R-:W-:-:S01]  /*7d20*/  FFMA.FTZ R163, R163, UR53, -R188 ;  /* 0x00000035a3a37c23 */ /* 0x000fc200080108bc */
[--C-:B------:R-:W-:Y:S01]  /*7d30*/  FFMA.FTZ R166, R166, UR53, -R188.reuse ;  /* 0x00000035a6a67c23 */ /* 0x100fe200080108bc */
[----:B------:R-:W-:-:S01]  /*7d40*/  FFMA.FTZ R167, R167, UR53, -R188 ;  /* 0x00000035a7a77c23 */ /* 0x000fc200080108bc */
[--C-:B------:R-:W-:Y:S01]  /*7d50*/  FFMA.FTZ R138, R138, UR53, -R188.reuse ;  /* 0x000000358a8a7c23 */ /* 0x100fe200080108bc */
[----:B------:R-:W-:-:S01]  /*7d60*/  FFMA.FTZ R139, R139, UR53, -R188 ;  /* 0x000000358b8b7c23 */ /* 0x000fc200080108bc */
[----:B------:R-:W2:Y:S01]  /*7d70*/  MUFU.EX2 R11, R11 ;  /* 0x0000000b000b7308 */ /* 0x000ea20000000800 */
[----:B-1----:R-:W-:-:S01]  /*7d80*/  FFMA.FTZ R8, R5, R8, R12 ;  /* 0x0000000805087223 */ /* 0x002fc2000001000c */
[--C-:B------:R-:W-:Y:S01]  /*7d90*/  FFMA.FTZ R142, R142, UR53, -R188.reuse ;  /* 0x000000358e8e7c23 */ /* 0x100fe200080108bc */
[----:B------:R-:W-:-:S01]  /*7da0*/  FFMA.FTZ R143, R143, UR53, -R188 ;  /* 0x000000358f8f7c23 */ /* 0x000fc200080108bc */
[--C-:B------:R-:W-:Y:S01]  /*7db0*/  FFMA.FTZ R146, R146, UR53, -R188.reuse ;  /* 0x0000003592927c23 */ /* 0x100fe200080108bc */
[----:B------:R-:W-:-:S01]  /*7dc0*/  FFMA.FTZ R147, R147, UR53, -R188 ;  /* 0x0000003593937c23 */ /* 0x000fc200080108bc */
[--C-:B------:R-:W-:Y:S01]  /*7dd0*/  FFMA.FTZ R150, R150, UR53, -R188.reuse ;  /* 0x0000003596967c23 */ /* 0x100fe200080108bc */
[----:B------:R-:W-:-:S01]  /*7de0*/  FFMA.FTZ R151, R151, UR53, -R188 ;  /* 0x0000003597977c23 */ /* 0x000fc200080108bc */
[----:B------:R-:W1:Y:S01]  /*7df0*/  MUFU.EX2 R13, R13 ;  /* 0x0000000d000d7308 */ /* 0x000e620000000800 */
[----:B0-----:R-:W-:-:S01]  /*7e00*/  FADD.FTZ R6, R9, R6 ;  /* 0x0000000609067221 */ /* 0x001fc20000010000 */
[--C-:B------:R-:W-:Y:S01]  /*7e10*/  FFMA.FTZ R194, R127, UR53, -R188.reuse ;  /* 0x000000357fc27c23 */ /* 0x100fe200080108bc */
[----:B------:R-:W-:-:S01]  /*7e20*/  FFMA.FTZ R192, R123, UR53, -R188 ;  /* 0x000000357bc07c23 */ /* 0x000fc200080108bc */
[--C-:B------:R-:W-:Y:S01]  /*7e30*/  FFMA.FTZ R123, R126, UR53, -R188.reuse ;  /* 0x000000357e7b7c23 */ /* 0x100fe200080108bc */
[----:B------:R-:W-:-:S01]  /*7e40*/  FFMA.FTZ R126, R130, UR53, -R188 ;  /* 0x00000035827e7c23 */ /* 0x000fc200080108bc */
[--C-:B------:R-:W-:Y:S01]  /*7e50*/  FFMA.FTZ R134, R134, UR53, -R188.reuse ;  /* 0x0000003586867c23 */ /* 0x100fe200080108bc */
[----:B------:R-:W-:-:S01]  /*7e60*/  FFMA.FTZ R135, R135, UR53, -R188 ;  /* 0x0000003587877c23 */ /* 0x000fc200080108bc */
[----:B------:R-:W0:Y:S01]  /*7e70*/  MUFU.EX2 R15, R15 ;  /* 0x0000000f000f7308 */ /* 0x000e220000000800 */
[----:B--2---:R-:W-:-:S07]  /*7e80*/  FADD.FTZ R8, R11, R8 ;  /* 0x000000080b087221 */ /* 0x004fce0000010000 */
[----:B------:R-:W2:Y:S01]  /*7e90*/  MUFU.EX2 R14, R14 ;  /* 0x0000000e000e7308 */ /* 0x000ea20000000800 */
[----:B-1----:R-:W-:-:S07]  /*7ea0*/  FADD.FTZ R185, R13, R6 ;  /* 0x000000060db97221 */ /* 0x002fce0000010000 */
[----:B------:R-:W1:Y:S01]  /*7eb0*/  MUFU.EX2 R190, R190 ;  /* 0x000000be00be7308 */ /* 0x000e620000000800 */
[----:B0-----:R-:W-:-:S07]  /*7ec0*/  FADD.FTZ R189, R15, R8 ;  /* 0x000000080fbd7221 */ /* 0x001fce0000010000 */
        /* <DEDUP_REMOVED lines=61> */
[----:B--2---:R-:W-:-:S01]  /*82a0*/  FADD.FTZ R6, R156, R185 ;  /* 0x000000b99c067221 */ /* 0x004fc20000010000 */
[----:B------:R-:W-:-:S06]  /*82b0*/  FFMA.FTZ R185, R187, UR53, -R188 ;  /* 0x00000035bbb97c23 */ /* 0x000fcc00080108bc */
        /* <DEDUP_REMOVED lines=39> */
[----:B0-----:R-:W-:-:S01]  /*8530*/  FADD.FTZ R6, R144, R127 ;  /* 0x0000007f90067221 */ /* 0x001fc20000010000 */
[----:B------:R-:W-:-:S06]  /*8540*/  FFMA.FTZ R127, R131, UR53, -R188 ;  /* 0x00000035837f7c23 */ /* 0x000fcc00080108bc */
        /* <DEDUP_REMOVED lines=42> */
[----:B--2---:R-:W-:-:S03]  /*87f0*/  FADD.FTZ R6, R133, R6 ;  /* 0x0000000685067221 */ /* 0x004fc60000010000 */
[----:B-1----:R-:W-:Y:S01]  /*8800*/  FADD.FTZ R8, R135, R8 ;  /* 0x0000000887087221 */ /* 0x002fe20000010000 */
[----:B------:R-:W-:Y:S06]  /*8810*/  @!P0 BRA `(.L_x_28) ;  /* 0x0000000000048947 */ /* 0x000fec0003800000 */
[----:B------:R-:W-:Y:S01]  /*8820*/  BPT.TRAP 0x1 ;  /* 0x000000040000795c */ /* 0x000fe20000300000 */
.L_x_28:
[----:B------:R-:W-:Y:S01]  /*8830*/  UISETP.GT.AND UP0, UPT, UR58, UR38, UPT ;  /* 0x000000263a00728c */ /* 0x000fe2000bf04270 */
[----:B------:R-:W-:Y:S01]  /*8840*/  F2FP.SATFINITE.E4M3.F32.PACK_AB_MERGE_C R13, R14, R13, RZ ;  /* 0x0000000d0e0d723e */ /* 0x000fe200048070ff */
[----:B------:R-:W-:Y:S01]  /*8850*/  ULEA UR4, UR56, UR36, 0x3 ;  /* 0x0000002438047291 */ /* 0x000fe2000f8e183f */
[----:B------:R-:W-:Y:S01]  /*8860*/  F2FP.SATFINITE.E4M3.F32.PACK_AB_MERGE_C R15, R190, R15, RZ ;  /* 0x0000000fbe0f723e */ /* 0x000fe200048070ff */
[----:B------:R-:W-:Y:S01]  /*8870*/  UIADD3 UR58, UR58, -0x1, URZ ;  /* 0xffffffff3a3a7890 */ /* 0x000fe2000fffe03f */
[----:B------:R-:W-:Y:S01]  /*8880*/  F2FP.SATFINITE.E4M3.F32.PACK_AB_MERGE_C R22, R23, R22, RZ ;  /* 0x000000161716723e */ /* 0x000fe200048070ff */
[----:B------:R-:W-:Y:S01]  /*8890*/  UIADD3 UR4, UR4, 0x33460, URZ ;  /* 0x0003346004047890 */ /* 0x000fe2000fffe03f */
[----:B------:R-:W-:Y:S01]  /*88a0*/  PLOP3.LUT P1, PT, PT, PT, UP0, 0x80, 0x0 ;  /* 0x000000000000781c */ /* 0x000fe20003f2f008 */
[----:B------:R-:W-:Y:S01]  /*88b0*/  UMOV UR60, UR57 ;  /* 0x00000039003c7c82 */ /* 0x000fe20008000000 */
[----:B------:R-:W-:Y:S01]  /*88c0*/  F2FP.SATFINITE.E4M3.F32.PACK_AB_MERGE_C R21, R184, R21, RZ ;  /* 0x00000015b815723e */ /* 0x000fe200048070ff */
[----:B------:R-:W-:Y:S01]  /*88d0*/  UPRMT UR4, UR51, 0x654, UR4 ;  /* 0x0000065433047896 */ /* 0x000fe20008000004 */
[----:B------:R-:W-:Y:S01]  /*88e0*/  F2FP.SATFINITE.E4M3.F32.PACK_AB_MERGE_C R172, R173, R172, RZ ;  /* 0x000000acadac723e */ /* 0x000fe200048070ff */
[-C--:B------:R-:W-:Y:S01]  /*88f0*/  FMUL.FTZ R24, R24, R7.reuse ;  /* 0x0000000718187220 */ /* 0x080fe20000410000 */
[----:B------:R-:W-:Y:S01]  /*8900*/  F2FP.SATFINITE.E4M3.F32.PACK_AB_MERGE_C R174, R175, R174, RZ ;  /* 0x000000aeafae723e */ /* 0x000fe200048070ff */
[-C--:B------:R-:W-:Y:S01]  /*8910*/  FMUL.FTZ R25, R25, R7.reuse ;  /* 0x0000000719197220 */ /* 0x080fe20000410000 */
[----:B------:R-:W-:Y:S01]  /*8920*/  F2FP.SATFINITE.E4M3.F32.PACK_AB_MERGE_C R180, R181, R180, RZ ;  /* 0x000000b4b5b4723e */ /* 0x000fe200048070ff */
[-C--:B------:R-:W-:Y:S01]  /*8930*/  FMUL.FTZ R28, R28, R7.reuse ;  /* 0x000000071c1c7220 */ /* 0x080fe20000410000 */
[----:B------:R-:W-:Y:S01]  /*8940*/  F2FP.SATFINITE.E4M3.F32.PACK_AB_MERGE_C R182, R183, R182, RZ ;  /* 0x000000b6b7b6723e */ /* 0x000fe200048070ff */
[-C--:B------:R-:W-:Y:S01]  /*8950*/  FMUL.FTZ R29, R29, R7.reuse ;  /* 0x000000071d1d7220 */ /* 0x080fe20000410000 */
[----:B------:R-:W-:Y:S01]  /*8960*/  F2FP.SATFINITE.E4M3.F32.PACK_AB_MERGE_C R156, R157, R156, RZ ;  /* 0x0000009c9d9c723e */ /* 0x000fe200048070ff */
[----:B------:R-:W-:Y:S01]  /*8970*/  SYNCS.ARRIVE.TRANS64.RED.A1T0 RZ, [UR4], RZ ;  /* 0x000000ffffff79a7 */ /* 0x000fe20008100404 */
        /* <DEDUP_REMOVED lines=15> */
[----:B------:R-:W-:Y:S01]  /*8a70*/  FMUL.FTZ R45, R45, R7 ;  /* 0x000000072d2d7220 */ /* 0x000fe20000410000 */
[----:B------:R-:W-:Y:S01]  /*8a80*/  F2FP.SATFINITE.E4M3.F32.PACK_AB_MERGE_C R123, R194, R123, RZ ;  /* 0x0000007bc27b723e */ /* 0x000fe200048070ff */
[-C--:B------:R-:W-:Y:S01]  /*8a90*/  FMUL.FTZ R48, R48, R7.reuse ;  /* 0x0000000730307220 */ /* 0x080fe20000410000 */
[----:B------:R-:W-:Y:S01]  /*8aa0*/  F2FP.SATFINITE.E4M3.F32.PACK_AB_MERGE_C R132, R133, R132, RZ ;  /* 0x000000848584723e */ /* 0x000fe200048070ff */
[----:B------:R-:W-:Y:S01]  /*8ab0*/  FMUL.FTZ R49, R49, R7 ;  /* 0x0000000731317220 */ /* 0x000fe20000410000 */
[----:B------:R-:W-:Y:S01]  /*8ac0*/  F2FP.SATFINITE.E4M3.F32.PACK_AB_MERGE_C R14, R135, R189, RZ ;  /* 0x000000bd870e723e */ /* 0x000fe200048070ff */
[-C--:B------:R-:W-:Y:S01]  /*8ad0*/  FMUL.FTZ R52, R52, R7.reuse ;  /* 0x0000000734347220 */ /* 0x080fe20000410000 */
[----:B------:R-:W-:Y:S01]  /*8ae0*/  R2UR UR56, R4 ;  /* 0x00000000043872ca */ /* 0x000fe200000e0000 */
[-C--:B------:R-:W-:Y:S01]  /*8af0*/  FMUL.FTZ R53, R53, R7.reuse ;  /* 0x0000000735357220 */ /* 0x080fe20000410000 */
        /* <DEDUP_REMOVED lines=31> */
[----:B------:R-:W-:Y:S01]  /*8cf0*/  FMUL.FTZ R117, R117, R7 ;  /* 0x0000000775757220 */ /* 0x000fe20000410000 */
        /* <DEDUP_REMOVED lines=48> */
[----:B------:R-:W-:Y:S01]  /*9000*/  F2FP.SATFINITE.E4M3.F32.PACK_AB_MERGE_C R200, R9, R10, R13 ;  /* 0x0000000a09c8723e */ /* 0x000fe2000480700d */
[----:B------:R-:W-:Y:S01]  /*9010*/  IMAD.MOV.U32 R7, RZ, RZ, R120 ;  /* 0x000000ffff077224 */ /* 0x000fe200078e0078 */
[----:B------:R-:W-:Y:S01]  /*9020*/  F2FP.SATFINITE.E4M3.F32.PACK_AB_MERGE_C R201, R11, R12, R15 ;  /* 0x0000000c0bc9723e */ /* 0x000fe2000480700f */
[----:B------:R-:W-:Y:S01]  /*9030*/  IMAD.MOV.U32 R5, RZ, RZ, R122 ;  /* 0x000000ffff057224 */ /* 0x000fe200078e007a */
[----:B------:R-:W-:-:S02]  /*9040*/  F2FP.SATFINITE.E4M3.F32.PACK_AB_MERGE_C R202, R19, R18, R22 ;  /* 0x0000001213ca723e */ /* 0x000fc40004807016 */
[----:B------:R-:W-:Y:S02]  /*9050*/  F2FP.SATFINITE.E4M3.F32.PACK_AB_MERGE_C R203, R20, R17, R21 ;  /* 0x0000001114cb723e */ /* 0x000fe40004807015 */
[----:B------:R-:W-:Y:S02]  /*9060*/  F2FP.SATFINITE.E4M3.F32.PACK_AB_MERGE_C R204, R169, R168, R172 ;  /* 0x000000a8a9cc723e */ /* 0x000fe400048070ac */
[----:B------:R-:W-:Y:S02]  /*9070*/  F2FP.SATFINITE.E4M3.F32.PACK_AB_MERGE_C R205, R171, R170, R174 ;  /* 0x000000aaabcd723e */ /* 0x000fe400048070ae */
[----:B------:R-:W-:Y:S02]  /*9080*/  F2FP.SATFINITE.E4M3.F32.PACK_AB_MERGE_C R206, R177, R176, R180 ;  /* 0x000000b0b1ce723e */ /* 0x000fe400048070b4 */
[----:B------:R-:W-:Y:S02]  /*9090*/  F2FP.SATFINITE.E4M3.F32.PACK_AB_MERGE_C R207, R179, R178, R182 ;  /* 0x000000b2b3cf723e */ /* 0x000fe400048070b6 */
        /* <DEDUP_REMOVED lines=11> */
[----:B------:R-:W-:Y:S01]  /*9150*/  F2FP.SATFINITE.E4M3.F32.PACK_AB_MERGE_C R219, R127, R126, R14 ;  /* 0x0000007e7fdb723e */ /* 0x000fe2000480700e */
[----:B------:R-:W-:Y:S06]  /*9160*/  @P1 BRA `(.L_x_29) ;  /* 0xffffffc400b41947 */ /* 0x000fec000383ffff */
.L_x_18:
[----:B------:R-:W-:Y:S06]  /*9170*/  BAR.ARV 0x8, 0x180 ;  /* 0x0206000000007b1d */ /* 0x000fec0000002000 */
[----:B------:R-:W-:Y:S05]  /*9180*/  @!P0 BRA `(.L_x_30) ;  /* 0x0000000000048947 */ /* 0x000fea0003800000 */
[----:B------:R-:W-:Y:S01]  /*9190*/  BPT.TRAP 0x1 ;  /* 0x000000040000795c */ /* 0x000fe20000300000 */
.L_x_30:
[----:B------:R-:W-:Y:S02]  /*91a0*/  R2UR UR9, R4 ;  /* 0x00000000040972ca */ /* 0x000fe400000e0000 */
[----:B------:R-:W-:-:S04]  /*91b0*/  MOV R0, UR57 ;  /* 0x0000003900007c02 */ /* 0x000fc80008000f00 */
[----:B------:R-:W-:-:S07]  /*91c0*/  SHF.L.U32 R0, R0, 0x1f, RZ ;  /* 0x0000001f00007819 */ /* 0x000fce00000006ff */
[----:B------:R-:W-:-:S09]  /*91d0*/  ULEA UR9, UR9, UR36, 0x3 ;  /* 0x0000002409097291 */ /* 0x000fd2000f8e183f */
[----:B------:R0:W1:Y:S01]  /*91e0*/  SYNCS.PHASECHK.TRANS64.TRYWAIT P1, [UR9+0x33450], R0 ;  /* 0x03345000ff0075a7 */ /* 0x0000620008020149 */
[----:B------:R-:W-:Y:S05]  /*91f0*/  @!P0 BRA `(.L_x_31) ;  /* 0x0000000000048947 */ /* 0x000fea0003800000 */
[----:B------:R-:W-:Y:S01]  /*9200*/  BPT.TRAP 0x1 ;  /* 0x000000040000795c */ /* 0x000fe20000300000 */
.L_x_31:
[----:B-1----:R-:W-:Y:S05]  /*9210*/  @P1 BRA `(.L_x_32) ;  /* 0x0000000000081947 */ /* 0x002fea0003800000 */
[----:B------:R-:W1:Y:S02]  /*9220*/  SYNCS.PHASECHK.TRANS64.TRYWAIT P1, [UR9+0x33450], R0 ;  /* 0x03345000ff0075a7 */ /* 0x000e640008020149 */
[----:B-1----:R-:W-:Y:S05]  /*9230*/  @!P1 BRA `(.L_x_33) ;  /* 0x0000008c00289947 */ /* 0x002fea0003800000 */
.L_x_32:
[----:B------:R-:W-:Y:S01]  /*9240*/  UIADD3 UR36, UR36, 0x200, URZ ;  /* 0x0000020024247890 */ /* 0x000fe2000fffe03f */
[----:B------:R-:W-:Y:S01]  /*9250*/  R2UR UR4, R4 ;  /* 0x00000000040472ca */ /* 0x000fe200000e0000 */
[----:B------:R-:W-:Y:S01]  /*9260*/  WARPGROUP.ARRIVE ;  /* 0x00000000000079c5 */ /* 0x000fe20000000000 */
[----:B------:R-:W-:Y:S01]  /*9270*/  UMOV UR7, 0xc0000010 ;  /* 0xc000001000077882 */ /* 0x000fe20000000000 */
[----:B------:R-:W-:Y:S01]  /*9280*/  USHF.R.U32.HI UR36, URZ, 0x4, UR36 ;  /* 0x000000043f247899 */ /* 0x000fe20008011624 */
[----:B------:R-:W-:Y:S01]  /*9290*/  IMAD.MOV.U32 R4, RZ, RZ, 0x3f800000 ;  /* 0x3f800000ff047424 */ /* 0x000fe200078e00ff */
[----:B------:R-:W-:Y:S02]  /*92a0*/  ULDC.64 UR10, c[0x0][0x9a0] ;  /* 0x00026800000a7ab9 */ /* 0x000fe40000000a00 */
[----:B------:R-:W-:Y:S02]  /*92b0*/  ULOP3.LUT UR36, UR36, 0x3fff, URZ, 0xc0, !UPT ;  /* 0x00003fff24247892 */ /* 0x000fe4000f8ec03f */
[----:B------:R-:W-:-:S02]  /*92c0*/  UISETP.NE.U32.AND UP0, UPT, UR10, URZ, UPT ;  /* 0x0000003f0a00728c */ /* 0x000fc4000bf05070 */
[----:B------:R-:W-:Y:S02]  /*92d0*/  ULOP3.LUT UR8, UR36, 0x10000, URZ, 0xfc, !UPT ;  /* 0x0001000024087892 */ /* 0x000fe4000f8efc3f */
[----:B------:R-:W-:Y:S02]  /*92e0*/  UISETP.NE.AND.EX UP0, UPT, UR11, URZ, UPT, UP0 ;  /* 0x0000003f0b00728c */ /* 0x000fe4000bf05300 */
[----:B------:R-:W-:-:S04]  /*92f0*/  UIMAD UR8, UR4, 0x780, UR8 ;  /* 0x00000780040878a4 */ /* 0x000fc8000f8e0208 */
[----:B------:R-:W-:Y:S01]  /*9300*/  UIADD3 UR4, UR8, 0x180, URZ ;  /* 0x0000018008047890 */ /* 0x000fe2000fffe03f */
[----:B------:R-:W-:Y:S02]  /*9310*/  PLOP3.LUT P1, PT, PT, PT, UP0, 0x80, 0x0 ;  /* 0x000000000000781c */ /* 0x000fe40003f2f008 */
[----:B------:R-:W-:-:S06]  /*9320*/  UMOV UR6, UR8 ;  /* 0x0000000800067c82 */ /* 0x000fcc0008000000 */
[----:B------:R-:W-:Y:S01]  /*9330*/  QGMMA.64x192x32.F32.E4M3.E4M3 R24, R200, gdesc[UR4], R24, gsb0 ;  /* 0x02e00004c8187df3 */ /* 0x000fe20008000818 */
[----:B------:R-:W-:Y:S01]  /*9340*/  UMOV UR7, 0xc0000010 ;  /* 0xc000001000077882 */ /* 0x000fe20000000000 */
[----:B------:R-:W-:Y:S01]  /*9350*/  UMOV UR6, UR4 ;  /* 0x0000000400067c82 */ /* 0x000fe20008000000 */
[----:B------:R-:W-:Y:S01]  /*9360*/  UIADD3 UR4, UR8, 0x300, URZ ;  /* 0x0000030008047890 */ /* 0x000fe2000fffe03f */
[----:B------:R-:W-:Y:S01]  /*9370*/  @UP0 ULDC.64 UR12, c[0x0][0x9c8] ;  /* 0x00027200000c0ab9 */ /* 0x000fe20000000a00 */
[----:B------:R-:W-:Y:S02]  /*9380*/  WARPGROUP.DEPBAR.LE gsb0, 0x0 ;  /* 0x00008000000079c5 */ /* 0x000fe40000010000 */
[----:B------:R-:W-:-:S13]  /*9390*/  WARPGROUP.ARRIVE ;  /* 0x00000000000079c5 */ /* 0x000fda0000000000 */
[----:B------:R-:W-:Y:S01]  /*93a0*/  QGMMA.64x192x32.F32.E4M3.E4M3 R24, R204, gdesc[UR4], R24, gsb0 ;  /* 0x02e00004cc187df3 */ /* 0x000fe20008000818 */
[----:B------:R-:W-:Y:S01]  /*93b0*/  UMOV UR6, UR4 ;  /* 0x0000000400067c82 */ /* 0x000fe20008000000 */
[----:B------:R-:W-:Y:S01]  /*93c0*/  UMOV UR7, 0xc0000010 ;  /* 0xc000001000077882 */ /* 0x000fe20000000000 */
[----:B------:R-:W-:Y:S01]  /*93d0*/  @UP0 UIMAD.WIDE.U32 UR4, UR48, UR12, URZ ;  /* 0x0000000c300402a5 */ /* 0x000fe2000f8e003f */
[----:B------:R-:W-:Y:S02]  /*93e0*/  WARPGROUP.DEPBAR.LE gsb0, 0x0 ;  /* 0x00008000000079c5 */ /* 0x000fe40000010000 */
[----:B------:R-:W-:-:S14]  /*93f0*/  WARPGROUP.ARRIVE ;  /* 0x00000000000079c5 */ /* 0x000fdc0000000000 */
[----:B------:R-:W-:Y:S01]  /*9400*/  QGMMA.64x192x32.F32.E4M3.E4M3 R24, R208, gdesc[UR4], R24, gsb0 ;  /* 0x02e00004d0187df3 */ /* 0x000fe20008000818 */
[----:B------:R-:W-:Y:S02]  /*9410*/  @UP0 UIMAD UR6, UR37, UR12, URZ ;  /* 0x0000000c250602a4 */ /* 0x000fe4000f8e023f */
[----:B------:R-:W-:Y:S02]  /*9420*/  @UP0 USHF.R.S32.HI UR7, URZ, 0x1f, UR50 ;  /* 0x0000001f3f070899 */ /* 0x000fe40008011432 */
[----:B------:R-:W-:-:S03]  /*9430*/  @UP0 UIMAD UR6, UR48, UR13, UR6 ;  /* 0x0000000d300602a4 */ /* 0x000fc6000f8e0206 */
[----:B------:R-:W-:Y:S01]  /*9440*/  @UP0 ULDC.64 UR12, c[0x0][0x9d0] ;  /* 0x00027400000c0ab9 */ /* 0x000fe20000000a00 */
[----:B------:R-:W-:Y:S02]  /*9450*/  @UP0 UIADD3 UR5, UR5, UR6, URZ ;  /* 0x0000000605050290 */ /* 0x000fe4000fffe03f */
[----:B------:R-:W-:Y:S02]  /*9460*/  @UP0 UIMAD UR6, UR7, UR12, URZ ;  /* 0x0000000c070602a4 */ /* 0x000fe4000f8e023f */
[----:B------:R-:W-:Y:S02]  /*9470*/  @UP0 UIMAD.WIDE.U32 UR4, UR50, UR12, UR4 ;  /* 0x0000000c320402a5 */ /* 0x000fe4000f8e0004 */
[----:B------:R-:W-:-:S04]  /*9480*/  @UP0 UIMAD UR6, UR50, UR13, UR6 ;  /* 0x0000000d320602a4 */ /* 0x000fc8000f8e0206 */
[----:B------:R-:W-:Y:S02]  /*9490*/  @UP0 UIADD3 UR5, UR5, UR6, URZ ;  /* 0x0000000605050290 */ /* 0x000fe4000fffe03f */
[----:B------:R-:W-:-:S04]  /*94a0*/  @UP0 ULEA UR6, UP1, UR4, UR10, 0x2 ;  /* 0x0000000a04060291 */ /* 0x000fc8000f82103f */
[----:B------:R-:W-:Y:S02]  /*94b0*/  @UP0 ULEA.HI.X UR7, UR4, UR11, UR5, 0x2, UP1 ;  /* 0x0000000b04070291 */ /* 0x000fe400088f1405 */
[----:B------:R-:W-:-:S04]  /*94c0*/  IMAD.U32 R2, RZ, RZ, UR6 ;  /* 0x00000006ff027e24 */ /* 0x000fc8000f8e00ff */
[----:B-1----:R-:W-:-:S05]  /*94d0*/  IMAD.U32 R3, RZ, RZ, UR7 ;  /* 0x00000007ff037e24 */ /* 0x002fca000f8e00ff */
[----:B------:R1:W2:Y:S01]  /*94e0*/  @P1 LDG.E R4, desc[UR54][R2.64] ;  /* 0x0000003602041981 */ /* 0x0002a2000c1e1900 */
[----:B------:R-:W-:Y:S01]  /*94f0*/  UIADD3 UR4, UR8, 0x480, URZ ;  /* 0x0000048008047890 */ /* 0x000fe2000fffe03f */
[----:B------:R-:W-:-:S06]  /*9500*/  UMOV UR7, 0xc0000010 ;  /* 0xc000001000077882 */ /* 0x000fcc0000000000 */
[----:B------:R-:W-:Y:S01]  /*9510*/  UMOV UR6, UR4 ;  /* 0x0000000400067c82 */ /* 0x000fe20008000000 */
[----:B------:R-:W-:Y:S01]  /*9520*/  UIADD3 UR8, UR8, 0x600, URZ ;  /* 0x0000060008087890 */ /* 0x000fe2000fffe03f */
[----:B------:R-:W-:Y:S02]  /*9530*/  WARPGROUP.DEPBAR.LE gsb0, 0x0 ;  /* 0x00008000000079c5 */ /* 0x000fe40000010000 */
[----:B------:R-:W-:-:S06]  /*9540*/  WARPGROUP.ARRIVE ;  /* 0x00000000000079c5 */ /* 0x000fcc0000000000 */
[----:B------:R-:W-:Y:S01]  /*9550*/  QGMMA.64x192x32.F32.E4M3.E4M3 R24, R212, gdesc[UR4], R24, gsb0 ;  /* 0x02e00004d4187df3 */ /* 0x000fe20008000818 */
[----:B------:R-:W-:Y:S01]  /*9560*/  UMOV UR6, UR8 ;  /* 0x0000000800067c82 */ /* 0x000fe20008000000 */
[----:B------:R-:W-:Y:S01]  /*9570*/  UMOV UR7, 0xc0000010 ;  /* 0xc000001000077882 */ /* 0x000fe20000000000 */
[----:B------:R-:W3:Y:S04]  /*9580*/  SHFL.BFLY PT, R5, R6, 0x2, 0x1f ;  /* 0x0c401f0006057f89 */ /* 0x000ee800000e0000 */
[----:B------:R-:W4:Y:S01]  /*9590*/  SHFL.BFLY PT, R7, R8, 0x2, 0x1f ;  /* 0x0c401f0008077f89 */ /* 0x000f2200000e0000 */
[----:B---3--:R-:W-:Y:S01]  /*95a0*/  FADD.FTZ R5, R5, R6 ;  /* 0x0000000605057221 */ /* 0x008fe20000010000 */
[----:B----4-:R-:W-:-:S04]  /*95b0*/  FADD.FTZ R7, R7, R8 ;  /* 0x0000000807077221 */ /* 0x010fc80000010000 */
[----:B0-----:R-:W0:Y:S04]  /*95c0*/  SHFL.BFLY PT, R0, R5, 0x1, 0x1f ;  /* 0x0c201f0005007f89 */ /* 0x001e2800000e0000 */
[----:B-1----:R-:W1:Y:S01]  /*95d0*/  SHFL.BFLY PT, R2, R7, 0x1, 0x1f ;  /* 0x0c201f0007027f89 */ /* 0x002e6200000e0000 */
[----:B------:R-:W-:Y:S02]  /*95e0*/  IMAD.MOV.U32 R3, RZ, RZ, RZ ;  /* 0x000000ffff037224 */ /* 0x000fe400078e00ff */
[----:B0-----:R-:W-:Y:S01]  /*95f0*/  FADD.FTZ R9, R5, R0 ;  /* 0x0000000005097221 */ /* 0x001fe20000010000 */
[----:B-1----:R-:W-:-:S04]  /*9600*/  FADD.FTZ R10, R7, R2 ;  /* 0x00000002070a7221 */ /* 0x002fc80000010000 */
[C---:B------:R-:W-:Y:S01]  /*9610*/  FSETP.NE.FTZ.AND P1, PT, R9.reuse, RZ, PT ;  /* 0x000000ff0900720b */ /* 0x040fe20003f35000 */
[----:B------:R-:W-:Y:S01]  /*9620*/  FMUL.FTZ R11, R9, 0.00390625 ;  /* 0x3b800000090b7820 */ /* 0x000fe20000410000 */
[----:B------:R-:W-:-:S04]  /*9630*/  FMUL.FTZ R8, R10, 0.00390625 ;  /* 0x3b8000000a087820 */ /* 0x000fc80000410000 */
[----:B------:R-:W-:Y:S02]  /*9640*/  FSETP.NE.FTZ.AND P2, PT, R11, RZ, PT ;  /* 0x000000ff0b00720b */ /* 0x000fe40003f55000 */
[----:B------:R-:W-:-:S05]  /*9650*/  FSETP.NE.FTZ.AND P3, PT, R8, RZ, PT ;  /* 0x000000ff0800720b */ /* 0x000fca0003f75000 */
[----:B------:R-:W-:Y:S01]  /*9660*/  @P1 MUFU.RCP R3, R9 ;  /* 0x0000000900031308 */ /* 0x000fe20000001000 */
[----:B------:R-:W-:Y:S01]  /*9670*/  FSETP.NE.FTZ.AND P1, PT, R10, RZ, PT ;  /* 0x000000ff0a00720b */ /* 0x000fe20003f35000 */
[----:B------:R-:W-:-:S06]  /*9680*/  IMAD.MOV.U32 R7, RZ, RZ, RZ ;  /* 0x000000ffff077224 */ /* 0x000fcc00078e00ff */
[----:B------:R-:W0:Y:S01]  /*9690*/  @P2 MUFU.LG2 R6, R11 ;  /* 0x0000000b00062308 */ /* 0x000e220000000c00 */
[----:B------:R-:W-:Y:S02]  /*96a0*/  WARPGROUP.DEPBAR.LE gsb0, 0x0 ;  /* 0x00008000000079c5 */ /* 0x000fe40000010000 */
[----:B------:R-:W-:-:S06]  /*96b0*/  WARPGROUP.ARRIVE ;  /* 0x00000000000079c5 */ /* 0x000fcc0000000000 */
[----:B------:R-:W-:Y:S01]  /*96c0*/  QGMMA.64x192x32.F32.E4M3.E4M3 R24, R216, gdesc[UR4], R24, gsb0 ;  /* 0x02e00004d8187df3 */ /* 0x000fe20008000818 */
[----:B------:R-:W1:Y:S08]  /*96d0*/  @P3 MUFU.LG2 R8, R8 ;  /* 0x0000000800083308 */ /* 0x000e700000000c00 */
[----:B------:R-:W3:Y:S01]  /*96e0*/  @P1 MUFU.RCP R7, R10 ;  /* 0x0000000a00071308 */ /* 0x000ee20000001000 */
[----:B------:R-:W-:-:S02]  /*96f0*/  IMAD.U32 R5, RZ, RZ, UR53 ;  /* 0x00000035ff057e24 */ /* 0x000fc4000f8e00ff */
[----:B------:R-:W-:Y:S02]  /*9700*/  IMAD.U32 R12, RZ, RZ, UR53 ;  /* 0x00000035ff0c7e24 */ /* 0x000fe4000f8e00ff */
[----:B0-----:R-:W-:Y:S01]  /*9710*/  @P2 FMUL.FTZ R6, R6, 0.69314718246459960938 ;  /* 0x3f31721806062820 */ /* 0x001fe20000410000 */
[----:B------:R-:W-:Y:S01]  /*9720*/  @P2 FMUL.FTZ R5, R5, 0.69314718246459960938 ;  /* 0x3f31721805052820 */ /* 0x000fe20000410000 */
[----:B------:R-:W-:Y:S01]  /*9730*/  @P3 FMUL.FTZ R12, R12, 0.69314718246459960938 ;  /* 0x3f3172180c0c3820 */ /* 0x000fe20000410000 */
[----:B-1----:R-:W-:Y:S01]  /*9740*/  @P3 FMUL.FTZ R9, R8, 0.69314718246459960938 ;  /* 0x3f31721808093820 */ /* 0x002fe20000410000 */
[----:B------:R-:W-:Y:S01]  /*9750*/  IMAD.MOV.U32 R2, RZ, RZ, -0x800000 ;  /* 0xff800000ff027424 */ /* 0x000fe200078e00ff */
[----:B------:R-:W-:Y:S01]  /*9760*/  MOV R0, 0xff800000 ;  /* 0xff80000000007802 */ /* 0x000fe20000000f00 */
[----:B--2---:R-:W-:Y:S01]  /*9770*/  FMUL.FTZ R3, R3, R4 ;  /* 0x0000000403037220 */ /* 0x004fe20000410000 */
[----:B------:R-:W-:Y:S01]  /*9780*/  @P2 FFMA.FTZ R2, R5, R122, R6 ;  /* 0x0000007a05022223 */ /* 0x000fe20000010006 */
[----:B------:R-:W-:Y:S01]  /*9790*/  @P3 FFMA.FTZ R0, R12, R120, R9 ;  /* 0x000000780c003223 */ /* 0x000fe20000010009 */
[----:B---3--:R-:W-:Y:S01]  /*97a0*/  FMUL.FTZ R4, R7, R4 ;  /* 0x0000000407047220 */ /* 0x008fe20000410000 */
[----:B------:R-:W-:-:S02]  /*97b0*/  WARPGROUP.DEPBAR.LE gsb0, 0x0 ;  /* 0x00008000000079c5 */ /* 0x000fc40000010000 */
[----:B------:R-:W-:Y:S05]  /*97c0*/  @!P0 BRA `(.L_x_34) ;  /* 0x0000000000048947 */ /* 0x000fea0003800000 */
[----:B------:R-:W-:Y:S01]  /*97d0*/  BPT.TRAP 0x1 ;  /* 0x000000040000795c */ /* 0x000fe20000300000 */
.L_x_34:
[----:B------:R-:W-:Y:S01]  /*97e0*/  UIADD3 UR4, UR9, 0x33460, URZ ;  /* 0x0003346009047890 */ /* 0x000fe2000fffe03f */
[-C--:B------:R-:W-:Y:S01]  /*97f0*/  FMUL.FTZ R11, R40, R3.reuse ;  /* 0x00000003280b7220 */ /* 0x080fe20000410000 */
[-C--:B------:R-:W-:Y:S01]  /*9800*/  FMUL.FTZ R15, R48, R3.reuse ;  /* 0x00000003300f7220 */ /* 0x080fe20000410000 */
[-C--:B------:R-:W-:Y:S01]  /*9810*/  FMUL.FTZ R9, R24, R3.reuse ;  /* 0x0000000318097220 */ /* 0x080fe20000410000 */
[----:B------:R-:W-:Y:S01]  /*9820*/  UPRMT UR4, UR51, 0x654, UR4 ;  /* 0x0000065433047896 */ /* 0x000fe20008000004 */
        /* <DEDUP_REMOVED lines=8> */
[----:B------:R-:W-:Y:S01]  /*98b0*/  SYNCS.ARRIVE.TRANS64.RED.A1T0 RZ, [UR4], RZ ;  /* 0x000000ffffff79a7 */ /* 0x000fe20008100404 */
        /* <DEDUP_REMOVED lines=79> */
[----:B------:R-:W-:Y:S01]  /*9db0*/  PLOP3.LUT P0, PT, PT, PT, PT, 0x8, 0x0 ;  /* 0x000000000000781c */ /* 0x000fe20003f0e170 */
[-C--:B------:R-:W-:Y:S01]  /*9dc0*/  FMUL.FTZ R51, R102, R4.reuse ;  /* 0x0000000466337220 */ /* 0x080fe20000410000 */
[-C--:B------:R-:W-:Y:S01]  /*9dd0*/  FMUL.FTZ R99, R99, R4.reuse ;  /* 0x0000000463637220 */ /* 0x080fe20000410000 */
[-C--:B------:R-:W-:Y:S01]  /*9de0*/  FMUL.FTZ R110, R110, R4.reuse ;  /* 0x000000046e6e7220 */ /* 0x080fe20000410000 */
[-C--:B------:R-:W-:Y:S01]  /*9df0*/  FMUL.FTZ R116, R107, R4.reuse ;  /* 0x000000046b747220 */ /* 0x080fe20000410000 */
[-C--:B------:R-:W-:Y:S01]  /*9e00*/  FMUL.FTZ R118, R118, R4.reuse ;  /* 0x0000000476767220 */ /* 0x080fe20000410000 */
[----:B------:R-:W-:-:S07]  /*9e10*/  FMUL.FTZ R115, R115, R4 ;  /* 0x0000000473737220 */ /* 0x000fce0000410000 */
.L_x_10:
[----:B------:R-:W-:Y:S05]  /*9e20*/  @P0 BRA `(.L_x_35) ;  /* 0x0000002c006c0947 */ /* 0x000fea0003800000 */
[----:B------:R-:W0:Y:S01]  /*9e30*/  S2R R67, SR_TID.X ;  /* 0x0000000000437919 */ /* 0x000e220000002100 */
[----:B------:R-:W-:Y:S01]  /*9e40*/  ULDC.64 UR4, c[0x4][0x38] ;  /* 0x01000e0000047ab9 */ /* 0x000fe20000000a00 */
[----:B------:R-:W1:Y:S01]  /*9e50*/  LDC R113, c[0x0][0xbe8] ;  /* 0x0002fa00ff717b82 */ /* 0x000e620000000800 */
[----:B------:R-:W-:Y:S01]  /*9e60*/  ULDC.64 UR8, c[0x0][0xbd0] ;  /* 0x0002f40000087ab9 */ /* 0x000fe20000000a00 */
[----:B------:R-:W-:Y:S01]  /*9e70*/  USHF.R.S32.HI UR7, URZ, 0x1f, UR50 ;  /* 0x0000001f3f077899 */ /* 0x000fe20008011432 */
[----:B------:R-:W-:Y:S01]  /*9e80*/  ULDC.64 UR10, c[0x0][0xb38] ;  /* 0x0002ce00000a7ab9 */ /* 0x000fe20000000a00 */
[----:B0-----:R-:W-:-:S05]  /*9e90*/  IMAD.SHL.U32 R3, R67, 0x4, RZ ;  /* 0x0000000443037824 */ /* 0x001fca00078e00ff */
[----:B------:R-:W-:Y:S01]  /*9ea0*/  LOP3.LUT R3, R3, 0xc, RZ, 0xc0, !PT ;  /* 0x0000000c03037812 */ /* 0x000fe200078ec0ff */
[----:B------:R-:W-:Y:S03]  /*9eb0*/  BAR.SYNC.DEFER_BLOCKING 0x1, 0x100 ;  /* 0x0044000000007b1d */ /* 0x000fe60000010000 */
[----:B------:R-:W-:-:S05]  /*9ec0*/  IADD3 R4, P0, R3, UR4, RZ ;  /* 0x0000000403047c10 */ /* 0x000fca000ff1e0ff */
[----:B------:R-:W-:-:S05]  /*9ed0*/  IMAD.X R5, RZ, RZ, UR5, P0 ;  /* 0x00000005ff057e24 */ /* 0x000fca00080e06ff */
[----:B------:R0:W2:Y:S01]  /*9ee0*/  LDG.E.CONSTANT R3, desc[UR54][R4.64] ;  /* 0x0000003604037981 */ /* 0x0000a2000c1e9900 */
[----:B------:R-:W-:Y:S01]  /*9ef0*/  LOP3.LUT P0, R8, R67, 0x3, RZ, 0xc0, !PT ;  /* 0x0000000343087812 */ /* 0x000fe2000780c0ff */
[----:B------:R-:W-:Y:S01]  /*9f00*/  UIMAD.WIDE.U32 UR4, UR50, UR8, URZ ;  /* 0x00000008320472a5 */ /* 0x000fe2000f8e003f */
[----:B-1----:R-:W-:Y:S01]  /*9f10*/  ISETP.NE.AND P2, PT, R113, 0x1, PT ;  /* 0x000000017100780c */ /* 0x002fe20003f45270 */
[----:B------:R-:W-:Y:S01]  /*9f20*/  UIMAD UR6, UR7, UR8, URZ ;  /* 0x00000008070672a4 */ /* 0x000fe2000f8e023f */
[----:B------:R-:W-:Y:S01]  /*9f30*/  ISETP.EQ.OR P0, PT, R8, 0x3, !P0 ;  /* 0x000000030800780c */ /* 0x000fe20004702670 */
[----:B------:R-:W-:Y:S01]  /*9f40*/  UIMAD UR8, UR7, UR10, URZ ;  /* 0x0000000a070872a4 */ /* 0x000fe2000f8e023f */
[----:B------:R-:W-:Y:S01]  /*9f50*/  BSSY B0, `(.L_x_36) ;  /* 0x000021e000007945 */ /* 0x000fe20003800000 */
[----:B------:R-:W-:Y:S01]  /*9f60*/  UIMAD UR9, UR50, UR9, UR6 ;  /* 0x00000009320972a4 */ /* 0x000fe2000f8e0206 */
[----:B------:R-:W-:Y:S01]  /*9f70*/  SEL R38, R19, R22, P0 ;  /* 0x0000001613267207 */ /* 0x000fe20000000000 */
[----:B------:R-:W-:Y:S01]  /*9f80*/  UIMAD.WIDE.U32 UR6, UR50, UR10, URZ ;  /* 0x0000000a320672a5 */ /* 0x000fe2000f8e003f */
[----:B------:R-:W-:Y:S01]  /*9f90*/  SEL R19, R22, R19, P0 ;  /* 0x0000001316137207 */ /* 0x000fe20000000000 */
[----:B------:R-:W-:Y:S01]  /*9fa0*/  UIADD3 UR9, UR5, UR9, URZ ;  /* 0x0000000905097290 */ /* 0x000fe2000fffe03f */
[----:B------:R-:W-:Y:S01]  /*9fb0*/  SEL R176, R121, R60, P0 ;  /* 0x0000003c79b07207 */ /* 0x000fe20000000000 */
[----:B------:R-:W-:Y:S01]  /*9fc0*/  UIMAD UR8, UR50, UR11, UR8 ;  /* 0x0000000b320872a4 */ /* 0x000fe2000f8e0208 */
[----:B------:R-:W-:-:S02]  /*9fd0*/  SEL R22, R60, R121, P0 ;  /* 0x000000793c167207 */ /* 0x000fc40000000000 */
[----:B------:R-:W-:Y:S01]  /*9fe0*/  SEL R146, R46, R47, P0 ;  /* 0x0000002f2e927207 */ /* 0x000fe20000000000 */
[----:B------:R-:W-:Y:S01]  /*9ff0*/  UIADD3 UR8, UR7, UR8, URZ ;  /* 0x0000000807087290 */ /* 0x000fe2000fffe03f */
[----:B------:R-:W-:Y:S01]  /*a000*/  SEL R60, R47, R46, P0 ;  /* 0x0000002e2f3c7207 */ /* 0x000fe20000000000 */
[----:B------:R-:W-:Y:S01]  /*a010*/  VIADD R46, R67, 0xffffff80 ;  /* 0xffffff80432e7836 */ /* 0x000fe20000000000 */
[----:B------:R-:W-:Y:S02]  /*a020*/  SEL R148, R56, R7, P0 ;  /* 0x0000000738947207 */ /* 0x000fe40000000000 */
[----:B------:R-:W-:Y:S02]  /*a030*/  SEL R56, R7, R56, P0 ;  /* 0x0000003807387207 */ /* 0x000fe40000000000 */
[----:B0-----:R-:W-:Y:S02]  /*a040*/  SHF.R.S32.HI R5, RZ, 0x1f, R46 ;  /* 0x0000001fff057819 */ /* 0x001fe4000001142e */
[----:B------:R-:W-:-:S02]  /*a050*/  SEL R8, R9, R10, P0 ;  /* 0x0000000a09087207 */ /* 0x000fc40000000000 */
[----:B------:R-:W-:Y:S02]  /*a060*/  LEA.HI R4, R5, R46, RZ, 0x7 ;  /* 0x0000002e05047211 */ /* 0x000fe400078f38ff */
[----:B------:R-:W-:Y:S02]  /*a070*/  SEL R9, R10, R9, P0 ;  /* 0x000000090a097207 */ /* 0x000fe40000000000 */
[----:B------:R-:W-:Y:S02]  /*a080*/  LOP3.LUT R7, R4, 0xffffff80, RZ, 0xc0, !PT ;  /* 0xffffff8004077812 */ /* 0x000fe400078ec0ff */
[----:B------:R-:W-:Y:S02]  /*a090*/  SEL R10, R12, R33, P0 ;  /* 0x000000210c0a7207 */ /* 0x000fe40000000000 */
[----:B------:R-:W-:Y:S02]  /*a0a0*/  SEL R36, R11, R24, P0 ;  /* 0x000000180b247207 */ /* 0x000fe40000000000 */
[----:B------:R-:W-:-:S02]  /*a0b0*/  SEL R16, R24, R11, P0 ;  /* 0x0000000b18107207 */ /* 0x000fc40000000000 */
[----:B------:R-:W-:Y:S02]  /*a0c0*/  SEL R178, R25, R122, P0 ;  /* 0x0000007a19b27207 */ /* 0x000fe40000000000 */
[----:B------:R-:W-:Y:S02]  /*a0d0*/  SEL R12, R33, R12, P0 ;  /* 0x0000000c210c7207 */ /* 0x000fe40000000000 */
[----:B------:R-:W-:Y:S02]  /*a0e0*/  SEL R25, R122, R25, P0 ;  /* 0x000000197a197207 */ /* 0x000fe40000000000 */
[----:B------:R-:W-:Y:S02]  /*a0f0*/  SHF.R.S32.HI R11, RZ, 0x7, R4 ;  /* 0x00000007ff0b7819 */ /* 0x000fe40000011404 */
[----:B------:R-:W-:Y:S02]  /*a100*/  SEL R122, R96, R97, P0 ;  /* 0x00000061607a7207 */ /* 0x000fe40000000000 */
[----:B------:R-:W-:Y:S01]  /*a110*/  SEL R33, R97, R96, P0 ;  /* 0x0000006061217207 */ /* 0x000fe20000000000 */
[----:B------:R-:W-:Y:S01]  /*a120*/  IMAD.IADD R96, R46, 0x1, -R7 ;  /* 0x000000012e607824 */ /* 0x000fe200078e0a07 */
[----:B------:R-:W-:-:S02]  /*a130*/  LEA.HI R5, R5, R46, RZ, 0x2 ;  /* 0x0000002e05057211 */ /* 0x000fc400078f10ff */
[----:B------:R-:W-:Y:S02]  /*a140*/  LEA.HI R4, R4, R11, RZ, 0x1 ;  /* 0x0000000b04047211 */ /* 0x000fe400078f08ff */
[----:B------:R-:W-:Y:S02]  /*a150*/  LOP3.LUT R7, R5, 0xfffffffc, RZ, 0xc0, !PT ;  /* 0xfffffffc05077812 */ /* 0x000fe400078ec0ff */
[----:B------:R-:W-:Y:S02]  /*a160*/  SEL R140, R29, R64, P0 ;  /* 0x000000401d8c7207 */ /* 0x000fe40000000000 */
[----:B------:R-:W-:Y:S02]  /*a170*/  SEL R59, R64, R29, P0 ;  /* 0x0000001d403b7207 */ /* 0x000fe40000000000 */
[----:B------:R-:W-:Y:S02]  /*a180*/  SHF.R.S32.HI R29, RZ, 0x1f, R96 ;  /* 0x0000001fff1d7819 */ /* 0x000fe40000011460 */
[----:B------:R-:W-:-:S02]  /*a190*/  SEL R28, R17, R20, P0 ;  /* 0x00000014111c7207 */ /* 0x000fc40000000000 */
[----:B------:R-:W-:Y:S02]  /*a1a0*/  SEL R144, R57, R52, P0 ;  /* 0x0000003439907207 */ /* 0x000fe40000000000 */
[----:B------:R-:W-:Y:S02]  /*a1b0*/  LOP3.LUT R4, R4, 0x3fffffe, RZ, 0xc0, !PT ;  /* 0x03fffffe04047812 */ /* 0x000fe400078ec0ff */
[----:B------:R-:W-:Y:S02]  /*a1c0*/  SEL R17, R20, R17, P0 ;  /* 0x0000001114117207 */ /* 0x000fe40000000000 */
[----:B------:R-:W-:Y:S01]  /*a1d0*/  SEL R42, R15, R40, P0 ;  /* 0x000000280f2a7207 */ /* 0x000fe20000000000 */
[----:B------:R-:W-:Y:S01]  /*a1e0*/  IMAD.IADD R11, R11, 0x1, -R4 ;  /* 0x000000010b0b7824 */ /* 0x000fe200078e0a04 */
[----:B------:R-:W-:Y:S01]  /*a1f0*/  SEL R18, R40, R15, P0 ;  /* 0x0000000f28127207 */ /* 0x000fe20000000000 */
[----:B------:R-:W-:Y:S01]  /*a200*/  IMAD.IADD R15, R46, 0x1, -R7 ;  /* 0x000000012e0f7824 */ /* 0x000fe200078e0a07 */
[----:B------:R-:W-:Y:S01]  /*a210*/  SEL R57, R52, R57, P0 ;  /* 0x0000003934397207 */ /* 0x000fe20000000000 */
[----:B------:R-:W-:Y:S01]  /*a220*/  IMAD.U32 R7, RZ, RZ, UR5 ;  /* 0x00000005ff077e24 */ /* 0x000fe2000f8e00ff */
[----:B------:R-:W-:Y:S01]  /*a230*/  SEL R180, R37, R44, P0 ;  /* 0x0000002c25b47207 */ /* 0x000fe20000000000 */
[----:B------:R-:W-:Y:S01]  /*a240*/  IMAD.U32 R7, RZ, RZ, UR9 ;  /* 0x00000009ff077e24 */ /* 0x000fe2000f8e00ff */
[----:B------:R-:W-:-:S02]  /*a250*/  SEL R20, R44, R37, P0 ;  /* 0x000000252c147207 */ /* 0x000fc40000000000 */
[----:B------:R-:W-:Y:S02]  /*a260*/  SEL R142, R54, R55, P0 ;  /* 0x00000037368e7207 */ /* 0x000fe40000000000 */
[----:B------:R-:W-:Y:S02]  /*a270*/  SEL R106, R55, R54, P0 ;  /* 0x00000036376a7207 */ /* 0x000fe40000000000 */
[----:B------:R-:W-:Y:S02]  /*a280*/  SEL R138, R62, R63, P0 ;  /* 0x0000003f3e8a7207 */ /* 0x000fe40000000000 */
[----:B------:R-:W-:Y:S02]  /*a290*/  SEL R52, R63, R62, P0 ;  /* 0x0000003e3f347207 */ /* 0x000fe40000000000 */
[----:B------:R-:W-:Y:S02]  /*a2a0*/  SEL R184, R21, R32, P0 ;  /* 0x0000002015b87207 */ /* 0x000fe40000000000 */
[----:B------:R-:W-:-:S02]  /*a2b0*/  SEL R54, R31, R68, P0 ;  /* 0x000000441f367207 */ /* 0x000fc40000000000 */
[----:B------:R-:W-:Y:S02]  /*a2c0*/  SEL R62, R68, R31, P0 ;  /* 0x0000001f443e7207 */ /* 0x000fe40000000000 */
[----:B------:R-:W-:Y:S01]  /*a2d0*/  LEA.HI R37, R29, R96, RZ, 0x2 ;  /* 0x000000601d257211 */ /* 0x000fe200078f10ff */
[----:B------:R-:W0:Y:S01]  /*a2e0*/  S2R R31, SR_CTAID.X ;  /* 0x00000000001f7919 */ /* 0x000e220000002500 */
[----:B------:R-:W-:Y:S02]  /*a2f0*/  SEL R21, R32, R21, P0 ;  /* 0x0000001520157207 */ /* 0x000fe40000000000 */
[----:B------:R-:W-:Y:S02]  /*a300*/  SEL R14, R13, R6, P0 ;  /* 0x000000060d0e7207 */ /* 0x000fe40000000000 */
[----:B------:R-:W-:Y:S02]  /*a310*/  SEL R170, R84, R85, P0 ;  /* 0x0000005554aa7207 */ /* 0x000fe40000000000 */
[----:B------:R-:W-:-:S02]  /*a320*/  SEL R32, R85, R84, P0 ;  /* 0x0000005455207207 */ /* 0x000fc40000000000 */
[----:B------:R-:W-:Y:S02]  /*a330*/  SEL R13, R6, R13, P0 ;  /* 0x0000000d060d7207 */ /* 0x000fe40000000000 */
[----:B------:R-:W-:Y:S02]  /*a340*/  SEL R64, R82, R83, P0 ;  /* 0x0000005352407207 */ /* 0x000fe40000000000 */
[----:B------:R-:W-:Y:S02]  /*a350*/  SEL R91, R83, R82, P0 ;  /* 0x00000052535b7207 */ /* 0x000fe40000000000 */
[----:B------:R-:W-:Y:S02]  /*a360*/  SEL R128, R94, R95, P0 ;  /* 0x0000005f5e807207 */ /* 0x000fe40000000000 */
[----:B------:R-:W-:Y:S02]  /*a370*/  SEL R85, R95, R94, P0 ;  /* 0x0000005e5f557207 */ /* 0x000fe40000000000 */
[----:B------:R-:W-:-:S02]  /*a380*/  LEA.HI R4, R29, R96, RZ, 0x5 ;  /* 0x000000601d047211 */ /* 0x000fc400078f28ff */
[----:B------:R-:W-:Y:S02]  /*a390*/  SEL R172, R69, R72, P0 ;  /* 0x0000004845ac7207 */ /* 0x000fe40000000000 */
[----:B------:R-:W-:Y:S02]  /*a3a0*/  SEL R24, R72, R69, P0 ;  /* 0x0000004548187207 */ /* 0x000fe40000000000 */
[----:B------:R-:W-:Y:S02]  /*a3b0*/  SEL R94, R65, R116, P0 ;  /* 0x00000074415e7207 */ /* 0x000fe40000000000 */
[----:B------:R-:W-:Y:S02]  /*a3c0*/  SEL R83, R116, R65, P0 ;  /* 0x0000004174537207 */ /* 0x000fe40000000000 */
[--C-:B------:R-:W-:Y:S02]  /*a3d0*/  SHF.R.S32.HI R5, RZ, 0x2, R37.reuse ;  /* 0x00000002ff057819 */ /* 0x100fe40000011425 */
[----:B------:R-:W-:-:S02]  /*a3e0*/  SHF.R.S32.HI R6, RZ, 0x1f, R37 ;  /* 0x0000001fff067819 */ /* 0x000fc40000011425 */
[----:B------:R-:W-:Y:S02]  /*a3f0*/  LEA.HI R29, R15, R15, RZ, 0x1 ;  /* 0x0000000f0f1d7211 */ /* 0x000fe400078f08ff */
[----:B------:R-:W-:Y:S02]  /*a400*/  SEL R166, R88, R89, P0 ;  /* 0x0000005958a67207 */ /* 0x000fe40000000000 */
[----:B------:R-:W-:Y:S02]  /*a410*/  SEL R30, R89, R88, P0 ;  /* 0x00000058591e7207 */ /* 0x000fe40000000000 */
[----:B------:R-:W-:Y:S02]  /*a420*/  SEL R72, R118, R119, P0 ;  /* 0x0000007776487207 */ /* 0x000fe40000000000 */
[----:B------:R-:W-:Y:S02]  /*a430*/  SEL R154, R53, R48, P0 ;  /* 0x00000030359a7207 */ /* 0x000fe40000000000 */
[----:B------:R-:W-:-:S02]  /*a440*/  SEL R88, R119, R118, P0 ;  /* 0x0000007677587207 */ /* 0x000fc40000000000 */
[----:B------:R-:W-:Y:S02]  /*a450*/  SEL R53, R48, R53, P0 ;  /* 0x0000003530357207 */ /* 0x000fe40000000000 */
[----:B------:R-:W-:Y:S02]  /*a460*/  SEL R136, R70, R71, P0 ;  /* 0x0000004746887207 */ /* 0x000fe40000000000 */
[----:B------:R-:W-:Y:S02]  /*a470*/  SEL R102, R71, R70, P0 ;  /* 0x0000004647667207 */ /* 0x000fe40000000000 */
[----:B------:R-:W-:Y:S02]  /*a480*/  LEA.HI R6, R6, R5, RZ, 0x3 ;  /* 0x0000000506067211 */ /* 0x000fe400078f18ff */
[----:B------:R-:W-:Y:S02]  /*a490*/  LOP3.LUT R48, R29, 0x1ffffffe, RZ, 0xc0, !PT ;  /* 0x1ffffffe1d307812 */ /* 0x000fe400078ec0ff */
[----:B------:R-:W-:-:S02]  /*a4a0*/  SEL R68, R98, R99, P0 ;  /* 0x0000006362447207 */ /* 0x000fc40000000000 */
[----:B------:R-:W-:Y:S01]  /*a4b0*/  SEL R82, R99, R98, P0 ;  /* 0x0000006263527207 */ /* 0x000fe20000000000 */
[----:B------:R-:W-:Y:S01]  /*a4c0*/  IMAD.IADD R48, R15, 0x1, -R48 ;  /* 0x000000010f307824 */ /* 0x000fe200078e0a30 */
[----:B------:R-:W-:Y:S02]  /*a4d0*/  SEL R70, R51, R104, P0 ;  /* 0x0000006833467207 */ /* 0x000fe40000000000 */
[----:B------:R-:W-:Y:S02]  /*a4e0*/  SEL R182, R23, R120, P0 ;  /* 0x0000007817b67207 */ /* 0x000fe40000000000 */
[----:B------:R-:W-:Y:S02]  /*a4f0*/  SEL R174, R76, R77, P0 ;  /* 0x0000004d4cae7207 */ /* 0x000fe40000000000 */
[----:B------:R-:W-:Y:S02]  /*a500*/  SEL R27, R77, R76, P0 ;  /* 0x0000004c4d1b7207 */ /* 0x000fe40000000000 */
[----:B------:R-:W-:-:S02]  /*a510*/  SEL R132, R74, R75, P0 ;  /* 0x0000004b4a847207 */ /* 0x000fc40000000000 */
[----:B------:R-:W-:Y:S02]  /*a520*/  SEL R97, R75, R74, P0 ;  /* 0x0000004a4b617207 */ /* 0x000fe40000000000 */
[----:B------:R-:W-:Y:S02]  /*a530*/  LOP3.LUT R6, R6, 0xfffffff8, RZ, 0xc0, !PT ;  /* 0xfffffff806067812 */ /* 0x000fe400078ec0ff */
[----:B------:R-:W-:Y:S02]  /*a540*/  SEL R23, R120, R23, P0 ;  /* 0x0000001778177207 */ /* 0x000fe40000000000 */
[----:B------:R-:W-:Y:S01]  /*a550*/  SEL R120, R92, R93, P0 ;  /* 0x0000005d5c787207 */ /* 0x000fe20000000000 */
[----:B------:R-:W-:Y:S01]  /*a560*/  IMAD.IADD R5, R5, 0x1, -R6 ;  /* 0x0000000105057824 */ /* 0x000fe200078e0a06 */
        /* <DEDUP_REMOVED lines=8> */
[----:B------:R-:W-:Y:S01]  /*a5f0*/  IMAD R46, R4, 0x10, R5 ;  /* 0x00000010042e7824 */ /* 0x000fe200078e0205 */
[----:B------:R-:W-:Y:S01]  /*a600*/  SEL R152, R45, R50, P0 ;  /* 0x000000322d987207 */ /* 0x000fe20000000000 */
[----:B------:R-:W-:Y:S01]  /*a610*/  IMAD.U32 R5, RZ, RZ, UR7 ;  /* 0x00000007ff057e24 */ /* 0x000fe2000f8e00ff */
        /* <DEDUP_REMOVED lines=9> */
[----:B0-----:R-:W-:Y:S01]  /*a6b0*/  IMAD R48, R31, 0x80, R48 ;  /* 0x000000801f307824 */ /* 0x001fe200078e0230 */
[----:B------:R-:W-:Y:S01]  /*a6c0*/  SEL R160, R123, R112, P0 ;  /* 0x000000707ba07207 */ /* 0x000fe20000000000 */
[----:B------:R-:W-:Y:S01]  /*a6d0*/  ULDC.64 UR6, c[0x0][0xb48] ;  /* 0x0002d20000067ab9 */ /* 0x000fe20000000a00 */
[----:B------:R-:W-:Y:S01]  /*a6e0*/  SEL R35, R112, R123, P0 ;  /* 0x0000007b70237207 */ /* 0x000fe20000000000 */
[----:B------:R-:W-:Y:S01]  /*a6f0*/  ULDC.64 UR8, c[0x0][0xb28] ;  /* 0x0002ca0000087ab9 */ /* 0x000fe20000000a00 */
[----:B------:R-:W-:-:S02]  /*a700*/  SEL R156, R124, R41, P0 ;  /* 0x000000297c9c7207 */ /* 0x000fc40000000000 */
[----:B------:R-:W-:Y:S02]  /*a710*/  SEL R158, R49, R126, P0 ;  /* 0x0000007e319e7207 */ /* 0x000fe40000000000 */
[----:B------:R-:W-:Y:S02]  /*a720*/  SEL R40, R101, R100, P0 ;  /* 0x0000006465287207 */ /* 0x000fe40000000000 */
[----:B------:R-:W-:Y:S02]  /*a730*/  SEL R41, R41, R124, P0 ;  /* 0x0000007c29297207 */ /* 0x000fe40000000000 */
[----:B------:R-:W-:Y:S02]  /*a740*/  SEL R49, R126, R49, P0 ;  /* 0x000000317e317207 */ /* 0x000fe40000000000 */
[----:B------:R-:W-:Y:S02]  /*a750*/  LOP3.LUT R37, R37, 0x7ffffffc, RZ, 0xc0, !PT ;  /* 0x7ffffffc25257812 */ /* 0x000fe400078ec0ff */
[----:B------:R-:W-:Y:S01]  /*a760*/  SEL R164, R100, R101, P0 ;  /* 0x0000006564a47207 */ /* 0x000fe20000000000 */
[----:B------:R-:W-:Y:S01]  /*a770*/  IMAD R100, R31, 0x80, R11 ;  /* 0x000000801f647824 */ /* 0x000fe200078e020b */
[----:B------:R-:W-:-:S02]  /*a780*/  SEL R162, R108, R109, P0 ;  /* 0x0000006d6ca27207 */ /* 0x000fc40000000000 */
[----:B------:R-:W-:Y:S02]  /*a790*/  SEL R150, R58, R39, P0 ;  /* 0x000000273a967207 */ /* 0x000fe40000000000 */
[----:B------:R-:W-:Y:S02]  /*a7a0*/  SEL R126, R90, R43, P0 ;  /* 0x0000002b5a7e7207 */ /* 0x000fe40000000000 */
[----:B------:R-:W-:Y:S02]  /*a7b0*/  SEL R124, R110, R111, P0 ;  /* 0x0000006f6e7c7207 */ /* 0x000fe40000000000 */
[----:B------:R-:W-:Y:S02]  /*a7c0*/  LOP3.LUT P1, RZ, R96, 0x3, RZ, 0xc0, !PT ;  /* 0x0000000360ff7812 */ /* 0x000fe4000782c0ff */
[----:B------:R-:W-:Y:S02]  /*a7d0*/  SEL R44, R109, R108, P0 ;  /* 0x0000006c6d2c7207 */ /* 0x000fe40000000000 */
[----:B------:R-:W-:-:S02]  /*a7e0*/  SEL R58, R39, R58, P0 ;  /* 0x0000003a273a7207 */ /* 0x000fc40000000000 */
[----:B------:R-:W-:Y:S02]  /*a7f0*/  SEL R90, R43, R90, P0 ;  /* 0x0000005a2b5a7207 */ /* 0x000fe40000000000 */
[----:B------:R-:W-:Y:S02]  /*a800*/  SEL R81, R104, R51, P0 ;  /* 0x0000003368517207 */ /* 0x000fe40000000000 */
[----:B------:R-:W-:Y:S02]  /*a810*/  SEL R79, R111, R110, P0 ;  /* 0x0000006e6f4f7207 */ /* 0x000fe40000000000 */
[----:B------:R-:W-:Y:S02]  /*a820*/  IADD3 R96, R96, -R37, RZ ;  /* 0x8000002560607210 */ /* 0x000fe40007ffe0ff */
[----:B------:R-:W-:Y:S01]  /*a830*/  MOV R6, UR4 ;  /* 0x0000000400067c02 */ /* 0x000fe20008000f00 */
[----:B------:R-:W0:Y:S02]  /*a840*/  S2UR UR4, SR_CTAID.Y ;  /* 0x00000000000479c3 */ /* 0x000e240000002600 */
[----:B------:R-:W-:Y:S01]  /*a850*/  IMAD.SHL.U32 R96, R96, 0x2, RZ ;  /* 0x0000000260607824 */ /* 0x000fe200078e00ff */
[----:B--2---:R-:W-:Y:S01]  /*a860*/  LOP3.LUT R65, R3, 0x2, RZ, 0x3c, !PT ;  /* 0x0000000203417812 */ /* 0x004fe200078e3cff */
[----:B------:R-:W-:Y:S04]  /*a870*/  SHFL.IDX PT, R72, R72, R3, 0x1c1f ;  /* 0x001c1f0348487589 */ /* 0x000fe800000e0000 */
[----:B------:R-:W-:Y:S04]  /*a880*/  SHFL.IDX PT, R99, R9, R65, 0x1c1f ;  /* 0x001c1f4109637589 */ /* 0x000fe800000e0000 */
[----:B------:R-:W-:Y:S04]  /*a890*/  SHFL.IDX PT, R9, R88, R65, 0x1c1f ;  /* 0x001c1f4158097589 */ /* 0x000fe800000e0000 */
[----:B------:R-:W-:Y:S04]  /*a8a0*/  SHFL.IDX PT, R63, R14, R3, 0x1c1f ;  /* 0x001c1f030e3f7589 */ /* 0x000fe800000e0000 */
[----:B------:R-:W-:Y:S04]  /*a8b0*/  SHFL.IDX PT, R98, R8, R3, 0x1c1f ;  /* 0x001c1f0308627589 */ /* 0x000fe800000e0000 */
[----:B------:R-:W-:Y:S04]  /*a8c0*/  SHFL.IDX PT, R76, R36, R3, 0x1c1f ;  /* 0x001c1f03244c7589 */ /* 0x000fe800000e0000 */
[----:B------:R-:W-:Y:S04]  /*a8d0*/  SHFL.IDX PT, R67, R38, R3, 0x1c1f ;  /* 0x001c1f0326437589 */ /* 0x000fe800000e0000 */
[----:B------:R-:W-:Y:S04]  /*a8e0*/  SHFL.IDX PT, R74, R42, R3, 0x1c1f ;  /* 0x001c1f032a4a7589 */ /* 0x000fe800000e0000 */
[----:B------:R-:W1:Y:S04]  /*a8f0*/  SHFL.IDX PT, R77, R16, R65, 0x1c1f ;  /* 0x001c1f41104d7589 */ /* 0x000e6800000e0000 */
[----:B------:R-:W-:Y:S04]  /*a900*/  SHFL.IDX PT, R75, R18, R65, 0x1c1f ;  /* 0x001c1f41124b7589 */ /* 0x000fe800000e0000 */
[----:B------:R-:W-:Y:S04]  /*a910*/  SHFL.IDX PT, R38, R64, R3, 0x1c1f ;  /* 0x001c1f0340267589 */ /* 0x000fe800000e0000 */
[----:B------:R-:W-:Y:S04]  /*a920*/  SHFL.IDX PT, R15, R68, R3, 0x1c1f ;  /* 0x001c1f03440f7589 */ /* 0x000fe800000e0000 */
[----:B------:R-:W-:Y:S04]  /*a930*/  SHFL.IDX PT, R14, R70, R3, 0x1c1f ;  /* 0x001c1f03460e7589 */ /* 0x000fe800000e0000 */
[----:B------:R-:W-:Y:S04]  /*a940*/  SHFL.IDX PT, R69, R184, R3, 0x1c1f ;  /* 0x001c1f03b8457589 */ /* 0x000fe800000e0000 */
[----:B------:R-:W2:Y:S01]  /*a950*/  SHFL.IDX PT, R64, R13, R65, 0x1c1f ;  /* 0x001c1f410d407589 */ /* 0x000ea200000e0000 */
[----:B-1----:R-:W-:-:S02]  /*a960*/  SEL R88, R76, R77, P0 ;  /* 0x0000004d4c587207 */ /* 0x002fc40000000000 */
[----:B------:R-:W-:Y:S01]  /*a970*/  SEL R76, R77, R76, P0 ;  /* 0x0000004c4d4c7207 */ /* 0x000fe20000000000 */
[----:B------:R-:W1:Y:S04]  /*a980*/  SHFL.IDX PT, R68, R19, R65, 0x1c1f ;  /* 0x001c1f4113447589 */ /* 0x000e6800000e0000 */
[----:B------:R-:W3:Y:S04]  /*a990*/  SHFL.IDX PT, R70, R21, R65, 0x1c1f ;  /* 0x001c1f4115467589 */ /* 0x000ee800000e0000 */
[----:B------:R-:W-:Y:S04]  /*a9a0*/  SHFL.IDX PT, R115, R176, R3, 0x1c1f ;  /* 0x001c1f03b0737589 */ /* 0x000fe800000e0000 */
[----:B------:R-:W-:Y:S04]  /*a9b0*/  SHFL.IDX PT, R114, R178, R3, 0x1c1f ;  /* 0x001c1f03b2727589 */ /* 0x000fe800000e0000 */
[----:B------:R-:W-:Y:S04]  /*a9c0*/  SHFL.IDX PT, R25, R25, R65, 0x1c1f ;  /* 0x001c1f4119197589 */ /* 0x000fe800000e0000 */
[----:B------:R-:W4:Y:S01]  /*a9d0*/  SHFL.IDX PT, R22, R22, R65, 0x1c1f ;  /* 0x001c1f4116167589 */ /* 0x000f2200000e0000 */
[----:B--2---:R-:W-:-:S03]  /*a9e0*/  SEL R95, R63, R64, P0 ;  /* 0x000000403f5f7207 */ /* 0x004fc60000000000 */
[----:B------:R-:W-:Y:S01]  /*a9f0*/  SHFL.IDX PT, R86, R10, R3, 0x1c1f ;  /* 0x001c1f030a567589 */ /* 0x000fe200000e0000 */
[----:B-1----:R-:W-:Y:S02]  /*aa00*/  SEL R89, R67, R68, P0 ;  /* 0x0000004443597207 */ /* 0x002fe40000000000 */
[----:B------:R-:W-:Y:S01]  /*aa10*/  SEL R77, R68, R67, P0 ;  /* 0x00000043444d7207 */ /* 0x000fe20000000000 */
[----:B------:R-:W-:Y:S01]  /*aa20*/  SHFL.IDX PT, R87, R12, R65, 0x1c1f ;  /* 0x001c1f410c577589 */ /* 0x000fe200000e0000 */
[----:B---3--:R-:W-:-:S03]  /*aa30*/  SEL R73, R69, R70, P0 ;  /* 0x0000004645497207 */ /* 0x008fc60000000000 */
[----:B------:R-:W-:Y:S04]  /*aa40*/  SHFL.IDX PT, R66, R28, R3, 0x1c1f ;  /* 0x001c1f031c427589 */ /* 0x000fe800000e0000 */
[----:B------:R-:W1:Y:S04]  /*aa50*/  SHFL.IDX PT, R17, R17, R65, 0x1c1f ;  /* 0x001c1f4111117589 */ /* 0x000e6800000e0000 */
[----:B------:R-:W-:Y:S04]  /*aa60*/  SHFL.IDX PT, R71, R180, R3, 0x1c1f ;  /* 0x001c1f03b4477589 */ /* 0x000fe800000e0000 */
[----:B------:R-:W-:Y:S01]  /*aa70*/  SHFL.IDX PT, R20, R20, R65, 0x1c1f ;  /* 0x001c1f4114147589 */ /* 0x000fe200000e0000 */
[----:B----4-:R-:W-:-:S03]  /*aa80*/  SEL R68, R115, R22, P0 ;  /* 0x0000001673447207 */ /* 0x010fc60000000000 */
[----:B------:R-:W-:Y:S04]  /*aa90*/  SHFL.IDX PT, R112, R182, R3, 0x1c1f ;  /* 0x001c1f03b6707589 */ /* 0x000fe800000e0000 */
[----:B------:R-:W-:Y:S04]  /*aaa0*/  SHFL.IDX PT, R117, R172, R3, 0x1c1f ;  /* 0x001c1f03ac757589 */ /* 0x000fe800000e0000 */
[----:B------:R-:W-:Y:S04]  /*aab0*/  SHFL.IDX PT, R116, R174, R3, 0x1c1f ;  /* 0x001c1f03ae747589 */ /* 0x000fe800000e0000 */
[----:B------:R-:W2:Y:S01]  /*aac0*/  SHFL.IDX PT, R23, R23, R65, 0x1c1f ;  /* 0x001c1f4117177589 */ /* 0x000ea200000e0000 */
[----:B-1----:R-:W-:-:S03]  /*aad0*/  SEL R93, R66, R17, P0 ;  /* 0x00000011425d7207 */ /* 0x002fc60000000000 */
[----:B------:R-:W1:Y:S04]  /*aae0*/  SHFL.IDX PT, R27, R27, R65, 0x1c1f ;  /* 0x001c1f411b1b7589 */ /* 0x000e6800000e0000 */
[----:B------:R-:W-:Y:S04]  /*aaf0*/  SHFL.IDX PT, R24, R24, R65, 0x1c1f ;  /* 0x001c1f4118187589 */ /* 0x000fe800000e0000 */
[----:B------:R-:W-:Y:S04]  /*ab00*/  SHFL.IDX PT, R119, R168, R3, 0x1c1f ;  /* 0x001c1f03a8777589 */ /* 0x000fe800000e0000 */
[----:B------:R-:W-:Y:S04]  /*ab10*/  SHFL.IDX PT, R118, R170, R3, 0x1c1f ;  /* 0x001c1f03aa767589 */ /* 0x000fe800000e0000 */
[----:B------:R-:W-:Y:S04]  /*ab20*/  SHFL.IDX PT, R121, R166, R3, 0x1c1f ;  /* 0x001c1f03a6797589 */ /* 0x000fe800000e0000 */
[----:B------:R-:W-:Y:S01]  /*ab30*/  SHFL.IDX PT, R120, R120, R3, 0x1c1f ;  /* 0x001c1f0378787589 */ /* 0x000fe200000e0000 */
[----:B--2---:R-:W-:-:S03]  /*ab40*/  SEL R67, R23, R112, P0 ;  /* 0x0000007017437207 */ /* 0x004fc60000000000 */
        /* <DEDUP_REMOVED lines=23> */
[----:B------:R2:W-:Y:S04]  /*acc0*/  SHFL.IDX PT, R10, R94, R3, 0x1c1f ;  /* 0x001c1f035e0a7589 */ /* 0x0005e800000e0000 */
[----:B------:R-:W-:Y:S04]  /*acd0*/  SHFL.IDX PT, R8, R124, R3, 0x1c1f ;  /* 0x001c1f037c087589 */ /* 0x000fe800000e0000 */
[----:B------:R3:W-:Y:S01]  /*ace0*/  SHFL.IDX PT, R11, R92, R3, 0x1c1f ;  /* 0x001c1f035c0b7589 */ /* 0x0007e200000e0000 */
[----:B--2---:R-:W-:-:S03]  /*acf0*/  SEL R94, R98, R99, P0 ;  /* 0x00000063625e7207 */ /* 0x004fc60000000000 */
[----:B------:R-:W2:Y:S01]  /*ad00*/  SHFL.IDX PT, R40, R40, R65, 0x1c1f ;  /* 0x001c1f4128287589 */ /* 0x000ea200000e0000 */
[----:B------:R-:W-:Y:S02]  /*ad10*/  SEL R98, R99, R98, P0 ;  /* 0x0000006263627207 */ /* 0x000fe40000000000 */
[----:B------:R-:W-:Y:S01]  /*ad20*/  SEL R99, R64, R63, P0 ;  /* 0x0000003f40637207 */ /* 0x000fe20000000000 */
[----:B------:R-:W4:Y:S01]  /*ad30*/  SHFL.IDX PT, R16, R41, R65, 0x1c1f ;  /* 0x001c1f4129107589 */ /* 0x000f2200000e0000 */
[----:B------:R-:W-:Y:S02]  /*ad40*/  SEL R64, R22, R115, P0 ;  /* 0x0000007316407207 */ /* 0x000fe40000000000 */
[----:B---3--:R-:W-:Y:S01]  /*ad50*/  SEL R3, R72, R9, P0 ;  /* 0x0000000948037207 */ /* 0x008fe20000000000 */
[----:B------:R-:W3:Y:S01]  /*ad60*/  SHFL.IDX PT, R12, R49, R65, 0x1c1f ;  /* 0x001c1f41310c7589 */ /* 0x000ee200000e0000 */
[----:B------:R-:W-:Y:S02]  /*ad70*/  SEL R9, R9, R72, P0 ;  /* 0x0000004809097207 */ /* 0x000fe40000000000 */
[----:B------:R-:W-:Y:S01]  /*ad80*/  SEL R72, R74, R75, P0 ;  /* 0x0000004b4a487207 */ /* 0x000fe20000000000 */
[----:B------:R-:W5:Y:S01]  /*ad90*/  SHFL.IDX PT, R18, R53, R65, 0x1c1f ;  /* 0x001c1f4135127589 */ /* 0x000f6200000e0000 */
[----:B------:R-:W-:-:S02]  /*ada0*/  SEL R74, R75, R74, P0 ;  /* 0x0000004a4b4a7207 */ /* 0x000fc40000000000 */
[----:B------:R-:W-:Y:S01]  /*adb0*/  SEL R75, R70, R69, P0 ;  /* 0x00000045464b7207 */ /* 0x000fe20000000000 */
[----:B------:R-:W-:Y:S01]  /*adc0*/  SHFL.IDX PT, R13, R32, R65, 0x1c1f ;  /* 0x001c1f41200d7589 */ /* 0x000fe200000e0000 */
[----:B------:R-:W-:Y:S02]  /*add0*/  SEL R69, R114, R25, P0 ;  /* 0x0000001972457207 */ /* 0x000fe40000000000 */
[----:B------:R-:W-:Y:S01]  /*ade0*/  SEL R92, R86, R87, P0 ;  /* 0x00000057565c7207 */ /* 0x000fe20000000000 */
[----:B------:R-:W-:Y:S01]  /*adf0*/  SHFL.IDX PT, R26, R26, R65, 0x1c1f ;  /* 0x001c1f411a1a7589 */ /* 0x000fe200000e0000 */
[----:B------:R-:W-:Y:S02]  /*ae00*/  SEL R86, R87, R86, P0 ;  /* 0x0000005657567207 */ /* 0x000fe40000000000 */
[----:B------:R-:W-:Y:S01]  /*ae10*/  SEL R87, R17, R66, P0 ;  /* 0x0000004211577207 */ /* 0x000fe20000000000 */
[----:B------:R-:W-:Y:S01]  /*ae20*/  SHFL.IDX PT, R19, R34, R65, 0x1c1f ;  /* 0x001c1f4122137589 */ /* 0x000fe200000e0000 */
[----:B------:R-:W-:-:S02]  /*ae30*/  SEL R70, R71, R20, P0 ;  /* 0x0000001447467207 */ /* 0x000fc40000000000 */
[----:B------:R-:W-:Y:S01]  /*ae40*/  SEL R66, R20, R71, P0 ;  /* 0x0000004714427207 */ /* 0x000fe20000000000 */
[----:B------:R-:W-:Y:S01]  /*ae50*/  SHFL.IDX PT, R30, R30, R65, 0x1c1f ;  /* 0x001c1f411e1e7589 */ /* 0x000fe200000e0000 */
[----:B------:R-:W-:Y:S02]  /*ae60*/  SEL R71, R112, R23, P0 ;  /* 0x0000001770477207 */ /* 0x000fe40000000000 */
[----:B-1----:R-:W-:Y:S01]  /*ae70*/  SEL R63, R27, R116, P0 ;  /* 0x000000741b3f7207 */ /* 0x002fe20000000000 */
[----:B------:R-:W1:Y:S01]  /*ae80*/  SHFL.IDX PT, R33, R33, R65, 0x1c1f ;  /* 0x001c1f4121217589 */ /* 0x000e6200000e0000 */
[----:B------:R-:W0:Y:S01]  /*ae90*/  LDC R112, c[0x0][0xc50] ;  /* 0x00031400ff707b82 */ /* 0x000e220000000800 */
[----:B--2---:R-:W-:Y:S02]  /*aea0*/  SEL R21, R111, R40, P0 ;  /* 0x000000286f157207 */ /* 0x004fe40000000000 */
[----:B------:R2:W-:Y:S01]  /*aeb0*/  SHFL.IDX PT, R123, R44, R65, 0x1c1f ;  /* 0x001c1f412c7b7589 */ /* 0x0005e200000e0000 */
[----:B------:R-:W-:Y:S01]  /*aec0*/  SEL R23, R40, R111, P0 ;  /* 0x0000006f28177207 */ /* 0x000fe20000000000 */
[----:B------:R-:W-:Y:S01]  /*aed0*/  IMAD R111, RZ, RZ, -UR50 ;  /* 0x80000032ff6f7e24 */ /* 0x000fe2000f8e02ff */
[----:B----4-:R-:W-:Y:S01]  /*aee0*/  SEL R40, R107, R16, P0 ;  /* 0x000000106b287207 */ /* 0x010fe20000000000 */
[----:B------:R-:W4:Y:S01]  /*aef0*/  SHFL.IDX PT, R35, R35, R65, 0x1c1f ;  /* 0x001c1f4123237589 */ /* 0x000f2200000e0000 */
[----:B---3--:R-:W-:-:S02]  /*af00*/  SEL R41, R105, R12, P0 ;  /* 0x0000000c69297207 */ /* 0x008fc40000000000 */
[----:B-----5:R-:W-:Y:S01]  /*af10*/  SEL R17, R18, R103, P0 ;  /* 0x0000006712117207 */ /* 0x020fe20000000000 */
[----:B------:R3:W5:Y:S01]  /*af20*/  SHFL.IDX PT, R125, R45, R65, 0x1c1f ;  /* 0x001c1f412d7d7589 */ /* 0x00076200000e0000 */
[----:B--2---:R-:W-:-:S03]  /*af30*/  SEL R44, R16, R107, P0 ;  /* 0x0000006b102c7207 */ /* 0x004fc60000000000 */
[----:B------:R2:W-:Y:S01]  /*af40*/  SHFL.IDX PT, R124, R58, R65, 0x1c1f ;  /* 0x001c1f413a7c7589 */ /* 0x0005e200000e0000 */
[----:B------:R-:W5:Y:S03]  /*af50*/  @P2 LDC R107, c[0x0][0xbec] ;  /* 0x0002fb00ff6b2b82 */ /* 0x000f660000000800 */
[----:B------:R4:W5:Y:S01]  /*af60*/  SHFL.IDX PT, R126, R56, R65, 0x1c1f ;  /* 0x001c1f41387e7589 */ /* 0x00096200000e0000 */
[----:B---3--:R-:W-:-:S03]  /*af70*/  SEL R45, R12, R105, P0 ;  /* 0x000000690c2d7207 */ /* 0x008fc60000000000 */
[----:B------:R3:W-:Y:S01]  /*af80*/  SHFL.IDX PT, R128, R60, R65, 0x1c1f ;  /* 0x001c1f413c807589 */ /* 0x0007e200000e0000 */
[----:B-1----:R-:W-:Y:S02]  /*af90*/  SEL R20, R122, R33, P0 ;  /* 0x000000217a147207 */ /* 0x002fe40000000000 */
[----:B--2---:R-:W-:Y:S01]  /*afa0*/  SEL R58, R119, R26, P0 ;  /* 0x0000001a773a7207 */ /* 0x004fe20000000000 */
[----:B------:R1:W2:Y:S01]  /*afb0*/  SHFL.IDX PT, R127, R57, R65, 0x1c1f ;  /* 0x001c1f41397f7589 */ /* 0x0002a200000e0000 */
[----:B------:R-:W-:Y:S02]  /*afc0*/  SEL R22, R33, R122, P0 ;  /* 0x0000007a21167207 */ /* 0x000fe40000000000 */
[----:B----4-:R-:W-:Y:S01]  /*afd0*/  SEL R56, R26, R119, P0 ;  /* 0x000000771a387207 */ /* 0x010fe20000000000 */
[----:B------:R-:W-:Y:S01]  /*afe0*/  SHFL.IDX PT, R106, R106, R65, 0x1c1f ;  /* 0x001c1f416a6a7589 */ /* 0x000fe200000e0000 */
[----:B------:R-:W-:Y:S01]  /*aff0*/  SEL R32, R110, R35, P0 ;  /* 0x000000236e207207 */ /* 0x000fe20000000000 */
[----:B0-----:R-:W-:Y:S01]  /*b000*/  IMAD R119, R112, R111, UR4 ;  /* 0x0000000470777e24 */ /* 0x001fe2000f8e026f */
[----:B---3--:R-:W-:Y:S01]  /*b010*/  SEL R60, R117, R24, P0 ;  /* 0x00000018753c7207 */ /* 0x008fe20000000000 */
[----:B------:R0:W-:Y:S01]  /*b020*/  SHFL.IDX PT, R109, R59, R65, 0x1c1f ;  /* 0x001c1f413b6d7589 */ /* 0x0001e200000e0000 */
[----:B------:R-:W-:Y:S01]  /*b030*/  SEL R34, R35, R110, P0 ;  /* 0x0000006e23227207 */ /* 0x000fe20000000000 */
[----:B------:R-:W-:Y:S01]  /*b040*/  ULDC.64 UR4, c[0x0][0xbe0] ;  /* 0x0002f80000047ab9 */ /* 0x000fe20000000a00 */
[----:B-----5:R-:W-:Y:S01]  /*b050*/  SEL R12, R104, R125, P0 ;  /* 0x0000007d680c7207 */ /* 0x020fe20000000000 */
[----:B------:R-:W-:Y:S01]  /*b060*/  SHFL.IDX PT, R52, R52, R65, 0x1c1f ;  /* 0x001c1f4134347589 */ /* 0x000fe200000e0000 */
[----:B------:R-:W-:Y:S01]  /*b070*/  SEL R16, R125, R104, P0 ;  /* 0x000000687d107207 */ /* 0x000fe20000000000 */
[----:B------:R-:W3:Y:S01]  /*b080*/  @P2 LDC R110, c[0x0][0xbf0] ;  /* 0x0002fc00ff6e2b82 */ /* 0x000ee20000000800 */
[----:B------:R-:W-:Y:S01]  /*b090*/  SEL R26, R121, R30, P0 ;  /* 0x0000001e791a7207 */ /* 0x000fe20000000000 */
[----:B------:R4:W5:Y:S01]  /*b0a0*/  SHFL.IDX PT, R49, R61, R65, 0x1c1f ;  /* 0x001c1f413d317589 */ /* 0x00096200000e0000 */
[----:B-1----:R-:W-:-:S02]  /*b0b0*/  SEL R57, R13, R118, P0 ;  /* 0x000000760d397207 */ /* 0x002fc40000000000 */
[----:B0-----:R-:W-:Y:S01]  /*b0c0*/  SEL R59, R118, R13, P0 ;  /* 0x0000000d763b7207 */ /* 0x001fe20000000000 */
[----:B------:R-:W-:Y:S01]  /*b0d0*/  SHFL.IDX PT, R102, R102, R65, 0x1c1f ;  /* 0x001c1f4166667589 */ /* 0x000fe200000e0000 */
[----:B------:R-:W-:Y:S01]  /*b0e0*/  SEL R13, R103, R18, P0 ;  /* 0x00000012670d7207 */ /* 0x000fe20000000000 */
[----:B------:R-:W-:Y:S01]  /*b0f0*/  @P2 IMAD.HI.U32 R103, R48, R107, RZ ;  /* 0x0000006b30672227 */ /* 0x000fe200078e00ff */
[----:B------:R-:W-:Y:S01]  /*b100*/  SEL R18, R101, R126, P0 ;  /* 0x0000007e65127207 */ /* 0x000fe20000000000 */
[----:B------:R0:W1:Y:S01]  /*b110*/  SHFL.IDX PT, R53, R62, R65, 0x1c1f ;  /* 0x001c1f413e357589 */ /* 0x00006200000e0000 */
[----:B------:R-:W-:Y:S02]  /*b120*/  SEL R33, R108, R123, P0 ;  /* 0x0000007b6c217207 */ /* 0x000fe40000000000 */
[----:B----4-:R-:W-:Y:S01]  /*b130*/  SEL R61, R116, R27, P0 ;  /* 0x0000001b743d7207 */ /* 0x010fe20000000000 */
[----:B------:R-:W-:Y:S01]  /*b140*/  SHFL.IDX PT, R84, R84, R65, 0x1c1f ;  /* 0x001c1f4154547589 */ /* 0x000fe200000e0000 */
[----:B------:R-:W-:-:S02]  /*b150*/  SEL R35, R123, R108, P0 ;  /* 0x0000006c7b237207 */ /* 0x000fc40000000000 */
[----:B------:R-:W-:Y:S01]  /*b160*/  SEL R27, R120, R19, P0 ;  /* 0x00000013781b7207 */ /* 0x000fe20000000000 */
[----:B------:R-:W-:Y:S01]  /*b170*/  SHFL.IDX PT, R97, R97, R65, 0x1c1f ;  /* 0x001c1f4161617589 */ /* 0x000fe200000e0000 */
[----:B0-----:R-:W-:-:S03]  /*b180*/  SEL R62, R24, R117, P0 ;  /* 0x00000075183e7207 */ /* 0x001fc60000000000 */
[----:B------:R-:W-:Y:S01]  /*b190*/  SHFL.IDX PT, R80, R80, R65, 0x1c1f ;  /* 0x001c1f4150507589 */ /* 0x000fe200000e0000 */
[----:B------:R-:W0:Y:S01]  /*b1a0*/  LDC.64 R116, c[0x0][0xb40] ;  /* 0x0002d000ff747b82 */ /* 0x000e220000000a00 */
[----:B------:R-:W-:Y:S02]  /*b1b0*/  SEL R24, R30, R121, P0 ;  /* 0x000000791e187207 */ /* 0x000fe40000000000 */
[----:B------:R-:W-:Y:S01]  /*b1c0*/  SHFL.IDX PT, R91, R91, R65, 0x1c1f ;  /* 0x001c1f415b5b7589 */ /* 0x000fe200000e0000 */
[----:B------:R-:W-:-:S03]  /*b1d0*/  SEL R30, R126, R101, P0 ;  /* 0x000000657e1e7207 */ /* 0x000fc60000000000 */
[----:B------:R-:W-:Y:S01]  /*b1e0*/  SHFL.IDX PT, R85, R85, R65, 0x1c1f ;  /* 0x001c1f4155557589 */ /* 0x000fe200000e0000 */
[----:B------:R-:W4:Y:S03]  /*b1f0*/  @P2 LDC R121, c[0x0][0xbec] ;  /* 0x0002fb00ff792b82 */ /* 0x000f260000000800 */
[----:B------:R-:W-:Y:S04]  /*b200*/  SHFL.IDX PT, R90, R90, R65, 0x1c1f ;  /* 0x001c1f415a5a7589 */ /* 0x000fe800000e0000 */
[----:B------:R-:W-:Y:S04]  /*b210*/  SHFL.IDX PT, R81, R81, R65, 0x1c1f ;  /* 0x001c1f4151517589 */ /* 0x000fe800000e0000 */
[----:B------:R-:W-:Y:S04]  /*b220*/  SHFL.IDX PT, R82, R82, R65, 0x1c1f ;  /* 0x001c1f4152527589 */ /* 0x000fe800000e0000 */
[----:B------:R-:W-:Y:S01]  /*b230*/  SHFL.IDX PT, R79, R79, R65, 0x1c1f ;  /* 0x001c1f414f4f7589 */ /* 0x000fe200000e0000 */
[----:B0-----:R-:W-:-:S02]  /*b240*/  IMAD R108, R116, UR37, RZ ;  /* 0x00000025746c7c24 */ /* 0x001fc4000f8e02ff */
[----:B------:R-:W-:Y:S01]  /*b250*/  IMAD.WIDE.U32 R4, R116, UR48, R4 ;  /* 0x0000003074047c25 */ /* 0x000fe2000f8e0004 */
[----:B------:R-:W-:Y:S03]  /*b260*/  SHFL.IDX PT, R83, R83, R65, 0x1c1f ;  /* 0x001c1f4153537589 */ /* 0x000fe600000e0000 */
[----:B------:R-:W-:Y:S01]  /*b270*/  IMAD R111, R117, UR48, R108 ;  /* 0x00000030756f7c24 */ /* 0x000fe2000f8e026c */
[----:B------:R0:W-:Y:S01]  /*b280*/  SHFL.IDX PT, R78, R78, R65, 0x1c1f ;  /* 0x001c1f414e4e7589 */ /* 0x0001e200000e0000 */
[----:B------:R-:W-:Y:S01]  /*b290*/  SHF.R.S32.HI R108, RZ, 0x1f, R119 ;  /* 0x0000001fff6c7819 */ /* 0x000fe20000011477 */
[----:B----4-:R-:W-:-:S04]  /*b2a0*/  @P2 IMAD.HI.U32 R121, R48, R121, RZ ;  /* 0x0000007930792227 */ /* 0x010fc800078e00ff */
[----:B------:R-:W-:Y:S02]  /*b2b0*/  IMAD.IADD R111, R5, 0x1, R111 ;  /* 0x00000001056f7824 */ /* 0x000fe400078e026f */
[C---:B------:R-:W-:Y:S01]  /*b2c0*/  IMAD R5, R108.reuse, UR4, RZ ;  /* 0x000000046c057c24 */ /* 0x040fe2000f8e02ff */
[----:B0-----:R-:W-:Y:S01]  /*b2d0*/  SEL R65, R25, R114, P0 ;  /* 0x0000007219417207 */ /* 0x001fe20000000000 */
[----:B------:R-:W-:Y:S01]  /*b2e0*/  IMAD R108, R108, UR6, RZ ;  /* 0x000000066c6c7c24 */ /* 0x000fe2000f8e02ff */
[----:B------:R-:W0:Y:S01]  /*b2f0*/  LDC.64 R114, c[0x0][0xbd8] ;  /* 0x0002f600ff727b82 */ /* 0x000e220000000a00 */
[----:B------:R-:W-:Y:S01]  /*b300*/  IMAD R107, R119, UR5, R5 ;  /* 0x00000005776b7c24 */ /* 0x000fe2000f8e0205 */
[----:B------:R-:W-:Y:S02]  /*b310*/  SEL R25, R19, R120, P0 ;  /* 0x0000007813197207 */ /* 0x000fe40000000000 */
[----:B------:R-:W-:Y:S02]  /*b320*/  SEL R19, R31, R124, P0 ;  /* 0x0000007c1f137207 */ /* 0x000fe40000000000 */
[----:B------:R-:W-:Y:S01]  /*b330*/  SEL R31, R124, R31, P0 ;  /* 0x0000001f7c1f7207 */ /* 0x000fe20000000000 */
[----:B0-----:R-:W-:-:S04]  /*b340*/  IMAD R104, R114, UR37, RZ ;  /* 0x0000002572687c24 */ /* 0x001fc8000f8e02ff */
[----:B------:R-:W-:Y:S02]  /*b350*/  IMAD R101, R115, UR48, R104 ;  /* 0x0000003073657c24 */ /* 0x000fe4000f8e0268 */
[----:B------:R-:W-:Y:S01]  /*b360*/  IMAD.WIDE.U32 R104, R114, UR48, R6 ;  /* 0x0000003072687c25 */ /* 0x000fe2000f8e0006 */
[----:B--2---:R-:W-:Y:S01]  /*b370*/  SEL R6, R42, R127, P0 ;  /* 0x0000007f2a067207 */ /* 0x004fe20000000000 */
[----:B------:R-:W0:Y:S01]  /*b380*/  @P2 LDC R114, c[0x0][0xbf0] ;  /* 0x0002fc00ff722b82 */ /* 0x000e220000000800 */
[----:B------:R-:W-:Y:S01]  /*b390*/  SEL R7, R43, R128, P0 ;  /* 0x000000802b077207 */ /* 0x000fe20000000000 */
[----:B------:R-:W-:Y:S01]  /*b3a0*/  IMAD.IADD R105, R105, 0x1, R101 ;  /* 0x0000000169697824 */ /* 0x000fe200078e0265 */
[----:B------:R-:W-:Y:S01]  /*b3b0*/  SEL R42, R127, R42, P0 ;  /* 0x0000002a7f2a7207 */ /* 0x000fe20000000000 */
[----:B------:R-:W-:Y:S01]  /*b3c0*/  IMAD.MOV.U32 R101, RZ, RZ, R48 ;  /* 0x000000ffff657224 */ /* 0x000fe200078e0030 */
[----:B---3--:R-:W-:Y:S01]  /*b3d0*/  @P2 SHF.R.U32.HI R101, RZ, R110, R103 ;  /* 0x0000006eff652219 */ /* 0x008fe20000011667 */
[----:B------:R-:W-:Y:S01]  /*b3e0*/  IMAD.MOV.U32 R110, RZ, RZ, R4 ;  /* 0x000000ffff6e7224 */ /* 0x000fe200078e0004 */
[----:B------:R-:W-:Y:S01]  /*b3f0*/  SEL R43, R128, R43, P0 ;  /* 0x0000002b802b7207 */ /* 0x000fe20000000000 */
[----:B------:R-:W-:Y:S01]  /*b400*/  IMAD.WIDE.U32 R4, R119, UR4, R104 ;  /* 0x0000000477047c25 */ /* 0x000fe2000f8e0068 */
[----:B------:R-:W-:Y:S01]  /*b410*/  SHF.R.S32.HI R105, RZ, 0x1f, R101 ;  /* 0x0000001fff697819 */ /* 0x000fe20000011465 */
[----:B------:R-:W-:-:S02]  /*b420*/  ULDC.64 UR4, c[0x0][0xb30] ;  /* 0x0002cc0000047ab9 */ /* 0x000fc40000000a00 */
[----:B------:R-:W-:Y:S02]  /*b430*/  IMAD.MOV.U32 R103, RZ, RZ, R48 ;  /* 0x000000ffff677224 */ /* 0x000fe400078e0030 */
[C---:B------:R-:W-:Y:S02]  /*b440*/  IMAD R115, R119.reuse, UR7, R108 ;  /* 0x0000000777737c24 */ /* 0x040fe4000f8e026c */
[----:B------:R-:W-:Y:S01]  /*b450*/  IMAD.WIDE.U32 R110, R119, UR6, R110 ;  /* 0x00000006776e7c25 */ /* 0x000fe2000f8e006e */
[----:B------:R-:W-:-:S03]  /*b460*/  ULDC.64 UR6, c[0x0][0xbc8] ;  /* 0x0002f20000067ab9 */ /* 0x000fc60000000a00 */
[----:B------:R-:W-:Y:S01]  /*b470*/  IMAD.IADD R111, R111, 0x1, R115 ;  /* 0x000000016f6f7824 */ /* 0x000fe200078e0273 */
[----:B0-----:R-:W-:Y:S02]  /*b480*/  @P2 SHF.R.U32.HI R103, RZ, R114, R121 ;  /* 0x00000072ff672219 */ /* 0x001fe40000011679 */
[C---:B------:R-:W-:Y:S02]  /*b490*/  IADD3 R104, P2, R101.reuse, R4, RZ ;  /* 0x0000000465687210 */ /* 0x040fe40007f5e0ff */
[----:B------:R-:W-:Y:S01]  /*b4a0*/  IADD3 R101, -R101, RZ, RZ ;  /* 0x000000ff65657210 */ /* 0x000fe20007ffe1ff */
[--C-:B------:R-:W-:Y:S01]  /*b4b0*/  IMAD.MOV R108, RZ, RZ, -R103.reuse ;  /* 0x000000ffff6c7224 */ /* 0x100fe200078e0a67 */
[----:B------:R-:W-:Y:S02]  /*b4c0*/  SHF.R.S32.HI R4, RZ, 0x1f, R103 ;  /* 0x0000001fff047819 */ /* 0x000fe40000011467 */
[----:B------:R-:W-:Y:S01]  /*b4d0*/  IADD3.X R105, R105, R5, R107, P2, !PT ;  /* 0x0000000569697210 */ /* 0x000fe200017fe46b */
[----:B------:R-:W-:-:S02]  /*b4e0*/  IMAD R101, R113, R101, R48 ;  /* 0x0000006571657224 */ /* 0x000fc400078e0230 */
[----:B------:R-:W-:Y:S02]  /*b4f0*/  IMAD R4, R4, UR4, RZ ;  /* 0x0000000404047c24 */ /* 0x000fe4000f8e02ff */
[----:B------:R-:W-:Y:S01]  /*b500*/  IMAD R107, R113, R108, R48 ;  /* 0x0000006c716b7224 */ /* 0x000fe200078e0230 */
[----:B------:R-:W-:Y:S01]  /*b510*/  SHF.R.S32.HI R48, RZ, 0x1f, R101 ;  /* 0x0000001fff307819 */ /* 0x000fe20000011465 */
[C---:B------:R-:W-:Y:S01]  /*b520*/  IMAD R115, R103.reuse, UR5, R4 ;  /* 0x0000000567737c24 */ /* 0x040fe2000f8e0204 */
[----:B------:R-:W0:Y:S01]  /*b530*/  S2UR UR5, SR_CgaCtaId ;  /* 0x00000000000579c3 */ /* 0x000e220000008800 */
[----:B------:R-:W-:Y:S01]  /*b540*/  IMAD.WIDE.U32 R4, R103, UR4, R110 ;  /* 0x0000000467047c25 */ /* 0x000fe2000f8e006e */
[----:B------:R-:W-:Y:S01]  /*b550*/  SHF.R.S32.HI R103, RZ, 0x1f, R107 ;  /* 0x0000001fff677819 */ /* 0x000fe2000001146b */
[----:B------:R-:W-:Y:S02]  /*b560*/  UMOV UR4, 0x400 ;  /* 0x0000040000047882 */ /* 0x000fe40000000000 */
[----:B------:R-:W-:-:S02]  /*b570*/  IMAD R48, R48, UR6, RZ ;  /* 0x0000000630307c24 */ /* 0x000fc4000f8e02ff */
[----:B------:R-:W-:Y:S02]  /*b580*/  IMAD.IADD R5, R5, 0x1, R115 ;  /* 0x0000000105057824 */ /* 0x000fe400078e0273 */
[----:B------:R-:W-:Y:S02]  /*b590*/  IMAD R108, R103, UR8, RZ ;  /* 0x00000008676c7c24 */ /* 0x000fe4000f8e02ff */
[C---:B------:R-:W-:Y:S01]  /*b5a0*/  IMAD R103, R101.reuse, UR7, R48 ;  /* 0x0000000765677c24 */ /* 0x040fe2000f8e0230 */
[----:B-----5:R-:W-:Y:S01]  /*b5b0*/  SEL R48, R50, R49, P0 ;  /* 0x0000003132307207 */ /* 0x020fe20000000000 */
[----:B------:R-:W-:Y:S01]  /*b5c0*/  IMAD.WIDE.U32 R104, R101, UR6, R104 ;  /* 0x0000000665687c25 */ /* 0x000fe2000f8e0068 */
[----:B------:R-:W-:Y:S01]  /*b5d0*/  ULDC.64 UR6, c[0x0][0xba8] ;  /* 0x0002ea0000067ab9 */ /* 0x000fe20000000a00 */
[----:B------:R-:W-:Y:S02]  /*b5e0*/  SEL R50, R49, R50, P0 ;  /* 0x0000003231327207 */ /* 0x000fe40000000000 */
[----:B------:R-:W-:Y:S01]  /*b5f0*/  IMAD.WIDE.U32 R110, R107, UR8, R4 ;  /* 0x000000086b6e7c25 */ /* 0x000fe2000f8e0004 */
[----:B------:R-:W-:Y:S01]  /*b600*/  LEA R112, P2, R104, UR6, 0x2 ;  /* 0x0000000668707c11 */ /* 0x000fe2000f8410ff */
[----:B------:R-:W-:Y:S01]  /*b610*/  ULDC UR6, c[0x0][0xa88] ;  /* 0x0002a20000067ab9 */ /* 0x000fe20000000800 */
[----:B------:R-:W-:Y:S01]  /*b620*/  SEL R4, R46, R109, P0 ;  /* 0x0000006d2e047207 */ /* 0x000fe20000000000 */
[----:B------:R-:W-:Y:S01]  /*b630*/  IMAD.IADD R5, R105, 0x1, R103 ;  /* 0x0000000169057824 */ /* 0x000fe200078e0267 */
[----:B------:R-:W-:Y:S01]  /*b640*/  SEL R46, R109, R46, P0 ;  /* 0x0000002e6d2e7207 */ /* 0x000fe20000000000 */
[----:B------:R-:W-:Y:S01]  /*b650*/  IMAD R101, R107, UR9, R108 ;  /* 0x000000096b657c24 */ /* 0x000fe2000f8e026c */
[----:B------:R-:W-:Y:S01]  /*b660*/  ULDC.64 UR8, c[0x0][0xb00] ;  /* 0x0002c00000087ab9 */ /* 0x000fe20000000a00 */
[----:B------:R-:W-:Y:S01]  /*b670*/  SHFL.IDX PT, R108, R112, RZ, 0x1c1f ;  /* 0x001c1fff706c7589 */ /* 0x000fe200000e0000 */
[----:B------:R-:W-:Y:S01]  /*b680*/  LEA.HI.X R114, R104, UR7, R5, 0x2, P2 ;  /* 0x0000000768727c11 */ /* 0x000fe200090f1405 */
[----:B------:R-:W-:Y:S01]  /*b690*/  IMAD.IADD R107, R111, 0x1, R101 ;  /* 0x000000016f6b7824 */ /* 0x000fe200078e0265 */
[C---:B------:R-:W-:Y:S01]  /*b6a0*/  LEA R103, P3, R110.reuse, UR8, 0x2 ;  /* 0x000000086e677c11 */ /* 0x040fe2000f8610ff */
[----:B0-----:R-:W-:Y:S01]  /*b6b0*/  ULEA UR4, UR5, UR4, 0x18 ;  /* 0x0000000405047291 */ /* 0x001fe2000f8ec03f */
[----:B------:R-:W-:Y:S01]  /*b6c0*/  SEL R5, R47, R106, P0 ;  /* 0x0000006a2f057207 */ /* 0x000fe20000000000 */
[----:B------:R-:W0:Y:S01]  /*b6d0*/  SHFL.IDX PT, R109, R114, RZ, 0x1c1f ;  /* 0x001c1fff726d7589 */ /* 0x000e2200000e0000 */
[----:B------:R-:W-:Y:S01]  /*b6e0*/  LEA.HI.X R107, R110, UR9, R107, 0x2, P3 ;  /* 0x000000096e6b7c11 */ /* 0x000fe200098f146b */
[----:B------:R-:W-:Y:S01]  /*b6f0*/  IMAD R101, R113, UR6, RZ ;  /* 0x0000000671657c24 */ /* 0x000fe2000f8e02ff */
[----:B------:R-:W-:Y:S01]  /*b700*/  SEL R47, R106, R47, P0 ;  /* 0x0000002f6a2f7207 */ /* 0x000fe20000000000 */
[----:B------:R-:W-:Y:S01]  /*b710*/  SHFL.IDX PT, R110, R112, 0x1, 0x1c1f ;  /* 0x003c1f00706e7f89 */ /* 0x000fe200000e0000 */
[C---:B------:R-:W-:Y:S01]  /*b720*/  VIADD R106, R100.reuse, 0x8 ;  /* 0x00000008646a7836 */ /* 0x040fe20000000000 */
[----:B------:R-:W-:Y:S01]  /*b730*/  UIADD3 UR4, UR4, 0x33420, URZ ;  /* 0x0003342004047890 */ /* 0x000fe2000fffe03f */
[CC--:B------:R-:W-:Y:S01]  /*b740*/  ISETP.GE.OR P2, PT, R100.reuse, R101.reuse, P1 ;  /* 0x000000656400720c */ /* 0x0c0fe20000f46670 */
[----:B------:R-:W2:Y:S01]  /*b750*/  SHFL.IDX PT, R111, R114, 0x1, 0x1c1f ;  /* 0x003c1f00726f7f89 */ /* 0x000ea200000e0000 */
[-C--:B------:R-:W-:Y:S01]  /*b760*/  ISETP.GE.AND P3, PT, R100, R101.reuse, PT ;  /* 0x000000656400720c */ /* 0x080fe20003f66270 */
[----:B------:R-:W-:Y:S01]  /*b770*/  UPRMT UR4, URZ, 0x654, UR4 ;  /* 0x000006543f047896 */ /* 0x000fe20008000004 */
[----:B------:R-:W-:Y:S01]  /*b780*/  ISETP.GE.OR P1, PT, R106, R101, P1 ;  /* 0x000000656a00720c */ /* 0x000fe20000f26670 */
[----:B------:R3:W4:Y:S01]  /*b790*/  SHFL.IDX PT, R104, R103, RZ, 0x1c1f ;  /* 0x001c1fff67687589 */ /* 0x00072200000e0000 */
[----:B------:R-:W-:-:S02]  /*b7a0*/  SEL R49, R51, R52, P0 ;  /* 0x0000003433317207 */ /* 0x000fc40000000000 */
[----:B------:R-:W-:Y:S01]  /*b7b0*/  SEL R51, R52, R51, P0 ;  /* 0x0000003334337207 */ /* 0x000fe20000000000 */
[----:B------:R3:W3:Y:S01]  /*b7c0*/  SHFL.IDX PT, R105, R107, RZ, 0x1c1f ;  /* 0x001c1fff6b697589 */ /* 0x0006e200000e0000 */
[----:B-1----:R-:W-:Y:S02]  /*b7d0*/  SEL R52, R54, R53, P0 ;  /* 0x0000003536347207 */ /* 0x002fe40000000000 */
[----:B------:R-:W-:Y:S01]  /*b7e0*/  SYNCS.ARRIVE.TRANS64.RED.A1T0 RZ, [UR4], RZ ;  /* 0x000000ffffff79a7 */ /* 0x000fe20008100404 */
[----:B------:R-:W-:Y:S02]  /*b7f0*/  SEL R54, R53, R54, P0 ;  /* 0x0000003635367207 */ /* 0x000fe40000000000 */
[----:B------:R-:W-:Y:S01]  /*b800*/  SEL R53, R55, R102, P0 ;  /* 0x0000006637357207 */ /* 0x000fe20000000000 */
[----:B0-----:R0:W-:Y:S01]  /*b810*/  @!P2 ST.E desc[UR54][R108.64], R2 ;  /* 0x000000026c00a985 */ /* 0x0011e2000c101936 */
[----:B------:R-:W-:-:S03]  /*b820*/  SEL R55, R102, R55, P0 ;  /* 0x0000003766377207 */ /* 0x000fc60000000000 */
[----:B--2---:R0:W-:Y:S01]  /*b830*/  @!P1 ST.E desc[UR54][R110.64], R0 ;  /* 0x000000006e009985 */ /* 0x0041e2000c101936 */
[----:B------:R-:W-:Y:S05]  /*b840*/  @P3 BRA `(.L_x_37) ;  /* 0x0000000800383947 */ /* 0x000fea0003800000 */
[C---:B0-----:R-:W-:Y:S01]  /*b850*/  VIADD R0, R96.reuse, 0x8 ;  /* 0x0000000860007836 */ /* 0x041fe20000000000 */
[----:B------:R-:W-:Y:S01]  /*b860*/  ULDC UR4, c[0x0][0xac8] ;  /* 0x0002b20000047ab9 */ /* 0x000fe20000000800 */
[C---:B------:R-:W-:Y:S01]  /*b870*/  IADD3 R100, R96.reuse, 0x10, RZ ;  /* 0x0000001060647810 */ /* 0x040fe20007ffe0ff */
[C---:B------:R-:W-:Y:S01]  /*b880*/  VIADD R102, R96.reuse, 0x18 ;  /* 0x0000001860667836 */ /* 0x040fe20000000000 */
[C---:B------:R-:W-:Y:S01]  /*b890*/  ISETP.GE.AND P4, PT, R96.reuse, UR4, PT ;  /* 0x0000000460007c0c */ /* 0x040fe2000bf86270 */
[----:B------:R-:W-:Y:S01]  /*b8a0*/  VIADD R112, R96, 0x20 ;  /* 0x0000002060707836 */ /* 0x000fe20000000000 */
[----:B------:R-:W-:Y:S01]  /*b8b0*/  ISETP.GE.AND P5, PT, R0, UR4, PT ;  /* 0x0000000400007c0c */ /* 0x000fe2000bfa6270 */
[----:B------:R-:W-:Y:S01]  /*b8c0*/  VIADD R114, R96, 0x30 ;  /* 0x0000003060727836 */ /* 0x000fe20000000000 */
[----:B------:R-:W-:Y:S02]  /*b8d0*/  ISETP.GE.AND P3, PT, R100, UR4, PT ;  /* 0x0000000464007c0c */ /* 0x000fe4000bf66270 */
[----:B------:R-:W-:-:S02]  /*b8e0*/  ISETP.GE.AND P1, PT, R102, UR4, PT ;  /* 0x0000000466007c0c */ /* 0x000fc4000bf26270 */
[----:B------:R-:W-:-:S05]  /*b8f0*/  ISETP.GE.AND P2, PT, R112, UR4, PT ;  /* 0x0000000470007c0c */ /* 0x000fca000bf46270 */
[--C-:B---34-:R-:W-:Y:S02]  /*b900*/  @!P4 IMAD.WIDE R108, R96, 0x4, R104.reuse ;  /* 0x00000004606cc825 */ /* 0x118fe400078e0268 */
[----:B------:R-:W-:Y:S02]  /*b910*/  @!P5 LEA.HI R0, R0, R0, RZ, 0x1 ;  /* 0x000000000000d211 */ /* 0x000fe400078f08ff */
[----:B------:R-:W-:Y:S01]  /*b920*/  @!P3 LEA.HI R100, R100, R100, RZ, 0x1 ;  /* 0x000000646464b211 */ /* 0x000fe200078f08ff */
[----:B------:R0:W-:Y:S01]  /*b930*/  @!P4 ST.E.64 desc[UR54][R108.64], R94 ;  /* 0x0000005e6c00c985 */ /* 0x0001e2000c101b36 */
[----:B------:R-:W-:Y:S01]  /*b940*/  @!P5 LOP3.LUT R111, R0, 0xfffffffe, RZ, 0xc0, !PT ;  /* 0xfffffffe006fd812 */ /* 0x000fe200078ec0ff */
[----:B------:R-:W-:Y:S01]  /*b950*/  VIADD R0, R96, 0x28 ;  /* 0x0000002860007836 */ /* 0x000fe20000000000 */
[----:B------:R-:W-:Y:S01]  /*b960*/  @!P3 LOP3.LUT R113, R100, 0xfffffffe, RZ, 0xc0, !PT ;  /* 0xfffffffe6471b812 */ /* 0x000fe200078ec0ff */
[----:B------:R-:W-:Y:S01]  /*b970*/  VIADD R100, R96, 0x38 ;  /* 0x0000003860647836 */ /* 0x000fe20000000000 */
[----:B------:R-:W-:Y:S01]  /*b980*/  @!P1 LEA.HI R102, R102, R102, RZ, 0x1 ;  /* 0x0000006666669211 */ /* 0x000fe200078f08ff */
[----:B------:R-:W-:Y:S01]  /*b990*/  @!P5 IMAD.WIDE R110, R111, 0x4, R104 ;  /* 0x000000046f6ed825 */ /* 0x000fe200078e0268 */
[----:B------:R-:W-:-:S02]  /*b9a0*/  ISETP.GE.AND P4, PT, R0, UR4, PT ;  /* 0x0000000400007c0c */ /* 0x000fc4000bf86270 */
[----:B------:R-:W-:Y:S02]  /*b9b0*/  @!P2 LEA.HI R112, R112, R112, RZ, 0x1 ;  /* 0x000000707070a211 */ /* 0x000fe400078f08ff */
[----:B------:R1:W-:Y:S01]  /*b9c0*/  @!P5 ST.E.64 desc[UR54][R110.64], R98 ;  /* 0x000000626e00d985 */ /* 0x0003e2000c101b36 */
[----:B------:R-:W-:Y:S02]  /*b9d0*/  ISETP.GE.AND P5, PT, R114, UR4, PT ;  /* 0x0000000472007c0c */ /* 0x000fe4000bfa6270 */
[----:B------:R-:W-:Y:S01]  /*b9e0*/  @!P1 LOP3.LUT R115, R102, 0xfffffffe, RZ, 0xc0, !PT ;  /* 0xfffffffe66739812 */ /* 0x000fe200078ec0ff */
[--C-:B0-----:R-:W-:Y:S01]  /*b9f0*/  @!P3 IMAD.WIDE R94, R113, 0x4, R104.reuse ;  /* 0x00000004715eb825 */ /* 0x101fe200078e0268 */
[----:B------:R-:W-:Y:S02]  /*ba00*/  ISETP.GE.AND P6, PT, R100, UR4, PT ;  /* 0x0000000464007c0c */ /* 0x000fe4000bfc6270 */
[----:B------:R-:W-:Y:S01]  /*ba10*/  @!P2 LOP3.LUT R109, R112, 0xfffffffe, RZ, 0xc0, !PT ;  /* 0xfffffffe706da812 */ /* 0x000fe200078ec0ff */
[----:B------:R-:W-:Y:S01]  /*ba20*/  VIADD R102, R96, 0x40 ;  /* 0x0000004060667836 */ /* 0x000fe20000000000 */
[----:B------:R-:W-:Y:S01]  /*ba30*/  @!P4 LEA.HI R0, R0, R0, RZ, 0x1 ;  /* 0x000000000000c211 */ /* 0x000fe200078f08ff */
[----:B------:R0:W-:Y:S02]  /*ba40*/  @!P3 ST.E.64 desc[UR54][R94.64], R92 ;  /* 0x0000005c5e00b985 */ /* 0x0001e4000c101b36 */
[----:B------:R-:W-:Y:S01]  /*ba50*/  @!P2 IMAD.WIDE R108, R109, 0x4, R104 ;  /* 0x000000046d6ca825 */ /* 0x000fe200078e0268 */
[----:B------:R-:W-:-:S02]  /*ba60*/  ISETP.GE.AND P3, PT, R102, UR4, PT ;  /* 0x0000000466007c0c */ /* 0x000fc4000bf66270 */
[----:B-1----:R-:W-:Y:S01]  /*ba70*/  @!P4 LOP3.LUT R111, R0, 0xfffffffe, RZ, 0xc0, !PT ;  /* 0xfffffffe006fc812 */ /* 0x002fe200078ec0ff */
[----:B------:R-:W-:Y:S01]  /*ba80*/  @!P1 IMAD.WIDE R98, R115, 0x4, R104 ;  /* 0x0000000473629825 */ /* 0x000fe200078e0268 */
[----:B------:R-:W-:Y:S02]  /*ba90*/  @!P5 LEA.HI R114, R114, R114, RZ, 0x1 ;  /* 0x000000727272d211 */ /* 0x000fe400078f08ff */
[----:B------:R-:W-:Y:S01]  /*baa0*/  @!P6 LEA.HI R100, R100, R100, RZ, 0x1 ;  /* 0x000000646464e211 */ /* 0x000fe200078f08ff */
[C---:B------:R-:W-:Y:S01]  /*bab0*/  VIADD R110, R96.reuse, 0x48 ;  /* 0x00000048606e7836 */ /* 0x040fe20000000000 */
[----:B------:R1:W-:Y:S01]  /*bac0*/  @!P1 ST.E.64 desc[UR54][R98.64], R86 ;  /* 0x0000005662009985 */ /* 0x0003e2000c101b36 */
[----:B------:R-:W-:Y:S01]  /*bad0*/  VIADD R0, R96, 0x50 ;  /* 0x0000005060007836 */ /* 0x000fe20000000000 */
[----:B0-----:R-:W-:Y:S02]  /*bae0*/  @!P5 LOP3.LUT R93, R114, 0xfffffffe, RZ, 0xc0, !PT ;  /* 0xfffffffe725dd812 */ /* 0x001fe400078ec0ff */
[----:B------:R0:W-:Y:S01]  /*baf0*/  @!P2 ST.E.64 desc[UR54][R108.64], R88 ;  /* 0x000000586c00a985 */ /* 0x0001e2000c101b36 */
[----:B------:R-:W-:-:S02]  /*bb00*/  ISETP.GE.AND P1, PT, R110, UR4, PT ;  /* 0x000000046e007c0c */ /* 0x000fc4000bf26270 */
[----:B------:R-:W-:Y:S02]  /*bb10*/  ISETP.GE.AND P2, PT, R0, UR4, PT ;  /* 0x0000000400007c0c */ /* 0x000fe4000bf46270 */
[----:B------:R-:W-:Y:S02]  /*bb20*/  @!P6 LOP3.LUT R95, R100, 0xfffffffe, RZ, 0xc0, !PT ;  /* 0xfffffffe645fe812 */ /* 0x000fe400078ec0ff */
[----:B------:R-:W-:Y:S01]  /*bb30*/  @!P3 LEA.HI R102, R102, R102, RZ, 0x1 ;  /* 0x000000666666b211 */ /* 0x000fe200078f08ff */
[----:B-1----:R-:W-:Y:S01]  /*bb40*/  @!P4 IMAD.WIDE R86, R111, 0x4, R104 ;  /* 0x000000046f56c825 */ /* 0x002fe200078e0268 */
[----:B------:R-:W-:-:S03]  /*bb50*/  IADD3 R98, R96, 0x58, RZ ;  /* 0x0000005860627810 */ /* 0x000fc60007ffe0ff */
[--C-:B0-----:R-:W-:Y:S01]  /*bb60*/  @!P5 IMAD.WIDE R88, R93, 0x4, R104.reuse ;  /* 0x000000045d58d825 */ /* 0x101fe200078e0268 */
[----:B------:R0:W-:Y:S01]  /*bb70*/  @!P4 ST.E.64 desc[UR54][R86.64], R76 ;  /* 0x0000004c5600c985 */ /* 0x0001e2000c101b36 */
[----:B------:R-:W-:Y:S02]  /*bb80*/  ISETP.GE.AND P4, PT, R98, UR4, PT ;  /* 0x0000000462007c0c */ /* 0x000fe4000bf86270 */
[--C-:B------:R-:W-:Y:S01]  /*bb90*/  @!P6 IMAD.WIDE R92, R95, 0x4, R104.reuse ;  /* 0x000000045f5ce825 */ /* 0x100fe200078e0268 */
[----:B------:R-:W-:Y:S01]  /*bba0*/  @!P3 LOP3.LUT R95, R102, 0xfffffffe, RZ, 0xc0, !PT ;  /* 0xfffffffe665fb812 */ /* 0x000fe200078ec0ff */
[----:B------:R1:W-:Y:S01]  /*bbb0*/  @!P5 ST.E.64 desc[UR54][R88.64], R72 ;  /* 0x000000485800d985 */ /* 0x0003e2000c101b36 */
[----:B------:R-:W-:Y:S01]  /*bbc0*/  @!P1 LEA.HI R110, R110, R110, RZ, 0x1 ;  /* 0x0000006e6e6e9211 */ /* 0x000fe200078f08ff */
[----:B------:R-:W-:Y:S01]  /*bbd0*/  VIADD R99, R96, 0x60 ;  /* 0x0000006060637836 */ /* 0x000fe20000000000 */
[----:B------:R-:W-:Y:S01]  /*bbe0*/  @!P2 LEA.HI R0, R0, R0, RZ, 0x1 ;  /* 0x000000000000a211 */ /* 0x000fe200078f08ff */
[----:B------:R-:W-:Y:S01]  /*bbf0*/  @!P3 IMAD.WIDE R94, R95, 0x4, R104 ;  /* 0x000000045f5eb825 */ /* 0x000fe200078e0268 */
[----:B------:R2:W-:Y:S01]  /*bc00*/  @!P6 ST.E.64 desc[UR54][R92.64], R74 ;  /* 0x0000004a5c00e985 */ /* 0x0005e2000c101b36 */
[----:B0-----:R-:W-:-:S02]  /*bc10*/  @!P1 LOP3.LUT R77, R110, 0xfffffffe, RZ, 0xc0, !PT ;  /* 0xfffffffe6e4d9812 */ /* 0x001fc400078ec0ff */
[----:B------:R-:W-:Y:S01]  /*bc20*/  VIADD R76, R96, 0x70 ;  /* 0x00000070604c7836 */ /* 0x000fe20000000000 */
[----:B------:R-:W-:Y:S01]  /*bc30*/  @!P4 LEA.HI R98, R98, R98, RZ, 0x1 ;  /* 0x000000626262c211 */ /* 0x000fe200078f08ff */
[----:B------:R0:W-:Y:S01]  /*bc40*/  @!P3 ST.E.64 desc[UR54][R94.64], R70 ;  /* 0x000000465e00b985 */ /* 0x0001e2000c101b36 */
[----:B------:R-:W-:Y:S01]  /*bc50*/  @!P2 LOP3.LUT R87, R0, 0xfffffffe, RZ, 0xc0, !PT ;  /* 0xfffffffe0057a812 */ /* 0x000fe200078ec0ff */
[--C-:B-1----:R-:W-:Y:S01]  /*bc60*/  @!P1 IMAD.WIDE R72, R77, 0x4, R104.reuse ;  /* 0x000000044d489825 */ /* 0x102fe200078e0268 */
[----:B------:R-:W-:Y:S02]  /*bc70*/  ISETP.GE.AND P3, PT, R99, UR4, PT ;  /* 0x0000000463007c0c */ /* 0x000fe4000bf66270 */
[----:B------:R-:W-:Y:S01]  /*bc80*/  ISETP.GE.AND P6, PT, R76, UR4, PT ;  /* 0x000000044c007c0c */ /* 0x000fe2000bfc6270 */
[----:B------:R-:W-:Y:S01]  /*bc90*/  VIADD R0, R96, 0x68 ;  /* 0x0000006860007836 */ /* 0x000fe20000000000 */
[----:B------:R1:W-:Y:S01]  /*bca0*/  @!P1 ST.E.64 desc[UR54][R72.64], R66 ;  /* 0x0000004248009985 */ /* 0x0003e2000c101b36 */
[----:B--2---:R-:W-:-:S03]  /*bcb0*/  @!P2 IMAD.WIDE R74, R87, 0x4, R104 ;  /* 0x00000004574aa825 */ /* 0x004fc600078e0268 */
[----:B------:R-:W-:Y:S01]  /*bcc0*/  ISETP.GE.AND P1, PT, R0, UR4, PT ;  /* 0x0000000400007c0c */ /* 0x000fe2000bf26270 */
[----:B------:R-:W-:Y:S01]  /*bcd0*/  VIADD R77, R96, 0x78 ;  /* 0x00000078604d7836 */ /* 0x000fe20000000000 */
[----:B------:R2:W-:Y:S01]  /*bce0*/  @!P2 ST.E.64 desc[UR54][R74.64], R68 ;  /* 0x000000444a00a985 */ /* 0x0005e2000c101b36 */
[----:B0-----:R-:W-:Y:S01]  /*bcf0*/  @!P4 LOP3.LUT R71, R98, 0xfffffffe, RZ, 0xc0, !PT ;  /* 0xfffffffe6247c812 */ /* 0x001fe200078ec0ff */
[C---:B------:R-:W-:Y:S01]  /*bd00*/  VIADD R86, R96.reuse, 0x80 ;  /* 0x0000008060567836 */ /* 0x040fe20000000000 */
[----:B------:R-:W-:Y:S01]  /*bd10*/  @!P3 LEA.HI R99, R99, R99, RZ, 0x1 ;  /* 0x000000636363b211 */ /* 0x000fe200078f08ff */
[----:B------:R-:W-:Y:S01]  /*bd20*/  VIADD R87, R96, 0x88 ;  /* 0x0000008860577836 */ /* 0x000fe20000000000 */
[----:B------:R-:W-:Y:S02]  /*bd30*/  ISETP.GE.AND P5, PT, R77, UR4, PT ;  /* 0x000000044d007c0c */ /* 0x000fe4000bfa6270 */
[----:B------:R-:W-:Y:S01]  /*bd40*/  ISETP.GE.AND P2, PT, R86, UR4, PT ;  /* 0x0000000456007c0c */ /* 0x000fe2000bf46270 */
[----:B-1----:R-:W-:Y:S01]  /*bd50*/  @!P4 IMAD.WIDE R66, R71, 0x4, R104 ;  /* 0x000000044742c825 */ /* 0x002fe200078e0268 */
[----:B------:R-:W-:-:S02]  /*bd60*/  @!P6 LEA.HI R76, R76, R76, RZ, 0x1 ;  /* 0x0000004c4c4ce211 */ /* 0x000fc400078f08ff */
[----:B------:R-:W-:Y:S02]  /*bd70*/  @!P1 LEA.HI R0, R0, R0, RZ, 0x1 ;  /* 0x0000000000009211 */ /* 0x000fe400078f08ff */
[----:B------:R0:W-:Y:S01]  /*bd80*/  @!P4 ST.E.64 desc[UR54][R66.64], R64 ;  /* 0x000000404200c985 */ /* 0x0001e2000c101b36 */
[----:B------:R-:W-:Y:S02]  /*bd90*/  ISETP.GE.AND P4, PT, R87, UR4, PT ;  /* 0x0000000457007c0c */ /* 0x000fe4000bf86270 */
[----:B--2---:R-:W-:Y:S02]  /*bda0*/  @!P3 LOP3.LUT R69, R99, 0xfffffffe, RZ, 0xc0, !PT ;  /* 0xfffffffe6345b812 */ /* 0x004fe400078ec0ff */
[----:B------:R-:W-:Y:S02]  /*bdb0*/  @!P6 LOP3.LUT R73, R76, 0xfffffffe, RZ, 0xc0, !PT ;  /* 0xfffffffe4c49e812 */ /* 0x000fe400078ec0ff */
[----:B------:R-:W-:Y:S01]  /*bdc0*/  @!P5 LEA.HI R77, R77, R77, RZ, 0x1 ;  /* 0x0000004d4d4dd211 */ /* 0x000fe200078f08ff */
[----:B------:R-:W-:Y:S01]  /*bdd0*/  @!P3 IMAD.WIDE R68, R69, 0x4, R104 ;  /* 0x000000044544b825 */ /* 0x000fe200078e0268 */
[----:B------:R-:W-:-:S02]  /*bde0*/  @!P1 LOP3.LUT R71, R0, 0xfffffffe, RZ, 0xc0, !PT ;  /* 0xfffffffe00479812 */ /* 0x000fc400078ec0ff */
[----:B------:R-:W-:Y:S01]  /*bdf0*/  @!P2 LEA.HI R86, R86, R86, RZ, 0x1 ;  /* 0x000000565656a211 */ /* 0x000fe200078f08ff */
[----:B------:R-:W-:Y:S01]  /*be00*/  VIADD R0, R96, 0x90 ;  /* 0x0000009060007836 */ /* 0x000fe20000000000 */
[----:B------:R1:W-:Y:S01]  /*be10*/  @!P3 ST.E.64 desc[UR54][R68.64], R60 ;  /* 0x0000003c4400b985 */ /* 0x0003e2000c101b36 */
[----:B------:R-:W-:Y:S01]  /*be20*/  @!P4 LEA.HI R87, R87, R87, RZ, 0x1 ;  /* 0x000000575757c211 */ /* 0x000fe200078f08ff */
[--C-:B0-----:R-:W-:Y:S01]  /*be30*/  @!P6 IMAD.WIDE R64, R73, 0x4, R104.reuse ;  /* 0x000000044940e825 */ /* 0x101fe200078e0268 */
[----:B------:R-:W-:Y:S02]  /*be40*/  @!P5 LOP3.LUT R67, R77, 0xfffffffe, RZ, 0xc0, !PT ;  /* 0xfffffffe4d43d812 */ /* 0x000fe400078ec0ff */
[----:B------:R-:W-:Y:S01]  /*be50*/  @!P2 LOP3.LUT R73, R86, 0xfffffffe, RZ, 0xc0, !PT ;  /* 0xfffffffe5649a812 */ /* 0x000fe200078ec0ff */
[----:B------:R-:W-:Y:S01]  /*be60*/  @!P1 IMAD.WIDE R70, R71, 0x4, R104 ;  /* 0x0000000447469825 */ /* 0x000fe200078e0268 */
[----:B------:R-:W-:-:S03]  /*be70*/  @!P4 LOP3.LUT R87, R87, 0xfffffffe, RZ, 0xc0, !PT ;  /* 0xfffffffe5757c812 */ /* 0x000fc600078ec0ff */
[--C-:B------:R-:W-:Y:S01]  /*be80*/  @!P5 IMAD.WIDE R66, R67, 0x4, R104.reuse ;  /* 0x000000044342d825 */ /* 0x100fe200078e0268 */
[----:B------:R0:W-:Y:S01]  /*be90*/  @!P1 ST.E.64 desc[UR54][R70.64], R62 ;  /* 0x0000003e46009985 */ /* 0x0001e2000c101b36 */
[----:B------:R-:W-:Y:S02]  /*bea0*/  ISETP.GE.AND P1, PT, R0, UR4, PT ;  /* 0x0000000400007c0c */ /* 0x000fe4000bf26270 */
[----:B-1----:R-:W-:Y:S01]  /*beb0*/  @!P2 IMAD.WIDE R60, R73, 0x4, R104 ;  /* 0x00000004493ca825 */ /* 0x002fe200078e0268 */
[----:B------:R1:W-:Y:S01]  /*bec0*/  @!P6 ST.E.64 desc[UR54][R64.64], R58 ;  /* 0x0000003a4000e985 */ /* 0x0003e2000c101b36 */
[C---:B------:R-:W-:Y:S02]  /*bed0*/  IADD3 R69, R96.reuse, 0xa0, RZ ;  /* 0x000000a060457810 */ /* 0x040fe40007ffe0ff */
[----:B------:R-:W-:Y:S01]  /*bee0*/  VIADD R68, R96, 0x98 ;  /* 0x0000009860447836 */ /* 0x000fe20000000000 */
[----:B------:R-:W-:Y:S01]  /*bef0*/  @!P5 ST.E.64 desc[UR54][R66.64], R56 ;  /* 0x000000384200d985 */ /* 0x000fe2000c101b36 */
[----:B------:R-:W-:-:S03]  /*bf00*/  ISETP.GE.AND P3, PT, R69, UR4, PT ;  /* 0x0000000445007c0c */ /* 0x000fc6000bf66270 */
[----:B------:R-:W-:Y:S01]  /*bf10*/  @!P2 ST.E.64 desc[UR54][R60.64], R26 ;  /* 0x0000001a3c00a985 */ /* 0x000fe2000c101b36 */
[----:B------:R-:W-:Y:S01]  /*bf20*/  ISETP.GE.AND P2, PT, R68, UR4, PT ;  /* 0x0000000444007c0c */ /* 0x000fe2000bf46270 */
[----:B0-----:R-:W-:Y:S01]  /*bf30*/  @!P4 IMAD.WIDE R62, R87, 0x4, R104 ;  /* 0x00000004573ec825 */ /* 0x001fe200078e0268 */
[----:B------:R-:W-:-:S03]  /*bf40*/  @!P1 LEA.HI R0, R0, R0, RZ, 0x1 ;  /* 0x0000000000009211 */ /* 0x000fc600078f08ff */
[C---:B------:R-:W-:Y:S01]  /*bf50*/  VIADD R70, R96.reuse, 0xa8 ;  /* 0x000000a860467836 */ /* 0x040fe20000000000 */
[----:B------:R0:W-:Y:S01]  /*bf60*/  @!P4 ST.E.64 desc[UR54][R62.64], R24 ;  /* 0x000000183e00c985 */ /* 0x0001e2000c101b36 */
[C---:B-1----:R-:W-:Y:S02]  /*bf70*/  VIADD R58, R96.reuse, 0xb0 ;  /* 0x000000b0603a7836 */ /* 0x042fe40000000000 */
[----:B------:R-:W-:Y:S01]  /*bf80*/  VIADD R59, R96, 0xb8 ;  /* 0x000000b8603b7836 */ /* 0x000fe20000000000 */
[----:B------:R-:W-:Y:S02]  /*bf90*/  ISETP.GE.AND P4, PT, R70, UR4, PT ;  /* 0x0000000446007c0c */ /* 0x000fe4000bf86270 */
[----:B------:R-:W-:Y:S02]  /*bfa0*/  ISETP.GE.AND P5, PT, R58, UR4, PT ;  /* 0x000000043a007c0c */ /* 0x000fe4000bfa6270 */
[----:B------:R-:W-:Y:S02]  /*bfb0*/  ISETP.GE.AND P6, PT, R59, UR4, PT ;  /* 0x000000043b007c0c */ /* 0x000fe4000bfc6270 */
[----:B------:R-:W-:-:S02]  /*bfc0*/  @!P2 LEA.HI R68, R68, R68, RZ, 0x1 ;  /* 0x000000444444a211 */ /* 0x000fc400078f08ff */
[----:B------:R-:W-:Y:S02]  /*bfd0*/  @!P3 LEA.HI R69, R69, R69, RZ, 0x1 ;  /* 0x000000454545b211 */ /* 0x000fe400078f08ff */
[----:B0-----:R-:W-:Y:S02]  /*bfe0*/  @!P1 LOP3.LUT R25, R0, 0xfffffffe, RZ, 0xc0, !PT ;  /* 0xfffffffe00199812 */ /* 0x001fe400078ec0ff */
[----:B------:R-:W-:Y:S02]  /*bff0*/  @!P2 LOP3.LUT R27, R68, 0xfffffffe, RZ, 0xc0, !PT ;  /* 0xfffffffe441ba812 */ /* 0x000fe400078ec0ff */
[----:B------:R-:W-:Y:S02]  /*c000*/  @!P4 LEA.HI R70, R70, R70, RZ, 0x1 ;  /* 0x000000464646c211 */ /* 0x000fe400078f08ff */
[----:B------:R-:W-:Y:S01]  /*c010*/  @!P5 LEA.HI R58, R58, R58, RZ, 0x1 ;  /* 0x0000003a3a3ad211 */ /* 0x000fe200078f08ff */
[----:B------:R-:W-:Y:S01]  /*c020*/  @!P2 IMAD.WIDE R26, R27, 0x4, R104 ;  /* 0x000000041b1aa825 */ /* 0x000fe200078e0268 */
[----:B------:R-:W-:-:S02]  /*c030*/  @!P6 LEA.HI R24, R59, R59, RZ, 0x1 ;  /* 0x0000003b3b18e211 */ /* 0x000fc400078f08ff */
[----:B------:R-:W-:Y:S02]  /*c040*/  @!P3 LOP3.LUT R57, R69, 0xfffffffe, RZ, 0xc0, !PT ;  /* 0xfffffffe4539b812 */ /* 0x000fe400078ec0ff */
[----:B------:R-:W-:Y:S02]  /*c050*/  @!P4 LOP3.LUT R59, R70, 0xfffffffe, RZ, 0xc0, !PT ;  /* 0xfffffffe463bc812 */ /* 0x000fe400078ec0ff */
[----:B------:R-:W-:Y:S01]  /*c060*/  @!P5 LOP3.LUT R61, R58, 0xfffffffe, RZ, 0xc0, !PT ;  /* 0xfffffffe3a3dd812 */ /* 0x000fe200078ec0ff */
[----:B------:R-:W-:Y:S01]  /*c070*/  @!P3 IMAD.WIDE R56, R57, 0x4, R104 ;  /* 0x000000043938b825 */ /* 0x000fe200078e0268 */
[----:B------:R-:W-:-:S03]  /*c080*/  @!P6 LOP3.LUT R63, R24, 0xfffffffe, RZ, 0xc0, !PT ;  /* 0xfffffffe183fe812 */ /* 0x000fc600078ec0ff */
[----:B------:R-:W-:-:S04]  /*c090*/  @!P1 IMAD.WIDE R24, R25, 0x4, R104 ;  /* 0x0000000419189825 */ /* 0x000fc800078e0268 */
[--C-:B------:R-:W-:Y:S01]  /*c0a0*/  @!P4 IMAD.WIDE R58, R59, 0x4, R104.reuse ;  /* 0x000000043b3ac825 */ /* 0x100fe200078e0268 */
[----:B------:R1:W-:Y:S03]  /*c0b0*/  @!P1 ST.E.64 desc[UR54][R24.64], R20 ;  /* 0x0000001418009985 */ /* 0x0003e6000c101b36 */
[--C-:B------:R-:W-:Y:S01]  /*c0c0*/  @!P5 IMAD.WIDE R60, R61, 0x4, R104.reuse ;  /* 0x000000043d3cd825 */ /* 0x100fe200078e0268 */
[----:B------:R1:W-:Y:S03]  /*c0d0*/  @!P2 ST.E.64 desc[UR54][R26.64], R22 ;  /* 0x000000161a00a985 */ /* 0x0003e6000c101b36 */
[----:B------:R-:W-:Y:S01]  /*c0e0*/  @!P6 IMAD.WIDE R104, R63, 0x4, R104 ;  /* 0x000000043f68e825 */ /* 0x000fe200078e0268 */
[----:B------:R1:W-:Y:S04]  /*c0f0*/  @!P3 ST.E.64 desc[UR54][R56.64], R32 ;  /* 0x000000203800b985 */ /* 0x0003e8000c101b36 */
[----:B------:R1:W-:Y:S04]  /*c100*/  @!P4 ST.E.64 desc[UR54][R58.64], R34 ;  /* 0x000000223a00c985 */ /* 0x0003e8000c101b36 */
[----:B------:R1:W-:Y:S04]  /*c110*/  @!P5 ST.E.64 desc[UR54][R60.64], R40 ;  /* 0x000000283c00d985 */ /* 0x0003e8000c101b36 */
[----:B------:R1:W-:Y:S02]  /*c120*/  @!P6 ST.E.64 desc[UR54][R104.64], R44 ;  /* 0x0000002c6800e985 */ /* 0x0003e4000c101b36 */
.L_x_37:
[----:B------:R-:W-:Y:S05]  /*c130*/  BSYNC B0 ;  /* 0x0000000000007941 */ /* 0x000fea0003800000 */
.L_x_36:
[----:B------:R-:W-:Y:S01]  /*c140*/  ISETP.GE.AND P1, PT, R106, R101, PT ;  /* 0x000000656a00720c */ /* 0x000fe20003f26270 */
[----:B-1----:R1:W2:Y:S01]  /*c150*/  SHFL.IDX PT, R21, R107, 0x1, 0x1c1f ;  /* 0x003c1f006b157f89 */ /* 0x0022a200000e0000 */
[----:B------:R-:W-:Y:S02]  /*c160*/  SEL R40, R38, R91, P0 ;  /* 0x0000005b26287207 */ /* 0x000fe40000000000 */
[----:B------:R-:W-:Y:S01]  /*c170*/  SEL R22, R29, R90, P0 ;  /* 0x0000005a1d167207 */ /* 0x000fe20000000000 */
[----:B------:R1:W0:Y:S01]  /*c180*/  SHFL.IDX PT, R20, R103, 0x1, 0x1c1f ;  /* 0x003c1f0067147f89 */ /* 0x00022200000e0000 */
        /* <DEDUP_REMOVED lines=18> */
[----:B0-----:R-:W-:Y:S02]  /*c2b0*/  SEL R2, R11, R78, P0 ;  /* 0x0000004e0b027207 */ /* 0x001fe40000000000 */
[----:B------:R-:W-:Y:S01]  /*c2c0*/  SEL R8, R78, R11, P0 ;  /* 0x0000000b4e087207 */ /* 0x000fe20000000000 */
[----:B-12---:R-:W-:Y:S06]  /*c2d0*/  @P1 BRA `(.L_x_8) ;  /* 0x0000005800981947 */ /* 0x006fec0003800000 */
[C---:B------:R-:W-:Y:S01]  /*c2e0*/  VIADD R0, R96.reuse, 0x8 ;  /* 0x0000000860007836 */ /* 0x040fe20000000000 */
[----:B------:R-:W-:Y:S01]  /*c2f0*/  ULDC UR4, c[0x0][0xac8] ;  /* 0x0002b20000047ab9 */ /* 0x000fe20000000800 */
[C---:B------:R-:W-:Y:S01]  /*c300*/  VIADD R32, R96.reuse, 0x10 ;  /* 0x0000001060207836 */ /* 0x040fe20000000000 */
[C---:B------:R-:W-:Y:S01]  /*c310*/  ISETP.GE.AND P0, PT, R96.reuse, UR4, PT ;  /* 0x0000000460007c0c */ /* 0x040fe2000bf06270 */
[----:B------:R-:W-:Y:S01]  /*c320*/  VIADD R33, R96, 0x18 ;  /* 0x0000001860217836 */ /* 0x000fe20000000000 */
[----:B------:R-:W-:Y:S01]  /*c330*/  ISETP.GE.AND P1, PT, R0, UR4, PT ;  /* 0x0000000400007c0c */ /* 0x000fe2000bf26270 */
[----:B------:R-:W-:Y:S01]  /*c340*/  VIADD R56, R96, 0x20 ;  /* 0x0000002060387836 */ /* 0x000fe20000000000 */
[----:B------:R-:W-:Y:S01]  /*c350*/  ISETP.GE.AND P5, PT, R32, UR4, PT ;  /* 0x0000000420007c0c */ /* 0x000fe2000bfa6270 */
[----:B------:R-:W-:Y:S01]  /*c360*/  VIADD R58, R96, 0x28 ;  /* 0x00000028603a7836 */ /* 0x000fe20000000000 */
[----:B------:R-:W-:Y:S02]  /*c370*/  ISETP.GE.AND P6, PT, R33, UR4, PT ;  /* 0x0000000421007c0c */ /* 0x000fe4000bfc6270 */
[----:B------:R-:W-:-:S02]  /*c380*/  ISETP.GE.AND P2, PT, R56, UR4, PT ;  /* 0x0000000438007c0c */ /* 0x000fc4000bf46270 */
[----:B------:R-:W-:Y:S02]  /*c390*/  IADD3 R59, R96, 0x30, RZ ;  /* 0x00000030603b7810 */ /* 0x000fe40007ffe0ff */
[----:B------:R-:W-:Y:S01]  /*c3a0*/  ISETP.GE.AND P3, PT, R58, UR4, PT ;  /* 0x000000043a007c0c */ /* 0x000fe2000bf66270 */
[----:B------:R-:W-:Y:S01]  /*c3b0*/  @!P0 IMAD.WIDE R10, R96, 0x4, R20 ;  /* 0x00000004600a8825 */ /* 0x000fe200078e0214 */
[----:B------:R-:W-:Y:S02]  /*c3c0*/  ISETP.GE.AND P4, PT, R59, UR4, PT ;  /* 0x000000043b007c0c */ /* 0x000fe4000bf86270 */
[----:B------:R-:W-:Y:S02]  /*c3d0*/  @!P1 LEA.HI R0, R0, R0, RZ, 0x1 ;  /* 0x0000000000009211 */ /* 0x000fe400078f08ff */
[----:B------:R-:W-:Y:S01]  /*c3e0*/  @!P5 LEA.HI R32, R32, R32, RZ, 0x1 ;  /* 0x000000202020d211 */ /* 0x000fe200078f08ff */
[----:B------:R0:W-:Y:S01]  /*c3f0*/  @!P0 ST.E.64 desc[UR54][R10.64], R12 ;  /* 0x0000000c0a008985 */ /* 0x0001e2000c101b36 */
[----:B------:R-:W-:-:S02]  /*c400*/  @!P6 LEA.HI R44, R33, R33, RZ, 0x1 ;  /* 0x00000021212ce211 */ /* 0x000fc400078f08ff */
[----:B------:R-:W-:Y:S01]  /*c410*/  @!P1 LOP3.LUT R33, R0, 0xfffffffe, RZ, 0xc0, !PT ;  /* 0xfffffffe00219812 */ /* 0x000fe200078ec0ff */
[----:B------:R-:W-:Y:S01]  /*c420*/  VIADD R0, R96, 0x38 ;  /* 0x0000003860007836 */ /* 0x000fe20000000000 */
[----:B------:R-:W-:Y:S02]  /*c430*/  @!P5 LOP3.LUT R45, R32, 0xfffffffe, RZ, 0xc0, !PT ;  /* 0xfffffffe202dd812 */ /* 0x000fe400078ec0ff */
[----:B------:R-:W-:Y:S01]  /*c440*/  @!P6 LOP3.LUT R57, R44, 0xfffffffe, RZ, 0xc0, !PT ;  /* 0xfffffffe2c39e812 */ /* 0x000fe200078ec0ff */
[----:B------:R-:W-:Y:S01]  /*c450*/  VIADD R44, R96, 0x40 ;  /* 0x00000040602c7836 */ /* 0x000fe20000000000 */
[----:B------:R-:W-:Y:S02]  /*c460*/  @!P2 LEA.HI R56, R56, R56, RZ, 0x1 ;  /* 0x000000383838a211 */ /* 0x000fe400078f08ff */
[----:B------:R-:W-:Y:S02]  /*c470*/  @!P3 LEA.HI R58, R58, R58, RZ, 0x1 ;  /* 0x0000003a3a3ab211 */ /* 0x000fe400078f08ff */
[----:B------:R-:W-:Y:S01]  /*c480*/  @!P4 LEA.HI R59, R59, R59, RZ, 0x1 ;  /* 0x0000003b3b3bc211 */ /* 0x000fe200078f08ff */
[----:B0-----:R-:W-:-:S03]  /*c490*/  @!P1 IMAD.WIDE R10, R33, 0x4, R20 ;  /* 0x00000004210a9825 */ /* 0x001fc600078e0214 */
[----:B------:R-:W-:Y:S01]  /*c4a0*/  @!P4 LOP3.LUT R59, R59, 0xfffffffe, RZ, 0xc0, !PT ;  /* 0xfffffffe3b3bc812 */ /* 0x000fe200078ec0ff */
[--C-:B------:R-:W-:Y:S01]  /*c4b0*/  @!P5 IMAD.WIDE R12, R45, 0x4, R20.reuse ;  /* 0x000000042d0cd825 */ /* 0x100fe200078e0214 */
[----:B------:R0:W-:Y:S01]  /*c4c0*/  @!P1 ST.E.64 desc[UR54][R10.64], R16 ;  /* 0x000000100a009985 */ /* 0x0001e2000c101b36 */
[----:B------:R-:W-:Y:S02]  /*c4d0*/  ISETP.GE.AND P1, PT, R44, UR4, PT ;  /* 0x000000042c007c0c */ /* 0x000fe4000bf26270 */
[----:B------:R-:W-:Y:S01]  /*c4e0*/  @!P6 IMAD.WIDE R32, R57, 0x4, R20 ;  /* 0x000000043920e825 */ /* 0x000fe200078e0214 */
[----:B------:R1:W-:Y:S01]  /*c4f0*/  @!P5 ST.E.64 desc[UR54][R12.64], R18 ;  /* 0x000000120c00d985 */ /* 0x0003e2000c101b36 */
[----:B------:R-:W-:Y:S02]  /*c500*/  ISETP.GE.AND P5, PT, R0, UR4, PT ;  /* 0x0000000400007c0c */ /* 0x000fe4000bfa6270 */
[----:B------:R-:W-:Y:S01]  /*c510*/  VIADD R57, R96, 0x48 ;  /* 0x0000004860397836 */ /* 0x000fe20000000000 */
[----:B------:R-:W-:Y:S01]  /*c520*/  @!P2 LOP3.LUT R45, R56, 0xfffffffe, RZ, 0xc0, !PT ;  /* 0xfffffffe382da812 */ /* 0x000fe200078ec0ff */
[----:B------:R2:W-:Y:S03]  /*c530*/  @!P6 ST.E.64 desc[UR54][R32.64], R30 ;  /* 0x0000001e2000e985 */ /* 0x0005e6000c101b36 */
[----:B------:R-:W-:-:S02]  /*c540*/  ISETP.GE.AND P0, PT, R57, UR4, PT ;  /* 0x0000000439007c0c */ /* 0x000fc4000bf06270 */
[----:B0-----:R-:W-:Y:S01]  /*c550*/  @!P3 LOP3.LUT R17, R58, 0xfffffffe, RZ, 0xc0, !PT ;  /* 0xfffffffe3a11b812 */ /* 0x001fe200078ec0ff */
[--C-:B------:R-:W-:Y:S01]  /*c560*/  @!P2 IMAD.WIDE R10, R45, 0x4, R20.reuse ;  /* 0x000000042d0aa825 */ /* 0x100fe200078e0214 */
[----:B------:R-:W-:Y:S02]  /*c570*/  @!P1 LEA.HI R44, R44, R44, RZ, 0x1 ;  /* 0x0000002c2c2c9211 */ /* 0x000fe400078f08ff */
[----:B------:R-:W-:Y:S01]  /*c580*/  @!P5 LEA.HI R0, R0, R0, RZ, 0x1 ;  /* 0x000000000000d211 */ /* 0x000fe200078f08ff */
[--C-:B-1----:R-:W-:Y:S01]  /*c590*/  @!P3 IMAD.WIDE R12, R17, 0x4, R20.reuse ;  /* 0x00000004110cb825 */ /* 0x102fe200078e0214 */
[----:B------:R0:W-:Y:S02]  /*c5a0*/  @!P2 ST.E.64 desc[UR54][R10.64], R6 ;  /* 0x000000060a00a985 */ /* 0x0001e4000c101b36 */
[----:B------:R-:W-:Y:S01]  /*c5b0*/  @!P5 LOP3.LUT R19, R0, 0xfffffffe, RZ, 0xc0, !PT ;  /* 0xfffffffe0013d812 */ /* 0x000fe200078ec0ff */
[----:B------:R-:W-:Y:S01]  /*c5c0*/  VIADD R18, R96, 0x50 ;  /* 0x0000005060127836 */ /* 0x000fe20000000000 */
[----:B------:R1:W-:Y:S01]  /*c5d0*/  @!P3 ST.E.64 desc[UR54][R12.64], R42 ;  /* 0x0000002a0c00b985 */ /* 0x0003e2000c101b36 */
[----:B------:R-:W-:Y:S01]  /*c5e0*/  @!P4 IMAD.WIDE R16, R59, 0x4, R20 ;  /* 0x000000043b10c825 */ /* 0x000fe200078e0214 */
[----:B------:R-:W-:-:S02]  /*c5f0*/  @!P0 LEA.HI R57, R57, R57, RZ, 0x1 ;  /* 0x0000003939398211 */ /* 0x000fc400078f08ff */
[----:B------:R-:W-:Y:S01]  /*c600*/  ISETP.GE.AND P2, PT, R18, UR4, PT ;  /* 0x0000000412007c0c */ /* 0x000fe2000bf46270 */
[C---:B------:R-:W-:Y:S01]  /*c610*/  VIADD R0, R96.reuse, 0x58 ;  /* 0x0000005860007836 */ /* 0x040fe20000000000 */
[----:B------:R-:W-:Y:S01]  /*c620*/  @!P0 LOP3.LUT R57, R57, 0xfffffffe, RZ, 0xc0, !PT ;  /* 0xfffffffe39398812 */ /* 0x000fe200078ec0ff */
[----:B------:R5:W-:Y:S01]  /*c630*/  @!P4 ST.E.64 desc[UR54][R16.64], R4 ;  /* 0x000000041000c985 */ /* 0x000be2000c101b36 */
[----:B--2---:R-:W-:Y:S01]  /*c640*/  VIADD R30, R96, 0x60 ;  /* 0x00000060601e7836 */ /* 0x004fe20000000000 */
[----:B0-----:R-:W-:Y:S01]  /*c650*/  @!P1 LOP3.LUT R11, R44, 0xfffffffe, RZ, 0xc0, !PT ;  /* 0xfffffffe2c0b9812 */ /* 0x001fe200078ec0ff */
[----:B------:R-:W-:Y:S01]  /*c660*/  @!P5 IMAD.WIDE R6, R19, 0x4, R20 ;  /* 0x000000041306d825 */ /* 0x000fe200078e0214 */
[----:B------:R-:W-:Y:S02]  /*c670*/  ISETP.GE.AND P3, PT, R0, UR4, PT ;  /* 0x0000000400007c0c */ /* 0x000fe4000bf66270 */
[----:B------:R-:W-:Y:S01]  /*c680*/  ISETP.GE.AND P4, PT, R30, UR4, PT ;  /* 0x000000041e007c0c */ /* 0x000fe2000bf86270 */
[----:B-1----:R-:W-:Y:S01]  /*c690*/  VIADD R12, R96, 0x68 ;  /* 0x00000068600c7836 */ /* 0x002fe20000000000 */
[----:B------:R0:W-:Y:S02]  /*c6a0*/  @!P5 ST.E.64 desc[UR54][R6.64], R46 ;  /* 0x0000002e0600d985 */ /* 0x0001e4000c101b36 */
[----:B------:R-:W-:-:S02]  /*c6b0*/  @!P2 LEA.HI R18, R18, R18, RZ, 0x1 ;  /* 0x000000121212a211 */ /* 0x000fc400078f08ff */
[----:B------:R-:W-:Y:S01]  /*c6c0*/  ISETP.GE.AND P5, PT, R12, UR4, PT ;  /* 0x000000040c007c0c */ /* 0x000fe2000bfa6270 */
[----:B-----5:R-:W-:Y:S01]  /*c6d0*/  @!P1 IMAD.WIDE R4, R11, 0x4, R20 ;  /* 0x000000040b049825 */ /* 0x020fe200078e0214 */
[----:B------:R-:W-:-:S03]  /*c6e0*/  IADD3 R17, R96, 0x78, RZ ;  /* 0x0000007860117810 */ /* 0x000fc60007ffe0ff */
[----:B------:R-:W-:Y:S01]  /*c6f0*/  VIADD R16, R96, 0x70 ;  /* 0x0000007060107836 */ /* 0x000fe20000000000 */
[----:B------:R1:W-:Y:S01]  /*c700*/  @!P1 ST.E.64 desc[UR54][R4.64], R48 ;  /* 0x0000003004009985 */ /* 0x0003e2000c101b36 */
[----:B------:R-:W-:Y:S01]  /*c710*/  @!P0 IMAD.WIDE R10, R57, 0x4, R20 ;  /* 0x00000004390a8825 */ /* 0x000fe200078e0214 */
[----:B------:R-:W-:Y:S02]  /*c720*/  @!P3 LEA.HI R0, R0, R0, RZ, 0x1 ;  /* 0x000000000000b211 */ /* 0x000fe400078f08ff */
[----:B------:R-:W-:Y:S02]  /*c730*/  ISETP.GE.AND P1, PT, R16, UR4, PT ;  /* 0x0000000410007c0c */ /* 0x000fe4000bf26270 */
[----:B------:R2:W-:Y:S01]  /*c740*/  @!P0 ST.E.64 desc[UR54][R10.64], R50 ;  /* 0x000000320a008985 */ /* 0x0005e2000c101b36 */
[----:B------:R-:W-:Y:S02]  /*c750*/  ISETP.GE.AND P0, PT, R17, UR4, PT ;  /* 0x0000000411007c0c */ /* 0x000fe4000bf06270 */
[----:B0-----:R-:W-:Y:S01]  /*c760*/  @!P2 LOP3.LUT R7, R18, 0xfffffffe, RZ, 0xc0, !PT ;  /* 0xfffffffe1207a812 */ /* 0x001fe200078ec0ff */
[----:B------:R-:W-:Y:S01]  /*c770*/  VIADD R18, R96, 0x80 ;  /* 0x0000008060127836 */ /* 0x000fe20000000000 */
[----:B------:R-:W-:-:S02]  /*c780*/  @!P3 LOP3.LUT R13, R0, 0xfffffffe, RZ, 0xc0, !PT ;  /* 0xfffffffe000db812 */ /* 0x000fc400078ec0ff */
[----:B------:R-:W-:Y:S01]  /*c790*/  @!P4 LEA.HI R30, R30, R30, RZ, 0x1 ;  /* 0x0000001e1e1ec211 */ /* 0x000fe200078f08ff */
[--C-:B-1----:R-:W-:Y:S01]  /*c7a0*/  @!P2 IMAD.WIDE R4, R7, 0x4, R20.reuse ;  /* 0x000000040704a825 */ /* 0x102fe200078e0214 */
[----:B------:R-:W-:Y:S02]  /*c7b0*/  @!P5 LEA.HI R12, R12, R12, RZ, 0x1 ;  /* 0x0000000c0c0cd211 */ /* 0x000fe400078f08ff */
[----:B------:R-:W-:Y:S01]  /*c7c0*/  @!P1 LEA.HI R16, R16, R16, RZ, 0x1 ;  /* 0x0000001010109211 */ /* 0x000fe200078f08ff */
[--C-:B------:R-:W-:Y:S01]  /*c7d0*/  @!P3 IMAD.WIDE R6, R13, 0x4, R20.reuse ;  /* 0x000000040d06b825 */ /* 0x100fe200078e0214 */
[----:B------:R-:W-:Y:S01]  /*c7e0*/  @!P5 LOP3.LUT R13, R12, 0xfffffffe, RZ, 0xc0, !PT ;  /* 0xfffffffe0c0dd812 */ /* 0x000fe200078ec0ff */
[----:B------:R0:W-:Y:S01]  /*c7f0*/  @!P2 ST.E.64 desc[UR54][R4.64], R52 ;  /* 0x000000340400a985 */ /* 0x0001e2000c101b36 */
[----:B--2---:R-:W-:Y:S02]  /*c800*/  @!P4 LOP3.LUT R11, R30, 0xfffffffe, RZ, 0xc0, !PT ;  /* 0xfffffffe1e0bc812 */ /* 0x004fe400078ec0ff */
[----:B------:R-:W-:Y:S01]  /*c810*/  @!P0 LEA.HI R0, R17, R17, RZ, 0x1 ;  /* 0x0000001111008211 */ /* 0x000fe200078f08ff */
[--C-:B------:R-:W-:Y:S01]  /*c820*/  @!P5 IMAD.WIDE R12, R13, 0x4, R20.reuse ;  /* 0x000000040d0cd825 */ /* 0x100fe200078e0214 */
[----:B------:R-:W-:Y:S01]  /*c830*/  @!P1 LOP3.LUT R17, R16, 0xfffffffe, RZ, 0xc0, !PT ;  /* 0xfffffffe10119812 */ /* 0x000fe200078ec0ff */
[----:B------:R1:W-:Y:S01]  /*c840*/  @!P3 ST.E.64 desc[UR54][R6.64], R54 ;  /* 0x000000360600b985 */ /* 0x0003e2000c101b36 */
[----:B------:R-:W-:Y:S01]  /*c850*/  @!P0 LOP3.LUT R19, R0, 0xfffffffe, RZ, 0xc0, !PT ;  /* 0xfffffffe00138812 */ /* 0x000fe200078ec0ff */
[----:B------:R-:W-:Y:S01]  /*c860*/  @!P4 IMAD.WIDE R10, R11, 0x4, R20 ;  /* 0x000000040b0ac825 */ /* 0x000fe200078e0214 */
[----:B------:R-:W-:-:S03]  /*c870*/  ISETP.GE.AND P2, PT, R18, UR4, PT ;  /* 0x0000000412007c0c */ /* 0x000fc6000bf46270 */
[----:B------:R-:W-:Y:S01]  /*c880*/  VIADD R0, R96, 0x90 ;  /* 0x0000009060007836 */ /* 0x000fe20000000000 */
[----:B------:R2:W-:Y:S01]  /*c890*/  @!P4 ST.E.64 desc[UR54][R10.64], R34 ;  /* 0x000000220a00c985 */ /* 0x0005e2000c101b36 */
[----:B0-----:R-:W-:-:S03]  /*c8a0*/  @!P1 IMAD.WIDE R4, R17, 0x4, R20 ;  /* 0x0000000411049825 */ /* 0x001fc600078e0214 */
[----:B------:R0:W-:Y:S01]  /*c8b0*/  @!P5 ST.E.64 desc[UR54][R12.64], R36 ;  /* 0x000000240c00d985 */ /* 0x0001e2000c101b36 */
[----:B------:R-:W-:Y:S02]  /*c8c0*/  VIADD R16, R96, 0x88 ;  /* 0x0000008860107836 */ /* 0x000fe40000000000 */
[----:B-1----:R-:W-:Y:S01]  /*c8d0*/  @!P0 IMAD.WIDE R6, R19, 0x4, R20 ;  /* 0x0000000413068825 */ /* 0x002fe200078e0214 */
[----:B------:R1:W-:Y:S01]  /*c8e0*/  @!P1 ST.E.64 desc[UR54][R4.64], R40 ;  /* 0x0000002804009985 */ /* 0x0003e2000c101b36 */
[----:B------:R-:W-:Y:S02]  /*c8f0*/  ISETP.GE.AND P1, PT, R0, UR4, PT ;  /* 0x0000000400007c0c */ /* 0x000fe4000bf26270 */
[----:B------:R-:W-:Y:S01]  /*c900*/  ISETP.GE.AND P3, PT, R16, UR4, PT ;  /* 0x0000000410007c0c */ /* 0x000fe2000bf66270 */
[----:B------:R5:W-:Y:S01]  /*c910*/  @!P0 ST.E.64 desc[UR54][R6.64], R38 ;  /* 0x0000002606008985 */ /* 0x000be2000c101b36 */
[----:B------:R-:W-:Y:S01]  /*c920*/  VIADD R17, R96, 0xa8 ;  /* 0x000000a860117836 */ /* 0x000fe20000000000 */
[----:B------:R-:W-:Y:S01]  /*c930*/  @!P2 LEA.HI R18, R18, R18, RZ, 0x1 ;  /* 0x000000121212a211 */ /* 0x000fe200078f08ff */
[----:B--2---:R-:W-:-:S02]  /*c940*/  VIADD R10, R96, 0x98 ;  /* 0x00000098600a7836 */ /* 0x004fc40000000000 */
[C---:B------:R-:W-:Y:S01]  /*c950*/  VIADD R19, R96.reuse, 0xb0 ;  /* 0x000000b060137836 */ /* 0x040fe20000000000 */
[----:B------:R-:W-:Y:S01]  /*c960*/  ISETP.GE.AND P5, PT, R17, UR4, PT ;  /* 0x0000000411007c0c */ /* 0x000fe2000bfa6270 */
[----:B0-----:R-:W-:Y:S01]  /*c970*/  VIADD R12, R96, 0xa0 ;  /* 0x000000a0600c7836 */ /* 0x001fe20000000000 */
[----:B------:R-:W-:Y:S01]  /*c980*/  ISETP.GE.AND P0, PT, R10, UR4, PT ;  /* 0x000000040a007c0c */ /* 0x000fe2000bf06270 */
[----:B------:R-:W-:Y:S01]  /*c990*/  VIADD R96, R96, 0xb8 ;  /* 0x000000b860607836 */ /* 0x000fe20000000000 */
[----:B------:R-:W-:Y:S02]  /*c9a0*/  @!P2 LOP3.LUT R11, R18, 0xfffffffe, RZ, 0xc0, !PT ;  /* 0xfffffffe120ba812 */ /* 0x000fe400078ec0ff */
[----:B------:R-:W-:Y:S02]  /*c9b0*/  ISETP.GE.AND P4, PT, R12, UR4, PT ;  /* 0x000000040c007c0c */ /* 0x000fe4000bf86270 */
[----:B------:R-:W-:Y:S01]  /*c9c0*/  ISETP.GE.AND P6, PT, R19, UR4, PT ;  /* 0x0000000413007c0c */ /* 0x000fe2000bfc6270 */
[----:B-1----:R-:W-:Y:S01]  /*c9d0*/  @!P2 IMAD.WIDE R4, R11, 0x4, R20 ;  /* 0x000000040b04a825 */ /* 0x002fe200078e0214 */
[----:B------:R-:W-:-:S02]  /*c9e0*/  @!P1 LEA.HI R0, R0, R0, RZ, 0x1 ;  /* 0x0000000000009211 */ /* 0x000fc400078f08ff */
[----:B------:R-:W-:Y:S02]  /*c9f0*/  @!P3 LEA.HI R16, R16, R16, RZ, 0x1 ;  /* 0x000000101010b211 */ /* 0x000fe400078f08ff */
[----:B------:R-:W-:Y:S01]  /*ca00*/  @!P1 LOP3.LUT R11, R0, 0xfffffffe, RZ, 0xc0, !PT ;  /* 0xfffffffe000b9812 */ /* 0x000fe200078ec0ff */
[----:B------:R0:W-:Y:S01]  /*ca10*/  @!P2 ST.E.64 desc[UR54][R4.64], R22 ;  /* 0x000000160400a985 */ /* 0x0001e2000c101b36 */
[----:B------:R-:W-:Y:S02]  /*ca20*/  @!P0 LEA.HI R0, R10, R10, RZ, 0x1 ;  /* 0x0000000a0a008211 */ /* 0x000fe400078f08ff */
[----:B-----5:R-:W-:Y:S01]  /*ca30*/  @!P3 LOP3.LUT R7, R16, 0xfffffffe, RZ, 0xc0, !PT ;  /* 0xfffffffe1007b812 */ /* 0x020fe200078ec0ff */
[--C-:B------:R-:W-:Y:S01]  /*ca40*/  @!P1 IMAD.WIDE R10, R11, 0x4, R20.reuse ;  /* 0x000000040b0a9825 */ /* 0x100fe200078e0214 */
[----:B------:R-:W-:Y:S02]  /*ca50*/  @!P4 LEA.HI R12, R12, R12, RZ, 0x1 ;  /* 0x0000000c0c0cc211 */ /* 0x000fe400078f08ff */
[----:B------:R-:W-:Y:S01]  /*ca60*/  @!P0 LOP3.LUT R13, R0, 0xfffffffe, RZ, 0xc0, !PT ;  /* 0xfffffffe000d8812 */ /* 0x000fe200078ec0ff */
[----:B------:R-:W-:Y:S01]  /*ca70*/  @!P3 IMAD.WIDE R6, R7, 0x4, R20 ;  /* 0x000000040706b825 */ /* 0x000fe200078e0214 */
[----:B------:R-:W-:-:S02]  /*ca80*/  @!P5 LEA.HI R0, R17, R17, RZ, 0x1 ;  /* 0x000000111100d211 */ /* 0x000fc400078f08ff */
[----:B------:R-:W-:Y:S02]  /*ca90*/  @!P6 LEA.HI R16, R19, R19, RZ, 0x1 ;  /* 0x000000131310e211 */ /* 0x000fe400078f08ff */
[----:B------:R-:W-:Y:S01]  /*caa0*/  @!P4 LOP3.LUT R17, R12, 0xfffffffe, RZ, 0xc0, !PT ;  /* 0xfffffffe0c11c812 */ /* 0x000fe200078ec0ff */
[--C-:B------:R-:W-:Y:S01]  /*cab0*/  @!P0 IMAD.WIDE R12, R13, 0x4, R20.reuse ;  /* 0x000000040d0c8825 */ /* 0x100fe200078e0214 */
[----:B------:R-:W-:Y:S01]  /*cac0*/  @!P5 LOP3.LUT R19, R0, 0xfffffffe, RZ, 0xc0, !PT ;  /* 0xfffffffe0013d812 */ /* 0x000fe200078ec0ff */
[----:B------:R1:W-:Y:S01]  /*cad0*/  @!P3 ST.E.64 desc[UR54][R6.64], R90 ;  /* 0x0000005a0600b985 */ /* 0x0003e2000c101b36 */
[----:B0-----:R-:W-:Y:S01]  /*cae0*/  @!P6 LOP3.LUT R23, R16, 0xfffffffe, RZ, 0xc0, !PT ;  /* 0xfffffffe1017e812 */ /* 0x001fe200078ec0ff */
[--C-:B------:R-:W-:Y:S02]  /*caf0*/  @!P4 IMAD.WIDE R4, R17, 0x4, R20.reuse ;  /* 0x000000041104c825 */ /* 0x100fe400078e0214 */
[----:B------:R2:W-:Y:S02]  /*cb00*/  @!P1 ST.E.64 desc[UR54][R10.64], R26 ;  /* 0x0000001a0a009985 */ /* 0x0005e4000c101b36 */
[----:B------:R-:W-:-:S02]  /*cb10*/  @!P6 IMAD.WIDE R16, R23, 0x4, R20 ;  /* 0x000000041710e825 */ /* 0x000fc400078e0214 */
[----:B------:R2:W-:Y:S01]  /*cb20*/  @!P0 ST.E.64 desc[UR54][R12.64], R24 ;  /* 0x000000180c008985 */ /* 0x0005e2000c101b36 */
[----:B------:R-:W-:-:S03]  /*cb30*/  ISETP.GE.AND P0, PT, R96, UR4, PT ;  /* 0x0000000460007c0c */ /* 0x000fc6000bf06270 */
[----:B------:R2:W-:Y:S01]  /*cb40*/  @!P4 ST.E.64 desc[UR54][R4.64], R14 ;  /* 0x0000000e0400c985 */ /* 0x0005e2000c101b36 */
[----:B-1----:R-:W-:-:S05]  /*cb50*/  @!P5 IMAD.WIDE R6, R19, 0x4, R20 ;  /* 0x000000041306d825 */ /* 0x002fca00078e0214 */
[----:B------:R2:W-:Y:S04]  /*cb60*/  @!P5 ST.E.64 desc[UR54][R6.64], R28 ;  /* 0x0000001c0600d985 */ /* 0x0005e8000c101b36 */
[----:B------:R2:W-:Y:S01]  /*cb70*/  @!P6 ST.E.64 desc[UR54][R16.64], R2 ;  /* 0x000000021000e985 */ /* 0x0005e2000c101b36 */
[----:B------:R-:W-:Y:S05]  /*cb80*/  @P0 BRA `(.L_x_8) ;  /* 0x00000050006c0947 */ /* 0x000fea0003800000 */
[----:B------:R-:W-:-:S04]  /*cb90*/  LEA.HI R96, R96, R96, RZ, 0x1 ;  /* 0x0000006060607211 */ /* 0x000fc800078f08ff */
[----:B--2---:R-:W-:-:S05]  /*cba0*/  LOP3.LUT R3, R96, 0xfffffffe, RZ, 0xc0, !PT ;  /* 0xfffffffe60037812 */ /* 0x004fca00078ec0ff */
[----:B------:R-:W-:-:S05]  /*cbb0*/  IMAD.WIDE R20, R3, 0x4, R20 ;  /* 0x0000000403147825 */ /* 0x000fca00078e0214 */
[----:B------:R1:W-:Y:S01]  /*cbc0*/  ST.E.64 desc[UR54][R20.64], R8 ;  /* 0x0000000814007985 */ /* 0x0003e2000c101b36 */
[----:B------:R-:W-:Y:S05]  /*cbd0*/  BRA `(.L_x_8) ;  /* 0x0000005000587947 */ /* 0x000fea0003800000 */
.L_x_35:
[----:B------:R-:W0:Y:S02]  /*cbe0*/  S2R R0, SR_TID.X ;  /* 0x0000000000007919 */ /* 0x000e240000002100 */
[----:B0-----:R-:W-:-:S04]  /*cbf0*/  IADD3 R2, R0, -0x80, RZ ;  /* 0xffffff8000027810 */ /* 0x001fc80007ffe0ff */
[----:B------:R-:W-:-:S13]  /*cc00*/  ISETP.GT.AND P0, PT, R2, 0x7f, PT ;  /* 0x0000007f0200780c */ /* 0x000fda0003f04270 */
[----:B------:R-:W-:Y:S05]  /*cc10*/  @P0 BRA `(.L_x_8) ;  /* 0x0000005000480947 */ /* 0x000fea0003800000 */
[----:B------:R-:W0:Y:S01]  /*cc20*/  S2R R3, SR_CTAID.X ;  /* 0x0000000000037919 */ /* 0x000e220000002500 */
[----:B------:R-:W1:Y:S01]  /*cc30*/  LDC R6, c[0x0][0xbe8] ;  /* 0x0002fa00ff067b82 */ /* 0x000e620000000800 */
[----:B------:R-:W-:Y:S01]  /*cc40*/  ULDC UR4, c[0x0][0xa88] ;  /* 0x0002a20000047ab9 */ /* 0x000fe20000000800 */
[----:B0-----:R-:W-:Y:S02]  /*cc50*/  IMAD R0, R3, 0x80, R0 ;  /* 0x0000008003007824 */ /* 0x001fe400078e0200 */
[----:B-1----:R-:W-:Y:S02]  /*cc60*/  IMAD R3, R6, UR4, RZ ;  /* 0x0000000406037c24 */ /* 0x002fe4000f8e02ff */
[----:B------:R-:W-:-:S05]  /*cc70*/  VIADD R0, R0, 0xffffff80 ;  /* 0xffffff8000007836 */ /* 0x000fca0000000000 */
[----:B------:R-:W-:-:S13]  /*cc80*/  ISETP.GE.AND P0, PT, R0, R3, PT ;  /* 0x000000030000720c */ /* 0x000fda0003f06270 */
[----:B------:R-:W-:Y:S05]  /*cc90*/  @P0 BRA `(.L_x_8) ;  /* 0x0000005000280947 */ /* 0x000fea0003800000 */
[----:B------:R-:W-:Y:S01]  /*cca0*/  ISETP.NE.AND P0, PT, R6, 0x1, PT ;  /* 0x000000010600780c */ /* 0x000fe20003f05270 */
[----:B------:R-:W0:Y:S01]  /*ccb0*/  LDC.64 R10, c[0x0][0xbd8] ;  /* 0x0002f600ff0a7b82 */ /* 0x000e220000000a00 */
[----:B------:R-:W-:Y:S01]  /*ccc0*/  USHF.R.S32.HI UR6, URZ, 0x1f, UR50 ;  /* 0x0000001f3f067899 */ /* 0x000fe20008011432 */
[----:B------:R-:W-:Y:S01]  /*ccd0*/  IMAD.MOV.U32 R5, RZ, RZ, R0 ;  /* 0x000000ffff057224 */ /* 0x000fe200078e0000 */
[----:B------:R-:W-:Y:S02]  /*cce0*/  ULDC.64 UR8, c[0x0][0xbd0] ;  /* 0x0002f40000087ab9 */ /* 0x000fe40000000a00 */
[----:B------:R-:W-:Y:S02]  /*ccf0*/  UIMAD UR6, UR6, UR8, URZ ;  /* 0x00000008060672a4 */ /* 0x000fe4000f8e023f */
[----:B------:R-:W-:Y:S01]  /*cd00*/  UIMAD.WIDE.U32 UR4, UR50, UR8, URZ ;  /* 0x00000008320472a5 */ /* 0x000fe2000f8e003f */
[----:B------:R-:W1:Y:S01]  /*cd10*/  S2UR UR7, SR_CTAID.Y ;  /* 0x00000000000779c3 */ /* 0x000e620000002600 */
[----:B------:R-:W-:-:S04]  /*cd20*/  UIMAD UR6, UR50, UR9, UR6 ;  /* 0x00000009320672a4 */ /* 0x000fc8000f8e0206 */
[----:B------:R-:W-:Y:S02]  /*cd30*/  UIADD3 UR6, UR5, UR6, URZ ;  /* 0x0000000605067290 */ /* 0x000fe4000fffe03f */
[----:B------:R-:W-:Y:S01]  /*cd40*/  IMAD.U32 R3, RZ, RZ, UR5 ;  /* 0x00000005ff037e24 */ /* 0x000fe2000f8e00ff */
[----:B------:R-:W2:Y:S01]  /*cd50*/  @P0 LDC R7, c[0x0][0xbec] ;  /* 0x0002fb00ff070b82 */ /* 0x000ea20000000800 */
[----:B------:R-:W-:Y:S01]  /*cd60*/  IMAD.U32 R2, RZ, RZ, UR4 ;  /* 0x00000004ff027e24 */ /* 0x000fe2000f8e00ff */
[----:B------:R-:W-:Y:S01]  /*cd70*/  ULDC.64 UR4, c[0x0][0xbe0] ;  /* 0x0002f80000047ab9 */ /* 0x000fe20000000a00 */
[----:B------:R-:W-:-:S05]  /*cd80*/  IMAD.U32 R3, RZ, RZ, UR6 ;  /* 0x00000006ff037e24 */ /* 0x000fca000f8e00ff */
[----:B------:R-:W3:Y:S01]  /*cd90*/  @P0 LDC R9, c[0x0][0xbf0] ;  /* 0x0002fc00ff090b82 */ /* 0x000ee20000000800 */
[C---:B0-----:R-:W-:Y:S02]  /*cda0*/  IMAD R12, R10.reuse, UR37, RZ ;  /* 0x000000250a0c7c24 */ /* 0x041fe4000f8e02ff */
[----:B------:R-:W-:-:S04]  /*cdb0*/  IMAD.WIDE.U32 R2, R10, UR48, R2 ;  /* 0x000000300a027c25 */ /* 0x000fc8000f8e0002 */
[----:B------:R-:W-:Y:S01]  /*cdc0*/  IMAD R11, R11, UR48, R12 ;  /* 0x000000300b0b7c24 */ /* 0x000fe2000f8e020c */
[----:B------:R-:W1:Y:S04]  /*cdd0*/  LDC R8, c[0x0][0xc50] ;  /* 0x00031400ff087b82 */ /* 0x000e680000000800 */
[----:B------:R-:W-:Y:S01]  /*cde0*/  IADD3 R3, R11, R3, RZ ;  /* 0x000000030b037210 */ /* 0x000fe20007ffe0ff */
[----:B--2---:R-:W-:-:S04]  /*cdf0*/  @P0 IMAD.HI.U32 R4, R0, R7, RZ ;  /* 0x0000000700040227 */ /* 0x004fc800078e00ff */
[----:B------:R-:W-:Y:S01]  /*ce00*/  IMAD R7, RZ, RZ, -UR50 ;  /* 0x80000032ff077e24 */ /* 0x000fe2000f8e02ff */
[----:B---3--:R-:W-:-:S03]  /*ce10*/  @P0 SHF.R.U32.HI R5, RZ, R9, R4 ;  /* 0x00000009ff050219 */ /* 0x008fc60000011604 */
[----:B-1----:R-:W-:Y:S02]  /*ce20*/  IMAD R9, R8, R7, UR7 ;  /* 0x0000000708097e24 */ /* 0x002fe4000f8e0207 */
[----:B------:R-:W-:Y:S02]  /*ce30*/  IMAD.MOV R7, RZ, RZ, -R5 ;  /* 0x000000ffff077224 */ /* 0x000fe400078e0a05 */
[----:B------:R-:W-:Y:S01]  /*ce40*/  IMAD.WIDE.U32 R2, R9, UR4, R2 ;  /* 0x0000000409027c25 */ /* 0x000fe2000f8e0002 */
[----:B------:R-:W-:-:S03]  /*ce50*/  SHF.R.S32.HI R4, RZ, 0x1f, R9 ;  /* 0x0000001fff047819 */ /* 0x000fc60000011409 */
[----:B------:R-:W-:Y:S01]  /*ce60*/  IMAD R7, R6, R7, R0 ;  /* 0x0000000706077224 */ /* 0x000fe200078e0200 */
[----:B------:R-:W-:Y:S01]  /*ce70*/  IADD3 R2, P0, R5, R2, RZ ;  /* 0x0000000205027210 */ /* 0x000fe20007f1e0ff */
[----:B------:R-:W-:-:S03]  /*ce80*/  IMAD R4, R4, UR4, RZ ;  /* 0x0000000404047c24 */ /* 0x000fc6000f8e02ff */
[----:B------:R-:W-:Y:S01]  /*ce90*/  SHF.R.S32.HI R0, RZ, 0x1f, R7 ;  /* 0x0000001fff007819 */ /* 0x000fe20000011407 */
[----:B------:R-:W-:Y:S01]  /*cea0*/  IMAD R4, R9, UR5, R4 ;  /* 0x0000000509047c24 */ /* 0x000fe2000f8e0204 */
[----:B------:R-:W-:Y:S01]  /*ceb0*/  SHF.R.S32.HI R9, RZ, 0x1f, R5 ;  /* 0x0000001fff097819 */ /* 0x000fe20000011405 */
[----:B------:R-:W-:Y:S02]  /*cec0*/  ULDC.64 UR4, c[0x0][0xbc8] ;  /* 0x0002f20000047ab9 */ /* 0x000fe40000000a00 */
[----:B------:R-:W-:Y:S01]  /*ced0*/  IMAD R0, R0, UR4, RZ ;  /* 0x0000000400007c24 */ /* 0x000fe2000f8e02ff */
[----:B------:R-:W-:-:S03]  /*cee0*/  IADD3.X R3, R9, R3, R4, P0, !PT ;  /* 0x0000000309037210 */ /* 0x000fc600007fe404 */
[C---:B------:R-:W-:Y:S02]  /*cef0*/  IMAD R5, R7.reuse, UR5, R0 ;  /* 0x0000000507057c24 */ /* 0x040fe4000f8e0200 */
[----:B------:R-:W-:Y:S01]  /*cf00*/  IMAD.WIDE.U32 R2, R7, UR4, R2 ;  /* 0x0000000407027c25 */ /* 0x000fe2000f8e0002 */
[----:B------:R-:W-:-:S03]  /*cf10*/  ULDC.64 UR4, c[0x0][0xba8] ;  /* 0x0002ea0000047ab9 */ /* 0x000fc60000000a00 */
[----:B------:R-:W-:Y:S01]  /*cf20*/  IMAD.IADD R3, R3, 0x1, R5 ;  /* 0x0000000103037824 */ /* 0x000fe200078e0205 */
[----:B------:R-:W-:-:S04]  /*cf30*/  LEA R4, P0, R2, UR4, 0x2 ;  /* 0x0000000402047c11 */ /* 0x000fc8000f8010ff */
[----:B------:R-:W-:Y:S01]  /*cf40*/  LEA.HI.X R5, R2, UR5, R3, 0x2, P0 ;  /* 0x0000000502057c11 */ /* 0x000fe200080f1403 */
[----:B------:R-:W-:-:S05]  /*cf50*/  IMAD.MOV.U32 R3, RZ, RZ, -0x800000 ;  /* 0xff800000ff037424 */ /* 0x000fca00078e00ff */
[----:B------:R0:W-:Y:S01]  /*cf60*/  STG.E desc[UR54][R4.64], R3 ;  /* 0x0000000304007986 */ /* 0x0001e2000c101936 */
[----:B------:R-:W-:Y:S05]  /*cf70*/  BRA `(.L_x_8) ;  /* 0x0000004c00707947 */ /* 0x000fea0003800000 */
.L_x_6:
[----:B------:R-:W-:-:S08]  /*cf80*/  NOP ;  /* 0x0000000000007918 */ /* 0x000fd00000000000 */
[----:B------:R-:W0:-:S00]  /*cf90*/  USETMAXREG.DEALLOC.CTAPOOL 0x28 ;  /* 0x00000028000079c8 */ /* 0x000e0000080e0500 */
[----:B0-----:R-:W-:Y:S01]  /*cfa0*/  LOP3.LUT R19, R0, 0x3, RZ, 0xc0, !PT ;  /* 0x0000000300137812 */ /* 0x001fe200078ec0ff */
[----:B------:R-:W0:Y:S05]  /*cfb0*/  S2R R29, SR_CTAID.Z ;  /* 0x00000000001d7919 */ /* 0x000e2a0000002700 */
[----:B-1----:R-:W1:Y:S01]  /*cfc0*/  S2UR UR6, SR_CTAID.Y ;  /* 0x00000000000679c3 */ /* 0x002e620000002600 */
[----:B------:R-:W2:Y:S02]  /*cfd0*/  SHFL.IDX PT, R0, R19, RZ, 0x1f ;  /* 0x00001fff13007589 */ /* 0x000ea400000e0000 */
[----:B--2---:R-:W-:-:S13]  /*cfe0*/  ISETP.NE.AND P0, PT, R0, RZ, PT ;  /* 0x000000ff0000720c */ /* 0x004fda0003f05270 */
[----:B01----:R-:W-:Y:S05]  /*cff0*/  @!P0 BRA `(.L_x_38) ;  /* 0x0000000000288947 */ /* 0x003fea0003800000 */
[----:B------:R-:W-:Y:S01]  /*d000*/  ULDC UR7, c[0x0][0xc50] ;  /* 0x0003140000077ab9 */ /* 0x000fe20000000800 */
[----:B------:R-:W-:Y:S01]  /*d010*/  UMOV UR40, UR6 ;  /* 0x0000000600287c82 */ /* 0x000fe20008000000 */
[----:B------:R-:W-:-:S06]  /*d020*/  UISETP.NE.AND UP0, UPT, UR7, 0x1, UPT ;  /* 0x000000010700788c */ /* 0x000fcc000bf05270 */
[----:B------:R-:W-:-:S13]  /*d030*/  PLOP3.LUT P0, PT, PT, PT, UP0, 0x80, 0x0 ;  /* 0x000000000000781c */ /* 0x000fda0003f0f008 */
[----:B------:R-:W-:Y:S05]  /*d040*/  @!P0 BRA `(.L_x_39) ;  /* 0x0000000000308947 */ /* 0x000fea0003800000 */
[----:B------:R-:W-:Y:S01]  /*d050*/  ULDC UR4, c[0x0][0xc54] ;  /* 0x0003150000047ab9 */ /* 0x000fe20000000800 */
[----:B------:R-:W-:Y:S01]  /*d060*/  ULDC UR40, c[0x0][0xc58] ;  /* 0x0003160000287ab9 */ /* 0x000fe20000000800 */
[----:B------:R-:W-:-:S04]  /*d070*/  UIMAD.WIDE.U32 UR4, UR6, UR4, URZ ;  /* 0x00000004060472a5 */ /* 0x000fc8000f8e003f */
[----:B------:R-:W-:Y:S01]  /*d080*/  USHF.R.U32.HI UR40, URZ, UR40, UR5 ;  /* 0x000000283f287299 */ /* 0x000fe20008011605 */
[----:B------:R-:W-:Y:S11]  /*d090*/  BRA `(.L_x_39) ;  /* 0x00000000001c7947 */ /* 0x000ff60003800000 */
.L_x_38:
[----:B------:R-:W-:Y:S01]  /*d0a0*/  ULDC UR7, c[0x0][0xc50] ;  /* 0x0003140000077ab9 */ /* 0x000fe20000000800 */
[----:B------:R-:W-:Y:S01]  /*d0b0*/  UMOV UR40, UR6 ;  /* 0x0000000600287c82 */ /* 0x000fe20008000000 */
[----:B------:R-:W-:-:S11]  /*d0c0*/  UISETP.NE.AND UP0, UPT, UR7, 0x1, UPT ;  /* 0x000000010700788c */ /* 0x000fd6000bf05270 */
[----:B------:R-:W-:Y:S01]  /*d0d0*/  @UP0 ULDC UR4, c[0x0][0xc54] ;  /* 0x0003150000040ab9 */ /* 0x000fe20000000800 */
[----:B------:R-:W-:Y:S01]  /*d0e0*/  @UP0 ULDC UR8, c[0x0][0xc58] ;  /* 0x0003160000080ab9 */ /* 0x000fe20000000800 */
[----:B------:R-:W-:-:S04]  /*d0f0*/  UIMAD.WIDE.U32 UR4, UR6, UR4, URZ ;  /* 0x00000004060472a5 */ /* 0x000fc8000f8e003f */
[----:B------:R-:W-:-:S12]  /*d100*/  @UP0 USHF.R.U32.HI UR40, URZ, UR8, UR5 ;  /* 0x000000083f280299 */ /* 0x000fd80008011605 */
.L_x_39:
[----:B------:R-:W-:Y:S01]  /*d110*/  ISETP.GE.AND P0, PT, R29, RZ, PT ;  /* 0x000000ff1d00720c */ /* 0x000fe20003f06270 */
[----:B------:R-:W-:Y:S01]  /*d120*/  UIADD3 UR4, -UR40, URZ, URZ ;  /* 0x0000003f28047290 */ /* 0x000fe2000fffe13f */
[----:B------:R-:W-:Y:S02]  /*d130*/  IMAD.MOV.U32 R31, RZ, RZ, 0x1 ;  /* 0x00000001ff1f7424 */ /* 0x000fe400078e00ff */
[----:B------:R-:W-:Y:S01]  /*d140*/  IMAD.MOV.U32 R0, RZ, RZ, RZ ;  /* 0x000000ffff007224 */ /* 0x000fe200078e00ff */
[----:B------:R-:W-:Y:S01]  /*d150*/  UIMAD UR6, UR7, UR4, UR6 ;  /* 0x00000004070672a4 */ /* 0x000fe2000f8e0206 */
[----:B------:R-:W-:-:S07]  /*d160*/  IMAD.MOV.U32 R2, RZ, RZ, 0x1 ;  /* 0x00000001ff027424 */ /* 0x000fce00078e00ff */
[----:B------:R-:W-:Y:S05]  /*d170*/  @!P0 BRA `(.L_x_40) ;  /* 0x0000004800208947 */ /* 0x000fea0003800000 */
[----:B------:R-:W0:Y:S01]  /*d180*/  LDC.64 R2, c[0x0][0xa28] ;  /* 0x00028a00ff027b82 */ /* 0x000e220000000a00 */
[----:B------:R-:W-:Y:S01]  /*d190*/  ULDC.64 UR4, c[0x0][0x418] ;  /* 0x0001060000047ab9 */ /* 0x000fe20000000a00 */
[----:B------:R-:W-:Y:S01]  /*d1a0*/  ULDC UR36, c[0x0][0x2f0] ;  /* 0x0000bc0000247ab9 */ /* 0x000fe20000000800 */
[----:B------:R-:W-:Y:S01]  /*d1b0*/  IMAD.MOV.U32 R17, RZ, RZ, RZ ;  /* 0x000000ffff117224 */ /* 0x000fe200078e00ff */
[----:B0-----:R-:W-:-:S04]  /*d1c0*/  ISETP.NE.U32.AND P0, PT, R2, RZ, PT ;  /* 0x000000ff0200720c */ /* 0x001fc80003f05070 */
[----:B------:R-:W-:Y:S01]  /*d1d0*/  ISETP.NE.AND.EX P0, PT, R3, RZ, PT, P0 ;  /* 0x000000ff0300720c */ /* 0x000fe20003f05300 */
[----:B------:R-:W-:-:S03]  /*d1e0*/  UISETP.NE.U32.AND UP0, UPT, UR4, URZ, UPT ;  /* 0x0000003f0400728c */ /* 0x000fc6000bf05070 */
[----:B------:R-:W-:-:S09]  /*d1f0*/  ULDC UR4, c[0x0][0x424] ;  /* 0x0001090000047ab9 */ /* 0x000fd20000000800 */
[----:B------:R-:W0:Y:S01]  /*d200*/  @P0 LDC.64 R2, c[0x0][0xa28] ;  /* 0x00028a00ff020b82 */ /* 0x000e220000000a00 */
[----:B------:R-:W-:-:S04]  /*d210*/  UISETP.NE.AND.EX UP0, UPT, UR5, URZ, UPT, UP0 ;  /* 0x0000003f0500728c */ /* 0x000fc8000bf05300 */
[----:B------:R-:W-:-:S04]  /*d220*/  USEL UR4, UR4, 0x1, UP0 ;  /* 0x0000000104047887 */ /* 0x000fc80008000000 */
[----:B------:R-:W-:Y:S01]  /*d230*/  UIMAD UR36, UR4, UR36, URZ ;  /* 0x00000024042472a4 */ /* 0x000fe2000f8e023f */
[----:B------:R-:W1:Y:S03]  /*d240*/  S2R R28, SR_CTAID.X ;  /* 0x00000000001c7919 */ /* 0x000e660000002500 */
[----:B------:R-:W-:Y:S02]  /*d250*/  UISETP.GE.AND UP0, UPT, UR36, 0x1, UPT ;  /* 0x000000012400788c */ /* 0x000fe4000bf06270 */
[----:B------:R-:W-:Y:S01]  /*d260*/  UIADD3 UR4, UR36, 0x9f, URZ ;  /* 0x0000009f24047890 */ /* 0x000fe2000fffe03f */
[----:B0-----:R-:W-:-:S05]  /*d270*/  @P0 IMAD.WIDE R2, R29, 0x4, R2 ;  /* 0x000000041d020825 */ /* 0x001fca00078e0202 */
[----:B------:R0:W5:Y:S01]  /*d280*/  @P0 LDG.E R17, desc[UR54][R2.64] ;  /* 0x0000003602110981 */ /* 0x000162000c1e1900 */
[----:B------:R-:W-:Y:S01]  /*d290*/  PLOP3.LUT P0, PT, PT, PT, UP0, 0x80, 0x0 ;  /* 0x000000000000781c */ /* 0x000fe20003f0f008 */
[----:B------:R-:W-:Y:S02]  /*d2a0*/  UIMAD.WIDE UR4, UR4, 0x66666667, URZ ;  /* 0x66666667040478a5 */ /* 0x000fe4000f8e023f */
[----:B------:R-:W-:Y:S02]  /*d2b0*/  ULOP3.LUT UR44, UR6, 0xffff, URZ, 0xc0, !UPT ;  /* 0x0000ffff062c7892 */ /* 0x000fe4000f8ec03f */
[----:B------:R-:W-:Y:S01]  /*d2c0*/  USHF.R.U32.HI UR41, URZ, 0x1f, UR5 ;  /* 0x0000001f3f297899 */ /* 0x000fe20008011605 */
[----:B------:R-:W-:-:S03]  /*d2d0*/  UMOV UR38, URZ ;  /* 0x0000003f00267c82 */ /* 0x000fc60008000000 */
[----:B------:R-:W-:-:S04]  /*d2e0*/  ULEA.HI.SX32 UR41, UR5, UR41, 0x1a ;  /* 0x0000002905297291 */ /* 0x000fc8000f8fd23f */
[----:B01----:R-:W-:Y:S08]  /*d2f0*/  @!P0 BRA `(.L_x_41) ;  /* 0x0000000000848947 */ /* 0x003ff00003800000 */
[----:B------:R-:W-:Y:S01]  /*d300*/  USHF.R.U32.HI UR6, URZ, 0x10, UR6 ;  /* 0x000000103f067899 */ /* 0x000fe20008011606 */
[----:B------:R-:W-:-:S03]  /*d310*/  UMOV UR4, URZ ;  /* 0x0000003f00047c82 */ /* 0x000fc60008000000 */
[----:B------:R-:W-:-:S11]  /*d320*/  UISETP.NE.AND UP0, UPT, UR6, URZ, UPT ;  /* 0x0000003f0600728c */ /* 0x000fd6000bf05270 */
[----:B------:R-:W-:Y:S02]  /*d330*/  @!UP0 ULDC UR6, c[0x0][0x9f0] ;  /* 0x00027c0000068ab9 */ /* 0x000fe40000000800 */
[----:B------:R-:W-:Y:S01]  /*d340*/  IABS R0, UR6 ;  /* 0x0000000600007c13 */ /* 0x000fe20008000000 */
[----:B------:R-:W-:Y:S02]  /*d350*/  UIADD3 UR7, UR41, -0x1, UR6 ;  /* 0xffffffff29077890 */ /* 0x000fe4000fffe006 */
[----:B------:R-:W-:Y:S02]  /*d360*/  IABS R4, UR6 ;  /* 0x0000000600047c13 */ /* 0x000fe40008000000 */
[----:B------:R-:W-:Y:S02]  /*d370*/  R2UR UR10, R0 ;  /* 0x00000000000a72ca */ /* 0x000fe400000e0000 */
[----:B------:R-:W-:Y:S01]  /*d380*/  IABS R3, UR7 ;  /* 0x0000000700037c13 */ /* 0x000fe20008000000 */
[----:B------:R-:W-:-:S03]  /*d390*/  ULOP3.LUT UR7, UR7, UR6, URZ, 0x3c, !UPT ;  /* 0x0000000607077292 */ /* 0x000fc6000f8e3c3f */
[----:B------:R-:W-:-:S07]  /*d3a0*/  R2UR UR9, R3 ;  /* 0x00000000030972ca */ /* 0x000fce00000e0000 */
        /* <DEDUP_REMOVED lines=18> */
[----:B------:R-:W-:Y:S02]  /*d4d0*/  UISETP.NE.AND UP0, UPT, UR6, URZ, UPT ;  /* 0x0000003f0600728c */ /* 0x000fe4000bf05270 */
[----:B------:R-:W-:-:S09]  /*d4e0*/  @!UP1 UIADD3 UR5, -UR5, URZ, URZ ;  /* 0x0000003f05059290 */ /* 0x000fd2000fffe13f */
[----:B------:R-:W-:-:S07]  /*d4f0*/  @!UP0 ULOP3.LUT UR5, URZ, UR6, URZ, 0x33, !UPT ;  /* 0x000000063f058292 */ /* 0x000fce000f8e333f */
[----:B------:R-:W-:-:S05]  /*d500*/  UMOV UR38, UR5 ;  /* 0x0000000500267c82 */ /* 0x000fca0008000000 */
.L_x_41:
[----:B------:R-:W-:Y:S02]  /*d510*/  UIMAD UR45, UR44, UR38, URZ ;  /* 0x000000262c2d72a4 */ /* 0x000fe4000f8e023f */
[----:B------:R-:W-:Y:S01]  /*d520*/  MOV R3, UR38 ;  /* 0x0000002600037c02 */ /* 0x000fe20008000f00 */
[----:B------:R-:W-:-:S03]  /*d530*/  IMAD.MOV.U32 R2, RZ, RZ, 0x1 ;  /* 0x00000001ff027424 */ /* 0x000fc600078e00ff */
[----:B------:R-:W-:-:S05]  /*d540*/  IMAD.U32 R0, RZ, RZ, UR45 ;  /* 0x0000002dff007e24 */ /* 0x000fca000f8e00ff */
[----:B------:R-:W-:-:S04]  /*d550*/  VIADDMNMX R0, R0, R3, UR41, PT ;  /* 0x0000002900007e46 */ /* 0x000fc8000b800103 */
[----:B------:R-:W-:Y:S01]  /*d560*/  R2UR UR46, R0 ;  /* 0x00000000002e72ca */ /* 0x000fe200000e0000 */
[----:B------:R-:W-:-:S12]  /*d570*/  IMAD.MOV.U32 R0, RZ, RZ, RZ ;  /* 0x000000ffff007224 */ /* 0x000fd800078e00ff */
[----:B------:R-:W-:-:S06]  /*d580*/  UISETP.GT.AND UP0, UPT, UR46, UR45, UPT ;  /* 0x0000002d2e00728c */ /* 0x000fcc000bf04270 */
[----:B------:R-:W-:-:S13]  /*d590*/  PLOP3.LUT P0, PT, PT, PT, UP0, 0x80, 0x0 ;  /* 0x000000000000781c */ /* 0x000fda0003f0f008 */
[----:B------:R-:W-:Y:S05]  /*d5a0*/  @!P0 BRA `(.L_x_40) ;  /* 0x0000004400148947 */ /* 0x000fea0003800000 */
[----:B------:R-:W0:Y:S01]  /*d5b0*/  S2UR UR4, SR_CgaCtaId ;  /* 0x00000000000479c3 */ /* 0x000e220000008800 */
[----:B------:R-:W-:-:S04]  /*d5c0*/  MOV R0, 0x400 ;  /* 0x0000040000007802 */ /* 0x000fc80000000f00 */
[----:B------:R-:W-:-:S13]  /*d5d0*/  R2UR UR42, R0 ;  /* 0x00000000002a72ca */ /* 0x000fda00000e0000 */
[----:B0-----:R-:W-:-:S04]  /*d5e0*/  ULEA UR42, UR4, UR42, 0x18 ;  /* 0x0000002a042a7291 */ /* 0x001fc8000f8ec03f */
[----:B------:R-:W-:-:S04]  /*d5f0*/  UIADD3 UR4, UR42, 0x24200, URZ ;  /* 0x000242002a047890 */ /* 0x000fc8000fffe03f */
[----:B------:R-:W-:-:S06]  /*d600*/  ULOP3.LUT UP0, URZ, UR4, 0x1bf, URZ, 0xc0, !UPT ;  /* 0x000001bf043f7892 */ /* 0x000fcc000f80c03f */
[----:B------:R-:W-:-:S13]  /*d610*/  PLOP3.LUT P0, PT, PT, PT, UP0, 0x80, 0x0 ;  /* 0x000000000000781c */ /* 0x000fda0003f0f008 */
[----:B------:R-:W-:Y:S05]  /*d620*/  @!P0 BRA `(.L_x_42) ;  /* 0x0000000000408947 */ /* 0x000fea0003800000 */
[----:B------:R-:W-:Y:S01]  /*d630*/  MOV R2, 0x0 ;  /* 0x0000000000027802 */ /* 0x000fe20000000f00 */
[----:B------:R-:W-:Y:S01]  /*d640*/  ULDC.64 UR4, c[0x4][0xc0] ;  /* 0x0100300000047ab9 */ /* 0x000fe20000000a00 */
[----:B------:R-:W-:Y:S01]  /*d650*/  ULDC.64 UR6, c[0x4][0xc8] ;  /* 0x0100320000067ab9 */ /* 0x000fe20000000a00 */
[----:B------:R-:W-:Y:S02]  /*d660*/  IMAD.U32 R4, RZ, RZ, UR4 ;  /* 0x00000004ff047e24 */ /* 0x000fe4000f8e00ff */
[----:B------:R-:W-:Y:S01]  /*d670*/  IMAD.U32 R5, RZ, RZ, UR5 ;  /* 0x00000005ff057e24 */ /* 0x000fe2000f8e00ff */
[----:B------:R-:W0:Y:S01]  /*d680*/  LDC.64 R2, c[0x4][R2] ;  /* 0x0100000002027b82 */ /* 0x000e220000000a00 */
[----:B------:R-:W-:Y:S01]  /*d690*/  ULDC.64 UR4, c[0x4][0x8] ;  /* 0x0100020000047ab9 */ /* 0x000fe20000000a00 */
[----:B------:R-:W-:Y:S01]  /*d6a0*/  IMAD.U32 R6, RZ, RZ, UR6 ;  /* 0x00000006ff067e24 */ /* 0x000fe2000f8e00ff */
[----:B------:R-:W-:Y:S01]  /*d6b0*/  MOV R11, UR5 ;  /* 0x00000005000b7c02 */ /* 0x000fe20008000f00 */
[----:B------:R-:W-:-:S02]  /*d6c0*/  IMAD.U32 R7, RZ, RZ, UR7 ;  /* 0x00000007ff077e24 */ /* 0x000fc4000f8e00ff */
[----:B------:R-:W-:Y:S02]  /*d6d0*/  IMAD.U32 R10, RZ, RZ, UR4 ;  /* 0x00000004ff0a7e24 */ /* 0x000fe4000f8e00ff */
[----:B------:R-:W-:Y:S02]  /*d6e0*/  IMAD.MOV.U32 R8, RZ, RZ, 0x70 ;  /* 0x00000070ff087424 */ /* 0x000fe400078e00ff */
[----:B------:R-:W-:Y:S02]  /*d6f0*/  IMAD.MOV.U32 R12, RZ, RZ, 0x1 ;  /* 0x00000001ff0c7424 */ /* 0x000fe400078e00ff */
[----:B------:R-:W-:-:S07]  /*d700*/  IMAD.MOV.U32 R13, RZ, RZ, RZ ;  /* 0x000000ffff0d7224 */ /* 0x000fce00078e00ff */
[----:B------:R-:W-:-:S07]  /*d710*/  LEPC R20, `(.L_x_42) ;  /* 0x000000001014794e */ /* 0x000fce0000000000 */
[----:B0----5:R-:W-:Y:S05]  /*d720*/  CALL.ABS.NOINC R2 ;  /* 0x0000000002007343 */ /* 0x021fea0003c00000 */
.L_x_42:
[----:B------:R-:W-:-:S06]  /*d730*/  UIADD3 UR4, UR42, 0xf200, URZ ;  /* 0x0000f2002a047890 */ /* 0x000fcc000fffe03f */
[----:B------:R-:W-:-:S05]  /*d740*/  IMAD.U32 R16, RZ, RZ, UR4 ;  /* 0x00000004ff107e24 */ /* 0x000fca000f8e00ff */
[----:B------:R-:W-:-:S13]  /*d750*/  LOP3.LUT P0, RZ, R16, 0x1bf, RZ, 0xc0, !PT ;  /* 0x000001bf10ff7812 */ /* 0x000fda000780c0ff */
        /* <DEDUP_REMOVED lines=17> */
.L_x_43:
        /* <DEDUP_REMOVED lines=20> */
.L_x_44:
        /* <DEDUP_REMOVED lines=18> */
.L_x_45:
[----:B------:R-:W0:Y:S01]  /*dad0*/  LDC.64 R2, c[0x0][0x9f8] ;  /* 0x00027e00ff027b82 */ /* 0x000e220000000a00 */
[----:B------:R-:W-:-:S07]  /*dae0*/  IMAD.MOV.U32 R32, RZ, RZ, R29 ;  /* 0x000000ffff207224 */ /* 0x000fce00078e001d */
[----:B------:R-:W1:Y:S01]  /*daf0*/  LDC R21, c[0x0][0x430] ;  /* 0x00010c00ff157b82 */ /* 0x000e620000000800 */
[----:B0-----:R-:W-:-:S04]  /*db00*/  ISETP.NE.U32.AND P0, PT, R2, RZ, PT ;  /* 0x000000ff0200720c */ /* 0x001fc80003f05070 */
[----:B------:R-:W-:-:S13]  /*db10*/  ISETP.NE.AND.EX P0, PT, R3, RZ, PT, P0 ;  /* 0x000000ff0300720c */ /* 0x000fda0003f05300 */
[----:B------:R-:W0:Y:S02]  /*db20*/  @P0 LDC.64 R2, c[0x0][0x9f8] ;  /* 0x00027e00ff020b82 */ /* 0x000e240000000a00 */
[----:B0-----:R-:W-:-:S05]  /*db30*/  @P0 IMAD.WIDE R2, R29, 0x4, R2 ;  /* 0x000000041d020825 */ /* 0x001fca00078e0202 */
[----:B------:R0:W5:Y:S01]  /*db40*/  @P0 LDG.E R32, desc[UR54][R2.64] ;  /* 0x0000003602200981 */ /* 0x000162000c1e1900 */
[----:B------:R-:W-:Y:S01]  /*db50*/  UMOV UR4, 0xffffffff ;  /* 0xffffffff00047882 */ /* 0x000fe20000000000 */
[C---:B------:R-:W-:Y:S01]  /*db60*/  LOP3.LUT R9, R18.reuse, 0x7f, RZ, 0xc0, !PT ;  /* 0x0000007f12097812 */ /* 0x040fe200078ec0ff */
[----:B------:R-:W-:-:S03]  /*db70*/  IMAD.SHL.U32 R8, R18, 0x20, RZ ;  /* 0x0000002012087824 */ /* 0x000fc600078e00ff */
[----:B------:R-:W-:Y:S01]  /*db80*/  SHF.R.U32.HI R27, RZ, 0x2, R9 ;  /* 0x00000002ff1b7819 */ /* 0x000fe20000011609 */
[----:B-1----:R-:W-:Y:S06]  /*db90*/  BRA.DIV UR4, `(.L_x_46) ;  /* 0x0000004204e87947 */ /* 0x002fec000b800000 */
.L_x_100:
[----:B------:R-:W-:Y:S01]  /*dba0*/  UMOV UR4, 0xa0 ;  /* 0x000000a000047882 */ /* 0x000fe20000000000 */
[----:B------:R-:W-:Y:S01]  /*dbb0*/  ISETP.NE.AND P3, PT, R21, 0x1, PT ;  /* 0x000000011500780c */ /* 0x000fe20003f65270 */
[----:B------:R-:W-:Y:S01]  /*dbc0*/  UIMAD UR4, UR46, UR4, -0xa0 ;  /* 0xffffff602e0474a4 */ /* 0x000fe2000f8e0204 */
[----:B------:R-:W-:Y:S02]  /*dbd0*/  LOP3.LUT R26, R27, 0x60, R8, 0xf8, !PT ;  /* 0x000000601b1a7812 */ /* 0x000fe400078ef808 */
[----:B-----5:R-:W-:Y:S02]  /*dbe0*/  SHF.R.S32.HI R37, RZ, 0x1f, R32 ;  /* 0x0000001fff257819 */ /* 0x020fe40000011420 */
[C---:B------:R-:W-:Y:S01]  /*dbf0*/  LOP3.LUT R20, R26.reuse, 0x80, RZ, 0xfc, !PT ;  /* 0x000000801a147812 */ /* 0x040fe200078efcff */
[----:B------:R-:W-:Y:S01]  /*dc00*/  VIADD R12, R26, UR4 ;  /* 0x000000041a0c7c36 */ /* 0x000fe20008000000 */
[----:B------:R-:W-:-:S03]  /*dc10*/  LOP3.LUT R16, R16, 0xffffffdf, RZ, 0xc0, !PT ;  /* 0xffffffdf10107812 */ /* 0x000fc600078ec0ff */
[----:B------:R-:W-:Y:S01]  /*dc20*/  VIADD R14, R20, UR4 ;  /* 0x00000004140e7c36 */ /* 0x000fe20008000000 */
[C---:B------:R-:W-:Y:S01]  /*dc30*/  ISETP.GE.AND P1, PT, R12.reuse, UR36, PT ;  /* 0x000000240c007c0c */ /* 0x040fe2000bf26270 */
[----:B0-----:R-:W0:Y:S01]  /*dc40*/  @P3 LDC R3, c[0x0][0x434] ;  /* 0x00010d00ff033b82 */ /* 0x001e220000000800 */
[--C-:B------:R-:W-:Y:S01]  /*dc50*/  IMAD.IADD R12, R12, 0x1, R17.reuse ;  /* 0x000000010c0c7824 */ /* 0x100fe200078e0211 */
[----:B------:R-:W-:Y:S01]  /*dc60*/  STL [R1], R20 ;  /* 0x0000001401007387 */ /* 0x000fe20000100800 */
[C---:B------:R-:W-:Y:S01]  /*dc70*/  ISETP.GE.AND P0, PT, R14.reuse, UR36, PT ;  /* 0x000000240e007c0c */ /* 0x040fe2000bf06270 */
[----:B------:R-:W-:Y:S01]  /*dc80*/  IMAD.IADD R14, R14, 0x1, R17 ;  /* 0x000000010e0e7824 */ /* 0x000fe200078e0211 */
[----:B------:R-:W-:Y:S02]  /*dc90*/  @P3 LOP3.LUT R16, R16, 0x20, RZ, 0xfc, !PT ;  /* 0x0000002010103812 */ /* 0x000fe400078efcff */
[----:B------:R-:W-:Y:S01]  /*dca0*/  MOV R13, R12 ;  /* 0x0000000c000d7202 */ /* 0x000fe20000000f00 */
[----:B------:R-:W1:Y:S01]  /*dcb0*/  @P3 LDC R7, c[0x0][0x438] ;  /* 0x00010e00ff073b82 */ /* 0x000e620000000800 */
[----:B------:R-:W-:-:S07]  /*dcc0*/  ISETP.GT.U32.OR P0, PT, R20, 0x9f, P0 ;  /* 0x0000009f1400780c */ /* 0x000fce0000704470 */
[----:B------:R-:W2:Y:S01]  /*dcd0*/  @!P1 LDC.64 R4, c[0x0][0x428] ;  /* 0x00010a00ff049b82 */ /* 0x000ea20000000a00 */
[----:B0-----:R-:W-:-:S07]  /*dce0*/  @P3 IMAD.HI.U32 R0, R12, R3, RZ ;  /* 0x000000030c003227 */ /* 0x001fce00078e00ff */
[----:B------:R-:W0:Y:S01]  /*dcf0*/  @P3 LDC R15, c[0x0][0x434] ;  /* 0x00010d00ff0f3b82 */ /* 0x000e220000000800 */
[----:B-1----:R-:W-:-:S07]  /*dd00*/  @P3 SHF.R.U32.HI R13, RZ, R7, R0 ;  /* 0x00000007ff0d3219 */ /* 0x002fce0000011600 */
[----:B------:R-:W1:Y:S01]  /*dd10*/  @P3 LDC R19, c[0x0][0x438] ;  /* 0x00010e00ff133b82 */ /* 0x000e620000000800 */
[--C-:B------:R-:W-:Y:S01]  /*dd20*/  @!P1 SHF.R.S32.HI R3, RZ, 0x1f, R13.reuse ;  /* 0x0000001fff039819 */ /* 0x100fe2000001140d */
[----:B------:R-:W-:Y:S02]  /*dd30*/  @!P1 IMAD.MOV.U32 R2, RZ, RZ, R13 ;  /* 0x000000ffff029224 */ /* 0x000fe400078e000d */
[----:B--2---:R-:W-:-:S04]  /*dd40*/  @!P1 IMAD R0, R37, R4, RZ ;  /* 0x0000000425009224 */ /* 0x004fc800078e02ff */
[----:B------:R-:W2:Y:S01]  /*dd50*/  @!P0 LDC.64 R10, c[0x0][0x428] ;  /* 0x00010a00ff0a8b82 */ /* 0x000ea20000000a00 */
[----:B------:R-:W-:-:S04]  /*dd60*/  @!P1 IMAD.WIDE.U32 R2, R32, R4, R2 ;  /* 0x0000000420029225 */ /* 0x000fc800078e0002 */
[----:B------:R-:W-:-:S03]  /*dd70*/  @!P1 IMAD R7, R32, R5, R0 ;  /* 0x0000000520079224 */ /* 0x000fc600078e0200 */
[----:B------:R-:W3:Y:S01]  /*dd80*/  @!P1 LDC.64 R4, c[0x0][0x418] ;  /* 0x00010600ff049b82 */ /* 0x000ee20000000a00 */
[----:B------:R-:W-:-:S07]  /*dd90*/  @!P1 IMAD.IADD R0, R3, 0x1, R7 ;  /* 0x0000000103009824 */ /* 0x000fce00078e0207 */
[----:B------:R-:W4:Y:S01]  /*dda0*/  @!P0 LDC.64 R6, c[0x0][0x418] ;  /* 0x00010600ff068b82 */ /* 0x000f220000000a00 */
[----:B---3--:R-:W-:-:S04]  /*ddb0*/  @!P1 LEA R4, P2, R2, R4, 0x2 ;  /* 0x0000000402049211 */ /* 0x008fc800078410ff */
[----:B------:R-:W-:Y:S01]  /*ddc0*/  @!P1 LEA.HI.X R5, R2, R5, R0, 0x2, P2 ;  /* 0x0000000502059211 */ /* 0x000fe200010f1400 */
[----:B0-----:R-:W-:-:S04]  /*ddd0*/  @P3 IMAD.HI.U32 R0, R14, R15, RZ ;  /* 0x0000000f0e003227 */ /* 0x001fc800078e00ff */
[----:B------:R-:W-:Y:S01]  /*dde0*/  IMAD.MOV.U32 R15, RZ, RZ, R14 ;  /* 0x000000ffff0f7224 */ /* 0x000fe200078e000e */
[----:B-1----:R-:W-:Y:S01]  /*ddf0*/  @P3 SHF.R.U32.HI R15, RZ, R19, R0 ;  /* 0x00000013ff0f3219 */ /* 0x002fe20000011600 */
[----:B--2---:R-:W-:-:S03]  /*de00*/  @!P0 IMAD R0, R37, R10, RZ ;  /* 0x0000000a25008224 */ /* 0x004fc600078e02ff */
[--C-:B------:R-:W-:Y:S01]  /*de10*/  @!P0 SHF.R.S32.HI R3, RZ, 0x1f, R15.reuse ;  /* 0x0000001fff038819 */ /* 0x100fe2000001140f */
[----:B------:R-:W-:Y:S02]  /*de20*/  @!P0 IMAD.MOV.U32 R2, RZ, RZ, R15 ;  /* 0x000000ffff028224 */ /* 0x000fe400078e000f */
[C---:B------:R-:W-:Y:S02]  /*de30*/  @!P0 IMAD R11, R32.reuse, R11, R0 ;  /* 0x0000000b200b8224 */ /* 0x040fe400078e0200 */
[----:B------:R-:W-:-:S04]  /*de40*/  @!P0 IMAD.WIDE.U32 R2, R32, R10, R2 ;  /* 0x0000000a20028225 */ /* 0x000fc800078e0002 */
[----:B------:R-:W-:Y:S01]  /*de50*/  @!P0 IMAD.IADD R0, R11, 0x1, R3 ;  /* 0x000000010b008824 */ /* 0x000fe200078e0203 */
[----:B----4-:R-:W-:-:S04]  /*de60*/  @!P0 LEA R6, P2, R2, R6, 0x2 ;  /* 0x0000000602068211 */ /* 0x010fc800078410ff */
[----:B------:R-:W-:Y:S01]  /*de70*/  @!P0 LEA.HI.X R7, R2, R7, R0, 0x2, P2 ;  /* 0x0000000702078211 */ /* 0x000fe200010f1400 */
[----:B------:R-:W-:Y:S02]  /*de80*/  IMAD.MOV.U32 R0, RZ, RZ, RZ ;  /* 0x000000ffff007224 */ /* 0x000fe400078e00ff */
[----:B------:R-:W-:Y:S02]  /*de90*/  IMAD.MOV R3, RZ, RZ, -R13 ;  /* 0x000000ffff037224 */ /* 0x000fe400078e0a0d */
[----:B------:R-:W-:Y:S02]  /*dea0*/  IMAD.SHL.U32 R2, R18, 0x40, RZ ;  /* 0x0000004012027824 */ /* 0x000fe400078e00ff */
[----:B------:R0:W5:Y:S01]  /*deb0*/  @!P1 LDG.E R0, desc[UR54][R4.64] ;  /* 0x0000003604009981 */ /* 0x000162000c1e1900 */
[----:B------:R-:W-:Y:S01]  /*dec0*/  SHF.R.U32.HI R10, RZ, 0x1, R18 ;  /* 0x00000001ff0a7819 */ /* 0x000fe20000011612 */
[----:B0-----:R-:W-:Y:S01]  /*ded0*/  IMAD R5, R21, R3, R12 ;  /* 0x0000000315057224 */ /* 0x001fe200078e020c */
[----:B------:R-:W-:-:S02]  /*dee0*/  LOP3.LUT R3, R2, 0x180, RZ, 0xc0, !PT ;  /* 0x0000018002037812 */ /* 0x000fc400078ec0ff */
[----:B------:R-:W-:Y:S02]  /*def0*/  MOV R4, RZ ;  /* 0x000000ff00047202 */ /* 0x000fe40000000f00 */
[----:B------:R-:W-:Y:S01]  /*df00*/  LOP3.LUT R3, R3, 0x30, R10, 0xf8, !PT ;  /* 0x0000003003037812 */ /* 0x000fe200078ef80a */
[----:B------:R-:W-:-:S03]  /*df10*/  IMAD.SHL.U32 R10, R18, 0x8, RZ ;  /* 0x00000008120a7824 */ /* 0x000fc600078e00ff */
[----:B------:R0:W5:Y:S01]  /*df20*/  @!P0 LDG.E R4, desc[UR54][R6.64] ;  /* 0x0000003606048981 */ /* 0x000162000c1e1900 */
[----:B------:R-:W-:Y:S01]  /*df30*/  ISETP.GT.U32.AND P0, PT, R20, 0x9f, PT ;  /* 0x0000009f1400780c */ /* 0x000fe20003f04070 */
[----:B------:R-:W-:Y:S01]  /*df40*/  ULOP3.LUT UR4, UR39, 0x2, URZ, 0xfc, !UPT ;  /* 0x0000000227047892 */ /* 0x000fe2000f8efc3f */
[----:B------:R-:W-:Y:S01]  /*df50*/  LOP3.LUT R3, R3, 0x30, R10, 0x78, !PT ;  /* 0x0000003003037812 */ /* 0x000fe200078e780a */
[----:B------:R-:W-:Y:S01]  /*df60*/  IMAD.MOV R11, RZ, RZ, -R15 ;  /* 0x000000ffff0b7224 */ /* 0x000fe200078e0a0f */
[----:B------:R-:W1:Y:S01]  /*df70*/  LDC R10, c[0x0][0x2f4] ;  /* 0x0000bd00ff0a7b82 */ /* 0x000e620000000800 */
[----:B------:R-:W-:Y:S02]  /*df80*/  LOP3.LUT R16, R16, 0xfffffff7, RZ, 0xc0, !PT ;  /* 0xfffffff710107812 */ /* 0x000fe400078ec0ff */
[----:B------:R-:W-:Y:S01]  /*df90*/  LOP3.LUT R3, R3, 0x640, R2, 0xf8, !PT ;  /* 0x0000064003037812 */ /* 0x000fe200078ef802 */
[----:B------:R-:W-:Y:S01]  /*dfa0*/  IMAD.SHL.U32 R2, R18, 0x4, RZ ;  /* 0x0000000412027824 */ /* 0x000fe200078e00ff */
[----:B0-----:R-:W-:Y:S01]  /*dfb0*/  LOP3.LUT R7, R8, 0x80, RZ, 0xc0, !PT ;  /* 0x0000008008077812 */ /* 0x001fe200078ec0ff */
[----:B------:R-:W-:Y:S01]  /*dfc0*/  IMAD R6, R21, R11, R14 ;  /* 0x0000000b15067224 */ /* 0x000fe200078e020e */
[----:B------:R-:W-:Y:S01]  /*dfd0*/  MOV R34, UR40 ;  /* 0x0000002800227c02 */ /* 0x000fe20008000f00 */
[----:B------:R0:W-:Y:S01]  /*dfe0*/  STL [R1+0x8], R3 ;  /* 0x0000080301007387 */ /* 0x0001e20000100800 */
[----:B------:R-:W-:-:S02]  /*dff0*/  LOP3.LUT R7, R7, 0x10, R18, 0xf8, !PT ;  /* 0x0000001007077812 */ /* 0x000fc400078ef812 */
[----:B------:R-:W-:Y:S02]  /*e000*/  @P0 LOP3.LUT R16, R16, 0x8, RZ, 0xfc, !PT ;  /* 0x0000000810100812 */ /* 0x000fe400078efcff */
[----:B------:R-:W-:Y:S02]  /*e010*/  LOP3.LUT R7, R7, 0x10, R2, 0x78, !PT ;  /* 0x0000001007077812 */ /* 0x000fe400078e7802 */
[----:B------:R-:W-:Y:S02]  /*e020*/  LOP3.LUT R16, R16, 0xffffffef, RZ, 0xc0, !PT ;  /* 0xffffffef10107812 */ /* 0x000fe400078ec0ff */
[----:B------:R-:W-:Y:S01]  /*e030*/  SHF.R.S32.HI R34, RZ, 0x1f, R34 ;  /* 0x0000001fff227819 */ /* 0x000fe20000011422 */
[----:B0-----:R-:W-:Y:S01]  /*e040*/  IMAD.SHL.U32 R3, R9, 0x10, RZ ;  /* 0x0000001009037824 */ /* 0x001fe200078e00ff */
[----:B------:R-:W-:-:S04]  /*e050*/  LOP3.LUT R33, R8, 0x60, RZ, 0xc0, !PT ;  /* 0x0000006008217812 */ /* 0x000fc800078ec0ff */
[----:B------:R-:W-:-:S04]  /*e060*/  LOP3.LUT R3, R3, 0x600, RZ, 0xc0, !PT ;  /* 0x0000060003037812 */ /* 0x000fc800078ec0ff */
[----:B------:R-:W-:-:S04]  /*e070*/  LOP3.LUT R9, R3, 0x60, R8, 0xf8, !PT ;  /* 0x0000006003097812 */ /* 0x000fc800078ef808 */
[----:B------:R-:W-:Y:S01]  /*e080*/  LOP3.LUT R2, R9, 0x100, R8, 0xf8, !PT ;  /* 0x0000010009027812 */ /* 0x000fe200078ef808 */
[----:B------:R-:W-:-:S03]  /*e090*/  IMAD.U32 R9, RZ, RZ, UR4 ;  /* 0x00000004ff097e24 */ /* 0x000fc6000f8e00ff */
[----:B------:R-:W-:Y:S01]  /*e0a0*/  LOP3.LUT R2, R2, R7, RZ, 0xfc, !PT ;  /* 0x0000000702027212 */ /* 0x000fe200078efcff */
[----:B------:R-:W-:Y:S01]  /*e0b0*/  IMAD.U32 R7, RZ, RZ, UR46 ;  /* 0x0000002eff077e24 */ /* 0x000fe2000f8e00ff */
[----:B------:R-:W-:-:S03]  /*e0c0*/  ISETP.NE.AND P0, PT, R9, 0x3, PT ;  /* 0x000000030900780c */ /* 0x000fc60003f05270 */
[----:B------:R0:W-:Y:S01]  /*e0d0*/  STL [R1+0x4], R2 ;  /* 0x0000040201007387 */ /* 0x0001e20000100800 */
[----:B------:R-:W-:Y:S02]  /*e0e0*/  VIADD R7, R7, 0xffffffff ;  /* 0xffffffff07077836 */ /* 0x000fe40000000000 */
[----:B0-----:R-:W-:-:S07]  /*e0f0*/  IMAD.SHL.U32 R2, R18, 0x10, RZ ;  /* 0x0000001012027824 */ /* 0x001fce00078e00ff */
[----:B------:R-:W-:Y:S02]  /*e100*/  @P0 LOP3.LUT R16, R16, 0x10, RZ, 0xfc, !PT ;  /* 0x0000001010100812 */ /* 0x000fe400078efcff */
[----:B------:R-:W-:Y:S02]  /*e110*/  SHF.R.U32.HI R18, RZ, 0x3, R18 ;  /* 0x00000003ff127819 */ /* 0x000fe40000011612 */
[----:B------:R-:W-:Y:S02]  /*e120*/  LOP3.LUT R35, R2, 0x30, RZ, 0xc0, !PT ;  /* 0x0000003002237812 */ /* 0x000fe400078ec0ff */
[----:B------:R-:W-:Y:S02]  /*e130*/  LOP3.LUT R16, R16, 0xfffffffb, RZ, 0xc0, !PT ;  /* 0xfffffffb10107812 */ /* 0x000fe400078ec0ff */
[C---:B-1----:R-:W-:Y:S02]  /*e140*/  ISETP.GE.AND P3, PT, R35.reuse, R10, PT ;  /* 0x0000000a2300720c */ /* 0x042fe40003f66270 */
[----:B------:R-:W-:-:S02]  /*e150*/  LOP3.LUT R25, R35, 0x40, RZ, 0xfc, !PT ;  /* 0x0000004023197812 */ /* 0x000fc400078efcff */
[----:B------:R-:W-:Y:S02]  /*e160*/  LOP3.LUT R23, R35, 0x80, RZ, 0xfc, !PT ;  /* 0x0000008023177812 */ /* 0x000fe400078efcff */
[-C--:B------:R-:W-:Y:S02]  /*e170*/  ISETP.GE.AND P2, PT, R25, R10.reuse, PT ;  /* 0x0000000a1900720c */ /* 0x080fe40003f46270 */
[----:B------:R-:W-:-:S05]  /*e180*/  ISETP.GE.AND P1, PT, R23, R10, PT ;  /* 0x0000000a1700720c */ /* 0x000fca0003f26270 */
[----:B------:R-:W-:-:S04]  /*e190*/  @P3 LOP3.LUT R16, R16, 0x4, RZ, 0xfc, !PT ;  /* 0x0000000410103812 */ /* 0x000fc800078efcff */
[----:B------:R-:W-:-:S04]  /*e1a0*/  LOP3.LUT R16, R16, 0xfffffffd, RZ, 0xc0, !PT ;  /* 0xfffffffd10107812 */ /* 0x000fc800078ec0ff */
[----:B------:R-:W-:-:S04]  /*e1b0*/  @P2 LOP3.LUT R16, R16, 0x2, RZ, 0xfc, !PT ;  /* 0x0000000210102812 */ /* 0x000fc800078efcff */
[----:B------:R-:W-:-:S04]  /*e1c0*/  LOP3.LUT R16, R16, 0xfffffffe, RZ, 0xc0, !PT ;  /* 0xfffffffe10107812 */ /* 0x000fc800078ec0ff */
[----:B------:R-:W-:Y:S01]  /*e1d0*/  @P1 LOP3.LUT R16, R16, 0x1, RZ, 0xfc, !PT ;  /* 0x0000000110101812 */ /* 0x000fe200078efcff */
[----:B------:R-:W-:Y:S06]  /*e1e0*/  @!P0 BRA `(.L_x_47) ;  /* 0x0000000000048947 */ /* 0x000fec0003800000 */
[----:B------:R-:W-:Y:S01]  /*e1f0*/  BPT.TRAP 0x1 ;  /* 0x000000040000795c */ /* 0x000fe20000300000 */
.L_x_47:
[----:B------:R-:W-:Y:S01]  /*e200*/  IMAD.MOV.U32 R30, RZ, RZ, 0x1 ;  /* 0x00000001ff1e7424 */ /* 0x000fe200078e00ff */
[----:B------:R-:W-:Y:S01]  /*e210*/  LOP3.LUT R36, R2, 0x40, RZ, 0xc0, !PT ;  /* 0x0000004002247812 */ /* 0x000fe200078ec0ff */
[C---:B------:R-:W-:Y:S02]  /*e220*/  IMAD.SHL.U32 R8, R18.reuse, 0x80, RZ ;  /* 0x0000008012087824 */ /* 0x040fe400078e00ff */
[----:B------:R-:W-:Y:S01]  /*e230*/  IMAD.SHL.U32 R18, R18, 0x10, RZ ;  /* 0x0000001012127824 */ /* 0x000fe200078e00ff */
[----:B------:R-:W-:Y:S02]  /*e240*/  SHF.L.U32 R30, R30, 0x1f, RZ ;  /* 0x0000001f1e1e7819 */ /* 0x000fe400000006ff */
[----:B------:R-:W-:Y:S02]  /*e250*/  LOP3.LUT R9, R8, 0x180, RZ, 0xc0, !PT ;  /* 0x0000018008097812 */ /* 0x000fe400078ec0ff */
[----:B------:R-:W0:Y:S02]  /*e260*/  SYNCS.PHASECHK.TRANS64.TRYWAIT P0, [UR42+0x33480], R30 ;  /* 0x0334801eff0075a7 */ /* 0x000e24000800016a */
[----:B------:R-:W-:-:S04]  /*e270*/  LOP3.LUT R9, R9, 0x30, R2, 0xf8, !PT ;  /* 0x0000003009097812 */ /* 0x000fc800078ef802 */
[----:B------:R-:W-:-:S04]  /*e280*/  LOP3.LUT R9, R9, 0x30, R18, 0x78, !PT ;  /* 0x0000003009097812 */ /* 0x000fc800078e7812 */
[----:B------:R-:W-:Y:S01]  /*e290*/  IADD3 R36, R9, R3, R36 ;  /* 0x0000000309247210 */ /* 0x000fe20007ffe024 */
[----:B0-----:R-:W-:Y:S06]  /*e2a0*/  @!P0 BRA `(.L_x_48) ;  /* 0x0000003c00448947 */ /* 0x001fec0003800000 */
.L_x_101:
[----:B------:R-:W-:Y:S01]  /*e2b0*/  SHF.R.S32.HI R20, RZ, 0x1f, R5 ;  /* 0x0000001fff147819 */ /* 0x000fe20000011405 */
[----:B------:R-:W-:Y:S01]  /*e2c0*/  ULDC.64 UR4, c[0x0][0x328] ;  /* 0x0000ca0000047ab9 */ /* 0x000fe20000000a00 */
[----:B------:R-:W-:Y:S01]  /*e2d0*/  SHF.R.S32.HI R22, RZ, 0x1f, R6 ;  /* 0x0000001fff167819 */ /* 0x000fe20000011406 */
[C---:B------:R-:W-:Y:S01]  /*e2e0*/  IMAD.WIDE.U32 R8, R5.reuse, UR4, RZ ;  /* 0x0000000405087c25 */ /* 0x040fe2000f8e00ff */
[----:B-----5:R-:W-:Y:S02]  /*e2f0*/  SHF.R.S32.HI R21, RZ, 0x1f, R4 ;  /* 0x0000001fff157819 */ /* 0x020fe40000011404 */
[----:B------:R-:W-:Y:S01]  /*e300*/  SHF.R.S32.HI R19, RZ, 0x1f, R0 ;  /* 0x0000001fff137819 */ /* 0x000fe20000011400 */
[----:B------:R-:W-:Y:S01]  /*e310*/  IMAD R2, R20, UR4, RZ ;  /* 0x0000000414027c24 */ /* 0x000fe2000f8e02ff */
[----:B------:R-:W-:Y:S01]  /*e320*/  R2UR UR6, R34 ;  /* 0x00000000220672ca */ /* 0x000fe200000e0000 */
[----:B------:R-:W-:Y:S01]  /*e330*/  IMAD R11, R22, UR4, RZ ;  /* 0x00000004160b7c24 */ /* 0x000fe2000f8e02ff */
[----:B------:R-:W-:Y:S01]  /*e340*/  LOP3.LUT R16, R16, 0xffffffbf, RZ, 0xc0, !PT ;  /* 0xffffffbf10107812 */ /* 0x000fe200078ec0ff */
[----:B------:R-:W-:-:S02]  /*e350*/  IMAD R13, R5, UR5, R2 ;  /* 0x00000005050d7c24 */ /* 0x000fc4000f8e0202 */
[C---:B------:R-:W-:Y:S02]  /*e360*/  IMAD R11, R6.reuse, UR5, R11 ;  /* 0x00000005060b7c24 */ /* 0x040fe4000f8e020b */
[----:B0-----:R-:W-:Y:S01]  /*e370*/  IMAD.WIDE.U32 R2, R6, UR4, RZ ;  /* 0x0000000406027c25 */ /* 0x001fe2000f8e00ff */
[----:B------:R-:W-:-:S03]  /*e380*/  ULDC.64 UR4, c[0x0][0x338] ;  /* 0x0000ce0000047ab9 */ /* 0x000fc60000000a00 */
[----:B------:R-:W-:Y:S02]  /*e390*/  IMAD.IADD R3, R3, 0x1, R11 ;  /* 0x0000000103037824 */ /* 0x000fe400078e020b */
[----:B------:R-:W-:Y:S02]  /*e3a0*/  IMAD R10, R21, UR4, RZ ;  /* 0x00000004150a7c24 */ /* 0x000fe4000f8e02ff */
[----:B------:R-:W-:Y:S02]  /*e3b0*/  IMAD.IADD R9, R9, 0x1, R13 ;  /* 0x0000000109097824 */ /* 0x000fe400078e020d */
[----:B------:R-:W-:Y:S02]  /*e3c0*/  IMAD R11, R19, UR4, RZ ;  /* 0x00000004130b7c24 */ /* 0x000fe4000f8e02ff */
[C---:B------:R-:W-:Y:S02]  /*e3d0*/  IMAD R10, R4.reuse, UR5, R10 ;  /* 0x00000005040a7c24 */ /* 0x040fe4000f8e020a */
[----:B------:R-:W-:-:S04]  /*e3e0*/  IMAD.WIDE.U32 R2, R4, UR4, R2 ;  /* 0x0000000404027c25 */ /* 0x000fc8000f8e0002 */
[C---:B------:R-:W-:Y:S01]  /*e3f0*/  IMAD R11, R0.reuse, UR5, R11 ;  /* 0x00000005000b7c24 */ /* 0x040fe2000f8e020b */
[----:B------:R-:W-:Y:S01]  /*e400*/  IADD3 R3, R3, R10, RZ ;  /* 0x0000000a03037210 */ /* 0x000fe20007ffe0ff */
[----:B------:R-:W-:Y:S01]  /*e410*/  IMAD.WIDE.U32 R8, R0, UR4, R8 ;  /* 0x0000000400087c25 */ /* 0x000fe2000f8e0008 */
[----:B------:R-:W-:-:S03]  /*e420*/  ULDC.64 UR4, c[0x0][0x330] ;  /* 0x0000cc0000047ab9 */ /* 0x000fc60000000a00 */
[----:B------:R-:W-:Y:S02]  /*e430*/  IMAD.IADD R9, R9, 0x1, R11 ;  /* 0x0000000109097824 */ /* 0x000fe400078e020b */
[----:B------:R-:W-:Y:S01]  /*e440*/  IMAD.U32 R10, RZ, RZ, UR4 ;  /* 0x00000004ff0a7e24 */ /* 0x000fe2000f8e00ff */
[----:B------:R-:W-:-:S03]  /*e450*/  UIMAD UR4, UR6, UR4, URZ ;  /* 0x00000004060472a4 */ /* 0x000fc6000f8e023f */
[C---:B------:R-:W-:Y:S01]  /*e460*/  IMAD.WIDE.U32 R8, R10.reuse, UR40, R8 ;  /* 0x000000280a087c25 */ /* 0x040fe2000f8e0008 */
[----:B------:R-:W-:Y:S01]  /*e470*/  ULDC.64 UR6, c[0x0][0x318] ;  /* 0x0000c60000067ab9 */ /* 0x000fe20000000a00 */
[----:B------:R-:W-:Y:S02]  /*e480*/  UIMAD UR4, UR40, UR5, UR4 ;  /* 0x00000005280472a4 */ /* 0x000fe4000f8e0204 */
[----:B------:R-:W-:Y:S01]  /*e490*/  IMAD.WIDE.U32 R2, R10, UR40, R2 ;  /* 0x000000280a027c25 */ /* 0x000fe2000f8e0002 */
[----:B------:R-:W-:-:S03]  /*e4a0*/  IADD3 R8, P0, R8, UR6, RZ ;  /* 0x0000000608087c10 */ /* 0x000fc6000ff1e0ff */
[----:B------:R-:W-:-:S05]  /*e4b0*/  IMAD.U32 R10, RZ, RZ, UR7 ;  /* 0x00000007ff0a7e24 */ /* 0x000fca000f8e00ff */
[----:B------:R-:W-:Y:S02]  /*e4c0*/  IADD3.X R9, R10, UR4, R9, P0, !PT ;  /* 0x000000040a097c10 */ /* 0x000fe400087fe409 */
[----:B------:R-:W-:Y:S01]  /*e4d0*/  IADD3 R18, P0, R2, UR6, RZ ;  /* 0x0000000602127c10 */ /* 0x000fe2000ff1e0ff */
[----:B------:R-:W-:-:S03]  /*e4e0*/  IMAD.MOV.U32 R2, RZ, RZ, -0xa0 ;  /* 0xffffff60ff027424 */ /* 0x000fc600078e00ff */
[----:B------:R-:W-:Y:S01]  /*e4f0*/  IADD3.X R10, R10, UR4, R3, P0, !PT ;  /* 0x000000040a0a7c10 */ /* 0x000fe200087fe403 */
[----:B------:R-:W-:Y:S01]  /*e500*/  IMAD R2, R7, R2, UR36 ;  /* 0x0000002407027e24 */ /* 0x000fe2000f8e0202 */
[----:B------:R-:W-:-:S03]  /*e510*/  UMOV UR4, 0xffffffff ;  /* 0xffffffff00047882 */ /* 0x000fc60000000000 */
[----:B------:R-:W-:-:S05]  /*e520*/  IMAD.IADD R7, R2, 0x1, -R27 ;  /* 0x0000000102077824 */ /* 0x000fca00078e0a1b */
[----:B------:R-:W-:-:S13]  /*e530*/  ISETP.GE.AND P0, PT, R7, 0x1, PT ;  /* 0x000000010700780c */ /* 0x000fda0003f06270 */
[----:B------:R-:W-:Y:S01]  /*e540*/  @P0 LOP3.LUT R16, R16, 0x40, RZ, 0xfc, !PT ;  /* 0x0000004010100812 */ /* 0x000fe200078efcff */
[----:B------:R-:W-:Y:S06]  /*e550*/  BRA.DIV UR4, `(.L_x_49) ;  /* 0x0000003a04b07947 */ /* 0x000fec000b800000 */
[----:B------:R-:W0:Y:S01]  /*e560*/  SHFL.IDX PT, R2, R8, RZ, 0x1c1f ;  /* 0x001c1fff08027589 */ /* 0x000e2200000e0000 */
[----:B------:R-:W1:Y:S01]  /*e570*/  LDC R11, c[0x0][0x2f4] ;  /* 0x0000bd00ff0b7b82 */ /* 0x000e620000000800 */
[----:B------:R-:W-:Y:S01]  /*e580*/  VIADD R24, R36, UR42 ;  /* 0x0000002a24187c36 */ /* 0x000fe20008000000 */
[C---:B------:R-:W-:Y:S01]  /*e590*/  ISETP.GE.AND P6, PT, R7.reuse, 0x81, PT ;  /* 0x000000810700780c */ /* 0x040fe20003fc6270 */
[----:B------:R-:W2:Y:S01]  /*e5a0*/  SHFL.IDX PT, R3, R9, RZ, 0x1c1f ;  /* 0x001c1fff09037589 */ /* 0x000ea200000e0000 */
[----:B------:R-:W-:Y:S02]  /*e5b0*/  LOP3.LUT R16, R16, 0xffffff7f, RZ, 0xc0, !PT ;  /* 0xffffff7f10107812 */ /* 0x000fe400078ec0ff */
[C---:B------:R-:W-:Y:S01]  /*e5c0*/  ISETP.GE.AND P5, PT, R7.reuse, 0x21, PT ;  /* 0x000000210700780c */ /* 0x040fe20003fa6270 */
[----:B------:R-:W-:Y:S01]  /*e5d0*/  SHFL.IDX PT, R10, R10, RZ, 0x1c1f ;  /* 0x001c1fff0a0a7589 */ /* 0x000fe200000e0000 */
[----:B------:R-:W-:-:S03]  /*e5e0*/  ISETP.GE.AND P4, PT, R7, 0x41, PT ;  /* 0x000000410700780c */ /* 0x000fc60003f86270 */
[----:B------:R-:W-:Y:S04]  /*e5f0*/  SHFL.IDX PT, R14, R18, RZ, 0x1c1f ;  /* 0x001c1fff120e7589 */ /* 0x000fe800000e0000 */
[----:B------:R-:W-:Y:S02]  /*e600*/  @P6 LOP3.LUT R16, R16, 0x80, RZ, 0xfc, !PT ;  /* 0x0000008010106812 */ /* 0x000fe400078efcff */
[C---:B0-----:R-:W-:Y:S02]  /*e610*/  IADD3 R2, P0, R35.reuse, R2, RZ ;  /* 0x0000000223027210 */ /* 0x041fe40007f1e0ff */
[-C--:B-1----:R-:W-:Y:S02]  /*e620*/  ISETP.GE.AND P2, PT, R35, R11.reuse, PT ;  /* 0x0000000b2300720c */ /* 0x082fe40003f46270 */
[----:B------:R-:W-:Y:S01]  /*e630*/  ISETP.GE.AND P1, PT, R25, R11, PT ;  /* 0x0000000b1900720c */ /* 0x000fe20003f26270 */
[----:B--2---:R-:W-:Y:S01]  /*e640*/  IMAD.X R3, RZ, RZ, R3, P0 ;  /* 0x000000ffff037224 */ /* 0x004fe200000e0603 */
[----:B------:R-:W-:-:S02]  /*e650*/  ISETP.LT.OR P0, PT, R7, 0x1, P2 ;  /* 0x000000010700780c */ /* 0x000fc40001701670 */
[----:B------:R-:W-:-:S11]  /*e660*/  ISETP.LT.OR P3, PT, R7, 0x1, P1 ;  /* 0x000000010700780c */ /* 0x000fd60000f61670 */
[----:B------:R-:W-:Y:S01]  /*e670*/  LDGSTS.E.BYPASS.LTC128B.128 [R24+0xf200], desc[UR54][R2.64], !P0 ;  /* 0x0f20000002187fae */ /* 0x000fe2000c101d76 */
[----:B------:R-:W-:-:S03]  /*e680*/  ISETP.GE.AND P0, PT, R23, R11, PT ;  /* 0x0000000b1700720c */ /* 0x000fc60003f06270 */
[----:B------:R-:W-:Y:S01]  /*e690*/  LDGSTS.E.BYPASS.LTC128B.128 [R24+0x11a00], desc[UR54][R2.64+0x40], !P3 ;  /* 0x11a0004002187fae */ /* 0x000fe2000d901d76 */
[----:B------:R-:W-:-:S13]  /*e6a0*/  ISETP.LT.OR P3, PT, R7, 0x1, P0 ;  /* 0x000000010700780c */ /* 0x000fda0000761670 */
[----:B------:R0:W-:Y:S04]  /*e6b0*/  LDGSTS.E.BYPASS.LTC128B.128 [R24+0x14200], desc[UR54][R2.64+0x80], !P3 ;  /* 0x1420008002187fae */ /* 0x0001e8000d901d76 */
[----:B0-----:R-:W0:Y:S04]  /*e6c0*/  SHFL.IDX PT, R2, R8, 0x1, 0x1c1f ;  /* 0x003c1f0008027f89 */ /* 0x001e2800000e0000 */
[----:B------:R-:W1:Y:S01]  /*e6d0*/  SHFL.IDX PT, R3, R9, 0x1, 0x1c1f ;  /* 0x003c1f0009037f89 */ /* 0x000e6200000e0000 */
[----:B0-----:R-:W-:-:S05]  /*e6e0*/  IADD3 R2, P3, R35, R2, RZ ;  /* 0x0000000223027210 */ /* 0x001fca0007f7e0ff */
[----:B-1----:R-:W-:Y:S01]  /*e6f0*/  IMAD.X R3, RZ, RZ, R3, P3 ;  /* 0x000000ffff037224 */ /* 0x002fe200018e0603 */
[----:B------:R-:W-:-:S13]  /*e700*/  ISETP.LT.OR P3, PT, R7, 0x21, P2 ;  /* 0x000000210700780c */ /* 0x000fda0001761670 */
[----:B------:R-:W-:Y:S01]  /*e710*/  LDGSTS.E.BYPASS.LTC128B.128 [R24+0xfa00], desc[UR54][R2.64], !P3 ;  /* 0x0fa0000002187fae */ /* 0x000fe2000d901d76 */
[----:B------:R-:W-:-:S13]  /*e720*/  ISETP.LT.OR P3, PT, R7, 0x21, P1 ;  /* 0x000000210700780c */ /* 0x000fda0000f61670 */
[----:B------:R-:W-:Y:S01]  /*e730*/  LDGSTS.E.BYPASS.LTC128B.128 [R24+0x12200], desc[UR54][R2.64+0x40], !P3 ;  /* 0x1220004002187fae */ /* 0x000fe2000d901d76 */
[----:B------:R-:W-:-:S13]  /*e740*/  ISETP.LT.OR P3, PT, R7, 0x21, P0 ;  /* 0x000000210700780c */ /* 0x000fda0000761670 */
[----:B------:R0:W-:Y:S04]  /*e750*/  LDGSTS.E.BYPASS.LTC128B.128 [R24+0x14a00], desc[UR54][R2.64+0x80], !P3 ;  /* 0x14a0008002187fae */ /* 0x0001e8000d901d76 */
[----:B0-----:R-:W0:Y:S04]  /*e760*/  SHFL.IDX PT, R2, R8, 0x2, 0x1c1f ;  /* 0x005c1f0008027f89 */ /* 0x001e2800000e0000 */
[----:B------:R-:W1:Y:S04]  /*e770*/  SHFL.IDX PT, R3, R9, 0x2, 0x1c1f ;  /* 0x005c1f0009037f89 */ /* 0x000e6800000e0000 */
[----:B------:R-:W-:Y:S01]  /*e780*/  SHFL.IDX PT, R9, R9, 0x3, 0x1c1f ;  /* 0x007c1f0009097f89 */ /* 0x000fe200000e0000 */
        /* <DEDUP_REMOVED lines=8> */
[----:B0-----:R-:W0:Y:S02]  /*e810*/  SHFL.IDX PT, R2, R8, 0x3, 0x1c1f ;  /* 0x007c1f0008027f89 */ /* 0x001e2400000e0000 */
[----:B0-----:R-:W-:-:S04]  /*e820*/  IADD3 R2, P3, R35, R2, RZ ;  /* 0x0000000223027210 */ /* 0x001fc80007f7e0ff */
[----:B------:R-:W-:Y:S02]  /*e830*/  IADD3.X R3, RZ, R9, RZ, P3, !PT ;  /* 0x00000009ff037210 */ /* 0x000fe40001ffe4ff */
[----:B------:R-:W-:-:S13]  /*e840*/  ISETP.LT.OR P3, PT, R7, 0x61, P2 ;  /* 0x000000610700780c */ /* 0x000fda0001761670 */
[----:B------:R0:W-:Y:S01]  /*e850*/  LDGSTS.E.BYPASS.LTC128B.128 [R24+0x10a00], desc[UR54][R2.64], !P3 ;  /* 0x10a0000002187fae */ /* 0x0001e2000d901d76 */
[----:B------:R-:W-:-:S13]  /*e860*/  ISETP.LT.OR P3, PT, R7, 0x61, P1 ;  /* 0x000000610700780c */ /* 0x000fda0000f61670 */
[----:B------:R0:W-:Y:S01]  /*e870*/  LDGSTS.E.BYPASS.LTC128B.128 [R24+0x13200], desc[UR54][R2.64+0x40], !P3 ;  /* 0x1320004002187fae */ /* 0x0001e2000d901d76 */
[----:B------:R-:W-:-:S13]  /*e880*/  ISETP.LT.OR P3, PT, R7, 0x61, P0 ;  /* 0x000000610700780c */ /* 0x000fda0000761670 */
[----:B------:R0:W-:Y:S01]  /*e890*/  LDGSTS.E.BYPASS.LTC128B.128 [R24+0x15a00], desc[UR54][R2.64+0x80], !P3 ;  /* 0x15a0008002187fae */ /* 0x0001e2000d901d76 */
[----:B------:R-:W-:-:S13]  /*e8a0*/  ISETP.GE.AND P3, PT, R7, 0x61, PT ;  /* 0x000000610700780c */ /* 0x000fda0003f66270 */
.L_x_113:
[C---:B------:R-:W-:Y:S02]  /*e8b0*/  ISETP.LT.OR P2, PT, R7.reuse, 0x81, P2 ;  /* 0x000000810700780c */ /* 0x040fe40001741670 */
[C---:B------:R-:W-:Y:S02]  /*e8c0*/  ISETP.LT.OR P1, PT, R7.reuse, 0x81, P1 ;  /* 0x000000810700780c */ /* 0x040fe40000f21670 */
[----:B------:R-:W-:Y:S02]  /*e8d0*/  ISETP.LT.OR P0, PT, R7, 0x81, P0 ;  /* 0x000000810700780c */ /* 0x000fe40000701670 */
[----:B01----:R-:W-:-:S05]  /*e8e0*/  IADD3 R2, P6, R35, R14, RZ ;  /* 0x0000000e23027210 */ /* 0x003fca0007fde0ff */
[----:B------:R-:W-:-:S05]  /*e8f0*/  IMAD.X R3, RZ, RZ, R10, P6 ;  /* 0x000000ffff037224 */ /* 0x000fca00030e060a */
[----:B------:R-:W-:Y:S01]  /*e900*/  @!PT LDS RZ, [RZ] ;  /* 0x00000000fffff984 */ /* 0x000fe20000000800 */
[----:B------:R-:W-:Y:S01]  /*e910*/  @!PT LDS RZ, [RZ] ;  /* 0x00000000fffff984 */ /* 0x000fe20000000800 */
[----:B------:R-:W-:Y:S01]  /*e920*/  @!PT LDS RZ, [RZ] ;  /* 0x00000000fffff984 */ /* 0x000fe20000000800 */
[----:B------:R0:W-:Y:S04]  /*e930*/  LDGSTS.E.BYPASS.LTC128B.128 [R24+0x11200], desc[UR54][R2.64], !P2 ;  /* 0x1120000002187fae */ /* 0x0001e8000d101d76 */
[----:B------:R0:W-:Y:S04]  /*e940*/  LDGSTS.E.BYPASS.LTC128B.128 [R24+0x13a00], desc[UR54][R2.64+0x40], !P1 ;  /* 0x13a0004002187fae */ /* 0x0001e8000c901d76 */
[----:B------:R0:W-:Y:S01]  /*e950*/  LDGSTS.E.BYPASS.LTC128B.128 [R24+0x16200], desc[UR54][R2.64+0x80], !P0 ;  /* 0x1620008002187fae */ /* 0x0001e2000c101d76 */
[----:B------:R-:W-:Y:S01]  /*e960*/  NOP ;  /* 0x0000000000007918 */ /* 0x000fe20000000000 */
[----:B------:R-:W-:Y:S02]  /*e970*/  SYNCS.ARRIVE.TRANS64.RED.A0T1 RZ, [UR42+0x33470], RZ ;  /* 0x033470ffffff79a7 */ /* 0x000fe4000820042a */
[----:B------:R-:W-:Y:S01]  /*e980*/  ARRIVES.LDGSTSBAR.64.TRANSCNT [UR42+0x33470] ;  /* 0x03347000ff0079b0 */ /* 0x000fe20008000aaa */
[----:B------:R-:W-:Y:S01]  /*e990*/  NOP ;  /* 0x0000000000007918 */ /* 0x000fe20000000000 */
[----:B------:R-:W-:-:S06]  /*e9a0*/  ULOP3.LUT UR4, UR39, 0x2, URZ, 0xfc, !UPT ;  /* 0x0000000227047892 */ /* 0x000fcc000f8efc3f */
[----:B------:R-:W-:-:S05]  /*e9b0*/  IMAD.U32 R8, RZ, RZ, UR4 ;  /* 0x00000004ff087e24 */ /* 0x000fca000f8e00ff */
[----:B------:R-:W-:-:S13]  /*e9c0*/  ISETP.NE.AND P6, PT, R8, 0x3, PT ;  /* 0x000000030800780c */ /* 0x000fda0003fc5270 */
[----:B0-----:R-:W-:Y:S05]  /*e9d0*/  @!P6 BRA `(.L_x_50) ;  /* 0x000000000004e947 */ /* 0x001fea0003800000 */
[----:B------:R-:W-:Y:S01]  /*e9e0*/  BPT.TRAP 0x1 ;  /* 0x000000040000795c */ /* 0x000fe20000300000 */
.L_x_50:
[----:B------:R-:W-:Y:S01]  /*e9f0*/  SYNCS.ARRIVE.TRANS64.A1T0 RZ, [UR42+0x33470], RZ ;  /* 0x033470ffffff79a7 */ /* 0x000fe2000810002a */
[----:B------:R-:W-:Y:S05]  /*ea00*/  @!P6 BRA `(.L_x_51) ;  /* 0x000000000004e947 */ /* 0x000fea0003800000 */
[----:B------:R-:W-:Y:S01]  /*ea10*/  BPT.TRAP 0x1 ;  /* 0x000000040000795c */ /* 0x000fe20000300000 */
.L_x_51:
[----:B------:R-:W0:Y:S02]  /*ea20*/  SYNCS.PHASECHK.TRANS64.TRYWAIT P0, [UR42+0x33440], R30 ;  /* 0x0334401eff0075a7 */ /* 0x000e24000800016a */
[----:B0-----:R-:W-:Y:S05]  /*ea30*/  @!P0 BRA `(.L_x_52) ;  /* 0x0000003c00648947 */ /* 0x001fea0003800000 */
.L_x_114:
[----:B------:R-:W-:Y:S01]  /*ea40*/  ULDC.64 UR8, c[0x0][0x300] ;  /* 0x0000c00000087ab9 */ /* 0x000fe20000000a00 */
[----:B------:R-:W-:Y:S01]  /*ea50*/  ULDC.64 UR10, c[0x0][0x310] ;  /* 0x0000c400000a7ab9 */ /* 0x000fe20000000a00 */
[----:B------:R-:W-:Y:S01]  /*ea60*/  IMAD R20, R20, UR8, RZ ;  /* 0x0000000814147c24 */ /* 0x000fe2000f8e02ff */
[----:B------:R-:W-:Y:S01]  /*ea70*/  R2UR UR6, R34 ;  /* 0x00000000220672ca */ /* 0x000fe200000e0000 */
[----:B0-----:R-:W-:Y:S01]  /*ea80*/  IMAD.WIDE.U32 R2, R5, UR8, RZ ;  /* 0x0000000805027c25 */ /* 0x001fe2000f8e00ff */
[----:B------:R-:W-:-:S03]  /*ea90*/  ULDC.64 UR4, c[0x0][0x308] ;  /* 0x0000c20000047ab9 */ /* 0x000fc60000000a00 */
[----:B------:R-:W-:Y:S02]  /*eaa0*/  IMAD R7, R5, UR9, R20 ;  /* 0x0000000905077c24 */ /* 0x000fe4000f8e0214 */
[----:B------:R-:W-:Y:S02]  /*eab0*/  IMAD R19, R19, UR10, RZ ;  /* 0x0000000a13137c24 */ /* 0x000fe4000f8e02ff */
[----:B------:R-:W-:Y:S02]  /*eac0*/  IMAD.IADD R3, R3, 0x1, R7 ;  /* 0x0000000103037824 */ /* 0x000fe400078e0207 */
[C---:B------:R-:W-:Y:S02]  /*ead0*/  IMAD R19, R0.reuse, UR11, R19 ;  /* 0x0000000b00137c24 */ /* 0x040fe4000f8e0213 */
[----:B------:R-:W-:-:S04]  /*eae0*/  IMAD.WIDE.U32 R2, R0, UR10, R2 ;  /* 0x0000000a00027c25 */ /* 0x000fc8000f8e0002 */
[----:B------:R-:W-:Y:S02]  /*eaf0*/  IMAD.IADD R3, R3, 0x1, R19 ;  /* 0x0000000103037824 */ /* 0x000fe400078e0213 */
[----:B------:R-:W-:Y:S01]  /*eb00*/  IMAD.U32 R7, RZ, RZ, UR4 ;  /* 0x00000004ff077e24 */ /* 0x000fe2000f8e00ff */
[----:B------:R-:W-:Y:S01]  /*eb10*/  UIMAD UR4, UR6, UR4, URZ ;  /* 0x00000004060472a4 */ /* 0x000fe2000f8e023f */
[----:B------:R-:W-:Y:S02]  /*eb20*/  IMAD R21, R21, UR10, RZ ;  /* 0x0000000a15157c24 */ /* 0x000fe4000f8e02ff */
[----:B------:R-:W-:Y:S01]  /*eb30*/  IMAD.WIDE.U32 R2, R7, UR40, R2 ;  /* 0x0000002807027c25 */ /* 0x000fe2000f8e0002 */
[----:B------:R-:W-:Y:S01]  /*eb40*/  ULDC.64 UR6, c[0x0][0x2e8] ;  /* 0x0000ba0000067ab9 */ /* 0x000fe20000000a00 */
[----:B------:R-:W-:Y:S02]  /*eb50*/  UIMAD UR4, UR40, UR5, UR4 ;  /* 0x00000005280472a4 */ /* 0x000fe4000f8e0204 */
[----:B------:R-:W-:Y:S01]  /*eb60*/  IMAD.U32 R8, RZ, RZ, UR7 ;  /* 0x00000007ff087e24 */ /* 0x000fe2000f8e00ff */
[----:B------:R-:W-:Y:S01]  /*eb70*/  IADD3 R0, P0, R2, UR6, RZ ;  /* 0x0000000602007c10 */ /* 0x000fe2000ff1e0ff */
[----:B------:R-:W-:-:S03]  /*eb80*/  IMAD R21, R4, UR11, R21 ;  /* 0x0000000b04157c24 */ /* 0x000fc6000f8e0215 */
[----:B------:R-:W-:Y:S01]  /*eb90*/  IADD3.X R5, R8, UR4, R3, P0, !PT ;  /* 0x0000000408057c10 */ /* 0x000fe200087fe403 */
[----:B------:R-:W-:-:S04]  /*eba0*/  IMAD R3, R22, UR8, RZ ;  /* 0x0000000816037c24 */ /* 0x000fc8000f8e02ff */
[C---:B------:R-:W-:Y:S02]  /*ebb0*/  IMAD R9, R6.reuse, UR9, R3 ;  /* 0x0000000906097c24 */ /* 0x040fe4000f8e0203 */
[----:B------:R-:W-:-:S04]  /*ebc0*/  IMAD.WIDE.U32 R2, R6, UR8, RZ ;  /* 0x0000000806027c25 */ /* 0x000fc8000f8e00ff */
[----:B------:R-:W-:Y:S02]  /*ebd0*/  IMAD.IADD R3, R3, 0x1, R9 ;  /* 0x0000000103037824 */ /* 0x000fe400078e0209 */
[----:B------:R-:W-:-:S04]  /*ebe0*/  IMAD.WIDE.U32 R2, R4, UR10, R2 ;  /* 0x0000000a04027c25 */ /* 0x000fc8000f8e0002 */
[----:B------:R-:W-:Y:S02]  /*ebf0*/  IMAD.IADD R3, R3, 0x1, R21 ;  /* 0x0000000103037824 */ /* 0x000fe400078e0215 */
[----:B------:R-:W-:-:S03]  /*ec00*/  IMAD.WIDE.U32 R2, R7, UR40, R2 ;  /* 0x0000002807027c25 */ /* 0x000fc6000f8e0002 */
[----:B------:R-:W-:-:S04]  /*ec10*/  IADD3 R4, P0, R2, UR6, RZ ;  /* 0x0000000602047c10 */ /* 0x000fc8000ff1e0ff */
[----:B------:R-:W-:Y:S01]  /*ec20*/  IADD3.X R8, R8, UR4, R3, P0, !PT ;  /* 0x0000000408087c10 */ /* 0x000fe200087fe403 */
[----:B------:R-:W-:-:S03]  /*ec30*/  UMOV UR4, 0xffffffff ;  /* 0xffffffff00047882 */ /* 0x000fc60000000000 */
[----:B------:R-:W-:Y:S05]  /*ec40*/  BRA.DIV UR4, `(.L_x_53) ;  /* 0x0000003a04f87947 */ /* 0x000fea000b800000 */
[----:B------:R-:W0:Y:S01]  /*ec50*/  SHFL.IDX PT, R14, R0, RZ, 0x1c1f ;  /* 0x001c1fff000e7589 */ /* 0x000e2200000e0000 */
[----:B------:R-:W1:Y:S01]  /*ec60*/  LDC R7, c[0x0][0x2f4] ;  /* 0x0000bd00ff077b82 */ /* 0x000e620000000800 */
[----:B------:R-:W-:Y:S02]  /*ec70*/  P2R R6, PR, RZ, 0x8 ;  /* 0x00000008ff067803 */ /* 0x000fe40000000000 */
[----:B------:R-:W2:Y:S01]  /*ec80*/  SHFL.IDX PT, R2, R5, RZ, 0x1c1f ;  /* 0x001c1fff05027589 */ /* 0x000ea200000e0000 */
[----:B------:R-:W-:-:S03]  /*ec90*/  LOP3.LUT P3, RZ, R16, 0x40, RZ, 0xc0, !PT ;  /* 0x0000004010ff7812 */ /* 0x000fc6000786c0ff */
[----:B------:R-:W-:Y:S10]  /*eca0*/  SHFL.IDX PT, R8, R8, RZ, 0x1c1f ;  /* 0x001c1fff08087589 */ /* 0x000ff400000e0000 */
[----:B0-----:R-:W-:-:S02]  /*ecb0*/  @P3 IADD3 R14, P0, R35, R14, RZ ;  /* 0x0000000e230e3210 */ /* 0x001fc40007f1e0ff */
[-C--:B-1----:R-:W-:Y:S02]  /*ecc0*/  ISETP.GE.AND P6, PT, R35, R7.reuse, PT ;  /* 0x000000072300720c */ /* 0x082fe40003fc6270 */
[----:B--2---:R-:W-:Y:S01]  /*ecd0*/  @P3 IADD3.X R3, RZ, R2, RZ, P0, !PT ;  /* 0x00000002ff033210 */ /* 0x004fe200007fe4ff */
[----:B------:R-:W-:Y:S01]  /*ece0*/  @P3 IMAD.MOV.U32 R2, RZ, RZ, R14 ;  /* 0x000000ffff023224 */ /* 0x000fe200078e000e */
[-C--:B------:R-:W-:Y:S01]  /*ecf0*/  ISETP.GE.AND P2, PT, R25, R7.reuse, PT ;  /* 0x000000071900720c */ /* 0x080fe20003f46270 */
[----:B------:R-:W0:Y:S01]  /*ed00*/  SHFL.IDX PT, R14, R0, 0x1, 0x1c1f ;  /* 0x003c1f00000e7f89 */ /* 0x000e2200000e0000 */
[----:B------:R-:W-:-:S07]  /*ed10*/  ISETP.GE.AND P1, PT, R23, R7, PT ;  /* 0x000000071700720c */ /* 0x000fce0003f26270 */
[----:B------:R-:W-:Y:S04]  /*ed20*/  @P3 LDGSTS.E.BYPASS.LTC128B.128 [R24+0x24200], desc[UR54][R2.64], !P6 ;  /* 0x2420000002183fae */ /* 0x000fe8000f101d76 */
[----:B------:R-:W-:Y:S04]  /*ed30*/  @P3 LDGSTS.E.BYPASS.LTC128B.128 [R24+0x26a00], desc[UR54][R2.64+0x40], !P2 ;  /* 0x26a0004002183fae */ /* 0x000fe8000d101d76 */
[----:B------:R1:W-:Y:S01]  /*ed40*/  @P3 LDGSTS.E.BYPASS.LTC128B.128 [R24+0x29200], desc[UR54][R2.64+0x80], !P1 ;  /* 0x2920008002183fae */ /* 0x0003e2000c901d76 */
[----:B------:R-:W-:-:S03]  /*ed50*/  ISETP.NE.AND P3, PT, R6, RZ, PT ;  /* 0x000000ff0600720c */ /* 0x000fc60003f65270 */
[----:B------:R-:W2:Y:S01]  /*ed60*/  SHFL.IDX PT, R6, R5, 0x1, 0x1c1f ;  /* 0x003c1f0005067f89 */ /* 0x000ea200000e0000 */
[----:B0-----:R-:W-:-:S05]  /*ed70*/  @P5 IADD3 R14, P0, R35, R14, RZ ;  /* 0x0000000e230e5210 */ /* 0x001fca0007f1e0ff */
[----:B-1----:R-:W-:Y:S02]  /*ed80*/  @P5 IMAD.MOV.U32 R2, RZ, RZ, R14 ;  /* 0x000000ffff025224 */ /* 0x002fe400078e000e */
[----:B------:R-:W0:Y:S01]  /*ed90*/  SHFL.IDX PT, R14, R0, 0x2, 0x1c1f ;  /* 0x005c1f00000e7f89 */ /* 0x000e2200000e0000 */
[----:B--2---:R-:W-:-:S03]  /*eda0*/  @P5 IMAD.X R7, RZ, RZ, R6, P0 ;  /* 0x000000ffff075224 */ /* 0x004fc600000e0606 */
[----:B------:R-:W1:Y:S01]  /*edb0*/  SHFL.IDX PT, R6, R5, 0x2, 0x1c1f ;  /* 0x005c1f0005067f89 */ /* 0x000e6200000e0000 */
[----:B------:R-:W-:-:S05]  /*edc0*/  @P5 IMAD.MOV.U32 R3, RZ, RZ, R7 ;  /* 0x000000ffff035224 */ /* 0x000fca00078e0007 */
[----:B------:R-:W-:Y:S01]  /*edd0*/  @P5 LDGSTS.E.BYPASS.LTC128B.128 [R24+0x24a00], desc[UR54][R2.64], !P6 ;  /* 0x24a0000002185fae */ /* 0x000fe2000f101d76 */
[----:B0-----:R-:W-:-:S03]  /*ede0*/  @P4 IADD3 R14, P0, R35, R14, RZ ;  /* 0x0000000e230e4210 */ /* 0x001fc60007f1e0ff */
[----:B------:R-:W-:Y:S04]  /*edf0*/  @P5 LDGSTS.E.BYPASS.LTC128B.128 [R24+0x27200], desc[UR54][R2.64+0x40], !P2 ;  /* 0x2720004002185fae */ /* 0x000fe8000d101d76 */
[----:B------:R0:W-:Y:S01]  /*ee00*/  @P5 LDGSTS.E.BYPASS.LTC128B.128 [R24+0x29a00], desc[UR54][R2.64+0x80], !P1 ;  /* 0x29a0008002185fae */ /* 0x0001e2000c901d76 */
[----:B-1----:R-:W-:-:S03]  /*ee10*/  @P4 IMAD.X R7, RZ, RZ, R6, P0 ;  /* 0x000000ffff074224 */ /* 0x002fc600000e0606 */
[----:B------:R-:W-:Y:S01]  /*ee20*/  SHFL.IDX PT, R6, R5, 0x3, 0x1c1f ;  /* 0x007c1f0005067f89 */ /* 0x000fe200000e0000 */
[----:B0-----:R-:W-:Y:S02]  /*ee30*/  @P4 IMAD.MOV.U32 R2, RZ, RZ, R14 ;  /* 0x000000ffff024224 */ /* 0x001fe400078e000e */
[----:B------:R-:W-:Y:S01]  /*ee40*/  @P4 IMAD.MOV.U32 R3, RZ, RZ, R7 ;  /* 0x000000ffff034224 */ /* 0x000fe200078e0007 */
[----:B------:R-:W0:Y:S04]  /*ee50*/  SHFL.IDX PT, R14, R0, 0x3, 0x1c1f ;  /* 0x007c1f00000e7f89 */ /* 0x000e2800000e0000 */
[----:B------:R-:W-:Y:S04]  /*ee60*/  @P4 LDGSTS.E.BYPASS.LTC128B.128 [R24+0x25200], desc[UR54][R2.64], !P6 ;  /* 0x2520000002184fae */ /* 0x000fe8000f101d76 */
[----:B------:R-:W-:Y:S04]  /*ee70*/  @P4 LDGSTS.E.BYPASS.LTC128B.128 [R24+0x27a00], desc[UR54][R2.64+0x40], !P2 ;  /* 0x27a0004002184fae */ /* 0x000fe8000d101d76 */
[----:B------:R1:W-:Y:S01]  /*ee80*/  @P4 LDGSTS.E.BYPASS.LTC128B.128 [R24+0x2a200], desc[UR54][R2.64+0x80], !P1 ;  /* 0x2a20008002184fae */ /* 0x0003e2000c901d76 */
[----:B0-----:R-:W-:-:S04]  /*ee90*/  @P3 IADD3 R14, P0, R35, R14, RZ ;  /* 0x0000000e230e3210 */ /* 0x001fc80007f1e0ff */
[----:B------:R-:W-:Y:S01]  /*eea0*/  @P3 IADD3.X R7, RZ, R6, RZ, P0, !PT ;  /* 0x00000006ff073210 */ /* 0x000fe200007fe4ff */
[----:B-1----:R-:W-:Y:S02]  /*eeb0*/  @P3 IMAD.MOV.U32 R2, RZ, RZ, R14 ;  /* 0x000000ffff023224 */ /* 0x002fe400078e000e */
[----:B------:R0:W1:Y:S02]  /*eec0*/  SHFL.IDX PT, R14, R4, RZ, 0x1c1f ;  /* 0x001c1fff040e7589 */ /* 0x00006400000e0000 */
[----:B------:R-:W-:-:S05]  /*eed0*/  @P3 IMAD.MOV.U32 R3, RZ, RZ, R7 ;  /* 0x000000ffff033224 */ /* 0x000fca00078e0007 */
[----:B------:R0:W-:Y:S04]  /*eee0*/  @P3 LDGSTS.E.BYPASS.LTC128B.128 [R24+0x25a00], desc[UR54][R2.64], !P6 ;  /* 0x25a0000002183fae */ /* 0x0001e8000f101d76 */
[----:B------:R0:W-:Y:S04]  /*eef0*/  @P3 LDGSTS.E.BYPASS.LTC128B.128 [R24+0x28200], desc[UR54][R2.64+0x40], !P2 ;  /* 0x2820004002183fae */ /* 0x0001e8000d101d76 */
[----:B------:R0:W-:Y:S02]  /*ef00*/  @P3 LDGSTS.E.BYPASS.LTC128B.128 [R24+0x2aa00], desc[UR54][R2.64+0x80], !P1 ;  /* 0x2aa0008002183fae */ /* 0x0001e4000c901d76 */
.L_x_126:
[----:B------:R-:W-:Y:S01]  /*ef10*/  LOP3.LUT P0, RZ, R16, 0x80, RZ, 0xc0, !PT ;  /* 0x0000008010ff7812 */ /* 0x000fe2000780c0ff */
[----:B------:R-:W-:-:S12]  /*ef20*/  BSSY B0, `(.L_x_54) ;  /* 0x000000e000007945 */ /* 0x000fd80003800000 */
[----:B------:R-:W-:Y:S05]  /*ef30*/  @!P0 BRA `(.L_x_55) ;  /* 0x0000000000308947 */ /* 0x000fea0003800000 */
[----:B------:R-:W2:Y:S01]  /*ef40*/  LDC R0, c[0x0][0x2f4] ;  /* 0x0000bd00ff007b82 */ /* 0x000ea20000000800 */
[----:B01----:R-:W-:-:S05]  /*ef50*/  IADD3 R2, P0, R35, R14, RZ ;  /* 0x0000000e23027210 */ /* 0x003fca0007f1e0ff */
[----:B------:R-:W-:Y:S01]  /*ef60*/  IMAD.X R3, RZ, RZ, R8, P0 ;  /* 0x000000ffff037224 */ /* 0x000fe200000e0608 */
[-C--:B--2---:R-:W-:Y:S02]  /*ef70*/  ISETP.GE.AND P3, PT, R35, R0.reuse, PT ;  /* 0x000000002300720c */ /* 0x084fe40003f66270 */
[-C--:B------:R-:W-:Y:S02]  /*ef80*/  ISETP.GE.AND P2, PT, R25, R0.reuse, PT ;  /* 0x000000001900720c */ /* 0x080fe40003f46270 */
[----:B------:R-:W-:-:S09]  /*ef90*/  ISETP.GE.AND P1, PT, R23, R0, PT ;  /* 0x000000001700720c */ /* 0x000fd20003f26270 */
[----:B------:R-:W-:Y:S01]  /*efa0*/  @!PT LDS RZ, [RZ] ;  /* 0x00000000fffff984 */ /* 0x000fe20000000800 */
[----:B------:R-:W-:Y:S01]  /*efb0*/  @!PT LDS RZ, [RZ] ;  /* 0x00000000fffff984 */ /* 0x000fe20000000800 */
[----:B------:R-:W-:Y:S01]  /*efc0*/  @!PT LDS RZ, [RZ] ;  /* 0x00000000fffff984 */ /* 0x000fe20000000800 */
[----:B------:R2:W-:Y:S04]  /*efd0*/  LDGSTS.E.BYPASS.LTC128B.128 [R24+0x26200], desc[UR54][R2.64], !P3 ;  /* 0x2620000002187fae */ /* 0x0005e8000d901d76 */
[----:B------:R2:W-:Y:S04]  /*efe0*/  LDGSTS.E.BYPASS.LTC128B.128 [R24+0x28a00], desc[UR54][R2.64+0x40], !P2 ;  /* 0x28a0004002187fae */ /* 0x0005e8000d101d76 */
[----:B------:R2:W-:Y:S02]  /*eff0*/  LDGSTS.E.BYPASS.LTC128B.128 [R24+0x2b200], desc[UR54][R2.64+0x80], !P1 ;  /* 0x2b20008002187fae */ /* 0x0005e4000c901d76 */
.L_x_55:
[----:B------:R-:W-:Y:S05]  /*f000*/  BSYNC B0 ;  /* 0x0000000000007941 */ /* 0x000fea0003800000 */
.L_x_54:
[----:B------:R-:W-:Y:S01]  /*f010*/  NOP ;  /* 0x0000000000007918 */ /* 0x000fe20000000000 */
[----:B------:R-:W-:Y:S01]  /*f020*/  SYNCS.ARRIVE.TRANS64.RED.A0T1 RZ, [UR42+0x33430], RZ ;  /* 0x033430ffffff79a7 */ /* 0x000fe2000820042a */
[----:B------:R-:W-:Y:S01]  /*f030*/  ARRIVES.LDGSTSBAR.64.TRANSCNT [UR42+0x33430] ;  /* 0x03343000ff0079b0 */ /* 0x000fe20008000aaa */
[----:B------:R-:W-:Y:S01]  /*f040*/  NOP ;  /* 0x0000000000007918 */ /* 0x000fe20000000000 */
[----:B------:R-:W-:-:S06]  /*f050*/  ULOP3.LUT UR4, UR39, 0x2, URZ, 0xfc, !UPT ;  /* 0x0000000227047892 */ /* 0x000fcc000f8efc3f */
[----:B0-2---:R-:W-:-:S05]  /*f060*/  IMAD.U32 R2, RZ, RZ, UR4 ;  /* 0x00000004ff027e24 */ /* 0x005fca000f8e00ff */
[----:B------:R-:W-:-:S13]  /*f070*/  ISETP.NE.AND P0, PT, R2, 0x3, PT ;  /* 0x000000030200780c */ /* 0x000fda0003f05270 */
[----:B------:R-:W-:Y:S05]  /*f080*/  @!P0 BRA `(.L_x_56) ;  /* 0x0000000000048947 */ /* 0x000fea0003800000 */
[----:B------:R-:W-:Y:S01]  /*f090*/  BPT.TRAP 0x1 ;  /* 0x000000040000795c */ /* 0x000fe20000300000 */
.L_x_56:
[----:B------:R-:W-:Y:S01]  /*f0a0*/  SYNCS.ARRIVE.TRANS64.A1T0 RZ, [UR42+0x33430], RZ ;  /* 0x033430ffffff79a7 */ /* 0x000fe2000810002a */
[----:B------:R-:W-:Y:S05]  /*f0b0*/  WARPSYNC.ALL ;  /* 0x0000000000007948 */ /* 0x000fea0003800000 */
[----:B------:R-:W-:Y:S01]  /*f0c0*/  UIADD3 UR5, UR42, 0x1e200, URZ ;  /* 0x0001e2002a057890 */ /* 0x000fe2000fffe03f */
[----:B------:R-:W-:Y:S01]  /*f0d0*/  R2UR UR4, R34 ;  /* 0x00000000220472ca */ /* 0x000fe200000e0000 */
[----:B------:R-:W-:Y:S01]  /*f0e0*/  ULDC.64 UR6, c[0x0][0x2d8] ;  /* 0x0000b60000067ab9 */ /* 0x000fe20000000a00 */
[----:B------:R-:W-:Y:S01]  /*f0f0*/  SHF.R.S32.HI R18, RZ, 0x1f, R29 ;  /* 0x0000001fff127819 */ /* 0x000fe2000001141d */
[----:B------:R-:W-:Y:S02]  /*f100*/  ULOP3.LUT UP0, URZ, UR5, 0x1bf, URZ, 0xc0, !UPT ;  /* 0x000001bf053f7892 */ /* 0x000fe4000f80c03f */
[----:B------:R-:W-:Y:S01]  /*f110*/  UIMAD.WIDE.U32 UR36, UR40, UR6, URZ ;  /* 0x00000006282472a5 */ /* 0x000fe2000f8e003f */
[----:B------:R-:W-:Y:S03]  /*f120*/  BAR.SYNC.DEFER_BLOCKING 0x8, 0x180 ;  /* 0x0206000000007b1d */ /* 0x000fe60000010000 */
[----:B------:R-:W-:-:S04]  /*f130*/  PLOP3.LUT P0, PT, PT, PT, UP0, 0x80, 0x0 ;  /* 0x000000000000781c */ /* 0x000fc80003f0f008 */
[----:B------:R-:W-:-:S04]  /*f140*/  UIMAD UR4, UR4, UR6, URZ ;  /* 0x00000006040472a4 */ /* 0x000fc8000f8e023f */
[----:B------:R-:W-:-:S04]  /*f150*/  UIMAD UR4, UR40, UR7, UR4 ;  /* 0x00000007280472a4 */ /* 0x000fc8000f8e0204 */
[----:B------:R-:W-:Y:S01]  /*f160*/  UIADD3 UR43, UR37, UR4, URZ ;  /* 0x00000004252b7290 */ /* 0x000fe2000fffe03f */
[----:B------:R-:W-:Y:S11]  /*f170*/  @!P0 BRA `(.L_x_57) ;  /* 0x0000000000408947 */ /* 0x000ff60003800000 */
[----:B------:R-:W-:Y:S01]  /*f180*/  MOV R2, 0x0 ;  /* 0x0000000000027802 */ /* 0x000fe20000000f00 */
[----:B------:R-:W-:Y:S01]  /*f190*/  ULDC.64 UR6, c[0x4][0xc0] ;  /* 0x0100300000067ab9 */ /* 0x000fe20000000a00 */
[----:B------:R-:W-:Y:S01]  /*f1a0*/  ULDC.64 UR8, c[0x4][0xc8] ;  /* 0x0100320000087ab9 */ /* 0x000fe20000000a00 */
[----:B------:R-:W-:Y:S01]  /*f1b0*/  ULDC.64 UR4, c[0x4][0x28] ;  /* 0x01000a0000047ab9 */ /* 0x000fe20000000a00 */
[----:B------:R-:W-:Y:S01]  /*f1c0*/  IMAD.U32 R4, RZ, RZ, UR6 ;  /* 0x00000006ff047e24 */ /* 0x000fe2000f8e00ff */
[----:B------:R-:W-:Y:S01]  /*f1d0*/  MOV R7, UR9 ;  /* 0x0000000900077c02 */ /* 0x000fe20008000f00 */
[----:B------:R-:W0:Y:S01]  /*f1e0*/  LDC.64 R2, c[0x4][R2] ;  /* 0x0100000002027b82 */ /* 0x000e220000000a00 */
[----:B------:R-:W-:Y:S02]  /*f1f0*/  IMAD.U32 R5, RZ, RZ, UR7 ;  /* 0x00000007ff057e24 */ /* 0x000fe4000f8e00ff */
[----:B------:R-:W-:Y:S02]  /*f200*/  IMAD.U32 R6, RZ, RZ, UR8 ;  /* 0x00000008ff067e24 */ /* 0x000fe4000f8e00ff */
[----:B------:R-:W-:-:S02]  /*f210*/  IMAD.U32 R10, RZ, RZ, UR4 ;  /* 0x00000004ff0a7e24 */ /* 0x000fc4000f8e00ff */
[----:B------:R-:W-:Y:S02]  /*f220*/  IMAD.U32 R11, RZ, RZ, UR5 ;  /* 0x00000005ff0b7e24 */ /* 0x000fe4000f8e00ff */
[----:B------:R-:W-:Y:S02]  /*f230*/  IMAD.MOV.U32 R8, RZ, RZ, 0x70 ;  /* 0x00000070ff087424 */ /* 0x000fe400078e00ff */
[----:B------:R-:W-:Y:S02]  /*f240*/  IMAD.MOV.U32 R12, RZ, RZ, 0x1 ;  /* 0x00000001ff0c7424 */ /* 0x000fe400078e00ff */
[----:B------:R-:W-:-:S07]  /*f250*/  IMAD.MOV.U32 R13, RZ, RZ, RZ ;  /* 0x000000ffff0d7224 */ /* 0x000fce00078e00ff */
[----:B------:R-:W-:-:S07]  /*f260*/  LEPC R20, `(.L_x_57) ;  /* 0x000000001014794e */ /* 0x000fce0000000000 */
[----:B01----:R-:W-:Y:S05]  /*f270*/  CALL.ABS.NOINC R2 ;  /* 0x0000000002007343 */ /* 0x003fea0003c00000 */
.L_x_57:
[----:B------:R-:W0:Y:S01]  /*f280*/  LDC R0, c[0x0][0x448] ;  /* 0x00011200ff007b82 */ /* 0x000e220000000800 */
[----:B------:R-:W-:Y:S01]  /*f290*/  IMAD R7, R28, 0x80, R26 ;  /* 0x000000801c077824 */ /* 0x000fe200078e021a */
[----:B------:R-:W-:Y:S01]  /*f2a0*/  MOV R4, UR36 ;  /* 0x0000002400047c02 */ /* 0x000fe20008000f00 */
[----:B------:R-:W-:Y:S01]  /*f2b0*/  IMAD.U32 R5, RZ, RZ, UR37 ;  /* 0x00000025ff057e24 */ /* 0x000fe2000f8e00ff */
[----:B------:R-:W-:Y:S01]  /*f2c0*/  ULDC.64 UR4, c[0x0][0x2e0] ;  /* 0x0000b80000047ab9 */ /* 0x000fe20000000a00 */
[----:B------:R-:W-:Y:S02]  /*f2d0*/  IMAD.MOV.U32 R5, RZ, RZ, R7 ;  /* 0x000000ffff057224 */ /* 0x000fe400078e0007 */
[----:B------:R-:W-:Y:S02]  /*f2e0*/  IMAD R18, R18, UR4, RZ ;  /* 0x0000000412127c24 */ /* 0x000fe4000f8e02ff */
[----:B------:R-:W-:Y:S02]  /*f2f0*/  IMAD.U32 R3, RZ, RZ, UR43 ;  /* 0x0000002bff037e24 */ /* 0x000fe4000f8e00ff */
[----:B------:R-:W-:-:S02]  /*f300*/  IMAD.MOV.U32 R2, RZ, RZ, R4 ;  /* 0x000000ffff027224 */ /* 0x000fc400078e0004 */
[C---:B------:R-:W-:Y:S02]  /*f310*/  IMAD R11, R29.reuse, UR5, R18 ;  /* 0x000000051d0b7c24 */ /* 0x040fe4000f8e0212 */
[----:B------:R-:W-:Y:S01]  /*f320*/  IMAD.WIDE.U32 R2, R29, UR4, R2 ;  /* 0x000000041d027c25 */ /* 0x000fe2000f8e0002 */
[----:B------:R-:W-:-:S03]  /*f330*/  ULDC.64 UR4, c[0x0][0x2d0] ;  /* 0x0000b40000047ab9 */ /* 0x000fc60000000a00 */
[----:B------:R-:W-:Y:S01]  /*f340*/  IMAD.IADD R3, R3, 0x1, R11 ;  /* 0x0000000103037824 */ /* 0x000fe200078e020b */
[----:B0-----:R-:W-:-:S13]  /*f350*/  ISETP.NE.AND P0, PT, R0, 0x1, PT ;  /* 0x000000010000780c */ /* 0x001fda0003f05270 */
[----:B------:R-:W0:Y:S08]  /*f360*/  @P0 LDC R8, c[0x0][0x44c] ;  /* 0x00011300ff080b82 */ /* 0x000e300000000800 */
[----:B------:R-:W2:Y:S01]  /*f370*/  @P0 LDC R6, c[0x0][0x450] ;  /* 0x00011400ff060b82 */ /* 0x000ea20000000800 */
[----:B0-----:R-:W-:-:S05]  /*f380*/  @P0 IMAD.HI.U32 R9, R7, R8, RZ ;  /* 0x0000000807090227 */ /* 0x001fca00078e00ff */
[----:B--2---:R-:W-:-:S04]  /*f390*/  @P0 SHF.R.U32.HI R5, RZ, R6, R9 ;  /* 0x00000006ff050219 */ /* 0x004fc80000011609 */
[----:B------:R-:W-:Y:S01]  /*f3a0*/  SHF.R.S32.HI R4, RZ, 0x1f, R5 ;  /* 0x0000001fff047819 */ /* 0x000fe20000011405 */
[----:B------:R-:W-:-:S04]  /*f3b0*/  IMAD.WIDE.U32 R2, R5, UR4, R2 ;  /* 0x0000000405027c25 */ /* 0x000fc8000f8e0002 */
[----:B------:R-:W-:-:S04]  /*f3c0*/  IMAD R4, R4, UR4, RZ ;  /* 0x0000000404047c24 */ /* 0x000fc8000f8e02ff */
[----:B------:R-:W-:Y:S01]  /*f3d0*/  IMAD R9, R5, UR5, R4 ;  /* 0x0000000505097c24 */ /* 0x000fe2000f8e0204 */
[----:B------:R-:W-:Y:S01]  /*f3e0*/  ULDC.64 UR4, c[0x0][0x2c8] ;  /* 0x0000b20000047ab9 */ /* 0x000fe20000000a00 */
[----:B------:R-:W-:Y:S02]  /*f3f0*/  IMAD.MOV R4, RZ, RZ, -R5 ;  /* 0x000000ffff047224 */ /* 0x000fe400078e0a05 */
[----:B------:R-:W-:Y:S02]  /*f400*/  IMAD.IADD R3, R3, 0x1, R9 ;  /* 0x0000000103037824 */ /* 0x000fe400078e0209 */
[----:B------:R-:W-:-:S04]  /*f410*/  IMAD R7, R0, R4, R7 ;  /* 0x0000000400077224 */ /* 0x000fc800078e0207 */
[----:B------:R-:W-:Y:S01]  /*f420*/  IMAD.WIDE.U32 R2, R7, UR4, R2 ;  /* 0x0000000407027c25 */ /* 0x000fe2000f8e0002 */
[----:B------:R-:W-:-:S05]  /*f430*/  SHF.R.S32.HI R4, RZ, 0x1f, R7 ;  /* 0x0000001fff047819 */ /* 0x000fca0000011407 */
[----:B------:R-:W-:-:S04]  /*f440*/  IMAD R4, R4, UR4, RZ ;  /* 0x0000000404047c24 */ /* 0x000fc8000f8e02ff */
[----:B------:R-:W-:Y:S01]  /*f450*/  IMAD R5, R7, UR5, R4 ;  /* 0x0000000507057c24 */ /* 0x000fe2000f8e0204 */
[----:B------:R-:W-:Y:S02]  /*f460*/  ULDC.64 UR4, c[0x0][0x280] ;  /* 0x0000a00000047ab9 */ /* 0x000fe40000000a00 */
[----:B------:R-:W-:Y:S01]  /*f470*/  IADD3 R4, P0, R2, UR4, RZ ;  /* 0x0000000402047c10 */ /* 0x000fe2000ff1e0ff */
[----:B------:R-:W-:Y:S02]  /*f480*/  ULDC UR4, c[0x0][0x2b8] ;  /* 0x0000ae0000047ab9 */ /* 0x000fe40000000800 */
[----:B------:R-:W-:Y:S02]  /*f490*/  ISETP.GE.AND P3, PT, R25, UR4, PT ;  /* 0x0000000419007c0c */ /* 0x000fe4000bf66270 */
[----:B------:R-:W-:Y:S01]  /*f4a0*/  IADD3.X R5, R3, UR5, R5, P0, !PT ;  /* 0x0000000503057c10 */ /* 0x000fe200087fe405 */
[----:B------:R-:W-:Y:S01]  /*f4b0*/  UMOV UR5, 0xffffffff ;  /* 0xffffffff00057882 */ /* 0x000fe20000000000 */
[----:B------:R-:W-:-:S02]  /*f4c0*/  ISETP.GE.AND P2, PT, R23, UR4, PT ;  /* 0x0000000417007c0c */ /* 0x000fc4000bf46270 */
[----:B------:R-:W-:Y:S01]  /*f4d0*/  ISETP.GE.AND P4, PT, R35, UR4, PT ;  /* 0x0000000423007c0c */ /* 0x000fe2000bf86270 */
[----:B------:R-:W-:-:S12]  /*f4e0*/  BRA.DIV UR5, `(.L_x_58) ;  /* 0x0000003a057c7947 */ /* 0x000fd8000b800000 */
[----:B-1----:R-:W0:Y:S01]  /*f4f0*/  SHFL.IDX PT, R14, R4, RZ, 0x1c1f ;  /* 0x001c1fff040e7589 */ /* 0x002e2200000e0000 */
[----:B------:R-:W-:Y:S01]  /*f500*/  ULDC UR4, c[0x0][0x288] ;  /* 0x0000a20000047ab9 */ /* 0x000fe20000000800 */
[----:B------:R-:W-:Y:S02]  /*f510*/  IMAD R7, R28, 0x80, R27 ;  /* 0x000000801c077824 */ /* 0x000fe400078e021b */
[----:B------:R-:W1:Y:S01]  /*f520*/  SHFL.IDX PT, R2, R5, RZ, 0x1c1f ;  /* 0x001c1fff05027589 */ /* 0x000e6200000e0000 */
[----:B------:R-:W-:Y:S02]  /*f530*/  IMAD R0, R0, UR4, RZ ;  /* 0x0000000400007c24 */ /* 0x000fe4000f8e02ff */
[C---:B------:R-:W-:Y:S01]  /*f540*/  VIADD R9, R7.reuse, 0x20 ;  /* 0x0000002007097836 */ /* 0x040fe20000000000 */
[----:B------:R-:W-:Y:S01]  /*f550*/  SHFL.IDX PT, R6, R5, 0x1, 0x1c1f ;  /* 0x003c1f0005067f89 */ /* 0x000fe200000e0000 */
[C---:B------:R-:W-:Y:S01]  /*f560*/  VIADD R11, R7.reuse, 0x40 ;  /* 0x00000040070b7836 */ /* 0x040fe20000000000 */
[----:B------:R-:W-:-:S13]  /*f570*/  ISETP.GE.AND P0, PT, R7, R0, PT ;  /* 0x000000000700720c */ /* 0x000fda0003f06270 */
[----:B0-----:R-:W-:-:S04]  /*f580*/  @!P0 IADD3 R14, P1, R35, R14, RZ ;  /* 0x0000000e230e8210 */ /* 0x001fc80007f3e0ff */
[----:B-1----:R-:W-:Y:S01]  /*f590*/  @!P0 IADD3.X R3, RZ, R2, RZ, P1, !PT ;  /* 0x00000002ff038210 */ /* 0x002fe20000ffe4ff */
[----:B------:R-:W-:Y:S01]  /*f5a0*/  @!P0 IMAD.MOV.U32 R2, RZ, RZ, R14 ;  /* 0x000000ffff028224 */ /* 0x000fe200078e000e */
[----:B------:R-:W-:Y:S01]  /*f5b0*/  ISETP.GE.AND P1, PT, R9, R0, PT ;  /* 0x000000000900720c */ /* 0x000fe20003f26270 */
[----:B------:R-:W0:Y:S04]  /*f5c0*/  SHFL.IDX PT, R14, R4, 0x1, 0x1c1f ;  /* 0x003c1f00040e7f89 */ /* 0x000e2800000e0000 */
[----:B------:R-:W-:Y:S04]  /*f5d0*/  @!P0 LDGSTS.E.BYPASS.LTC128B.128 [R24+0x1e200], desc[UR54][R2.64], !P4 ;  /* 0x1e20000002188fae */ /* 0x000fe8000e101d76 */
[----:B------:R-:W-:Y:S04]  /*f5e0*/  @!P0 LDGSTS.E.BYPASS.LTC128B.128 [R24+0x20200], desc[UR54][R2.64+0x40], !P3 ;  /* 0x2020004002188fae */ /* 0x000fe8000d901d76 */
[----:B------:R1:W-:Y:S01]  /*f5f0*/  @!P0 LDGSTS.E.BYPASS.LTC128B.128 [R24+0x22200], desc[UR54][R2.64+0x80], !P2 ;  /* 0x2220008002188fae */ /* 0x0003e2000d101d76 */
[----:B0-----:R-:W-:-:S03]  /*f600*/  @!P1 IADD3 R8, P0, R35, R14, RZ ;  /* 0x0000000e23089210 */ /* 0x001fc60007f1e0ff */
[----:B------:R-:W0:Y:S02]  /*f610*/  SHFL.IDX PT, R14, R4, 0x2, 0x1c1f ;  /* 0x005c1f00040e7f89 */ /* 0x000e2400000e0000 */
[----:B------:R-:W-:Y:S01]  /*f620*/  @!P1 IMAD.X R9, RZ, RZ, R6, P0 ;  /* 0x000000ffff099224 */ /* 0x000fe200000e0606 */
[----:B------:R-:W-:Y:S01]  /*f630*/  ISETP.GE.AND P0, PT, R11, R0, PT ;  /* 0x000000000b00720c */ /* 0x000fe20003f06270 */
[----:B------:R-:W2:Y:S01]  /*f640*/  SHFL.IDX PT, R6, R5, 0x2, 0x1c1f ;  /* 0x005c1f0005067f89 */ /* 0x000ea200000e0000 */
[----:B-1----:R-:W-:Y:S02]  /*f650*/  @!P1 IMAD.MOV.U32 R2, RZ, RZ, R8 ;  /* 0x000000ffff029224 */ /* 0x002fe400078e0008 */
[----:B------:R-:W-:Y:S01]  /*f660*/  @!P1 IMAD.MOV.U32 R3, RZ, RZ, R9 ;  /* 0x000000ffff039224 */ /* 0x000fe200078e0009 */
[----:B------:R-:W1:Y:S04]  /*f670*/  SHFL.IDX PT, R5, R5, 0x3, 0x1c1f ;  /* 0x007c1f0005057f89 */ /* 0x000e6800000e0000 */
[----:B------:R-:W-:Y:S04]  /*f680*/  @!P1 LDGSTS.E.BYPASS.LTC128B.128 [R24+0x1ea00], desc[UR54][R2.64], !P4 ;  /* 0x1ea0000002189fae */ /* 0x000fe8000e101d76 */
[----:B------:R-:W-:Y:S04]  /*f690*/  @!P1 LDGSTS.E.BYPASS.LTC128B.128 [R24+0x20a00], desc[UR54][R2.64+0x40], !P3 ;  /* 0x20a0004002189fae */ /* 0x000fe8000d901d76 */
[----:B------:R3:W-:Y:S01]  /*f6a0*/  @!P1 LDGSTS.E.BYPASS.LTC128B.128 [R24+0x22a00], desc[UR54][R2.64+0x80], !P2 ;  /* 0x22a0008002189fae */ /* 0x0007e2000d101d76 */
[----:B0-----:R-:W-:-:S05]  /*f6b0*/  @!P0 IADD3 R14, P5, R35, R14, RZ ;  /* 0x0000000e230e8210 */ /* 0x001fca0007fbe0ff */
[----:B--2---:R-:W-:Y:S01]  /*f6c0*/  @!P0 IMAD.X R19, RZ, RZ, R6, P5 ;  /* 0x000000ffff138224 */ /* 0x004fe200028e0606 */
[----:B---3--:R-:W-:-:S03]  /*f6d0*/  @!P0 MOV R2, R14 ;  /* 0x0000000e00028202 */ /* 0x008fc60000000f00 */
[----:B------:R-:W-:Y:S01]  /*f6e0*/  @!P0 IMAD.MOV.U32 R3, RZ, RZ, R19 ;  /* 0x000000ffff038224 */ /* 0x000fe200078e0013 */
[----:B------:R0:W2:Y:S04]  /*f6f0*/  SHFL.IDX PT, R14, R4, 0x3, 0x1c1f ;  /* 0x007c1f00040e7f89 */ /* 0x0000a800000e0000 */
[----:B------:R0:W-:Y:S04]  /*f700*/  @!P0 LDGSTS.E.BYPASS.LTC128B.128 [R24+0x1f200], desc[UR54][R2.64], !P4 ;  /* 0x1f20000002188fae */ /* 0x0001e8000e101d76 */
[----:B------:R0:W-:Y:S04]  /*f710*/  @!P0 LDGSTS.E.BYPASS.LTC128B.128 [R24+0x21200], desc[UR54][R2.64+0x40], !P3 ;  /* 0x2120004002188fae */ /* 0x0001e8000d901d76 */
[----:B-1----:R0:W-:Y:S02]  /*f720*/  @!P0 LDGSTS.E.BYPASS.LTC128B.128 [R24+0x23200], desc[UR54][R2.64+0x80], !P2 ;  /* 0x2320008002188fae */ /* 0x0021e4000d101d76 */
.L_x_135:
[----:B------:R-:W-:Y:S01]  /*f730*/  VIADD R7, R7, 0x60 ;  /* 0x0000006007077836 */ /* 0x000fe20000000000 */
[----:B------:R-:W-:Y:S04]  /*f740*/  BSSY B0, `(.L_x_59) ;  /* 0x000000b000007945 */ /* 0x000fe80003800000 */
[----:B------:R-:W-:-:S13]  /*f750*/  ISETP.GE.AND P0, PT, R7, R0, PT ;  /* 0x000000000700720c */ /* 0x000fda0003f06270 */
[----:B------:R-:W-:Y:S05]  /*f760*/  @P0 BRA `(.L_x_60) ;  /* 0x0000000000200947 */ /* 0x000fea0003800000 */
[----:B0-2---:R-:W-:-:S05]  /*f770*/  IADD3 R2, P0, R35, R14, RZ ;  /* 0x0000000e23027210 */ /* 0x005fca0007f1e0ff */
[----:B------:R-:W-:-:S05]  /*f780*/  IMAD.X R3, RZ, RZ, R5, P0 ;  /* 0x000000ffff037224 */ /* 0x000fca00000e0605 */
[----:B------:R-:W-:Y:S01]  /*f790*/  @!PT LDS RZ, [RZ] ;  /* 0x00000000fffff984 */ /* 0x000fe20000000800 */
[----:B------:R-:W-:Y:S01]  /*f7a0*/  @!PT LDS RZ, [RZ] ;  /* 0x00000000fffff984 */ /* 0x000fe20000000800 */
[----:B------:R-:W-:Y:S01]  /*f7b0*/  @!PT LDS RZ, [RZ] ;  /* 0x00000000fffff984 */ /* 0x000fe20000000800 */
[----:B------:R1:W-:Y:S04]  /*f7c0*/  LDGSTS.E.BYPASS.LTC128B.128 [R24+0x1fa00], desc[UR54][R2.64], !P4 ;  /* 0x1fa0000002187fae */ /* 0x0003e8000e101d76 */
[----:B------:R1:W-:Y:S04]  /*f7d0*/  LDGSTS.E.BYPASS.LTC128B.128 [R24+0x21a00], desc[UR54][R2.64+0x40], !P3 ;  /* 0x21a0004002187fae */ /* 0x0003e8000d901d76 */
[----:B------:R1:W-:Y:S02]  /*f7e0*/  LDGSTS.E.BYPASS.LTC128B.128 [R24+0x23a00], desc[UR54][R2.64+0x80], !P2 ;  /* 0x23a0008002187fae */ /* 0x0003e4000d101d76 */
.L_x_60:
[----:B------:R-:W-:Y:S05]  /*f7f0*/  BSYNC B0 ;  /* 0x0000000000007941 */ /* 0x000fea0003800000 */
.L_x_59:
[----:B------:R-:W-:Y:S01]  /*f800*/  NOP ;  /* 0x0000000000007918 */ /* 0x000fe20000000000 */
[----:B------:R-:W-:Y:S01]  /*f810*/  SYNCS.ARRIVE.TRANS64.RED.A0T1 RZ, [UR42+0x33400], RZ ;  /* 0x033400ffffff79a7 */ /* 0x000fe2000820042a */
[----:B------:R-:W-:Y:S01]  /*f820*/  IMAD.MOV.U32 R0, RZ, RZ, 0x1 ;  /* 0x00000001ff007424 */ /* 0x000fe200078e00ff */
[----:B------:R-:W-:Y:S04]  /*f830*/  ARRIVES.LDGSTSBAR.64.TRANSCNT [UR42+0x33400] ;  /* 0x03340000ff0079b0 */ /* 0x000fe80008000aaa */
[----:B------:R-:W-:Y:S01]  /*f840*/  SHF.L.U32 R0, R0, 0x1f, RZ ;  /* 0x0000001f00007819 */ /* 0x000fe200000006ff */
[----:B------:R-:W-:Y:S01]  /*f850*/  NOP ;  /* 0x0000000000007918 */ /* 0x000fe20000000000 */
[----:B------:R-:W-:Y:S02]  /*f860*/  SYNCS.ARRIVE.TRANS64.A1T0 RZ, [UR42+0x33400], RZ ;  /* 0x033400ffffff79a7 */ /* 0x000fe4000810002a */
[----:B------:R-:W3:Y:S02]  /*f870*/  SYNCS.PHASECHK.TRANS64.TRYWAIT P0, [UR42+0x33420], R0 ;  /* 0x03342000ff0075a7 */ /* 0x000ee4000800016a */
[----:B---3--:R-:W-:Y:S05]  /*f880*/  @!P0 BRA `(.L_x_61) ;  /* 0x0000003800d48947 */ /* 0x008fea0003800000 */
.L_x_136:
[----:B------:R-:W-:Y:S01]  /*f890*/  UIADD3 UR4, UR46, -0x2, URZ ;  /* 0xfffffffe2e047890 */ /* 0x000fe2000fffe03f */
[----:B------:R-:W-:-:S03]  /*f8a0*/  IMAD.MOV.U32 R31, RZ, RZ, 0x1 ;  /* 0x00000001ff1f7424 */ /* 0x000fc600078e00ff */
[----:B------:R-:W-:-:S06]  /*f8b0*/  UISETP.GE.AND UP0, UPT, UR4, UR45, UPT ;  /* 0x0000002d0400728c */ /* 0x000fcc000bf06270 */
[----:B------:R-:W-:-:S13]  /*f8c0*/  PLOP3.LUT P0, PT, PT, PT, UP0, 0x80, 0x0 ;  /* 0x000000000000781c */ /* 0x000fda0003f0f008 */
[----:B------:R-:W-:Y:S05]  /*f8d0*/  @!P0 BRA `(.L_x_62) ;  /* 0x00000018000c8947 */ /* 0x000fea0003800000 */
[----:B------:R-:W-:Y:S01]  /*f8e0*/  UIADD3 UR4, UR44, 0x1, URZ ;  /* 0x000000012c047890 */ /* 0x000fe2000fffe03f */
[----:B------:R-:W-:Y:S01]  /*f8f0*/  IADD3 R33, R33, R17, R27 ;  /* 0x0000001121217210 */ /* 0x000fe20007ffe01b */
[----:B------:R-:W-:Y:S01]  /*f900*/  IMAD.MOV.U32 R21, RZ, RZ, 0x1 ;  /* 0x00000001ff157424 */ /* 0x000fe200078e00ff */
[----:B01----:R-:W-:Y:S01]  /*f910*/  LOP3.LUT R3, RZ, UR41, RZ, 0x33, !PT ;  /* 0x00000029ff037c12 */ /* 0x003fe2000f8e33ff */
[----:B------:R-:W-:Y:S01]  /*f920*/  UIMAD UR4, UR4, UR38, URZ ;  /* 0x00000026040472a4 */ /* 0x000fe2000f8e023f */
[----:B------:R-:W-:Y:S01]  /*f930*/  MOV R20, RZ ;  /* 0x000000ff00147202 */ /* 0x000fe20000000f00 */
[----:B------:R-:W-:-:S04]  /*f940*/  VIADD R2, R33, 0xfffffe20 ;  /* 0xfffffe2021027836 */ /* 0x000fc80000000000 */
[----:B------:R-:W-:-:S04]  /*f950*/  LOP3.LUT R0, RZ, UR4, RZ, 0x33, !PT ;  /* 0x00000004ff007c12 */ /* 0x000fc8000f8e33ff */
[----:B------:R-:W-:-:S04]  /*f960*/  VIMNMX R3, R0, R3, !PT ;  /* 0x0000000300037248 */ /* 0x000fc80007fe0100 */
[C---:B------:R-:W-:Y:S01]  /*f970*/  IADD3 R33, -R3.reuse, -0x2, RZ ;  /* 0xfffffffe03217810 */ /* 0x040fe20007ffe1ff */
[----:B------:R-:W-:-:S07]  /*f980*/  IMAD R0, R3, -0xa0, R2 ;  /* 0xffffff6003007824 */ /* 0x000fce00078e0202 */
.L_x_77:
[----:B------:R-:W3:Y:S01]  /*f990*/  LDL R6, [R1] ;  /* 0x0000000001067983 */ /* 0x000ee20000100800 */
[----:B0-----:R-:W0:Y:S01]  /*f9a0*/  LDC R2, c[0x0][0x430] ;  /* 0x00010c00ff027b82 */ /* 0x001e220000000800 */
[----:B------:R-:W-:Y:S01]  /*f9b0*/  VIADD R11, R0, 0x80 ;  /* 0x00000080000b7836 */ /* 0x000fe20000000000 */
[----:B------:R-:W-:Y:S01]  /*f9c0*/  ULDC.64 UR4, c[0x0][0x428] ;  /* 0x00010a0000047ab9 */ /* 0x000fe20000000a00 */
[----:B0-----:R-:W-:-:S13]  /*f9d0*/  ISETP.NE.AND P0, PT, R2, 0x1, PT ;  /* 0x000000010200780c */ /* 0x001fda0003f05270 */
[----:B------:R-:W0:Y:S08]  /*f9e0*/  @P0 LDC R3, c[0x0][0x434] ;  /* 0x00010d00ff030b82 */ /* 0x000e300000000800 */
[----:B------:R-:W1:Y:S08]  /*f9f0*/  @P0 LDC R5, c[0x0][0x438] ;  /* 0x00010e00ff050b82 */ /* 0x000e700000000800 */
[----:B------:R-:W4:Y:S08]  /*fa00*/  @P0 LDC R4, c[0x0][0x434] ;  /* 0x00010d00ff040b82 */ /* 0x000f300000000800 */
[----:B------:R-:W2:Y:S01]  /*fa10*/  @P0 LDC R7, c[0x0][0x438] ;  /* 0x00010e00ff070b82 */ /* 0x000ea20000000800 */
[----:B0-----:R-:W-:-:S04]  /*fa20*/  @P0 IMAD.HI.U32 R2, R0, R3, RZ ;  /* 0x0000000300020227 */ /* 0x001fc800078e00ff */
[----:B------:R-:W-:Y:S01]  /*fa30*/  IMAD.MOV.U32 R10, RZ, RZ, R0 ;  /* 0x000000ffff0a7224 */ /* 0x000fe200078e0000 */
[----:B-1----:R-:W-:Y:S01]  /*fa40*/  @P0 SHF.R.U32.HI R10, RZ, R5, R2 ;  /* 0x00000005ff0a0219 */ /* 0x002fe20000011602 */
[----:B----4-:R-:W-:-:S03]  /*fa50*/  @P0 IMAD.HI.U32 R2, R11, R4, RZ ;  /* 0x000000040b020227 */ /* 0x010fc600078e00ff */
[--C-:B------:R-:W-:Y:S01]  /*fa60*/  SHF.R.S32.HI R5, RZ, 0x1f, R10.reuse ;  /* 0x0000001fff057819 */ /* 0x100fe2000001140a */
[----:B------:R-:W-:Y:S01]  /*fa70*/  IMAD.MOV.U32 R4, RZ, RZ, R10 ;  /* 0x000000ffff047224 */ /* 0x000fe200078e000a */
[----:B--2---:R-:W-:Y:S01]  /*fa80*/  @P0 SHF.R.U32.HI R11, RZ, R7, R2 ;  /* 0x00000007ff0b0219 */ /* 0x004fe20000011602 */
[----:B------:R-:W-:Y:S02]  /*fa90*/  IMAD R7, R37, UR4, RZ ;  /* 0x0000000425077c24 */ /* 0x000fe4000f8e02ff */
[----:B------:R-:W-:-:S04]  /*faa0*/  IMAD.WIDE.U32 R4, R32, UR4, R4 ;  /* 0x0000000420047c25 */ /* 0x000fc8000f8e0004 */
[----:B------:R-:W-:-:S04]  /*fab0*/  IMAD R9, R32, UR5, R7 ;  /* 0x0000000520097c24 */ /* 0x000fc8000f8e0207 */
[----:B------:R-:W-:Y:S01]  /*fac0*/  IMAD.IADD R5, R9, 0x1, R5 ;  /* 0x0000000109057824 */ /* 0x000fe200078e0205 */
[----:B---3--:R-:W-:-:S13]  /*fad0*/  ISETP.GT.U32.AND P1, PT, R6, 0x9f, PT ;  /* 0x0000009f0600780c */ /* 0x008fda0003f24070 */
[--C-:B------:R-:W-:Y:S01]  /*fae0*/  @!P1 SHF.R.S32.HI R3, RZ, 0x1f, R11.reuse ;  /* 0x0000001fff039819 */ /* 0x100fe2000001140b */
[----:B------:R-:W-:-:S04]  /*faf0*/  @!P1 IMAD.MOV.U32 R2, RZ, RZ, R11 ;  /* 0x000000ffff029224 */ /* 0x000fc800078e000b */
[----:B------:R-:W-:Y:S01]  /*fb00*/  @!P1 IMAD.WIDE.U32 R2, R32, UR4, R2 ;  /* 0x0000000420029c25 */ /* 0x000fe2000f8e0002 */
[----:B------:R-:W-:Y:S02]  /*fb10*/  ULDC.64 UR4, c[0x0][0x418] ;  /* 0x0001060000047ab9 */ /* 0x000fe40000000a00 */
[----:B------:R-:W-:-:S04]  /*fb20*/  LEA R6, P0, R4, UR4, 0x2 ;  /* 0x0000000404067c11 */ /* 0x000fc8000f8010ff */
[----:B------:R-:W-:Y:S01]  /*fb30*/  LEA.HI.X R7, R4, UR5, R5, 0x2, P0 ;  /* 0x0000000504077c11 */ /* 0x000fe200080f1405 */
[----:B------:R-:W-:-:S04]  /*fb40*/  @!P1 IMAD.IADD R3, R9, 0x1, R3 ;  /* 0x0000000109039824 */ /* 0x000fc800078e0203 */
[----:B------:R-:W2:Y:S01]  /*fb50*/  LDG.E R9, desc[UR54][R6.64] ;  /* 0x0000003606097981 */ /* 0x000ea2000c1e1900 */
[----:B------:R-:W-:Y:S01]  /*fb60*/  ULOP3.LUT UR6, UR39, 0x2, URZ, 0xfc, !UPT ;  /* 0x0000000227067892 */ /* 0x000fe2000f8efc3f */
[----:B------:R-:W-:Y:S01]  /*fb70*/  @!P1 LEA R4, P0, R2, UR4, 0x2 ;  /* 0x0000000402049c11 */ /* 0x000fe2000f8010ff */
[----:B------:R-:W-:-:S03]  /*fb80*/  IMAD.MOV.U32 R8, RZ, RZ, RZ ;  /* 0x000000ffff087224 */ /* 0x000fc600078e00ff */
[----:B------:R-:W-:Y:S01]  /*fb90*/  @!P1 LEA.HI.X R5, R2, UR5, R3, 0x2, P0 ;  /* 0x0000000502059c11 */ /* 0x000fe200080f1403 */
[----:B------:R-:W-:Y:S01]  /*fba0*/  IMAD.U32 R12, RZ, RZ, UR6 ;  /* 0x00000006ff0c7e24 */ /* 0x000fe2000f8e00ff */
[----:B------:R-:W-:-:S03]  /*fbb0*/  IADD3 R2, R20, 0x1, RZ ;  /* 0x0000000114027810 */ /* 0x000fc60007ffe0ff */
[----:B------:R0:W5:Y:S01]  /*fbc0*/  @!P1 LDG.E R8, desc[UR54][R4.64] ;  /* 0x0000003604089981 */ /* 0x000162000c1e1900 */
[----:B------:R-:W-:Y:S02]  /*fbd0*/  ISETP.NE.AND P1, PT, R12, 0x3, PT ;  /* 0x000000030c00780c */ /* 0x000fe40003f25270 */
[----:B------:R-:W-:Y:S01]  /*fbe0*/  ISETP.NE.AND P0, PT, R2, 0x2, PT ;  /* 0x000000020200780c */ /* 0x000fe20003f05270 */
[----:B------:R-:W-:-:S03]  /*fbf0*/  VIADD R33, R33, 0xffffffff ;  /* 0xffffffff21217836 */ /* 0x000fc60000000000 */
[----:B0-----:R-:W-:Y:S02]  /*fc00*/  SEL R4, R2, RZ, P0 ;  /* 0x000000ff02047207 */ /* 0x001fe40000000000 */
[----:B------:R-:W-:Y:S02]  /*fc10*/  SEL R2, RZ, 0x1, P0 ;  /* 0x00000001ff027807 */ /* 0x000fe40000000000 */
[----:B------:R-:W-:Y:S02]  /*fc20*/  ISETP.GT.AND P2, PT, R33, UR45, PT ;  /* 0x0000002d21007c0c */ /* 0x000fe4000bf44270 */
[----:B------:R-:W-:Y:S02]  /*fc30*/  LOP3.LUT R31, R21, R2, RZ, 0x3c, !PT ;  /* 0x00000002151f7212 */ /* 0x000fe400078e3cff */
[----:B--2---:R-:W-:Y:S01]  /*fc40*/  SHF.R.S32.HI R29, RZ, 0x1f, R9 ;  /* 0x0000001fff1d7819 */ /* 0x004fe20000011409 */
[----:B------:R-:W-:Y:S08]  /*fc50*/  @!P1 BRA `(.L_x_63) ;  /* 0x0000000000049947 */ /* 0x000ff00003800000 */
[----:B------:R-:W-:Y:S01]  /*fc60*/  BPT.TRAP 0x1 ;  /* 0x000000040000795c */ /* 0x000fe20000300000 */
.L_x_63:
[----:B------:R-:W-:Y:S02]  /*fc70*/  LEA R5, R4, UR42, 0x3 ;  /* 0x0000002a04057c11 */ /* 0x000fe4000f8e18ff */
[----:B------:R-:W-:-:S04]  /*fc80*/  SHF.L.U32 R30, R31, 0x1f, RZ ;  /* 0x0000001f1f1e7819 */ /* 0x000fc800000006ff */
[----:B------:R-:W0:Y:S02]  /*fc90*/  SYNCS.PHASECHK.TRANS64.TRYWAIT P0, [R5+URZ+0x33480], R30 ;  /* 0x0334801e050075a7 */ /* 0x000e24000800017f */
[----:B0-----:R-:W-:Y:S05]  /*fca0*/  @!P0 BRA `(.L_x_64) ;  /* 0x0000003400e48947 */ /* 0x001fea0003800000 */
.L_x_137:
[----:B------:R-:W-:Y:S01]  /*fcb0*/  ULDC UR4, c[0x0][0x430] ;  /* 0x00010c0000047ab9 */ /* 0x000fe20000000800 */
[----:B------:R-:W-:Y:S01]  /*fcc0*/  ULDC.64 UR8, c[0x0][0x328] ;  /* 0x0000ca0000087ab9 */ /* 0x000fe20000000a00 */
[----:B------:R-:W-:Y:S01]  /*fcd0*/  UIADD3 UR4, -UR4, URZ, URZ ;  /* 0x0000003f04047290 */ /* 0x000fe2000fffe13f */
[----:B------:R-:W-:Y:S01]  /*fce0*/  R2UR UR5, R34 ;  /* 0x00000000220572ca */ /* 0x000fe200000e0000 */
[----:B------:R-:W-:Y:S01]  /*fcf0*/  ULDC.64 UR10, c[0x0][0x338] ;  /* 0x0000ce00000a7ab9 */ /* 0x000fe20000000a00 */
[----:B------:R-:W-:Y:S01]  /*fd00*/  ULDC.64 UR6, c[0x0][0x330] ;  /* 0x0000cc0000067ab9 */ /* 0x000fe20000000a00 */
[----:B------:R-:W-:Y:S01]  /*fd10*/  IMAD R6, R29, UR10, RZ ;  /* 0x0000000a1d067c24 */ /* 0x000fe2000f8e02ff */
[----:B------:R-:W-:Y:S01]  /*fd20*/  ULDC.64 UR12, c[0x0][0x318] ;  /* 0x0000c600000c7ab9 */ /* 0x000fe20000000a00 */
[----:B------:R-:W-:Y:S01]  /*fd30*/  IMAD R10, R10, UR4, R0 ;  /* 0x000000040a0a7c24 */ /* 0x000fe2000f8e0200 */
[----:B-----5:R-:W-:Y:S01]  /*fd40*/  SHF.R.S32.HI R28, RZ, 0x1f, R8 ;  /* 0x0000001fff1c7819 */ /* 0x020fe20000011408 */
[----:B------:R-:W-:Y:S01]  /*fd50*/  IMAD R17, R11, UR4, R0 ;  /* 0x000000040b117c24 */ /* 0x000fe2000f8e0200 */
[----:B------:R-:W1:Y:S01]  /*fd60*/  LDC R12, c[0x0][0x2f4] ;  /* 0x0000bd00ff0c7b82 */ /* 0x000e620000000800 */
[----:B------:R-:W-:Y:S01]  /*fd70*/  IMAD.U32 R25, RZ, RZ, UR13 ;  /* 0x0000000dff197e24 */ /* 0x000fe2000f8e00ff */
[----:B------:R-:W-:Y:S01]  /*fd80*/  SHF.R.S32.HI R26, RZ, 0x1f, R10 ;  /* 0x0000001fff1a7819 */ /* 0x000fe2000001140a */
[----:B------:R-:W-:Y:S01]  /*fd90*/  VIADD R17, R17, 0x80 ;  /* 0x0000008011117836 */ /* 0x000fe20000000000 */
[----:B------:R-:W-:Y:S01]  /*fda0*/  UMOV UR4, 0xffffffff ;  /* 0xffffffff00047882 */ /* 0x000fe20000000000 */
[----:B------:R-:W-:-:S02]  /*fdb0*/  LOP3.LUT P3, RZ, R16, 0x2, RZ, 0xc0, !PT ;  /* 0x0000000210ff7812 */ /* 0x000fc4000786c0ff */
[----:B------:R-:W-:Y:S01]  /*fdc0*/  IMAD R3, R26, UR8, RZ ;  /* 0x000000081a037c24 */ /* 0x000fe2000f8e02ff */
[----:B------:R-:W-:Y:S02]  /*fdd0*/  SHF.R.S32.HI R27, RZ, 0x1f, R17 ;  /* 0x0000001fff1b7819 */ /* 0x000fe40000011411 */
[----:B------:R-:W-:Y:S01]  /*fde0*/  LOP3.LUT P1, RZ, R16, 0x1, RZ, 0xc0, !PT ;  /* 0x0000000110ff7812 */ /* 0x000fe2000782c0ff */
[C---:B------:R-:W-:Y:S02]  /*fdf0*/  IMAD R7, R10.reuse, UR9, R3 ;  /* 0x000000090a077c24 */ /* 0x040fe4000f8e0203 */
[----:B------:R-:W-:-:S04]  /*fe00*/  IMAD.WIDE.U32 R2, R10, UR8, RZ ;  /* 0x000000080a027c25 */ /* 0x000fc8000f8e00ff */
[----:B------:R-:W-:Y:S02]  /*fe10*/  IMAD.IADD R3, R3, 0x1, R7 ;  /* 0x0000000103037824 */ /* 0x000fe400078e0207 */
[C---:B------:R-:W-:Y:S02]  /*fe20*/  IMAD R7, R9.reuse, UR11, R6 ;  /* 0x0000000b09077c24 */ /* 0x040fe4000f8e0206 */
[----:B------:R-:W-:Y:S01]  /*fe30*/  IMAD.WIDE.U32 R2, R9, UR10, R2 ;  /* 0x0000000a09027c25 */ /* 0x000fe2000f8e0002 */
[----:B-1----:R-:W-:-:S03]  /*fe40*/  ISETP.GE.AND P4, PT, R35, R12, PT ;  /* 0x0000000c2300720c */ /* 0x002fc60003f86270 */
[----:B------:R-:W-:Y:S02]  /*fe50*/  IMAD.IADD R3, R3, 0x1, R7 ;  /* 0x0000000103037824 */ /* 0x000fe400078e0207 */
[----:B------:R-:W-:Y:S01]  /*fe60*/  IMAD.U32 R6, RZ, RZ, UR6 ;  /* 0x00000006ff067e24 */ /* 0x000fe2000f8e00ff */
[----:B------:R-:W-:-:S03]  /*fe70*/  UIMAD UR6, UR5, UR6, URZ ;  /* 0x00000006050672a4 */ /* 0x000fc6000f8e023f */
[----:B------:R-:W-:Y:S01]  /*fe80*/  IMAD.WIDE.U32 R2, R6, UR40, R2 ;  /* 0x0000002806027c25 */ /* 0x000fe2000f8e0002 */
[----:B------:R-:W-:Y:S02]  /*fe90*/  UIMAD UR6, UR40, UR7, UR6 ;  /* 0x00000007280672a4 */ /* 0x000fe4000f8e0206 */
[----:B------:R-:W-:Y:S01]  /*fea0*/  IADD3 R18, P0, R2, UR12, RZ ;  /* 0x0000000c02127c10 */ /* 0x000fe2000ff1e0ff */
[----:B------:R-:W-:-:S03]  /*feb0*/  IMAD R2, R27, UR8, RZ ;  /* 0x000000081b027c24 */ /* 0x000fc6000f8e02ff */
[----:B------:R-:W-:Y:S01]  /*fec0*/  IADD3.X R19, R25, UR6, R3, P0, !PT ;  /* 0x0000000619137c10 */ /* 0x000fe200087fe403 */
[C---:B------:R-:W-:Y:S02]  /*fed0*/  IMAD R7, R17.reuse, UR9, R2 ;  /* 0x0000000911077c24 */ /* 0x040fe4000f8e0202 */
[----:B------:R-:W-:-:S05]  /*fee0*/  IMAD.WIDE.U32 R2, R17, UR8, RZ ;  /* 0x0000000811027c25 */ /* 0x000fca000f8e00ff */
[----:B------:R-:W-:Y:S01]  /*fef0*/  IADD3 R3, R3, R7, RZ ;  /* 0x0000000703037210 */ /* 0x000fe20007ffe0ff */
[----:B------:R-:W-:-:S04]  /*ff00*/  IMAD R7, R28, UR10, RZ ;  /* 0x0000000a1c077c24 */ /* 0x000fc8000f8e02ff */
[C---:B------:R-:W-:Y:S02]  /*ff10*/  IMAD R7, R8.reuse, UR11, R7 ;  /* 0x0000000b08077c24 */ /* 0x040fe4000f8e0207 */
[----:B------:R-:W-:-:S04]  /*ff20*/  IMAD.WIDE.U32 R2, R8, UR10, R2 ;  /* 0x0000000a08027c25 */ /* 0x000fc8000f8e0002 */
[----:B------:R-:W-:Y:S02]  /*ff30*/  IMAD.IADD R3, R3, 0x1, R7 ;  /* 0x0000000103037824 */ /* 0x000fe400078e0207 */
[----:B------:R-:W-:-:S03]  /*ff40*/  IMAD.WIDE.U32 R2, R6, UR40, R2 ;  /* 0x0000002806027c25 */ /* 0x000fc6000f8e0002 */
[----:B------:R-:W-:-:S04]  /*ff50*/  IADD3 R23, P0, R2, UR12, RZ ;  /* 0x0000000c02177c10 */ /* 0x000fc8000ff1e0ff */
[----:B------:R-:W-:Y:S01]  /*ff60*/  IADD3.X R25, R25, UR6, R3, P0, !PT ;  /* 0x0000000619197c10 */ /* 0x000fe200087fe403 */
[----:B------:R-:W-:Y:S08]  /*ff70*/  BRA.DIV UR4, `(.L_x_65) ;  /* 0x0000003604447947 */ /* 0x000ff0000b800000 */
[----:B------:R-:W1:Y:S01]  /*ff80*/  SHFL.IDX PT, R2, R18, RZ, 0x1c1f ;  /* 0x001c1fff12027589 */ /* 0x000e6200000e0000 */
[----:B------:R-:W-:-:S03]  /*ff90*/  IMAD R22, R4, 0x7800, R24 ;  /* 0x0000780004167824 */ /* 0x000fc600078e0218 */
[----:B------:R-:W2:Y:S04]  /*ffa0*/  SHFL.IDX PT, R3, R19, RZ, 0x1c1f ;  /* 0x001c1fff13037589 */ /* 0x000ea800000e0000 */
[----:B------:R-:W-:Y:S04]  /*ffb0*/  SHFL.IDX PT, R7, R19, 0x2, 0x1c1f ;  /* 0x005c1f0013077f89 */ /* 0x000fe800000e0000 */
[----:B------:R-:W-:Y:S04]  /*ffc0*/  SHFL.IDX PT, R25, R25, RZ, 0x1c1f ;  /* 0x001c1fff19197589 */ /* 0x000fe800000e0000 */
[----:B------:R-:W-:Y:S01]  /*ffd0*/  SHFL.IDX PT, R14, R23, RZ, 0x1c1f ;  /* 0x001c1fff170e7589 */ /* 0x000fe200000e0000 */
[----:B-1----:R-:W-:-:S05]  /*ffe0*/  IADD3 R2, P0, R35, R2, RZ ;  /* 0x0000000223027210 */ /* 0x002fca0007f1e0ff */
[----:B--2---:R-:W-:-:S05]  /*fff0*/  IMAD.X R3, RZ, RZ, R3, P0 ;  /* 0x000000ffff037224 */ /* 0x004fca00000e0603 */
[----:B------:R-:W-:Y:S04]  /*10000*/  LDGSTS.E.BYPASS.LTC128B.128 [R22+0xf200], desc[UR54][R2.64], !P4 ;  /* 0x0f20000002167fae */ /* 0x000fe8000e101d76 */
[----:B------:R-:W-:Y:S04]  /*10010*/  LDGSTS.E.BYPASS.LTC128B.128 [R22+0x11a00], desc[UR54][R2.64+0x40], !P3 ;  /* 0x11a0004002167fae */ /* 0x000fe8000d901d76 */
[----:B------:R1:W-:Y:S04]  /*10020*/  LDGSTS.E.BYPASS.LTC128B.128 [R22+0x14200], desc[UR54][R2.64+0x80], !P1 ;  /* 0x1420008002167fae */ /* 0x0003e8000c901d76 */
[----:B-1----:R-:W1:Y:S04]  /*10030*/  SHFL.IDX PT, R2, R18, 0x1, 0x1c1f ;  /* 0x003c1f0012027f89 */ /* 0x002e6800000e0000 */
[----:B------:R-:W2:Y:S04]  /*10040*/  SHFL.IDX PT, R3, R19, 0x1, 0x1c1f ;  /* 0x003c1f0013037f89 */ /* 0x000ea800000e0000 */
[----:B------:R-:W-:Y:S01]  /*10050*/  SHFL.IDX PT, R19, R19, 0x3, 0x1c1f ;  /* 0x007c1f0013137f89 */ /* 0x000fe200000e0000 */
[----:B-1----:R-:W-:-:S05]  /*10060*/  IADD3 R2, P0, R35, R2, RZ ;  /* 0x0000000223027210 */ /* 0x002fca0007f1e0ff */
[----:B--2---:R-:W-:-:S05]  /*10070*/  IMAD.X R3, RZ, RZ, R3, P0 ;  /* 0x000000ffff037224 */ /* 0x004fca00000e0603 */
[----:B------:R-:W-:Y:S04]  /*10080*/  LDGSTS.E.BYPASS.LTC128B.128 [R22+0xfa00], desc[UR54][R2.64], !P4 ;  /* 0x0fa0000002167fae */ /* 0x000fe8000e101d76 */
[----:B------:R-:W-:Y:S04]  /*10090*/  LDGSTS.E.BYPASS.LTC128B.128 [R22+0x12200], desc[UR54][R2.64+0x40], !P3 ;  /* 0x1220004002167fae */ /* 0x000fe8000d901d76 */
[----:B------:R1:W-:Y:S04]  /*100a0*/  LDGSTS.E.BYPASS.LTC128B.128 [R22+0x14a00], desc[UR54][R2.64+0x80], !P1 ;  /* 0x14a0008002167fae */ /* 0x0003e8000c901d76 */
[----:B-1----:R-:W1:Y:S02]  /*100b0*/  SHFL.IDX PT, R2, R18, 0x2, 0x1c1f ;  /* 0x005c1f0012027f89 */ /* 0x002e6400000e0000 */
[----:B-1----:R-:W-:-:S02]  /*100c0*/  IADD3 R6, P0, R35, R2, RZ ;  /* 0x0000000223067210 */ /* 0x002fc40007f1e0ff */
[----:B------:R-:W1:Y:S03]  /*100d0*/  SHFL.IDX PT, R2, R18, 0x3, 0x1c1f ;  /* 0x007c1f0012027f89 */ /* 0x000e6600000e0000 */
[----:B------:R-:W-:-:S05]  /*100e0*/  IMAD.X R7, RZ, RZ, R7, P0 ;  /* 0x000000ffff077224 */ /* 0x000fca00000e0607 */
[----:B------:R2:W-:Y:S04]  /*100f0*/  LDGSTS.E.BYPASS.LTC128B.128 [R22+0x10200], desc[UR54][R6.64], !P4 ;  /* 0x1020000006167fae */ /* 0x0005e8000e101d76 */
[----:B------:R2:W-:Y:S04]  /*10100*/  LDGSTS.E.BYPASS.LTC128B.128 [R22+0x12a00], desc[UR54][R6.64+0x40], !P3 ;  /* 0x12a0004006167fae */ /* 0x0005e8000d901d76 */
[----:B------:R2:W-:Y:S01]  /*10110*/  LDGSTS.E.BYPASS.LTC128B.128 [R22+0x15200], desc[UR54][R6.64+0x80], !P1 ;  /* 0x1520008006167fae */ /* 0x0005e2000c901d76 */
[----:B-1----:R-:W-:-:S05]  /*10120*/  IADD3 R2, P0, R35, R2, RZ ;  /* 0x0000000223027210 */ /* 0x002fca0007f1e0ff */
[----:B------:R-:W-:-:S05]  /*10130*/  IMAD.X R3, RZ, RZ, R19, P0 ;  /* 0x000000ffff037224 */ /* 0x000fca00000e0613 */
[----:B------:R2:W-:Y:S04]  /*10140*/  LDGSTS.E.BYPASS.LTC128B.128 [R22+0x10a00], desc[UR54][R2.64], !P4 ;  /* 0x10a0000002167fae */ /* 0x0005e8000e101d76 */
[----:B------:R2:W-:Y:S04]  /*10150*/  LDGSTS.E.BYPASS.LTC128B.128 [R22+0x13200], desc[UR54][R2.64+0x40], !P3 ;  /* 0x1320004002167fae */ /* 0x0005e8000d901d76 */
[----:B------:R2:W-:Y:S02]  /*10160*/  LDGSTS.E.BYPASS.LTC128B.128 [R22+0x15a00], desc[UR54][R2.64+0x80], !P1 ;  /* 0x15a0008002167fae */ /* 0x0005e4000c901d76 */
.L_x_149:
[----:B--2---:R-:W-:Y:S02]  /*10170*/  IADD3 R2, P0, R35, R14, RZ ;  /* 0x0000000e23027210 */ /* 0x004fe40007f1e0ff */
[----:B------:R-:W-:-:S03]  /*10180*/  R2UR UR4, R5 ;  /* 0x00000000050472ca */ /* 0x000fc600000e0000 */
        /* <DEDUP_REMOVED lines=14> */
[----:B-1----:R-:W-:Y:S05]  /*10270*/  @!P1 BRA `(.L_x_66) ;  /* 0x0000000000049947 */ /* 0x002fea0003800000 */
[----:B------:R-:W-:Y:S01]  /*10280*/  BPT.TRAP 0x1 ;  /* 0x000000040000795c */ /* 0x000fe20000300000 */
.L_x_66:
[----:B------:R1:W-:Y:S01]  /*10290*/  SYNCS.ARRIVE.TRANS64.A1T0 RZ, [R5+URZ+0x33470], RZ ;  /* 0x033470ff05ff79a7 */ /* 0x0003e2000810003f */
[----:B------:R-:W-:Y:S05]  /*102a0*/  @!P1 BRA `(.L_x_67) ;  /* 0x0000000000049947 */ /* 0x000fea0003800000 */
[----:B------:R-:W-:Y:S01]  /*102b0*/  BPT.TRAP 0x1 ;  /* 0x000000040000795c */ /* 0x000fe20000300000 */
.L_x_67:
[----:B------:R-:W2:Y:S02]  /*102c0*/  SYNCS.PHASECHK.TRANS64.TRYWAIT P0, [R5+URZ+0x33440], R30 ;  /* 0x0334401e050075a7 */ /* 0x000ea4000800017f */
[----:B--2---:R-:W-:Y:S05]  /*102d0*/  @!P0 BRA `(.L_x_68) ;  /* 0x0000003400e88947 */ /* 0x004fea0003800000 */
.L_x_150:
[----:B------:R-:W-:Y:S01]  /*102e0*/  ULDC.64 UR8, c[0x0][0x300] ;  /* 0x0000c00000087ab9 */ /* 0x000fe20000000a00 */
[----:B------:R-:W-:Y:S01]  /*102f0*/  ULDC.64 UR10, c[0x0][0x310] ;  /* 0x0000c400000a7ab9 */ /* 0x000fe20000000a00 */
[----:B------:R-:W-:Y:S01]  /*10300*/  IMAD R3, R26, UR8, RZ ;  /* 0x000000081a037c24 */ /* 0x000fe2000f8e02ff */
[----:B------:R-:W-:Y:S01]  /*10310*/  R2UR UR6, R34 ;  /* 0x00000000220672ca */ /* 0x000fe200000e0000 */
[----:B------:R-:W-:Y:S01]  /*10320*/  IMAD R6, R29, UR10, RZ ;  /* 0x0000000a1d067c24 */ /* 0x000fe2000f8e02ff */
[----:B------:R-:W-:Y:S01]  /*10330*/  ULDC.64 UR4, c[0x0][0x308] ;  /* 0x0000c20000047ab9 */ /* 0x000fe20000000a00 */
[C---:B------:R-:W-:Y:S01]  /*10340*/  IMAD R7, R10.reuse, UR9, R3 ;  /* 0x000000090a077c24 */ /* 0x040fe2000f8e0203 */
[----:B------:R-:W3:Y:S01]  /*10350*/  LDC R11, c[0x0][0x2f4] ;  /* 0x0000bd00ff0b7b82 */ /* 0x000ee20000000800 */
[----:B------:R-:W-:Y:S01]  /*10360*/  IMAD.WIDE.U32 R2, R10, UR8, RZ ;  /* 0x000000080a027c25 */ /* 0x000fe2000f8e00ff */
[C---:B------:R-:W-:Y:S02]  /*10370*/  LOP3.LUT P3, RZ, R16.reuse, 0x2, RZ, 0xc0, !PT ;  /* 0x0000000210ff7812 */ /* 0x040fe4000786c0ff */
[----:B------:R-:W-:-:S02]  /*10380*/  LOP3.LUT P1, RZ, R16, 0x1, RZ, 0xc0, !PT ;  /* 0x0000000110ff7812 */ /* 0x000fc4000782c0ff */
[----:B------:R-:W-:Y:S01]  /*10390*/  IADD3 R3, R3, R7, RZ ;  /* 0x0000000703037210 */ /* 0x000fe20007ffe0ff */
[C---:B------:R-:W-:Y:S02]  /*103a0*/  IMAD R7, R9.reuse, UR11, R6 ;  /* 0x0000000b09077c24 */ /* 0x040fe4000f8e0206 */
[----:B------:R-:W-:Y:S01]  /*103b0*/  IMAD.U32 R6, RZ, RZ, UR4 ;  /* 0x00000004ff067e24 */ /* 0x000fe2000f8e00ff */
[----:B------:R-:W-:Y:S01]  /*103c0*/  UIMAD UR4, UR6, UR4, URZ ;  /* 0x00000004060472a4 */ /* 0x000fe2000f8e023f */
[----:B------:R-:W-:Y:S02]  /*103d0*/  IMAD.WIDE.U32 R2, R9, UR10, R2 ;  /* 0x0000000a09027c25 */ /* 0x000fe4000f8e0002 */
[----:B------:R-:W-:Y:S01]  /*103e0*/  ULDC.64 UR6, c[0x0][0x2e8] ;  /* 0x0000ba0000067ab9 */ /* 0x000fe20000000a00 */
[----:B------:R-:W-:Y:S01]  /*103f0*/  UIMAD UR4, UR40, UR5, UR4 ;  /* 0x00000005280472a4 */ /* 0x000fe2000f8e0204 */
[----:B------:R-:W-:Y:S02]  /*10400*/  IMAD.IADD R3, R3, 0x1, R7 ;  /* 0x0000000103037824 */ /* 0x000fe400078e0207 */
[----:B------:R-:W-:-:S02]  /*10410*/  IMAD.U32 R23, RZ, RZ, UR7 ;  /* 0x00000007ff177e24 */ /* 0x000fc4000f8e00ff */
[----:B------:R-:W-:-:S03]  /*10420*/  IMAD.WIDE.U32 R2, R6, UR40, R2 ;  /* 0x0000002806027c25 */ /* 0x000fc6000f8e0002 */
[----:B------:R-:W-:Y:S01]  /*10430*/  IADD3 R18, P0, R2, UR6, RZ ;  /* 0x0000000602127c10 */ /* 0x000fe2000ff1e0ff */
[----:B------:R-:W-:Y:S01]  /*10440*/  IMAD R2, R27, UR8, RZ ;  /* 0x000000081b027c24 */ /* 0x000fe2000f8e02ff */
[----:B---3--:R-:W-:Y:S02]  /*10450*/  ISETP.GE.AND P4, PT, R35, R11, PT ;  /* 0x0000000b2300720c */ /* 0x008fe40003f86270 */
[----:B------:R-:W-:Y:S01]  /*10460*/  IADD3.X R19, R23, UR4, R3, P0, !PT ;  /* 0x0000000417137c10 */ /* 0x000fe200087fe403 */
[C---:B------:R-:W-:Y:S02]  /*10470*/  IMAD R7, R17.reuse, UR9, R2 ;  /* 0x0000000911077c24 */ /* 0x040fe4000f8e0202 */
[----:B------:R-:W-:-:S04]  /*10480*/  IMAD.WIDE.U32 R2, R17, UR8, RZ ;  /* 0x0000000811027c25 */ /* 0x000fc8000f8e00ff */
[----:B------:R-:W-:Y:S02]  /*10490*/  IMAD.IADD R3, R3, 0x1, R7 ;  /* 0x0000000103037824 */ /* 0x000fe400078e0207 */
[----:B------:R-:W-:Y:S02]  /*104a0*/  IMAD R7, R28, UR10, RZ ;  /* 0x0000000a1c077c24 */ /* 0x000fe4000f8e02ff */
[----:B------:R-:W-:-:S04]  /*104b0*/  IMAD.WIDE.U32 R2, R8, UR10, R2 ;  /* 0x0000000a08027c25 */ /* 0x000fc8000f8e0002 */
[----:B------:R-:W-:-:S04]  /*104c0*/  IMAD R7, R8, UR11, R7 ;  /* 0x0000000b08077c24 */ /* 0x000fc8000f8e0207 */
[----:B------:R-:W-:Y:S02]  /*104d0*/  IMAD.IADD R3, R3, 0x1, R7 ;  /* 0x0000000103037824 */ /* 0x000fe400078e0207 */
[----:B------:R-:W-:-:S03]  /*104e0*/  IMAD.WIDE.U32 R2, R6, UR40, R2 ;  /* 0x0000002806027c25 */ /* 0x000fc6000f8e0002 */
[----:B------:R-:W-:-:S04]  /*104f0*/  IADD3 R17, P0, R2, UR6, RZ ;  /* 0x0000000602117c10 */ /* 0x000fc8000ff1e0ff */
[----:B------:R-:W-:Y:S01]  /*10500*/  IADD3.X R23, R23, UR4, R3, P0, !PT ;  /* 0x0000000417177c10 */ /* 0x000fe200087fe403 */
[----:B------:R-:W-:-:S03]  /*10510*/  UMOV UR4, 0xffffffff ;  /* 0xffffffff00047882 */ /* 0x000fc60000000000 */
[----:B------:R-:W-:Y:S05]  /*10520*/  BRA.DIV UR4, `(.L_x_69) ;  /* 0x0000003604687947 */ /* 0x000fea000b800000 */
[----:B------:R-:W3:Y:S01]  /*10530*/  SHFL.IDX PT, R14, R18, RZ, 0x1c1f ;  /* 0x001c1fff120e7589 */ /* 0x000ee200000e0000 */
[----:B------:R-:W-:-:S03]  /*10540*/  IMAD R22, R4, 0x7800, R36 ;  /* 0x0000780004167824 */ /* 0x000fc600078e0224 */
[----:B------:R-:W4:Y:S01]  /*10550*/  SHFL.IDX PT, R3, R19, RZ, 0x1c1f ;  /* 0x001c1fff13037589 */ /* 0x000f2200000e0000 */
[----:B------:R-:W-:-:S03]  /*10560*/  VIADD R22, R22, UR42 ;  /* 0x0000002a16167c36 */ /* 0x000fc60008000000 */
[----:B------:R-:W-:Y:S01]  /*10570*/  SHFL.IDX PT, R23, R23, RZ, 0x1c1f ;  /* 0x001c1fff17177589 */ /* 0x000fe200000e0000 */
[----:B---3--:R-:W-:-:S03]  /*10580*/  IADD3 R10, P0, R35, R14, RZ ;  /* 0x0000000e230a7210 */ /* 0x008fc60007f1e0ff */
[----:B------:R-:W3:Y:S02]  /*10590*/  SHFL.IDX PT, R14, R18, 0x1, 0x1c1f ;  /* 0x003c1f00120e7f89 */ /* 0x000ee400000e0000 */
[----:B----4-:R-:W-:Y:S02]  /*105a0*/  IMAD.X R11, RZ, RZ, R3, P0 ;  /* 0x000000ffff0b7224 */ /* 0x010fe400000e0603 */
[----:B------:R-:W4:Y:S04]  /*105b0*/  SHFL.IDX PT, R3, R19, 0x1, 0x1c1f ;  /* 0x003c1f0013037f89 */ /* 0x000f2800000e0000 */
[----:B------:R0:W-:Y:S04]  /*105c0*/  LDGSTS.E.BYPASS.LTC128B.128 [R22+0x24200], desc[UR54][R10.64], !P4 ;  /* 0x242000000a167fae */ /* 0x0001e8000e101d76 */
[----:B------:R0:W-:Y:S04]  /*105d0*/  LDGSTS.E.BYPASS.LTC128B.128 [R22+0x26a00], desc[UR54][R10.64+0x40], !P3 ;  /* 0x26a000400a167fae */ /* 0x0001e8000d901d76 */
[----:B------:R0:W-:Y:S01]  /*105e0*/  LDGSTS.E.BYPASS.LTC128B.128 [R22+0x29200], desc[UR54][R10.64+0x80], !P1 ;  /* 0x292000800a167fae */ /* 0x0001e2000c901d76 */
[----:B---3--:R-:W-:-:S03]  /*105f0*/  IADD3 R8, P0, R35, R14, RZ ;  /* 0x0000000e23087210 */ /* 0x008fc60007f1e0ff */
[----:B------:R-:W3:Y:S02]  /*10600*/  SHFL.IDX PT, R14, R18, 0x2, 0x1c1f ;  /* 0x005c1f00120e7f89 */ /* 0x000ee400000e0000 */
[----:B----4-:R-:W-:Y:S02]  /*10610*/  IMAD.X R9, RZ, RZ, R3, P0 ;  /* 0x000000ffff097224 */ /* 0x010fe400000e0603 */
[----:B------:R-:W4:Y:S04]  /*10620*/  SHFL.IDX PT, R3, R19, 0x2, 0x1c1f ;  /* 0x005c1f0013037f89 */ /* 0x000f2800000e0000 */
[----:B------:R-:W-:Y:S04]  /*10630*/  SHFL.IDX PT, R19, R19, 0x3, 0x1c1f ;  /* 0x007c1f0013137f89 */ /* 0x000fe800000e0000 */
[----:B------:R0:W-:Y:S04]  /*10640*/  LDGSTS.E.BYPASS.LTC128B.128 [R22+0x24a00], desc[UR54][R8.64], !P4 ;  /* 0x24a0000008167fae */ /* 0x0001e8000e101d76 */
[----:B------:R0:W-:Y:S04]  /*10650*/  LDGSTS.E.BYPASS.LTC128B.128 [R22+0x27200], desc[UR54][R8.64+0x40], !P3 ;  /* 0x2720004008167fae */ /* 0x0001e8000d901d76 */
[----:B------:R0:W-:Y:S01]  /*10660*/  LDGSTS.E.BYPASS.LTC128B.128 [R22+0x29a00], desc[UR54][R8.64+0x80], !P1 ;  /* 0x29a0008008167fae */ /* 0x0001e2000c901d76 */
[----:B---3--:R-:W-:-:S03]  /*10670*/  IADD3 R6, P0, R35, R14, RZ ;  /* 0x0000000e23067210 */ /* 0x008fc60007f1e0ff */
[----:B------:R-:W3:Y:S01]  /*10680*/  SHFL.IDX PT, R14, R18, 0x3, 0x1c1f ;  /* 0x007c1f00120e7f89 */ /* 0x000ee200000e0000 */
[----:B----4-:R-:W-:-:S05]  /*10690*/  IADD3.X R7, RZ, R3, RZ, P0, !PT ;  /* 0x00000003ff077210 */ /* 0x010fca00007fe4ff */
[----:B------:R0:W-:Y:S04]  /*106a0*/  LDGSTS.E.BYPASS.LTC128B.128 [R22+0x25200], desc[UR54][R6.64], !P4 ;  /* 0x2520000006167fae */ /* 0x0001e8000e101d76 */
[----:B------:R0:W-:Y:S04]  /*106b0*/  LDGSTS.E.BYPASS.LTC128B.128 [R22+0x27a00], desc[UR54][R6.64+0x40], !P3 ;  /* 0x27a0004006167fae */ /* 0x0001e8000d901d76 */
[----:B------:R0:W-:Y:S01]  /*106c0*/  LDGSTS.E.BYPASS.LTC128B.128 [R22+0x2a200], desc[UR54][R6.64+0x80], !P1 ;  /* 0x2a20008006167fae */ /* 0x0001e2000c901d76 */
[----:B---3--:R-:W-:-:S03]  /*106d0*/  IADD3 R2, P0, R35, R14, RZ ;  /* 0x0000000e23027210 */ /* 0x008fc60007f1e0ff */
[----:B------:R0:W3:Y:S02]  /*106e0*/  SHFL.IDX PT, R14, R17, RZ, 0x1c1f ;  /* 0x001c1fff110e7589 */ /* 0x0000e400000e0000 */
[----:B------:R-:W-:-:S05]  /*106f0*/  IMAD.X R3, RZ, RZ, R19, P0 ;  /* 0x000000ffff037224 */ /* 0x000fca00000e0613 */
[----:B------:R0:W-:Y:S04]  /*10700*/  LDGSTS.E.BYPASS.LTC128B.128 [R22+0x25a00], desc[UR54][R2.64], !P4 ;  /* 0x25a0000002167fae */ /* 0x0001e8000e101d76 */
[----:B------:R0:W-:Y:S04]  /*10710*/  LDGSTS.E.BYPASS.LTC128B.128 [R22+0x28200], desc[UR54][R2.64+0x40], !P3 ;  /* 0x2820004002167fae */ /* 0x0001e8000d901d76 */
[----:B------:R0:W-:Y:S02]  /*10720*/  LDGSTS.E.BYPASS.LTC128B.128 [R22+0x2aa00], desc[UR54][R2.64+0x80], !P1 ;  /* 0x2aa0008002167fae */ /* 0x0001e4000c901d76 */
.L_x_162:
[----:B0--3--:R-:W-:Y:S02]  /*10730*/  IADD3 R2, P0, R35, R14, RZ ;  /* 0x0000000e23027210 */ /* 0x009fe40007f1e0ff */
        /* <DEDUP_REMOVED lines=17> */
.L_x_70:
[----:B------:R-:W-:Y:S01]  /*10850*/  IMAD.U32 R2, RZ, RZ, UR39 ;  /* 0x00000027ff027e24 */ /* 0x000fe2000f8e00ff */
[----:B------:R0:W-:Y:S04]  /*10860*/  SYNCS.ARRIVE.TRANS64.A1T0 RZ, [R5+URZ+0x33430], RZ ;  /* 0x033430ff05ff79a7 */ /* 0x0001e8000810003f */
[----:B------:R-:W-:-:S04]  /*10870*/  LOP3.LUT R2, R2, 0x1, RZ, 0xfc, !PT ;  /* 0x0000000102027812 */ /* 0x000fc800078efcff */
[----:B------:R-:W-:-:S13]  /*10880*/  ISETP.NE.AND P0, PT, R2, 0x3, PT ;  /* 0x000000030200780c */ /* 0x000fda0003f05270 */
[----:B0-----:R-:W-:Y:S05]  /*10890*/  @!P0 BRA `(.L_x_71) ;  /* 0x0000000000048947 */ /* 0x001fea0003800000 */
[----:B------:R-:W-:Y:S01]  /*108a0*/  BPT.TRAP 0x1 ;  /* 0x000000040000795c */ /* 0x000fe20000300000 */
.L_x_71:
[----:B------:R-:W-:Y:S02]  /*108b0*/  LOP3.LUT R2, R21, 0x1, RZ, 0x3c, !PT ;  /* 0x0000000115027812 */ /* 0x000fe400078e3cff */
[----:B-12---:R-:W-:Y:S02]  /*108c0*/  LEA R5, R20, UR42, 0x3 ;  /* 0x0000002a14057c11 */ /* 0x006fe4000f8e18ff */
[----:B------:R-:W-:-:S04]  /*108d0*/  SHF.L.U32 R2, R2, 0x1f, RZ ;  /* 0x0000001f02027819 */ /* 0x000fc800000006ff */
[----:B------:R-:W0:Y:S02]  /*108e0*/  SYNCS.PHASECHK.TRANS64.TRYWAIT P1, [R5+URZ+0x33470], R2 ;  /* 0x03347002050075a7 */ /* 0x000e24000802017f */
[----:B0-----:R-:W-:Y:S05]  /*108f0*/  @!P1 BRA `(.L_x_72) ;  /* 0x0000003400e49947 */ /* 0x001fea0003800000 */
.L_x_163:
[----:B------:R-:W-:-:S06]  /*10900*/  ULOP3.LUT UR4, UR39, 0x2, URZ, 0xfc, !UPT ;  /* 0x0000000227047892 */ /* 0x000fcc000f8efc3f */
[----:B------:R-:W-:-:S05]  /*10910*/  IMAD.U32 R3, RZ, RZ, UR4 ;  /* 0x00000004ff037e24 */ /* 0x000fca000f8e00ff */
[----:B------:R-:W-:-:S13]  /*10920*/  ISETP.NE.AND P1, PT, R3, 0x3, PT ;  /* 0x000000030300780c */ /* 0x000fda0003f25270 */
[----:B------:R-:W-:Y:S05]  /*10930*/  @!P1 BRA `(.L_x_73) ;  /* 0x0000000000049947 */ /* 0x000fea0003800000 */
[----:B------:R-:W-:Y:S01]  /*10940*/  BPT.TRAP 0x1 ;  /* 0x000000040000795c */ /* 0x000fe20000300000 */
.L_x_73:
[----:B------:R-:W2:Y:S01]  /*10950*/  LDL R3, [R1+0x8] ;  /* 0x0000080001037983 */ /* 0x000ea20000100800 */
[----:B------:R-:W-:Y:S01]  /*10960*/  SHF.L.U32 R6, R21, 0x1f, RZ ;  /* 0x0000001f15067819 */ /* 0x000fe200000006ff */
[----:B0-----:R-:W-:-:S03]  /*10970*/  IMAD R2, R20, 0x7800, RZ ;  /* 0x0000780014027824 */ /* 0x001fc600078e02ff */
[----:B------:R-:W0:Y:S02]  /*10980*/  SYNCS.PHASECHK.TRANS64.TRYWAIT P1, [R5+URZ+0x33460], R6 ;  /* 0x03346006050075a7 */ /* 0x000e24000802017f */
[----:B--2---:R-:W-:Y:S01]  /*10990*/  LOP3.LUT R3, R2, R3, RZ, 0xfc, !PT ;  /* 0x0000000302037212 */ /* 0x004fe200078efcff */
[----:B0-----:R-:W-:Y:S06]  /*109a0*/  @!P1 BRA `(.L_x_74) ;  /* 0x0000003400cc9947 */ /* 0x001fec0003800000 */
.L_x_164:
[----:B------:R-:W2:Y:S01]  /*109b0*/  LDL R7, [R1+0x4] ;  /* 0x0000040001077983 */ /* 0x000ea20000100800 */
[----:B------:R-:W-:Y:S05]  /*109c0*/  WARPSYNC.ALL ;  /* 0x0000000000007948 */ /* 0x000fea0003800000 */
[----:B------:R-:W1:Y:S01]  /*109d0*/  LDSM.16.MT88.4 R8, [R3+UR42+0xf200] ;  /* 0x00f2002a0308783b */ /* 0x000e620008004200 */
[----:B------:R-:W-:-:S06]  /*109e0*/  ULOP3.LUT UR4, UR39, 0x2, URZ, 0xfc, !UPT ;  /* 0x0000000227047892 */ /* 0x000fcc000f8efc3f */
[----:B0-----:R-:W-:-:S04]  /*109f0*/  MOV R6, UR4 ;  /* 0x0000000400067c02 */ /* 0x001fc80008000f00 */
[----:B------:R-:W-:Y:S02]  /*10a00*/  ISETP.NE.AND P1, PT, R6, 0x3, PT ;  /* 0x000000030600780c */ /* 0x000fe40003f25270 */
[C-C-:B-1----:R-:W-:Y:S02]  /*10a10*/  PRMT R20, R8.reuse, 0x6420, R9.reuse ;  /* 0x0000642008147816 */ /* 0x142fe40000000009 */
[----:B------:R-:W-:Y:S02]  /*10a20*/  PRMT R21, R8, 0x7531, R9 ;  /* 0x0000753108157816 */ /* 0x000fe40000000009 */
[C-C-:B------:R-:W-:Y:S02]  /*10a30*/  PRMT R22, R10.reuse, 0x6420, R11.reuse ;  /* 0x000064200a167816 */ /* 0x140fe4000000000b */
[----:B------:R-:W-:Y:S02]  /*10a40*/  PRMT R23, R10, 0x7531, R11 ;  /* 0x000075310a177816 */ /* 0x000fe4000000000b */
[----:B--2---:R-:W-:-:S05]  /*10a50*/  LOP3.LUT R2, R2, R7, RZ, 0xfc, !PT ;  /* 0x0000000702027212 */ /* 0x004fca00078efcff */
[----:B------:R-:W-:-:S05]  /*10a60*/  VIADD R2, R2, UR42 ;  /* 0x0000002a02027c36 */ /* 0x000fca0008000000 */
[----:B------:R-:W-:Y:S04]  /*10a70*/  STSM.16.M88.4 [R2+0x200], R20 ;  /* 0x0002001402007844 */ /* 0x000fe80000000200 */
[----:B------:R-:W0:Y:S02]  /*10a80*/  LDSM.16.MT88.4 R8, [R3+UR42+0x11a00] ;  /* 0x011a002a0308783b */ /* 0x000e240008004200 */
[C-C-:B0-----:R-:W-:Y:S02]  /*10a90*/  PRMT R12, R8.reuse, 0x6420, R9.reuse ;  /* 0x00006420080c7816 */ /* 0x141fe40000000009 */
[----:B------:R-:W-:Y:S02]  /*10aa0*/  PRMT R13, R8, 0x7531, R9 ;  /* 0x00007531080d7816 */ /* 0x000fe40000000009 */
[----:B------:R-:W-:-:S02]  /*10ab0*/  PRMT R14, R10, 0x6420, R11 ;  /* 0x000064200a0e7816 */ /* 0x000fc4000000000b */
[----:B------:R-:W-:-:S05]  /*10ac0*/  PRMT R15, R10, 0x7531, R11 ;  /* 0x000075310a0f7816 */ /* 0x000fca000000000b */
        /* <DEDUP_REMOVED lines=78> */
[----:B------:R0:W-:Y:S01]  /*10fb0*/  STSM.16.M88.4 [R2+0x7200], R12 ;  /* 0x0072000c02007844 */ /* 0x0001e20000000200 */
[----:B------:R-:W-:Y:S01]  /*10fc0*/  @!PT LDS RZ, [RZ] ;  /* 0x00000000fffff984 */ /* 0x000fe20000000800 */
[----:B------:R-:W-:Y:S01]  /*10fd0*/  @!PT LDS RZ, [RZ] ;  /* 0x00000000fffff984 */ /* 0x000fe20000000800 */
[----:B------:R-:W-:Y:S01]  /*10fe0*/  @!PT LDS RZ, [RZ] ;  /* 0x00000000fffff984 */ /* 0x000fe20000000800 */
[----:B------:R-:W-:Y:S01]  /*10ff0*/  @!PT LDS RZ, [RZ] ;  /* 0x00000000fffff984 */ /* 0x000fe20000000800 */
[----:B------:R1:W-:Y:S06]  /*11000*/  MEMBAR.ALL.CTA ;  /* 0x0000000000007992 */ /* 0x0003ec0000008000 */
[----:B-1----:R-:W1:Y:S01]  /*11010*/  FENCE.VIEW.ASYNC.S ;  /* 0x00000000000073c6 */ /* 0x002e620000000000 */
[----:B------:R-:W-:Y:S05]  /*11020*/  @!P1 BRA `(.L_x_75) ;  /* 0x0000000000049947 */ /* 0x000fea0003800000 */
[----:B------:R-:W-:Y:S01]  /*11030*/  BPT.TRAP 0x1 ;  /* 0x000000040000795c */ /* 0x000fe20000300000 */
.L_x_75:
[----:B-1----:R1:W-:Y:S01]  /*11040*/  SYNCS.ARRIVE.TRANS64.A1T0 RZ, [R5+URZ+0x33450], RZ ;  /* 0x033450ff05ff79a7 */ /* 0x0023e2000810003f */
[----:B------:R-:W-:Y:S06]  /*11050*/  BAR.SYNC.DEFER_BLOCKING 0x2, 0x80 ;  /* 0x0082000000007b1d */ /* 0x000fec0000010000 */
[----:B------:R-:W-:Y:S05]  /*11060*/  @!P0 BRA `(.L_x_76) ;  /* 0x0000000000048947 */ /* 0x000fea0003800000 */
[----:B------:R-:W-:Y:S01]  /*11070*/  BPT.TRAP 0x1 ;  /* 0x000000040000795c */ /* 0x000fe20000300000 */
.L_x_76:
[----:B0-----:R-:W0:Y:S01]  /*11080*/  S2R R2, SR_CgaCtaId ;  /* 0x0000000000027919 */ /* 0x001e220000008800 */
[----:B-1----:R-:W-:Y:S02]  /*11090*/  VIADD R5, R5, 0x33480 ;  /* 0x0003348005057836 */ /* 0x002fe40000000000 */
[----:B------:R-:W-:Y:S02]  /*110a0*/  VIADD R0, R0, 0xffffff60 ;  /* 0xffffff6000007836 */ /* 0x000fe40000000000 */
[----:B------:R-:W-:Y:S02]  /*110b0*/  IMAD.MOV.U32 R20, RZ, RZ, R4 ;  /* 0x000000ffff147224 */ /* 0x000fe400078e0004 */
[----:B------:R-:W-:Y:S01]  /*110c0*/  IMAD.MOV.U32 R21, RZ, RZ, R31 ;  /* 0x000000ffff157224 */ /* 0x000fe200078e001f */
[----:B0-----:R-:W-:-:S04]  /*110d0*/  PRMT R5, R2, 0x654, R5 ;  /* 0x0000065402057816 */ /* 0x001fc80000000005 */
[----:B------:R0:W-:Y:S01]  /*110e0*/  SYNCS.ARRIVE.TRANS64.RED.A1T0 RZ, [R5+URZ], RZ ;  /* 0x000000ff05ff79a7 */ /* 0x0001e2000810043f */
[----:B------:R-:W-:Y:S05]  /*110f0*/  @P2 BRA `(.L_x_77) ;  /* 0xffffffe800242947 */ /* 0x000fea000383ffff */
[----:B------:R-:W-:Y:S05]  /*11100*/  BRA `(.L_x_78) ;  /* 0x0000000000047947 */ /* 0x000fea0003800000 */
.L_x_62:
[----:B0-----:R-:W-:-:S07]  /*11110*/  IMAD.MOV.U32 R4, RZ, RZ, RZ ;  /* 0x000000ffff047224 */ /* 0x001fce00078e00ff */
.L_x_78:
[----:B------:R-:W-:-:S06]  /*11120*/  ULOP3.LUT UR4, UR39, 0x1, URZ, 0xfc, !UPT ;  /* 0x0000000127047892 */ /* 0x000fcc000f8efc3f */
[----:B------:R-:W-:-:S05]  /*11130*/  IMAD.U32 R0, RZ, RZ, UR4 ;  /* 0x00000004ff007e24 */ /* 0x000fca000f8e00ff */
[----:B------:R-:W-:-:S13]  /*11140*/  ISETP.NE.AND P1, PT, R0, 0x3, PT ;  /* 0x000000030000780c */ /* 0x000fda0003f25270 */
[----:B------:R-:W-:Y:S05]  /*11150*/  @!P1 BRA `(.L_x_79) ;  /* 0x0000000000049947 */ /* 0x000fea0003800000 */
[----:B------:R-:W-:Y:S01]  /*11160*/  BPT.TRAP 0x1 ;  /* 0x000000040000795c */ /* 0x000fe20000300000 */
.L_x_79:
[----:B-1----:R-:W-:Y:S01]  /*11170*/  LOP3.LUT R3, R31, 0x1, RZ, 0x3c, !PT ;  /* 0x000000011f037812 */ /* 0x002fe200078e3cff */
[----:B------:R-:W-:Y:S01]  /*11180*/  BSSY B0, `(.L_x_80) ;  /* 0x0000005000007945 */ /* 0x000fe20003800000 */
[----:B------:R-:W-:Y:S02]  /*11190*/  LEA R0, R4, UR42, 0x3 ;  /* 0x0000002a04007c11 */ /* 0x000fe4000f8e18ff */
[----:B------:R-:W-:-:S04]  /*111a0*/  SHF.L.U32 R3, R3, 0x1f, RZ ;  /* 0x0000001f03037819 */ /* 0x000fc800000006ff */
[----:B------:R-:W1:Y:S02]  /*111b0*/  SYNCS.PHASECHK.TRANS64.TRYWAIT P0, [R0+URZ+0x33470], R3 ;  /* 0x03347003000075a7 */ /* 0x000e64000800017f */
[----:B-1----:R-:W-:Y:S05]  /*111c0*/  @!P0 BRA `(.L_x_81) ;  /* 0x0000002c00d88947 */ /* 0x002fea0003800000 */
.L_x_165:
[----:B------:R-:W-:Y:S05]  /*111d0*/  BSYNC B0 ;  /* 0x0000000000007941 */ /* 0x000fea0003800000 */
.L_x_80:
[----:B------:R-:W-:-:S06]  /*111e0*/  ULOP3.LUT UR4, UR39, 0x2, URZ, 0xfc, !UPT ;  /* 0x0000000227047892 */ /* 0x000fcc000f8efc3f */
[----:B------:R-:W-:-:S05]  /*111f0*/  IMAD.U32 R2, RZ, RZ, UR4 ;  /* 0x00000004ff027e24 */ /* 0x000fca000f8e00ff */
[----:B------:R-:W-:-:S13]  /*11200*/  ISETP.NE.AND P0, PT, R2, 0x3, PT ;  /* 0x000000030200780c */ /* 0x000fda0003f05270 */
[----:B------:R-:W-:Y:S05]  /*11210*/  @!P0 BRA `(.L_x_82) ;  /* 0x0000000000048947 */ /* 0x000fea0003800000 */
[----:B------:R-:W-:Y:S01]  /*11220*/  BPT.TRAP 0x1 ;  /* 0x000000040000795c */ /* 0x000fe20000300000 */
.L_x_82:
[----:B------:R-:W3:Y:S01]  /*11230*/  LDL.LU R2, [R1+0x8] ;  /* 0x0000080001027983 */ /* 0x000ee20000300800 */
[----:B0-----:R-:W-:Y:S01]  /*11240*/  SHF.L.U32 R5, R31, 0x1f, RZ ;  /* 0x0000001f1f057819 */ /* 0x001fe200000006ff */
[----:B-1----:R-:W-:-:S03]  /*11250*/  IMAD R3, R4, 0x7800, RZ ;  /* 0x0000780004037824 */ /* 0x002fc600078e02ff */
[----:B------:R-:W0:Y:S02]  /*11260*/  SYNCS.PHASECHK.TRANS64.TRYWAIT P0, [R0+URZ+0x33460], R5 ;  /* 0x03346005000075a7 */ /* 0x000e24000800017f */
[----:B---3--:R-:W-:Y:S01]  /*11270*/  LOP3.LUT R2, R3, R2, RZ, 0xfc, !PT ;  /* 0x0000000203027212 */ /* 0x008fe200078efcff */
[----:B0-----:R-:W-:Y:S06]  /*11280*/  @!P0 BRA `(.L_x_83) ;  /* 0x0000002c00bc8947 */ /* 0x001fec0003800000 */
.L_x_166:
[----:B------:R-:W3:Y:S01]  /*11290*/  LDL.LU R6, [R1+0x4] ;  /* 0x0000040001067983 */ /* 0x000ee20000300800 */
[----:B------:R-:W-:Y:S05]  /*112a0*/  WARPSYNC.ALL ;  /* 0x0000000000007948 */ /* 0x000fea0003800000 */
[----:B------:R-:W1:Y:S01]  /*112b0*/  LDSM.16.MT88.4 R8, [R2+UR42+0xf200] ;  /* 0x00f2002a0208783b */ /* 0x000e620008004200 */
[----:B------:R-:W-:-:S06]  /*112c0*/  ULOP3.LUT UR4, UR39, 0x2, URZ, 0xfc, !UPT ;  /* 0x0000000227047892 */ /* 0x000fcc000f8efc3f */
[----:B0-----:R-:W-:-:S05]  /*112d0*/  IMAD.U32 R5, RZ, RZ, UR4 ;  /* 0x00000004ff057e24 */ /* 0x001fca000f8e00ff */
[----:B------:R-:W-:Y:S02]  /*112e0*/  ISETP.NE.AND P0, PT, R5, 0x3, PT ;  /* 0x000000030500780c */ /* 0x000fe40003f05270 */
[C-C-:B-1----:R-:W-:Y:S02]  /*112f0*/  PRMT R12, R8.reuse, 0x6420, R9.reuse ;  /* 0x00006420080c7816 */ /* 0x142fe40000000009 */
[----:B------:R-:W-:Y:S02]  /*11300*/  PRMT R13, R8, 0x7531, R9 ;  /* 0x00007531080d7816 */ /* 0x000fe40000000009 */
[C-C-:B--2---:R-:W-:Y:S02]  /*11310*/  PRMT R14, R10.reuse, 0x6420, R11.reuse ;  /* 0x000064200a0e7816 */ /* 0x144fe4000000000b */
[----:B------:R-:W-:Y:S02]  /*11320*/  PRMT R15, R10, 0x7531, R11 ;  /* 0x000075310a0f7816 */ /* 0x000fe4000000000b */
[----:B---3--:R-:W-:-:S04]  /*11330*/  LOP3.LUT R3, R3, R6, RZ, 0xfc, !PT ;  /* 0x0000000603037212 */ /* 0x008fc800078efcff */
[----:B------:R-:W-:-:S05]  /*11340*/  IADD3 R3, R3, UR42, RZ ;  /* 0x0000002a03037c10 */ /* 0x000fca000fffe0ff */
        /* <DEDUP_REMOVED lines=93> */
.L_x_84:
[----:B-1----:R1:W-:Y:S01]  /*11920*/  SYNCS.ARRIVE.TRANS64.A1T0 RZ, [R0+URZ+0x33450], RZ ;  /* 0x033450ff00ff79a7 */ /* 0x0023e2000810003f */
[----:B------:R-:W-:Y:S06]  /*11930*/  BAR.SYNC.DEFER_BLOCKING 0x2, 0x80 ;  /* 0x0082000000007b1d */ /* 0x000fec0000010000 */
[----:B------:R-:W-:Y:S05]  /*11940*/  @!P1 BRA `(.L_x_85) ;  /* 0x0000000000049947 */ /* 0x000fea0003800000 */
[----:B------:R-:W-:Y:S01]  /*11950*/  BPT.TRAP 0x1 ;  /* 0x000000040000795c */ /* 0x000fe20000300000 */
.L_x_85:
[----:B------:R-:W2:Y:S01]  /*11960*/  S2R R2, SR_CgaCtaId ;  /* 0x0000000000027919 */ /* 0x000ea20000008800 */
[----:B-1----:R-:W-:-:S05]  /*11970*/  VIADD R0, R0, 0x33480 ;  /* 0x0003348000007836 */ /* 0x002fca0000000000 */
[----:B--2---:R-:W-:Y:S01]  /*11980*/  PRMT R0, R2, 0x654, R0 ;  /* 0x0000065402007816 */ /* 0x004fe20000000000 */
[----:B------:R-:W-:-:S03]  /*11990*/  IMAD.MOV.U32 R2, RZ, RZ, RZ ;  /* 0x000000ffff027224 */ /* 0x000fc600078e00ff */
[----:B------:R1:W-:Y:S02]  /*119a0*/  SYNCS.ARRIVE.TRANS64.RED.A1T0 RZ, [R0+URZ], RZ ;  /* 0x000000ff00ff79a7 */ /* 0x0003e4000810043f */
[----:B-1----:R-:W-:-:S05]  /*119b0*/  VIADD R0, R4, 0x1 ;  /* 0x0000000104007836 */ /* 0x002fca0000000000 */
[----:B------:R-:W-:-:S04]  /*119c0*/  ISETP.NE.AND P0, PT, R0, 0x2, PT ;  /* 0x000000020000780c */ /* 0x000fc80003f05270 */
[----:B------:R-:W-:Y:S02]  /*119d0*/  SEL R4, RZ, 0x1, P0 ;  /* 0x00000001ff047807 */ /* 0x000fe40000000000 */
[----:B------:R-:W-:Y:S02]  /*119e0*/  SEL R0, R0, RZ, P0 ;  /* 0x000000ff00007207 */ /* 0x000fe40000000000 */
[----:B------:R-:W-:-:S07]  /*119f0*/  LOP3.LUT R31, R31, R4, RZ, 0x3c, !PT ;  /* 0x000000041f1f7212 */ /* 0x000fce00078e3cff */
.L_x_40:
[----:B------:R-:W1:Y:S01]  /*11a00*/  S2R R4, SR_CgaCtaId ;  /* 0x0000000000047919 */ /* 0x000e620000008800 */
[----:B0-----:R-:W-:Y:S02]  /*11a10*/  MOV R3, 0x400 ;  /* 0x0000040000037802 */ /* 0x001fe40000000f00 */
[----:B------:R-:W-:Y:S02]  /*11a20*/  SHF.L.U32 R2, R2, 0x1f, RZ ;  /* 0x0000001f02027819 */ /* 0x000fe400000006ff */
[----:B-1----:R-:W-:-:S04]  /*11a30*/  LEA R5, R4, R3, 0x18 ;  /* 0x0000000304057211 */ /* 0x002fc800078ec0ff */
[----:B------:R-:W0:Y:S02]  /*11a40*/  SYNCS.PHASECHK.TRANS64.TRYWAIT P0, [R5+URZ+0x33420], R2 ;  /* 0x03342002050075a7 */ /* 0x000e24000800017f */
[----:B0-----:R-:W-:Y:S05]  /*11a50*/  @!P0 BRA `(.L_x_86) ;  /* 0x0000002400dc8947 */ /* 0x001fea0003800000 */
.L_x_167:
[----:B------:R-:W1:Y:S02]  /*11a60*/  S2R R3, SR_TID.X ;  /* 0x0000000000037919 */ /* 0x000e640000002100 */
[----:B-1----:R-:W-:-:S04]  /*11a70*/  SHF.R.U32.HI R3, RZ, 0x5, R3 ;  /* 0x00000005ff037819 */ /* 0x002fc80000011603 */
[----:B------:R-:W-:-:S05]  /*11a80*/  LOP3.LUT R3, R3, 0x3, RZ, 0xc0, !PT ;  /* 0x0000000303037812 */ /* 0x000fca00078ec0ff */
[----:B0-----:R-:W0:Y:S02]  /*11a90*/  SHFL.IDX PT, R2, R3, RZ, 0x1f ;  /* 0x00001fff03027589 */ /* 0x001e2400000e0000 */
[----:B0-----:R-:W-:-:S13]  /*11aa0*/  ISETP.NE.AND P0, PT, R2, RZ, PT ;  /* 0x000000ff0200720c */ /* 0x001fda0003f05270 */
[----:B------:R-:W-:Y:S05]  /*11ab0*/  @P0 BRA `(.L_x_8) ;  /* 0x0000000000a00947 */ /* 0x000fea0003800000 */
[----:B------:R-:W-:-:S13]  /*11ac0*/  ELECT P0, URZ, PT ;  /* 0x00000000003f782f */ /* 0x000fda0003800000 */
[----:B------:R-:W-:Y:S05]  /*11ad0*/  @!P0 BRA `(.L_x_8) ;  /* 0x0000000000988947 */ /* 0x000fea0003800000 */
[----:B------:R-:W-:-:S06]  /*11ae0*/  ULOP3.LUT UR4, UR39, 0x2, URZ, 0xfc, !UPT ;  /* 0x0000000227047892 */ /* 0x000fcc000f8efc3f */
[----:B------:R-:W-:-:S05]  /*11af0*/  IMAD.U32 R2, RZ, RZ, UR4 ;  /* 0x00000004ff027e24 */ /* 0x000fca000f8e00ff */
[----:B------:R-:W-:-:S13]  /*11b00*/  ISETP.NE.AND P0, PT, R2, 0x3, PT ;  /* 0x000000030200780c */ /* 0x000fda0003f05270 */
[----:B------:R-:W-:Y:S05]  /*11b10*/  @!P0 BRA `(.L_x_87) ;  /* 0x0000000000048947 */ /* 0x000fea0003800000 */
[----:B------:R-:W-:Y:S01]  /*11b20*/  BPT.TRAP 0x1 ;  /* 0x000000040000795c */ /* 0x000fe20000300000 */
.L_x_87:
[C---:B------:R-:W-:Y:S01]  /*11b30*/  IMAD R4, R0.reuse, 0x8, R5 ;  /* 0x0000000800047824 */ /* 0x040fe200078e0205 */
[----:B------:R-:W-:Y:S01]  /*11b40*/  SHF.L.U32 R3, R31, 0x1f, RZ ;  /* 0x0000001f1f037819 */ /* 0x000fe200000006ff */
[----:B------:R-:W-:-:S03]  /*11b50*/  VIADD R0, R0, 0x1 ;  /* 0x0000000100007836 */ /* 0x000fc60000000000 */
[----:B------:R-:W0:Y:S02]  /*11b60*/  SYNCS.PHASECHK.TRANS64.TRYWAIT P1, [R4+URZ+0x33440], R3 ;  /* 0x03344003040075a7 */ /* 0x000e24000802017f */
[----:B------:R-:W-:-:S04]  /*11b70*/  ISETP.NE.AND P2, PT, R0, 0x2, PT ;  /* 0x000000020000780c */ /* 0x000fc80003f45270 */
[----:B------:R-:W-:Y:S01]  /*11b80*/  SEL R2, RZ, 0x1, P2 ;  /* 0x00000001ff027807 */ /* 0x000fe20001000000 */
[----:B0-----:R-:W-:Y:S08]  /*11b90*/  @!P1 BRA `(.L_x_88) ;  /* 0x0000002400a09947 */ /* 0x001ff00003800000 */
.L_x_168:
[----:B------:R-:W-:Y:S02]  /*11ba0*/  SEL R0, R0, RZ, P2 ;  /* 0x000000ff00007207 */ /* 0x000fe40001000000 */
[----:B------:R-:W-:Y:S01]  /*11bb0*/  LOP3.LUT R2, R31, R2, RZ, 0x3c, !PT ;  /* 0x000000021f027212 */ /* 0x000fe200078e3cff */
[----:B------:R-:W-:Y:S06]  /*11bc0*/  @!P0 BRA `(.L_x_89) ;  /* 0x0000000000048947 */ /* 0x000fec0003800000 */
[----:B------:R-:W-:Y:S01]  /*11bd0*/  BPT.TRAP 0x1 ;  /* 0x000000040000795c */ /* 0x000fe20000300000 */
.L_x_89:
[----:B------:R-:W-:Y:S02]  /*11be0*/  LEA R5, R0, R5, 0x3 ;  /* 0x0000000500057211 */ /* 0x000fe400078e18ff */
[----:B------:R-:W-:-:S04]  /*11bf0*/  SHF.L.U32 R0, R2, 0x1f, RZ ;  /* 0x0000001f02007819 */ /* 0x000fc800000006ff */
[----:B------:R-:W1:Y:S02]  /*11c00*/  SYNCS.PHASECHK.TRANS64.TRYWAIT P1, [R5+URZ+0x33440], R0 ;  /* 0x03344000050075a7 */ /* 0x000e64000802017f */
[----:B-1----:R-:W-:Y:S05]  /*11c10*/  @!P1 BRA `(.L_x_90) ;  /* 0x0000002400949947 */ /* 0x002fea0003800000 */
.L_x_169:
[----:B------:R-:W-:Y:S05]  /*11c20*/  @!P0 BRA `(.L_x_91) ;  /* 0x0000000000048947 */ /* 0x000fea0003800000 */
[----:B------:R-:W-:Y:S01]  /*11c30*/  BPT.TRAP 0x1 ;  /* 0x000000040000795c */ /* 0x000fe20000300000 */
.L_x_91:
[----:B------:R-:W2:Y:S02]  /*11c40*/  SYNCS.PHASECHK.TRANS64.TRYWAIT P1, [R4+URZ+0x33460], R3 ;  /* 0x03346003040075a7 */ /* 0x000ea4000802017f */
[----:B--2---:R-:W-:Y:S05]  /*11c50*/  @!P1 BRA `(.L_x_92) ;  /* 0x0000002400989947 */ /* 0x004fea0003800000 */
.L_x_170:
[----:B------:R-:W-:Y:S05]  /*11c60*/  @!P0 BRA `(.L_x_93) ;  /* 0x0000000000048947 */ /* 0x000fea0003800000 */
[----:B------:R-:W-:Y:S01]  /*11c70*/  BPT.TRAP 0x1 ;  /* 0x000000040000795c */ /* 0x000fe20000300000 */
.L_x_93:
[----:B------:R-:W3:Y:S02]  /*11c80*/  SYNCS.PHASECHK.TRANS64.TRYWAIT P1, [R5+URZ+0x33460], R0 ;  /* 0x03346000050075a7 */ /* 0x000ee4000802017f */
[----:B---3--:R-:W-:Y:S05]  /*11c90*/  @!P1 BRA `(.L_x_94) ;  /* 0x00000024009c9947 */ /* 0x008fea0003800000 */
.L_x_171:
[----:B------:R-:W-:Y:S05]  /*11ca0*/  @!P0 BRA `(.L_x_95) ;  /* 0x0000000000048947 */ /* 0x000fea0003800000 */
[----:B------:R-:W-:Y:S01]  /*11cb0*/  BPT.TRAP 0x1 ;  /* 0x000000040000795c */ /* 0x000fe20000300000 */
.L_x_95:
[----:B------:R-:W4:Y:S02]  /*11cc0*/  SYNCS.PHASECHK.TRANS64.TRYWAIT P1, [R4+URZ+0x33480], R3 ;  /* 0x03348003040075a7 */ /* 0x000f24000802017f */
[----:B----4-:R-:W-:Y:S05]  /*11cd0*/  @!P1 BRA `(.L_x_96) ;  /* 0x0000002400a09947 */ /* 0x010fea0003800000 */
.L_x_172:
[----:B------:R-:W-:Y:S05]  /*11ce0*/  @!P0 BRA `(.L_x_97) ;  /* 0x0000000000048947 */ /* 0x000fea0003800000 */
[----:B------:R-:W-:Y:S01]  /*11cf0*/  BPT.TRAP 0x1 ;  /* 0x000000040000795c */ /* 0x000fe20000300000 */
.L_x_97:
[----:B------:R0:W0:Y:S02]  /*11d00*/  SYNCS.PHASECHK.TRANS64.TRYWAIT P0, [R5+URZ+0x33480], R0 ;  /* 0x03348000050075a7 */ /* 0x000024000800017f */
[----:B0-----:R-:W-:Y:S05]  /*11d10*/  @!P0 NANOSLEEP.SYNCS 0x989680 ;  /* 0x009896800000895d */ /* 0x001fea0003900000 */
[----:B------:R-:W0:Y:S02]  /*11d20*/  @!P0 SYNCS.PHASECHK.TRANS64 P0, [R5+URZ+0x33480], R0 ;  /* 0x03348000050085a7 */ /* 0x000e24000800007f */
[----:B0-----:R-:W-:Y:S05]  /*11d30*/  @!P0 BRA `(.L_x_97) ;  /* 0xfffffffc00f08947 */ /* 0x001fea000383ffff */
.L_x_8:
[----:B------:R-:W-:Y:S05]  /*11d40*/  BSYNC B6 ;  /* 0x0000000000067941 */ /* 0x000fea0003800000 */
.L_x_5:
[----:B------:R-:W-:Y:S05]  /*11d50*/  EXIT ;  /* 0x000000000000794d */ /* 0x000fea0003800000 */
.L_x_12:
[----:B0-----:R-:W-:-:S04]  /*11d60*/  IMAD.U32 R3, RZ, RZ, UR36 ;  /* 0x00000024ff037e24 */ /* 0x001fc8000f8e00ff */
[----:B------:R0:W1:Y:S03]  /*11d70*/  SYNCS.PHASECHK.TRANS64.TRYWAIT P0, [R3+URZ+0x33400], R6 ;  /* 0x03340006030075a7 */ /* 0x000066000800017f */
[----:B-1----:R-:W-:Y:S05]  /*11d80*/  @!P0 NANOSLEEP.SYNCS 0x989680 ;  /* 0x009896800000895d */ /* 0x002fea0003900000 */
[----:B------:R-:W1:Y:S02]  /*11d90*/  @!P0 SYNCS.PHASECHK.TRANS64 P0, [R3+URZ+0x33400], R6 ;  /* 0x03340006030085a7 */ /* 0x000e64000800007f */
[----:B-1----:R-:W-:Y:S05]  /*11da0*/  @!P0 BRA `(.L_x_12) ;  /* 0xfffffffc00ec8947 */ /* 0x002fea000383ffff */
[----:B------:R-:W-:Y:S05]  /*11db0*/  BRA `(.L_x_98) ;  /* 0xfffffef800407947 */ /* 0x000fea000383ffff */
.L_x_16:
[----:B0-----:R-:W-:-:S04]  /*11dc0*/  IMAD.U32 R3, RZ, RZ, UR36 ;  /* 0x00000024ff037e24 */ /* 0x001fc8000f8e00ff */
[----:B------:R0:W2:Y:S03]  /*11dd0*/  SYNCS.PHASECHK.TRANS64.TRYWAIT P1, [R3+URZ+0x33430], R6 ;  /* 0x03343006030075a7 */ /* 0x0000a6000802017f */
[----:B--2---:R-:W-:Y:S05]  /*11de0*/  @!P1 NANOSLEEP.SYNCS 0x989680 ;  /* 0x009896800000995d */ /* 0x004fea0003900000 */
[----:B------:R-:W2:Y:S02]  /*11df0*/  @!P1 SYNCS.PHASECHK.TRANS64 P1, [R3+URZ+0x33430], R6 ;  /* 0x03343006030095a7 */ /* 0x000ea4000802007f */
[----:B--2---:R-:W-:Y:S05]  /*11e00*/  @!P1 BRA `(.L_x_16) ;  /* 0xfffffffc00ec9947 */ /* 0x004fea000383ffff */
[----:B------:R-:W-:Y:S05]  /*11e10*/  BRA `(.L_x_15) ;  /* 0xfffffef8005c7947 */ /* 0x000fea000383ffff */
.L_x_22:
[----:B-1----:R-:W-:-:S04]  /*11e20*/  IMAD.U32 R9, RZ, RZ, UR4 ;  /* 0x00000004ff097e24 */ /* 0x002fc8000f8e00ff */
[----:B------:R1:W2:Y:S03]  /*11e30*/  SYNCS.PHASECHK.TRANS64.TRYWAIT P1, [R9+URZ+0x33430], R4 ;  /* 0x03343004090075a7 */ /* 0x0002a6000802017f */
[----:B--2---:R-:W-:Y:S05]  /*11e40*/  @!P1 NANOSLEEP.SYNCS 0x989680 ;  /* 0x009896800000995d */ /* 0x004fea0003900000 */
[----:B------:R-:W2:Y:S02]  /*11e50*/  @!P1 SYNCS.PHASECHK.TRANS64 P1, [R9+URZ+0x33430], R4 ;  /* 0x03343004090095a7 */ /* 0x000ea4000802007f */
[----:B--2---:R-:W-:Y:S05]  /*11e60*/  @!P1 BRA `(.L_x_22) ;  /* 0xfffffffc00ec9947 */ /* 0x004fea000383ffff */
[----:B------:R-:W-:Y:S05]  /*11e70*/  BRA `(.L_x_19) ;  /* 0xffffff3800bc7947 */ /* 0x000fea000383ffff */
.L_x_26:
[----:B-1----:R-:W-:-:S04]  /*11e80*/  IMAD.U32 R10, RZ, RZ, UR4 ;  /* 0x00000004ff0a7e24 */ /* 0x002fc8000f8e00ff */
[----:B------:R1:W2:Y:S03]  /*11e90*/  SYNCS.PHASECHK.TRANS64.TRYWAIT P1, [R10+URZ+0x33450], R9 ;  /* 0x033450090a0075a7 */ /* 0x0002a6000802017f */
[----:B--2---:R-:W-:Y:S05]  /*11ea0*/  @!P1 NANOSLEEP.SYNCS 0x989680 ;  /* 0x009896800000995d */ /* 0x004fea0003900000 */
[----:B------:R-:W2:Y:S02]  /*11eb0*/  @!P1 SYNCS.PHASECHK.TRANS64 P1, [R10+URZ+0x33450], R9 ;  /* 0x033450090a0095a7 */ /* 0x000ea4000802007f */
[----:B--2---:R-:W-:Y:S05]  /*11ec0*/  @!P1 BRA `(.L_x_26) ;  /* 0xfffffffc00ec9947 */ /* 0x004fea000383ffff */
[----:B------:R-:W-:Y:S05]  /*11ed0*/  BRA `(.L_x_23) ;  /* 0xffffff4400e87947 */ /* 0x000fea000383ffff */
.L_x_33:
[----:B-1----:R-:W-:-:S04]  /*11ee0*/  IMAD.U32 R3, RZ, RZ, UR9 ;  /* 0x00000009ff037e24 */ /* 0x002fc8000f8e00ff */
[----:B------:R1:W2:Y:S03]  /*11ef0*/  SYNCS.PHASECHK.TRANS64.TRYWAIT P1, [R3+URZ+0x33450], R0 ;  /* 0x03345000030075a7 */ /* 0x0002a6000802017f */
[----:B--2---:R-:W-:Y:S05]  /*11f00*/  @!P1 NANOSLEEP.SYNCS 0x989680 ;  /* 0x009896800000995d */ /* 0x004fea0003900000 */
[----:B------:R-:W2:Y:S02]  /*11f10*/  @!P1 SYNCS.PHASECHK.TRANS64 P1, [R3+URZ+0x33450], R0 ;  /* 0x03345000030095a7 */ /* 0x000ea4000802007f */
[----:B--2---:R-:W-:Y:S05]  /*11f20*/  @!P1 BRA `(.L_x_33) ;  /* 0xfffffffc00ec9947 */ /* 0x004fea000383ffff */
[----:B------:R-:W-:Y:S05]  /*11f30*/  BRA `(.L_x_32) ;  /* 0xffffff7000c07947 */ /* 0x000fea000383ffff */
.L_x_46:
[----:B------:R-:W-:Y:S01]  /*11f40*/  IMAD.MOV.U32 R13, RZ, RZ, R19 ;  /* 0x000000ffff0d7224 */ /* 0x000fe200078e0013 */
[----:B------:R-:W-:Y:S01]  /*11f50*/  MOV R11, 0x1f ;  /* 0x0000001f000b7802 */ /* 0x000fe20000000f00 */
[----:B------:R-:W-:Y:S02]  /*11f60*/  IMAD.MOV.U32 R12, RZ, RZ, RZ ;  /* 0x000000ffff0c7224 */ /* 0x000fe400078e00ff */
[----:B------:R-:W-:-:S07]  /*11f70*/  IMAD.MOV.U32 R15, RZ, RZ, -0x1 ;  /* 0xffffffffff0f7424 */ /* 0x000fce00078e00ff */
[----:B0----5:R-:W-:Y:S05]  /*11f80*/  WARPSYNC.COLLECTIVE R15, `(.L_x_99) ;  /* 0x000000000f087348 */ /* 0x021fea0003c00000 */
[----:B------:R1:W2:Y:S02]  /*11f90*/  SHFL.IDX P6, R14, R13, R12, R11 ;  /* 0x0000000c0d0e7389 */ /* 0x0002a400000c000b */
[----:B012--5:R-:W-:Y:S01]  /*11fa0*/  ENDCOLLECTIVE ;  /* 0x000000000000791b */ /* 0x027fe20003800000 */
.L_x_99:
[----:B------:R-:W-:Y:S05]  /*11fb0*/  BRA `(.L_x_100) ;  /* 0xffffffb800f87947 */ /* 0x000fea000383ffff */
.L_x_48:
[----:B0-----:R-:W-:-:S04]  /*11fc0*/  IMAD.U32 R3, RZ, RZ, UR42 ;  /* 0x0000002aff037e24 */ /* 0x001fc8000f8e00ff */
[----:B------:R0:W1:Y:S03]  /*11fd0*/  SYNCS.PHASECHK.TRANS64.TRYWAIT P0, [R3+URZ+0x33480], R30 ;  /* 0x0334801e030075a7 */ /* 0x000066000800017f */
[----:B-1----:R-:W-:Y:S05]  /*11fe0*/  @!P0 NANOSLEEP.SYNCS 0x989680 ;  /* 0x009896800000895d */ /* 0x002fea0003900000 */
[----:B------:R-:W1:Y:S02]  /*11ff0*/  @!P0 SYNCS.PHASECHK.TRANS64 P0, [R3+URZ+0x33480], R30 ;  /* 0x0334801e030085a7 */ /* 0x000e64000800007f */
[----:B-1----:R-:W-:Y:S05]  /*12000*/  @!P0 BRA `(.L_x_48) ;  /* 0xfffffffc00ec8947 */ /* 0x002fea000383ffff */
[----:B------:R-:W-:Y:S05]  /*12010*/  BRA `(.L_x_101) ;  /* 0xffffffc000a47947 */ /* 0x000fea000383ffff */
.L_x_49:
[----:B------:R-:W-:Y:S01]  /*12020*/  BSSY B0, `(.L_x_102) ;  /* 0x0000008000007945 */ /* 0x000fe20003800000 */
[----:B------:R-:W-:Y:S02]  /*12030*/  IMAD.MOV.U32 R13, RZ, RZ, R9 ;  /* 0x000000ffff0d7224 */ /* 0x000fe400078e0009 */
[----:B------:R-:W-:Y:S02]  /*12040*/  IMAD.MOV.U32 R12, RZ, RZ, RZ ;  /* 0x000000ffff0c7224 */ /* 0x000fe400078e00ff */
[----:B------:R-:W-:Y:S02]  /*12050*/  IMAD.MOV.U32 R11, RZ, RZ, 0x1c1f ;  /* 0x00001c1fff0b7424 */ /* 0x000fe400078e00ff */
[----:B------:R-:W-:-:S07]  /*12060*/  IMAD.MOV.U32 R15, RZ, RZ, -0x1 ;  /* 0xffffffffff0f7424 */ /* 0x000fce00078e00ff */
[----:B------:R-:W-:Y:S05]  /*12070*/  WARPSYNC.COLLECTIVE R15, `(.L_x_103) ;  /* 0x000000000f087348 */ /* 0x000fea0003c00000 */
[----:B------:R0:W1:Y:S02]  /*12080*/  SHFL.IDX P6, R14, R13, R12, R11 ;  /* 0x0000000c0d0e7389 */ /* 0x00006400000c000b */
[----:B01----:R-:W-:Y:S01]  /*12090*/  ENDCOLLECTIVE ;  /* 0x000000000000791b */ /* 0x003fe20003800000 */
.L_x_103:
[----:B------:R-:W-:Y:S05]  /*120a0*/  BSYNC B0 ;  /* 0x0000000000007941 */ /* 0x000fea0003800000 */
.L_x_102:
[----:B------:R-:W-:Y:S01]  /*120b0*/  MOV R13, R8 ;  /* 0x00000008000d7202 */ /* 0x000fe20000000f00 */
[----:B------:R-:W-:Y:S01]  /*120c0*/  IMAD.MOV.U32 R12, RZ, RZ, RZ ;  /* 0x000000ffff0c7224 */ /* 0x000fe200078e00ff */
[----:B------:R-:W0:Y:S01]  /*120d0*/  LDC R31, c[0x0][0x2f4] ;  /* 0x0000bd00ff1f7b82 */ /* 0x000e220000000800 */
[----:B------:R-:W-:Y:S01]  /*120e0*/  IMAD.MOV.U32 R11, RZ, RZ, 0x1c1f ;  /* 0x00001c1fff0b7424 */ /* 0x000fe200078e00ff */
[----:B------:R-:W-:Y:S01]  /*120f0*/  LOP3.LUT R16, R16, 0xffffff7f, RZ, 0xc0, !PT ;  /* 0xffffff7f10107812 */ /* 0x000fe200078ec0ff */
[----:B------:R-:W-:Y:S01]  /*12100*/  IMAD.MOV.U32 R15, RZ, RZ, -0x1 ;  /* 0xffffffffff0f7424 */ /* 0x000fe200078e00ff */
[C---:B------:R-:W-:Y:S01]  /*12110*/  ISETP.GE.AND P5, PT, R7.reuse, 0x21, PT ;  /* 0x000000210700780c */ /* 0x040fe20003fa6270 */
[----:B------:R-:W-:Y:S01]  /*12120*/  IMAD.MOV.U32 R3, RZ, RZ, R14 ;  /* 0x000000ffff037224 */ /* 0x000fe200078e000e */
[----:B------:R-:W-:Y:S01]  /*12130*/  ISETP.GE.AND P4, PT, R7, 0x41, PT ;  /* 0x000000410700780c */ /* 0x000fe20003f86270 */
[----:B------:R-:W-:-:S12]  /*12140*/  VIADD R24, R36, UR42 ;  /* 0x0000002a24187c36 */ /* 0x000fd80008000000 */
[----:B0-----:R-:W-:Y:S05]  /*12150*/  WARPSYNC.COLLECTIVE R15, `(.L_x_104) ;  /* 0x000000000f087348 */ /* 0x001fea0003c00000 */
[----:B------:R1:W2:Y:S02]  /*12160*/  SHFL.IDX P6, R14, R13, R12, R11 ;  /* 0x0000000c0d0e7389 */ /* 0x0002a400000c000b */
[----:B012---:R-:W-:Y:S01]  /*12170*/  ENDCOLLECTIVE ;  /* 0x000000000000791b */ /* 0x007fe20003800000 */
.L_x_104:
[----:B------:R-:W-:Y:S01]  /*12180*/  IMAD.MOV.U32 R13, RZ, RZ, R9 ;  /* 0x000000ffff0d7224 */ /* 0x000fe200078e0009 */
[----:B------:R-:W-:Y:S02]  /*12190*/  MOV R12, 0x1 ;  /* 0x00000001000c7802 */ /* 0x000fe40000000f00 */
[-C--:B------:R-:W-:Y:S02]  /*121a0*/  ISETP.GE.AND P2, PT, R35, R31.reuse, PT ;  /* 0x0000001f2300720c */ /* 0x080fe40003f46270 */
[----:B------:R-:W-:-:S04]  /*121b0*/  ISETP.GE.AND P1, PT, R25, R31, PT ;  /* 0x0000001f1900720c */ /* 0x000fc80003f26270 */
[----:B------:R-:W-:Y:S01]  /*121c0*/  ISETP.LT.OR P3, PT, R7, 0x1, P1 ;  /* 0x000000010700780c */ /* 0x000fe20000f61670 */
[----:B------:R-:W-:-:S12]  /*121d0*/  IMAD.MOV.U32 R2, RZ, RZ, R14 ;  /* 0x000000ffff027224 */ /* 0x000fd800078e000e */
[----:B------:R-:W-:Y:S05]  /*121e0*/  WARPSYNC.COLLECTIVE R15, `(.L_x_105) ;  /* 0x000000000f087348 */ /* 0x000fea0003c00000 */
[----:B------:R0:W1:Y:S02]  /*121f0*/  SHFL.IDX P6, R14, R13, R12, R11 ;  /* 0x0000000c0d0e7389 */ /* 0x00006400000c000b */
[----:B01----:R-:W-:Y:S01]  /*12200*/  ENDCOLLECTIVE ;  /* 0x000000000000791b */ /* 0x003fe20003800000 */
.L_x_105:
[----:B------:R-:W-:-:S05]  /*12210*/  IADD3 R2, P0, R35, R2, RZ ;  /* 0x0000000223027210 */ /* 0x000fca0007f1e0ff */
[----:B------:R-:W-:Y:S01]  /*12220*/  IMAD.X R3, RZ, RZ, R3, P0 ;  /* 0x000000ffff037224 */ /* 0x000fe200000e0603 */
[----:B------:R-:W-:Y:S01]  /*12230*/  ISETP.LT.OR P0, PT, R7, 0x1, P2 ;  /* 0x000000010700780c */ /* 0x000fe20001701670 */
[----:B------:R-:W-:-:S12]  /*12240*/  IMAD.MOV.U32 R13, RZ, RZ, R8 ;  /* 0x000000ffff0d7224 */ /* 0x000fd800078e0008 */
[----:B------:R-:W-:Y:S01]  /*12250*/  @!PT LDS RZ, [RZ] ;  /* 0x00000000fffff984 */ /* 0x000fe20000000800 */
[----:B------:R-:W-:Y:S01]  /*12260*/  @!PT LDS RZ, [RZ] ;  /* 0x00000000fffff984 */ /* 0x000fe20000000800 */
[----:B------:R-:W-:Y:S01]  /*12270*/  @!PT LDS RZ, [RZ] ;  /* 0x00000000fffff984 */ /* 0x000fe20000000800 */
[----:B------:R-:W-:Y:S01]  /*12280*/  LDGSTS.E.BYPASS.LTC128B.128 [R24+0xf200], desc[UR54][R2.64], !P0 ;  /* 0x0f20000002187fae */ /* 0x000fe2000c101d76 */
[----:B------:R-:W-:-:S03]  /*12290*/  ISETP.GE.AND P0, PT, R23, R31, PT ;  /* 0x0000001f1700720c */ /* 0x000fc60003f06270 */
[----:B------:R-:W-:Y:S01]  /*122a0*/  LDGSTS.E.BYPASS.LTC128B.128 [R24+0x11a00], desc[UR54][R2.64+0x40], !P3 ;  /* 0x11a0004002187fae */ /* 0x000fe2000d901d76 */
[----:B------:R-:W-:-:S13]  /*122b0*/  ISETP.LT.OR P3, PT, R7, 0x1, P0 ;  /* 0x000000010700780c */ /* 0x000fda0000761670 */
[----:B------:R0:W-:Y:S02]  /*122c0*/  LDGSTS.E.BYPASS.LTC128B.128 [R24+0x14200], desc[UR54][R2.64+0x80], !P3 ;  /* 0x1420008002187fae */ /* 0x0001e4000d901d76 */
[----:B0-----:R-:W-:-:S07]  /*122d0*/  IMAD.MOV.U32 R3, RZ, RZ, R14 ;  /* 0x000000ffff037224 */ /* 0x001fce00078e000e */
[----:B------:R-:W-:Y:S05]  /*122e0*/  WARPSYNC.COLLECTIVE R15, `(.L_x_106) ;  /* 0x000000000f087348 */ /* 0x000fea0003c00000 */
[----:B------:R0:W1:Y:S02]  /*122f0*/  SHFL.IDX P6, R14, R13, R12, R11 ;  /* 0x0000000c0d0e7389 */ /* 0x00006400000c000b */
[----:B01----:R-:W-:Y:S01]  /*12300*/  ENDCOLLECTIVE ;  /* 0x000000000000791b */ /* 0x003fe20003800000 */
.L_x_106:
[----:B------:R-:W-:Y:S02]  /*12310*/  IMAD.MOV.U32 R13, RZ, RZ, R9 ;  /* 0x000000ffff0d7224 */ /* 0x000fe400078e0009 */
[----:B------:R-:W-:Y:S02]  /*12320*/  IMAD.MOV.U32 R12, RZ, RZ, 0x2 ;  /* 0x00000002ff0c7424 */ /* 0x000fe400078e00ff */
[----:B------:R-:W-:-:S07]  /*12330*/  IMAD.MOV.U32 R2, RZ, RZ, R14 ;  /* 0x000000ffff027224 */ /* 0x000fce00078e000e */
[----:B------:R-:W-:Y:S05]  /*12340*/  WARPSYNC.COLLECTIVE R15, `(.L_x_107) ;  /* 0x000000000f087348 */ /* 0x000fea0003c00000 */
[----:B------:R0:W1:Y:S02]  /*12350*/  SHFL.IDX P6, R14, R13, R12, R11 ;  /* 0x0000000c0d0e7389 */ /* 0x00006400000c000b */
[----:B01----:R-:W-:Y:S01]  /*12360*/  ENDCOLLECTIVE ;  /* 0x000000000000791b */ /* 0x003fe20003800000 */
.L_x_107:
[----:B------:R-:W-:-:S05]  /*12370*/  IADD3 R2, P3, R35, R2, RZ ;  /* 0x0000000223027210 */ /* 0x000fca0007f7e0ff */
[----:B------:R-:W-:Y:S01]  /*12380*/  IMAD.X R3, RZ, RZ, R3, P3 ;  /* 0x000000ffff037224 */ /* 0x000fe200018e0603 */
[----:B------:R-:W-:Y:S02]  /*12390*/  ISETP.LT.OR P3, PT, R7, 0x21, P2 ;  /* 0x000000210700780c */ /* 0x000fe40001761670 */
[----:B------:R-:W-:-:S11]  /*123a0*/  MOV R13, R8 ;  /* 0x00000008000d7202 */ /* 0x000fd60000000f00 */
[----:B------:R-:W-:Y:S01]  /*123b0*/  @!PT LDS RZ, [RZ] ;  /* 0x00000000fffff984 */ /* 0x000fe20000000800 */
[----:B------:R-:W-:Y:S01]  /*123c0*/  @!PT LDS RZ, [RZ] ;  /* 0x00000000fffff984 */ /* 0x000fe20000000800 */
[----:B------:R-:W-:Y:S01]  /*123d0*/  @!PT LDS RZ, [RZ] ;  /* 0x00000000fffff984 */ /* 0x000fe20000000800 */
[----:B------:R-:W-:Y:S01]  /*123e0*/  LDGSTS.E.BYPASS.LTC128B.128 [R24+0xfa00], desc[UR54][R2.64], !P3 ;  /* 0x0fa0000002187fae */ /* 0x000fe2000d901d76 */
[----:B------:R-:W-:-:S13]  /*123f0*/  ISETP.LT.OR P3, PT, R7, 0x21, P1 ;  /* 0x000000210700780c */ /* 0x000fda0000f61670 */
[----:B------:R-:W-:Y:S01]  /*12400*/  LDGSTS.E.BYPASS.LTC128B.128 [R24+0x12200], desc[UR54][R2.64+0x40], !P3 ;  /* 0x1220004002187fae */ /* 0x000fe2000d901d76 */
[----:B------:R-:W-:-:S13]  /*12410*/  ISETP.LT.OR P3, PT, R7, 0x21, P0 ;  /* 0x000000210700780c */ /* 0x000fda0000761670 */
[----:B------:R0:W-:Y:S02]  /*12420*/  LDGSTS.E.BYPASS.LTC128B.128 [R24+0x14a00], desc[UR54][R2.64+0x80], !P3 ;  /* 0x14a0008002187fae */ /* 0x0001e4000d901d76 */
[----:B0-----:R-:W-:-:S07]  /*12430*/  IMAD.MOV.U32 R3, RZ, RZ, R14 ;  /* 0x000000ffff037224 */ /* 0x001fce00078e000e */
[----:B------:R-:W-:Y:S05]  /*12440*/  WARPSYNC.COLLECTIVE R15, `(.L_x_108) ;  /* 0x000000000f087348 */ /* 0x000fea0003c00000 */
[----:B------:R0:W1:Y:S02]  /*12450*/  SHFL.IDX P6, R14, R13, R12, R11 ;  /* 0x0000000c0d0e7389 */ /* 0x00006400000c000b */
[----:B01----:R-:W-:Y:S01]  /*12460*/  ENDCOLLECTIVE ;  /* 0x000000000000791b */ /* 0x003fe20003800000 */
.L_x_108:
[----:B------:R-:W-:Y:S02]  /*12470*/  IMAD.MOV.U32 R13, RZ, RZ, R9 ;  /* 0x000000ffff0d7224 */ /* 0x000fe400078e0009 */
[----:B------:R-:W-:Y:S02]  /*12480*/  IMAD.MOV.U32 R12, RZ, RZ, 0x3 ;  /* 0x00000003ff0c7424 */ /* 0x000fe400078e00ff */
[----:B------:R-:W-:-:S07]  /*12490*/  IMAD.MOV.U32 R2, RZ, RZ, R14 ;  /* 0x000000ffff027224 */ /* 0x000fce00078e000e */
[----:B------:R-:W-:Y:S05]  /*124a0*/  WARPSYNC.COLLECTIVE R15, `(.L_x_109) ;  /* 0x000000000f087348 */ /* 0x000fea0003c00000 */
[----:B------:R0:W1:Y:S02]  /*124b0*/  SHFL.IDX P6, R14, R13, R12, R11 ;  /* 0x0000000c0d0e7389 */ /* 0x00006400000c000b */
[----:B01----:R-:W-:Y:S01]  /*124c0*/  ENDCOLLECTIVE ;  /* 0x000000000000791b */ /* 0x003fe20003800000 */
.L_x_109:
[----:B------:R-:W-:-:S05]  /*124d0*/  IADD3 R2, P3, R35, R2, RZ ;  /* 0x0000000223027210 */ /* 0x000fca0007f7e0ff */
[----:B------:R-:W-:Y:S01]  /*124e0*/  IMAD.X R3, RZ, RZ, R3, P3 ;  /* 0x000000ffff037224 */ /* 0x000fe200018e0603 */
[----:B------:R-:W-:Y:S01]  /*124f0*/  ISETP.LT.OR P3, PT, R7, 0x41, P2 ;  /* 0x000000410700780c */ /* 0x000fe20001761670 */
[----:B------:R-:W-:-:S12]  /*12500*/  IMAD.MOV.U32 R13, RZ, RZ, R8 ;  /* 0x000000ffff0d7224 */ /* 0x000fd800078e0008 */
[----:B------:R-:W-:Y:S01]  /*12510*/  @!PT LDS RZ, [RZ] ;  /* 0x00000000fffff984 */ /* 0x000fe20000000800 */
[----:B------:R-:W-:Y:S01]  /*12520*/  @!PT LDS RZ, [RZ] ;  /* 0x00000000fffff984 */ /* 0x000fe20000000800 */
[----:B------:R-:W-:Y:S01]  /*12530*/  @!PT LDS RZ, [RZ] ;  /* 0x00000000fffff984 */ /* 0x000fe20000000800 */
[----:B------:R0:W-:Y:S01]  /*12540*/  LDGSTS.E.BYPASS.LTC128B.128 [R24+0x10200], desc[UR54][R2.64], !P3 ;  /* 0x1020000002187fae */ /* 0x0001e2000d901d76 */
[----:B------:R-:W-:Y:S01]  /*12550*/  ISETP.LT.OR P3, PT, R7, 0x41, P1 ;  /* 0x000000410700780c */ /* 0x000fe20000f61670 */
[----:B------:R-:W-:-:S12]  /*12560*/  IMAD.MOV.U32 R9, RZ, RZ, R14 ;  /* 0x000000ffff097224 */ /* 0x000fd800078e000e */
[----:B0-----:R-:W-:Y:S05]  /*12570*/  WARPSYNC.COLLECTIVE R15, `(.L_x_110) ;  /* 0x000000000f087348 */ /* 0x001fea0003c00000 */
[----:B------:R1:W2:Y:S02]  /*12580*/  SHFL.IDX P6, R14, R13, R12, R11 ;  /* 0x0000000c0d0e7389 */ /* 0x0002a400000c000b */
[----:B012---:R-:W-:Y:S01]  /*12590*/  ENDCOLLECTIVE ;  /* 0x000000000000791b */ /* 0x007fe20003800000 */
.L_x_110:
[----:B------:R-:W-:Y:S01]  /*125a0*/  @!PT LDS RZ, [RZ] ;  /* 0x00000000fffff984 */ /* 0x000fe20000000800 */
[----:B------:R-:W-:Y:S01]  /*125b0*/  @!PT LDS RZ, [RZ] ;  /* 0x00000000fffff984 */ /* 0x000fe20000000800 */
[----:B------:R-:W-:Y:S01]  /*125c0*/  @!PT LDS RZ, [RZ] ;  /* 0x00000000fffff984 */ /* 0x000fe20000000800 */
[----:B------:R-:W-:Y:S01]  /*125d0*/  LDGSTS.E.BYPASS.LTC128B.128 [R24+0x12a00], desc[UR54][R2.64+0x40], !P3 ;  /* 0x12a0004002187fae */ /* 0x000fe2000d901d76 */
[----:B------:R-:W-:Y:S01]  /*125e0*/  ISETP.LT.OR P3, PT, R7, 0x41, P0 ;  /* 0x000000410700780c */ /* 0x000fe20000761670 */
[----:B------:R-:W-:Y:S02]  /*125f0*/  IMAD.MOV.U32 R13, RZ, RZ, R10 ;  /* 0x000000ffff0d7224 */ /* 0x000fe400078e000a */
[----:B------:R-:W-:-:S10]  /*12600*/  IMAD.MOV.U32 R12, RZ, RZ, RZ ;  /* 0x000000ffff0c7224 */ /* 0x000fd400078e00ff */
[----:B------:R0:W-:Y:S02]  /*12610*/  LDGSTS.E.BYPASS.LTC128B.128 [R24+0x15200], desc[UR54][R2.64+0x80], !P3 ;  /* 0x1520008002187fae */ /* 0x0001e4000d901d76 */
[----:B0-----:R-:W-:-:S07]  /*12620*/  IMAD.MOV.U32 R2, RZ, RZ, R14 ;  /* 0x000000ffff027224 */ /* 0x001fce00078e000e */
[----:B------:R-:W-:Y:S05]  /*12630*/  WARPSYNC.COLLECTIVE R15, `(.L_x_111) ;  /* 0x000000000f087348 */ /* 0x000fea0003c00000 */
[----:B------:R0:W1:Y:S02]  /*12640*/  SHFL.IDX P6, R14, R13, R12, R11 ;  /* 0x0000000c0d0e7389 */ /* 0x00006400000c000b */
[----:B01----:R-:W-:Y:S01]  /*12650*/  ENDCOLLECTIVE ;  /* 0x000000000000791b */ /* 0x003fe20003800000 */
.L_x_111:
[----:B------:R-:W-:-:S04]  /*12660*/  IADD3 R2, P3, R35, R2, RZ ;  /* 0x0000000223027210 */ /* 0x000fc80007f7e0ff */
[----:B------:R-:W-:Y:S02]  /*12670*/  IADD3.X R3, RZ, R9, RZ, P3, !PT ;  /* 0x00000009ff037210 */ /* 0x000fe40001ffe4ff */
        /* <DEDUP_REMOVED lines=11> */
.L_x_112:
[----:B------:R-:W-:Y:S01]  /*12730*/  @!PT LDS RZ, [RZ] ;  /* 0x00000000fffff984 */ /* 0x000fe20000000800 */
[----:B------:R-:W-:Y:S01]  /*12740*/  @!PT LDS RZ, [RZ] ;  /* 0x00000000fffff984 */ /* 0x000fe20000000800 */
[----:B------:R-:W-:Y:S01]  /*12750*/  @!PT LDS RZ, [RZ] ;  /* 0x00000000fffff984 */ /* 0x000fe20000000800 */
[----:B------:R1:W-:Y:S01]  /*12760*/  LDGSTS.E.BYPASS.LTC128B.128 [R24+0x13200], desc[UR54][R2.64+0x40], !P3 ;  /* 0x1320004002187fae */ /* 0x0003e2000d901d76 */
[C---:B------:R-:W-:Y:S02]  /*12770*/  ISETP.LT.OR P3, PT, R7.reuse, 0x61, P0 ;  /* 0x000000610700780c */ /* 0x040fe40000761670 */
[----:B------:R-:W-:-:S11]  /*12780*/  ISETP.GE.AND P6, PT, R7, 0x81, PT ;  /* 0x000000810700780c */ /* 0x000fd60003fc6270 */
[----:B------:R1:W-:Y:S01]  /*12790*/  LDGSTS.E.BYPASS.LTC128B.128 [R24+0x15a00], desc[UR54][R2.64+0x80], !P3 ;  /* 0x15a0008002187fae */ /* 0x0003e2000d901d76 */
[----:B------:R-:W-:Y:S02]  /*127a0*/  ISETP.GE.AND P3, PT, R7, 0x61, PT ;  /* 0x000000610700780c */ /* 0x000fe40003f66270 */
[----:B------:R-:W-:Y:S01]  /*127b0*/  @P6 LOP3.LUT R16, R16, 0x80, RZ, 0xfc, !PT ;  /* 0x0000008010106812 */ /* 0x000fe200078efcff */
[----:B------:R-:W-:Y:S10]  /*127c0*/  BRA `(.L_x_113) ;  /* 0xffffffc000387947 */ /* 0x000ff4000383ffff */
.L_x_52:
[----:B0-----:R-:W-:-:S04]  /*127d0*/  IMAD.U32 R3, RZ, RZ, UR42 ;  /* 0x0000002aff037e24 */ /* 0x001fc8000f8e00ff */
[----:B------:R0:W1:Y:S03]  /*127e0*/  SYNCS.PHASECHK.TRANS64.TRYWAIT P0, [R3+URZ+0x33440], R30 ;  /* 0x0334401e030075a7 */ /* 0x000066000800017f */
[----:B-1----:R-:W-:Y:S05]  /*127f0*/  @!P0 NANOSLEEP.SYNCS 0x989680 ;  /* 0x009896800000895d */ /* 0x002fea0003900000 */
[----:B------:R-:W1:Y:S02]  /*12800*/  @!P0 SYNCS.PHASECHK.TRANS64 P0, [R3+URZ+0x33440], R30 ;  /* 0x0334401e030085a7 */ /* 0x000e64000800007f */
[----:B-1----:R-:W-:Y:S05]  /*12810*/  @!P0 BRA `(.L_x_52) ;  /* 0xfffffffc00ec8947 */ /* 0x002fea000383ffff */
[----:B------:R-:W-:Y:S05]  /*12820*/  BRA `(.L_x_114) ;  /* 0xffffffc000847947 */ /* 0x000fea000383ffff */
.L_x_53:
[----:B------:R-:W-:Y:S01]  /*12830*/  BSSY B0, `(.L_x_115) ;  /* 0x0000008000007945 */ /* 0x000fe20003800000 */
[----:B------:R-:W-:Y:S01]  /*12840*/  IMAD.MOV.U32 R13, RZ, RZ, R5 ;  /* 0x000000ffff0d7224 */ /* 0x000fe200078e0005 */
[----:B------:R-:W-:Y:S01]  /*12850*/  MOV R11, 0x1c1f ;  /* 0x00001c1f000b7802 */ /* 0x000fe20000000f00 */
[----:B------:R-:W-:Y:S02]  /*12860*/  IMAD.MOV.U32 R12, RZ, RZ, RZ ;  /* 0x000000ffff0c7224 */ /* 0x000fe400078e00ff */
[----:B------:R-:W-:-:S07]  /*12870*/  IMAD.MOV.U32 R15, RZ, RZ, -0x1 ;  /* 0xffffffffff0f7424 */ /* 0x000fce00078e00ff */
[----:B------:R-:W-:Y:S05]  /*12880*/  WARPSYNC.COLLECTIVE R15, `(.L_x_116) ;  /* 0x000000000f087348 */ /* 0x000fea0003c00000 */
[----:B------:R0:W1:Y:S02]  /*12890*/  SHFL.IDX P6, R14, R13, R12, R11 ;  /* 0x0000000c0d0e7389 */ /* 0x00006400000c000b */
[----:B01----:R-:W-:Y:S01]  /*128a0*/  ENDCOLLECTIVE ;  /* 0x000000000000791b */ /* 0x003fe20003800000 */
.L_x_116:
[----:B------:R-:W-:Y:S05]  /*128b0*/  BSYNC B0 ;  /* 0x0000000000007941 */ /* 0x000fea0003800000 */
.L_x_115:
[----:B------:R-:W-:Y:S01]  /*128c0*/  IMAD.MOV.U32 R13, RZ, RZ, R0 ;  /* 0x000000ffff0d7224 */ /* 0x000fe200078e0000 */
[----:B------:R-:W0:Y:S01]  /*128d0*/  LDC R10, c[0x0][0x2f4] ;  /* 0x0000bd00ff0a7b82 */ /* 0x000e220000000800 */
[----:B------:R-:W-:Y:S02]  /*128e0*/  IMAD.MOV.U32 R12, RZ, RZ, RZ ;  /* 0x000000ffff0c7224 */ /* 0x000fe400078e00ff */
[----:B------:R-:W-:Y:S02]  /*128f0*/  IMAD.MOV.U32 R11, RZ, RZ, 0x1c1f ;  /* 0x00001c1fff0b7424 */ /* 0x000fe400078e00ff */
[----:B------:R-:W-:Y:S02]  /*12900*/  IMAD.MOV.U32 R15, RZ, RZ, -0x1 ;  /* 0xffffffffff0f7424 */ /* 0x000fe400078e00ff */
[----:B------:R-:W-:-:S07]  /*12910*/  IMAD.MOV.U32 R2, RZ, RZ, R14 ;  /* 0x000000ffff027224 */ /* 0x000fce00078e000e */
[----:B0-----:R-:W-:Y:S05]  /*12920*/  WARPSYNC.COLLECTIVE R15, `(.L_x_117) ;  /* 0x000000000f087348 */ /* 0x001fea0003c00000 */
[----:B------:R1:W2:Y:S02]  /*12930*/  SHFL.IDX P6, R14, R13, R12, R11 ;  /* 0x0000000c0d0e7389 */ /* 0x0002a400000c000b */
[----:B012---:R-:W-:Y:S01]  /*12940*/  ENDCOLLECTIVE ;  /* 0x000000000000791b */ /* 0x007fe20003800000 */
.L_x_117:
[-C--:B------:R-:W-:Y:S01]  /*12950*/  ISETP.GE.AND P2, PT, R25, R10.reuse, PT ;  /* 0x0000000a1900720c */ /* 0x080fe20003f46270 */
[----:B------:R-:W-:Y:S01]  /*12960*/  IMAD.MOV.U32 R13, RZ, RZ, R5 ;  /* 0x000000ffff0d7224 */ /* 0x000fe200078e0005 */
[----:B------:R-:W-:Y:S01]  /*12970*/  ISETP.GE.AND P1, PT, R23, R10, PT ;  /* 0x0000000a1700720c */ /* 0x000fe20003f26270 */
[----:B------:R-:W-:Y:S01]  /*12980*/  IMAD.MOV.U32 R12, RZ, RZ, 0x1 ;  /* 0x00000001ff0c7424 */ /* 0x000fe200078e00ff */
[----:B------:R-:W-:-:S13]  /*12990*/  LOP3.LUT P6, RZ, R16, 0x40, RZ, 0xc0, !PT ;  /* 0x0000004010ff7812 */ /* 0x000fda00078cc0ff */
[----:B------:R-:W-:-:S05]  /*129a0*/  @P6 IADD3 R14, P0, R35, R14, RZ ;  /* 0x0000000e230e6210 */ /* 0x000fca0007f1e0ff */
[----:B------:R-:W-:Y:S01]  /*129b0*/  @P6 IMAD.X R3, RZ, RZ, R2, P0 ;  /* 0x000000ffff036224 */ /* 0x000fe200000e0602 */
[----:B------:R-:W-:Y:S02]  /*129c0*/  ISETP.GE.AND P0, PT, R35, R10, PT ;  /* 0x0000000a2300720c */ /* 0x000fe40003f06270 */
[----:B------:R-:W-:-:S11]  /*129d0*/  @P6 MOV R2, R14 ;  /* 0x0000000e00026202 */ /* 0x000fd60000000f00 */
[----:B------:R-:W-:Y:S01]  /*129e0*/  @!PT LDS RZ, [RZ] ;  /* 0x00000000fffff984 */ /* 0x000fe20000000800 */
[----:B------:R-:W-:Y:S01]  /*129f0*/  @!PT LDS RZ, [RZ] ;  /* 0x00000000fffff984 */ /* 0x000fe20000000800 */
[----:B------:R-:W-:Y:S01]  /*12a00*/  @!PT LDS RZ, [RZ] ;  /* 0x00000000fffff984 */ /* 0x000fe20000000800 */
[----:B------:R0:W-:Y:S04]  /*12a10*/  @P6 LDGSTS.E.BYPASS.LTC128B.128 [R24+0x24200], desc[UR54][R2.64], !P0 ;  /* 0x2420000002186fae */ /* 0x0001e8000c101d76 */
[----:B------:R0:W-:Y:S04]  /*12a20*/  @P6 LDGSTS.E.BYPASS.LTC128B.128 [R24+0x26a00], desc[UR54][R2.64+0x40], !P2 ;  /* 0x26a0004002186fae */ /* 0x0001e8000d101d76 */
[----:B------:R0:W-:Y:S02]  /*12a30*/  @P6 LDGSTS.E.BYPASS.LTC128B.128 [R24+0x29200], desc[UR54][R2.64+0x80], !P1 ;  /* 0x2920008002186fae */ /* 0x0001e4000c901d76 */
[----:B0-----:R-:W-:Y:S05]  /*12a40*/  WARPSYNC.COLLECTIVE R15, `(.L_x_118) ;  /* 0x000000000f087348 */ /* 0x001fea0003c00000 */
[----:B------:R1:W2:Y:S02]  /*12a50*/  SHFL.IDX P6, R14, R13, R12, R11 ;  /* 0x0000000c0d0e7389 */ /* 0x0002a400000c000b */
[----:B012---:R-:W-:Y:S01]  /*12a60*/  ENDCOLLECTIVE ;  /* 0x000000000000791b */ /* 0x007fe20003800000 */
.L_x_118:
[----:B------:R-:W-:Y:S02]  /*12a70*/  IMAD.MOV.U32 R13, RZ, RZ, R0 ;  /* 0x000000ffff0d7224 */ /* 0x000fe400078e0000 */
[----:B------:R-:W-:-:S07]  /*12a80*/  IMAD.MOV.U32 R6, RZ, RZ, R14 ;  /* 0x000000ffff067224 */ /* 0x000fce00078e000e */
[----:B------:R-:W-:Y:S05]  /*12a90*/  WARPSYNC.COLLECTIVE R15, `(.L_x_119) ;  /* 0x000000000f087348 */ /* 0x000fea0003c00000 */
[----:B------:R0:W1:Y:S02]  /*12aa0*/  SHFL.IDX P6, R14, R13, R12, R11 ;  /* 0x0000000c0d0e7389 */ /* 0x00006400000c000b */
[----:B01----:R-:W-:Y:S01]  /*12ab0*/  ENDCOLLECTIVE ;  /* 0x000000000000791b */ /* 0x003fe20003800000 */
.L_x_119:
[----:B------:R-:W-:Y:S01]  /*12ac0*/  MOV R13, R5 ;  /* 0x00000005000d7202 */ /* 0x000fe20000000f00 */
[----:B------:R-:W-:Y:S01]  /*12ad0*/  IMAD.MOV.U32 R12, RZ, RZ, 0x2 ;  /* 0x00000002ff0c7424 */ /* 0x000fe200078e00ff */
[C---:B------:R-:W-:Y:S02]  /*12ae0*/  @P5 IADD3 R14, P0, R35.reuse, R14, RZ ;  /* 0x0000000e230e5210 */ /* 0x040fe40007f1e0ff */
[----:B------:R-:W-:-:S03]  /*12af0*/  ISETP.GE.AND P6, PT, R35, R10, PT ;  /* 0x0000000a2300720c */ /* 0x000fc60003fc6270 */
[----:B------:R-:W-:Y:S02]  /*12b00*/  @P5 IMAD.X R7, RZ, RZ, R6, P0 ;  /* 0x000000ffff075224 */ /* 0x000fe400000e0606 */
[----:B------:R-:W-:Y:S02]  /*12b10*/  @P5 IMAD.MOV.U32 R2, RZ, RZ, R14 ;  /* 0x000000ffff025224 */ /* 0x000fe400078e000e */
[----:B------:R-:W-:-:S06]  /*12b20*/  @P5 IMAD.MOV.U32 R3, RZ, RZ, R7 ;  /* 0x000000ffff035224 */ /* 0x000fcc00078e0007 */
[----:B------:R-:W-:Y:S01]  /*12b30*/  @!PT LDS RZ, [RZ] ;  /* 0x00000000fffff984 */ /* 0x000fe20000000800 */
[----:B------:R-:W-:Y:S01]  /*12b40*/  @!PT LDS RZ, [RZ] ;  /* 0x00000000fffff984 */ /* 0x000fe20000000800 */
[----:B------:R-:W-:Y:S01]  /*12b50*/  @!PT LDS RZ, [RZ] ;  /* 0x00000000fffff984 */ /* 0x000fe20000000800 */
[----:B------:R0:W-:Y:S02]  /*12b60*/  @P5 LDGSTS.E.BYPASS.LTC128B.128 [R24+0x24a00], desc[UR54][R2.64], !P6 ;  /* 0x24a0000002185fae */ /* 0x0001e4000f101d76 */
[----:B0-----:R-:W-:Y:S05]  /*12b70*/  WARPSYNC.COLLECTIVE R15, `(.L_x_120) ;  /* 0x000000000f087348 */ /* 0x001fea0003c00000 */
[----:B------:R1:W2:Y:S02]  /*12b80*/  SHFL.IDX P6, R14, R13, R12, R11 ;  /* 0x0000000c0d0e7389 */ /* 0x0002a400000c000b */
[----:B012---:R-:W-:Y:S01]  /*12b90*/  ENDCOLLECTIVE ;  /* 0x000000000000791b */ /* 0x007fe20003800000 */
.L_x_120:
[----:B------:R-:W-:Y:S01]  /*12ba0*/  @!PT LDS RZ, [RZ] ;  /* 0x00000000fffff984 */ /* 0x000fe20000000800 */
[----:B------:R-:W-:Y:S01]  /*12bb0*/  @!PT LDS RZ, [RZ] ;  /* 0x00000000fffff984 */ /* 0x000fe20000000800 */
[----:B------:R-:W-:Y:S01]  /*12bc0*/  @!PT LDS RZ, [RZ] ;  /* 0x00000000fffff984 */ /* 0x000fe20000000800 */
[----:B------:R0:W-:Y:S04]  /*12bd0*/  @P5 LDGSTS.E.BYPASS.LTC128B.128 [R24+0x27200], desc[UR54][R2.64+0x40], !P2 ;  /* 0x2720004002185fae */ /* 0x0001e8000d101d76 */
[----:B------:R0:W-:Y:S01]  /*12be0*/  @P5 LDGSTS.E.BYPASS.LTC128B.128 [R24+0x29a00], desc[UR54][R2.64+0x80], !P1 ;  /* 0x29a0008002185fae */ /* 0x0001e2000c901d76 */
[----:B------:R-:W-:Y:S01]  /*12bf0*/  ISETP.GE.AND P5, PT, R35, R10, PT ;  /* 0x0000000a2300720c */ /* 0x000fe20003fa6270 */
[----:B------:R-:W-:Y:S02]  /*12c00*/  IMAD.MOV.U32 R13, RZ, RZ, R0 ;  /* 0x000000ffff0d7224 */ /* 0x000fe400078e0000 */
[----:B------:R-:W-:-:S10]  /*12c10*/  IMAD.MOV.U32 R6, RZ, RZ, R14 ;  /* 0x000000ffff067224 */ /* 0x000fd400078e000e */
[----:B0-----:R-:W-:Y:S05]  /*12c20*/  WARPSYNC.COLLECTIVE R15, `(.L_x_121) ;  /* 0x000000000f087348 */ /* 0x001fea0003c00000 */
[----:B------:R1:W2:Y:S02]  /*12c30*/  SHFL.IDX P6, R14, R13, R12, R11 ;  /* 0x0000000c0d0e7389 */ /* 0x0002a400000c000b */
[----:B012---:R-:W-:Y:S01]  /*12c40*/  ENDCOLLECTIVE ;  /* 0x000000000000791b */ /* 0x007fe20003800000 */
.L_x_121:
[----:B------:R-:W-:Y:S01]  /*12c50*/  IMAD.MOV.U32 R13, RZ, RZ, R5 ;  /* 0x000000ffff0d7224 */ /* 0x000fe200078e0005 */
[----:B------:R-:W-:Y:S02]  /*12c60*/  MOV R12, 0x3 ;  /* 0x00000003000c7802 */ /* 0x000fe40000000f00 */
[----:B------:R-:W-:-:S05]  /*12c70*/  @P4 IADD3 R14, P0, R35, R14, RZ ;  /* 0x0000000e230e4210 */ /* 0x000fca0007f1e0ff */
[----:B------:R-:W-:-:S08]  /*12c80*/  @P4 IMAD.MOV.U32 R2, RZ, RZ, R14 ;  /* 0x000000ffff024224 */ /* 0x000fd000078e000e */
[----:B------:R-:W-:Y:S05]  /*12c90*/  WARPSYNC.COLLECTIVE R15, `(.L_x_122) ;  /* 0x000000000f087348 */ /* 0x000fea0003c00000 */
[----:B------:R0:W1:Y:S02]  /*12ca0*/  SHFL.IDX P6, R14, R13, R12, R11 ;  /* 0x0000000c0d0e7389 */ /* 0x00006400000c000b */
[----:B01----:R-:W-:Y:S01]  /*12cb0*/  ENDCOLLECTIVE ;  /* 0x000000000000791b */ /* 0x003fe20003800000 */
.L_x_122:
[----:B------:R-:W-:-:S04]  /*12cc0*/  @P4 IMAD.X R7, RZ, RZ, R6, P0 ;  /* 0x000000ffff074224 */ /* 0x000fc800000e0606 */
[----:B------:R-:W-:-:S05]  /*12cd0*/  @P4 IMAD.MOV.U32 R3, RZ, RZ, R7 ;  /* 0x000000ffff034224 */ /* 0x000fca00078e0007 */
[----:B------:R-:W-:Y:S01]  /*12ce0*/  @!PT LDS RZ, [RZ] ;  /* 0x00000000fffff984 */ /* 0x000fe20000000800 */
[----:B------:R-:W-:Y:S01]  /*12cf0*/  @!PT LDS RZ, [RZ] ;  /* 0x00000000fffff984 */ /* 0x000fe20000000800 */
[----:B------:R-:W-:Y:S01]  /*12d00*/  @!PT LDS RZ, [RZ] ;  /* 0x00000000fffff984 */ /* 0x000fe20000000800 */
[----:B------:R0:W-:Y:S01]  /*12d10*/  @P4 LDGSTS.E.BYPASS.LTC128B.128 [R24+0x25200], desc[UR54][R2.64], !P5 ;  /* 0x2520000002184fae */ /* 0x0001e2000e901d76 */
[----:B------:R-:W-:-:S03]  /*12d20*/  IMAD.MOV.U32 R13, RZ, RZ, R0 ;  /* 0x000000ffff0d7224 */ /* 0x000fc600078e0000 */
[----:B------:R0:W-:Y:S04]  /*12d30*/  @P4 LDGSTS.E.BYPASS.LTC128B.128 [R24+0x27a00], desc[UR54][R2.64+0x40], !P2 ;  /* 0x27a0004002184fae */ /* 0x0001e8000d101d76 */
[----:B------:R0:W-:Y:S01]  /*12d40*/  @P4 LDGSTS.E.BYPASS.LTC128B.128 [R24+0x2a200], desc[UR54][R2.64+0x80], !P1 ;  /* 0x2a20008002184fae */ /* 0x0001e2000c901d76 */
[----:B------:R-:W-:-:S07]  /*12d50*/  IMAD.MOV.U32 R6, RZ, RZ, R14 ;  /* 0x000000ffff067224 */ /* 0x000fce00078e000e */
[----:B0-----:R-:W-:Y:S05]  /*12d60*/  WARPSYNC.COLLECTIVE R15, `(.L_x_123) ;  /* 0x000000000f087348 */ /* 0x001fea0003c00000 */
[----:B------:R1:W2:Y:S02]  /*12d70*/  SHFL.IDX P6, R14, R13, R12, R11 ;  /* 0x0000000c0d0e7389 */ /* 0x0002a400000c000b */
[----:B012---:R-:W-:Y:S01]  /*12d80*/  ENDCOLLECTIVE ;  /* 0x000000000000791b */ /* 0x007fe20003800000 */
.L_x_123:
[----:B------:R-:W-:Y:S02]  /*12d90*/  IMAD.MOV.U32 R13, RZ, RZ, R8 ;  /* 0x000000ffff0d7224 */ /* 0x000fe400078e0008 */
[----:B------:R-:W-:Y:S01]  /*12da0*/  IMAD.MOV.U32 R12, RZ, RZ, RZ ;  /* 0x000000ffff0c7224 */ /* 0x000fe200078e00ff */
[----:B------:R-:W-:-:S05]  /*12db0*/  @P3 IADD3 R14, P0, R35, R14, RZ ;  /* 0x0000000e230e3210 */ /* 0x000fca0007f1e0ff */
[----:B------:R-:W-:-:S08]  /*12dc0*/  @P3 IMAD.MOV.U32 R2, RZ, RZ, R14 ;  /* 0x000000ffff023224 */ /* 0x000fd000078e000e */
[----:B------:R-:W-:Y:S05]  /*12dd0*/  WARPSYNC.COLLECTIVE R15, `(.L_x_124) ;  /* 0x000000000f087348 */ /* 0x000fea0003c00000 */
[----:B------:R0:W1:Y:S02]  /*12de0*/  SHFL.IDX P6, R14, R13, R12, R11 ;  /* 0x0000000c0d0e7389 */ /* 0x00006400000c000b */
[----:B01----:R-:W-:Y:S01]  /*12df0*/  ENDCOLLECTIVE ;  /* 0x000000000000791b */ /* 0x003fe20003800000 */
.L_x_124:
        /* <DEDUP_REMOVED lines=9> */
[----:B------:R-:W-:-:S07]  /*12e90*/  MOV R8, R14 ;  /* 0x0000000e00087202 */ /* 0x000fce0000000f00 */
[----:B0-----:R-:W-:Y:S05]  /*12ea0*/  WARPSYNC.COLLECTIVE R15, `(.L_x_125) ;  /* 0x000000000f087348 */ /* 0x001fea0003c00000 */
[----:B------:R1:W2:Y:S02]  /*12eb0*/  SHFL.IDX P6, R14, R13, R12, R11 ;  /* 0x0000000c0d0e7389 */ /* 0x0002a400000c000b */
[----:B012---:R-:W-:Y:S01]  /*12ec0*/  ENDCOLLECTIVE ;  /* 0x000000000000791b */ /* 0x007fe20003800000 */
.L_x_125:
[----:B------:R-:W-:Y:S05]  /*12ed0*/  BRA `(.L_x_126) ;  /* 0xffffffc0000c7947 */ /* 0x000fea000383ffff */
.L_x_58:
[----:B------:R-:W-:Y:S01]  /*12ee0*/  IMAD.MOV.U32 R13, RZ, RZ, R5 ;  /* 0x000000ffff0d7224 */ /* 0x000fe200078e0005 */
[----:B------:R-:W-:Y:S01]  /*12ef0*/  LEA R7, R28, R27, 0x7 ;  /* 0x0000001b1c077211 */ /* 0x000fe200078e38ff */
[----:B------:R-:W-:Y:S02]  /*12f00*/  IMAD.MOV.U32 R12, RZ, RZ, RZ ;  /* 0x000000ffff0c7224 */ /* 0x000fe400078e00ff */
[----:B------:R-:W-:Y:S02]  /*12f10*/  IMAD.MOV.U32 R11, RZ, RZ, 0x1c1f ;  /* 0x00001c1fff0b7424 */ /* 0x000fe400078e00ff */
[----:B------:R-:W-:Y:S02]  /*12f20*/  IMAD.MOV.U32 R15, RZ, RZ, -0x1 ;  /* 0xffffffffff0f7424 */ /* 0x000fe400078e00ff */
[----:B------:R-:W-:-:S07]  /*12f30*/  VIADD R9, R7, 0x20 ;  /* 0x0000002007097836 */ /* 0x000fce0000000000 */
[----:B-1----:R-:W-:Y:S05]  /*12f40*/  WARPSYNC.COLLECTIVE R15, `(.L_x_127) ;  /* 0x000000000f087348 */ /* 0x002fea0003c00000 */
[----:B-1----:R0:W1:Y:S02]  /*12f50*/  SHFL.IDX P6, R14, R13, R12, R11 ;  /* 0x0000000c0d0e7389 */ /* 0x00206400000c000b */
[----:B01----:R-:W-:Y:S01]  /*12f60*/  ENDCOLLECTIVE ;  /* 0x000000000000791b */ /* 0x003fe20003800000 */
.L_x_127:
[----:B------:R-:W-:Y:S02]  /*12f70*/  IMAD.MOV.U32 R13, RZ, RZ, R4 ;  /* 0x000000ffff0d7224 */ /* 0x000fe400078e0004 */
[----:B------:R-:W-:-:S07]  /*12f80*/  IMAD.MOV.U32 R2, RZ, RZ, R14 ;  /* 0x000000ffff027224 */ /* 0x000fce00078e000e */
[----:B------:R-:W-:Y:S05]  /*12f90*/  WARPSYNC.COLLECTIVE R15, `(.L_x_128) ;  /* 0x000000000f087348 */ /* 0x000fea0003c00000 */
[----:B------:R0:W1:Y:S02]  /*12fa0*/  SHFL.IDX P6, R14, R13, R12, R11 ;  /* 0x0000000c0d0e7389 */ /* 0x00006400000c000b */
[----:B01----:R-:W-:Y:S01]  /*12fb0*/  ENDCOLLECTIVE ;  /* 0x000000000000791b */ /* 0x003fe20003800000 */
.L_x_128:
[----:B------:R-:W-:Y:S02]  /*12fc0*/  ULDC UR4, c[0x0][0x288] ;  /* 0x0000a20000047ab9 */ /* 0x000fe40000000800 */
[----:B------:R-:W-:-:S05]  /*12fd0*/  IMAD R0, R0, UR4, RZ ;  /* 0x0000000400007c24 */ /* 0x000fca000f8e02ff */
[----:B------:R-:W-:Y:S01]  /*12fe0*/  ISETP.GE.AND P0, PT, R7, R0, PT ;  /* 0x000000000700720c */ /* 0x000fe20003f06270 */
[----:B------:R-:W-:Y:S02]  /*12ff0*/  IMAD.MOV.U32 R13, RZ, RZ, R5 ;  /* 0x000000ffff0d7224 */ /* 0x000fe400078e0005 */
[----:B------:R-:W-:-:S10]  /*13000*/  IMAD.MOV.U32 R12, RZ, RZ, 0x1 ;  /* 0x00000001ff0c7424 */ /* 0x000fd400078e00ff */
[----:B------:R-:W-:-:S05]  /*13010*/  @!P0 IADD3 R14, P1, R35, R14, RZ ;  /* 0x0000000e230e8210 */ /* 0x000fca0007f3e0ff */
[----:B------:R-:W-:Y:S01]  /*13020*/  @!P0 IMAD.X R3, RZ, RZ, R2, P1 ;  /* 0x000000ffff038224 */ /* 0x000fe200008e0602 */
[----:B------:R-:W-:Y:S01]  /*13030*/  ISETP.GE.AND P1, PT, R9, R0, PT ;  /* 0x000000000900720c */ /* 0x000fe20003f26270 */
[----:B------:R-:W-:-:S12]  /*13040*/  @!P0 IMAD.MOV.U32 R2, RZ, RZ, R14 ;  /* 0x000000ffff028224 */ /* 0x000fd800078e000e */
[----:B------:R-:W-:Y:S05]  /*13050*/  WARPSYNC.COLLECTIVE R15, `(.L_x_129) ;  /* 0x000000000f087348 */ /* 0x000fea0003c00000 */
[----:B------:R0:W1:Y:S02]  /*13060*/  SHFL.IDX P6, R14, R13, R12, R11 ;  /* 0x0000000c0d0e7389 */ /* 0x00006400000c000b */
[----:B01----:R-:W-:Y:S01]  /*13070*/  ENDCOLLECTIVE ;  /* 0x000000000000791b */ /* 0x003fe20003800000 */
.L_x_129:
[----:B------:R-:W-:Y:S01]  /*13080*/  @!PT LDS RZ, [RZ] ;  /* 0x00000000fffff984 */ /* 0x000fe20000000800 */
[----:B------:R-:W-:Y:S01]  /*13090*/  @!PT LDS RZ, [RZ] ;  /* 0x00000000fffff984 */ /* 0x000fe20000000800 */
[----:B------:R-:W-:Y:S01]  /*130a0*/  @!PT LDS RZ, [RZ] ;  /* 0x00000000fffff984 */ /* 0x000fe20000000800 */
[----:B------:R0:W-:Y:S04]  /*130b0*/  @!P0 LDGSTS.E.BYPASS.LTC128B.128 [R24+0x1e200], desc[UR54][R2.64], !P4 ;  /* 0x1e20000002188fae */ /* 0x0001e8000e101d76 */
[----:B------:R0:W-:Y:S04]  /*130c0*/  @!P0 LDGSTS.E.BYPASS.LTC128B.128 [R24+0x20200], desc[UR54][R2.64+0x40], !P3 ;  /* 0x2020004002188fae */ /* 0x0001e8000d901d76 */
[----:B------:R0:W-:Y:S01]  /*130d0*/  @!P0 LDGSTS.E.BYPASS.LTC128B.128 [R24+0x22200], desc[UR54][R2.64+0x80], !P2 ;  /* 0x2220008002188fae */ /* 0x0001e2000d101d76 */
[----:B------:R-:W-:Y:S02]  /*130e0*/  IMAD.MOV.U32 R13, RZ, RZ, R4 ;  /* 0x000000ffff0d7224 */ /* 0x000fe400078e0004 */
[----:B------:R-:W-:-:S07]  /*130f0*/  IMAD.MOV.U32 R6, RZ, RZ, R14 ;  /* 0x000000ffff067224 */ /* 0x000fce00078e000e */
[----:B0-----:R-:W-:Y:S05]  /*13100*/  WARPSYNC.COLLECTIVE R15, `(.L_x_130) ;  /* 0x000000000f087348 */ /* 0x001fea0003c00000 */
[----:B------:R1:W2:Y:S02]  /*13110*/  SHFL.IDX P6, R14, R13, R12, R11 ;  /* 0x0000000c0d0e7389 */ /* 0x0002a400000c000b */
[----:B012---:R-:W-:Y:S01]  /*13120*/  ENDCOLLECTIVE ;  /* 0x000000000000791b */ /* 0x007fe20003800000 */
.L_x_130:
[----:B------:R-:W-:Y:S02]  /*13130*/  IMAD.MOV.U32 R13, RZ, RZ, R5 ;  /* 0x000000ffff0d7224 */ /* 0x000fe400078e0005 */
[----:B------:R-:W-:Y:S01]  /*13140*/  IMAD.MOV.U32 R12, RZ, RZ, 0x2 ;  /* 0x00000002ff0c7424 */ /* 0x000fe200078e00ff */
[----:B------:R-:W-:-:S13]  /*13150*/  @!P1 IADD3 R8, P0, R35, R14, RZ ;  /* 0x0000000e23089210 */ /* 0x000fda0007f1e0ff */
[----:B------:R-:W-:Y:S05]  /*13160*/  WARPSYNC.COLLECTIVE R15, `(.L_x_131) ;  /* 0x000000000f087348 */ /* 0x000fea0003c00000 */
[----:B------:R0:W1:Y:S02]  /*13170*/  SHFL.IDX P6, R14, R13, R12, R11 ;  /* 0x0000000c0d0e7389 */ /* 0x00006400000c000b */
[----:B01----:R-:W-:Y:S01]  /*13180*/  ENDCOLLECTIVE ;  /* 0x000000000000791b */ /* 0x003fe20003800000 */
.L_x_131:
[----:B------:R-:W-:Y:S01]  /*13190*/  @!P1 IADD3.X R9, RZ, R6, RZ, P0, !PT ;  /* 0x00000006ff099210 */ /* 0x000fe200007fe4ff */
[----:B------:R-:W-:-:S04]  /*131a0*/  @!P1 IMAD.MOV.U32 R2, RZ, RZ, R8 ;  /* 0x000000ffff029224 */ /* 0x000fc800078e0008 */
[----:B------:R-:W-:Y:S02]  /*131b0*/  @!P1 IMAD.MOV.U32 R3, RZ, RZ, R9 ;  /* 0x000000ffff039224 */ /* 0x000fe400078e0009 */
[----:B------:R-:W-:-:S03]  /*131c0*/  VIADD R9, R7, 0x40 ;  /* 0x0000004007097836 */ /* 0x000fc60000000000 */
[----:B------:R-:W-:Y:S01]  /*131d0*/  @!PT LDS RZ, [RZ] ;  /* 0x00000000fffff984 */ /* 0x000fe20000000800 */
[----:B------:R-:W-:Y:S01]  /*131e0*/  @!PT LDS RZ, [RZ] ;  /* 0x00000000fffff984 */ /* 0x000fe20000000800 */
[----:B------:R-:W-:Y:S01]  /*131f0*/  @!PT LDS RZ, [RZ] ;  /* 0x00000000fffff984 */ /* 0x000fe20000000800 */
[----:B------:R0:W-:Y:S01]  /*13200*/  @!P1 LDGSTS.E.BYPASS.LTC128B.128 [R24+0x1ea00], desc[UR54][R2.64], !P4 ;  /* 0x1ea0000002189fae */ /* 0x0001e2000e101d76 */
[----:B------:R-:W-:Y:S01]  /*13210*/  IMAD.MOV.U32 R13, RZ, RZ, R4 ;  /* 0x000000ffff0d7224 */ /* 0x000fe200078e0004 */
[----:B------:R-:W-:Y:S02]  /*13220*/  ISETP.GE.AND P0, PT, R9, R0, PT ;  /* 0x000000000900720c */ /* 0x000fe40003f06270 */
[----:B------:R0:W-:Y:S04]  /*13230*/  @!P1 LDGSTS.E.BYPASS.LTC128B.128 [R24+0x20a00], desc[UR54][R2.64+0x40], !P3 ;  /* 0x20a0004002189fae */ /* 0x0001e8000d901d76 */
[----:B------:R0:W-:Y:S01]  /*13240*/  @!P1 LDGSTS.E.BYPASS.LTC128B.128 [R24+0x22a00], desc[UR54][R2.64+0x80], !P2 ;  /* 0x22a0008002189fae */ /* 0x0001e2000d101d76 */
[----:B------:R-:W-:-:S07]  /*13250*/  IMAD.MOV.U32 R6, RZ, RZ, R14 ;  /* 0x000000ffff067224 */ /* 0x000fce00078e000e */
[----:B0-----:R-:W-:Y:S05]  /*13260*/  WARPSYNC.COLLECTIVE R15, `(.L_x_132) ;  /* 0x000000000f087348 */ /* 0x001fea0003c00000 */
[----:B------:R1:W2:Y:S02]  /*13270*/  SHFL.IDX P6, R14, R13, R12, R11 ;  /* 0x0000000c0d0e7389 */ /* 0x0002a400000c000b */
[----:B012---:R-:W-:Y:S01]  /*13280*/  ENDCOLLECTIVE ;  /* 0x000000000000791b */ /* 0x007fe20003800000 */
.L_x_132:
[----:B------:R-:W-:Y:S02]  /*13290*/  IMAD.MOV.U32 R13, RZ, RZ, R5 ;  /* 0x000000ffff0d7224 */ /* 0x000fe400078e0005 */
[----:B------:R-:W-:Y:S01]  /*132a0*/  IMAD.MOV.U32 R12, RZ, RZ, 0x3 ;  /* 0x00000003ff0c7424 */ /* 0x000fe200078e00ff */
[----:B------:R-:W-:-:S04]  /*132b0*/  @!P0 IADD3 R14, P5, R35, R14, RZ ;  /* 0x0000000e230e8210 */ /* 0x000fc80007fbe0ff */
[----:B------:R-:W-:Y:S01]  /*132c0*/  @!P0 IADD3.X R19, RZ, R6, RZ, P5, !PT ;  /* 0x00000006ff138210 */ /* 0x000fe20002ffe4ff */
[----:B------:R-:W-:-:S08]  /*132d0*/  @!P0 IMAD.MOV.U32 R2, RZ, RZ, R14 ;  /* 0x000000ffff028224 */ /* 0x000fd000078e000e */
[----:B------:R-:W-:Y:S05]  /*132e0*/  WARPSYNC.COLLECTIVE R15, `(.L_x_133) ;  /* 0x000000000f087348 */ /* 0x000fea0003c00000 */
[----:B------:R0:W1:Y:S02]  /*132f0*/  SHFL.IDX P6, R14, R13, R12, R11 ;  /* 0x0000000c0d0e7389 */ /* 0x00006400000c000b */
[----:B01----:R-:W-:Y:S01]  /*13300*/  ENDCOLLECTIVE ;  /* 0x000000000000791b */ /* 0x003fe20003800000 */
.L_x_133:
[----:B------:R-:W-:-:S05]  /*13310*/  @!P0 IMAD.MOV.U32 R3, RZ, RZ, R19 ;  /* 0x000000ffff038224 */ /* 0x000fca00078e0013 */
[----:B------:R-:W-:Y:S01]  /*13320*/  @!PT LDS RZ, [RZ] ;  /* 0x00000000fffff984 */ /* 0x000fe20000000800 */
[----:B------:R-:W-:Y:S01]  /*13330*/  @!PT LDS RZ, [RZ] ;  /* 0x00000000fffff984 */ /* 0x000fe20000000800 */
[----:B------:R-:W-:Y:S01]  /*13340*/  @!PT LDS RZ, [RZ] ;  /* 0x00000000fffff984 */ /* 0x000fe20000000800 */
[----:B------:R0:W-:Y:S04]  /*13350*/  @!P0 LDGSTS.E.BYPASS.LTC128B.128 [R24+0x1f200], desc[UR54][R2.64], !P4 ;  /* 0x1f20000002188fae */ /* 0x0001e8000e101d76 */
[----:B------:R0:W-:Y:S01]  /*13360*/  @!P0 LDGSTS.E.BYPASS.LTC128B.128 [R24+0x21200], desc[UR54][R2.64+0x40], !P3 ;  /* 0x2120004002188fae */ /* 0x0001e2000d901d76 */
[----:B------:R-:W-:-:S03]  /*13370*/  IMAD.MOV.U32 R13, RZ, RZ, R4 ;  /* 0x000000ffff0d7224 */ /* 0x000fc600078e0004 */
[----:B------:R0:W-:Y:S01]  /*13380*/  @!P0 LDGSTS.E.BYPASS.LTC128B.128 [R24+0x23200], desc[UR54][R2.64+0x80], !P2 ;  /* 0x2320008002188fae */ /* 0x0001e2000d101d76 */
[----:B------:R-:W-:-:S07]  /*13390*/  IMAD.MOV.U32 R5, RZ, RZ, R14 ;  /* 0x000000ffff057224 */ /* 0x000fce00078e000e */
[----:B0-----:R-:W-:Y:S05]  /*133a0*/  WARPSYNC.COLLECTIVE R15, `(.L_x_134) ;  /* 0x000000000f087348 */ /* 0x001fea0003c00000 */
[----:B------:R1:W2:Y:S02]  /*133b0*/  SHFL.IDX P6, R14, R13, R12, R11 ;  /* 0x0000000c0d0e7389 */ /* 0x0002a400000c000b */
[----:B012---:R-:W-:Y:S01]  /*133c0*/  ENDCOLLECTIVE ;  /* 0x000000000000791b */ /* 0x007fe20003800000 */
.L_x_134:
[----:B------:R-:W-:Y:S05]  /*133d0*/  BRA `(.L_x_135) ;  /* 0xffffffc000d47947 */ /* 0x000fea000383ffff */
.L_x_61:
[----:B01----:R-:W-:-:S04]  /*133e0*/  IMAD.U32 R3, RZ, RZ, UR42 ;  /* 0x0000002aff037e24 */ /* 0x003fc8000f8e00ff */
[----:B------:R0:W1:Y:S03]  /*133f0*/  SYNCS.PHASECHK.TRANS64.TRYWAIT P0, [R3+URZ+0x33420], R0 ;  /* 0x03342000030075a7 */ /* 0x000066000800017f */
[----:B-1----:R-:W-:Y:S05]  /*13400*/  @!P0 NANOSLEEP.SYNCS 0x989680 ;  /* 0x009896800000895d */ /* 0x002fea0003900000 */
[----:B------:R-:W1:Y:S02]  /*13410*/  @!P0 SYNCS.PHASECHK.TRANS64 P0, [R3+URZ+0x33420], R0 ;  /* 0x03342000030085a7 */ /* 0x000e64000800007f */
[----:B-1----:R-:W-:Y:S05]  /*13420*/  @!P0 BRA `(.L_x_61) ;  /* 0xfffffffc00ec8947 */ /* 0x002fea000383ffff */
[----:B------:R-:W-:Y:S05]  /*13430*/  BRA `(.L_x_136) ;  /* 0xffffffc400147947 */ /* 0x000fea000383ffff */
.L_x_64:
[----:B0-----:R0:W1:Y:S02]  /*13440*/  SYNCS.PHASECHK.TRANS64.TRYWAIT P0, [R5+URZ+0x33480], R30 ;  /* 0x0334801e050075a7 */ /* 0x001064000800017f */
[----:B-1----:R-:W-:Y:S05]  /*13450*/  @!P0 NANOSLEEP.SYNCS 0x989680 ;  /* 0x009896800000895d */ /* 0x002fea0003900000 */
[----:B------:R-:W1:Y:S02]  /*13460*/  @!P0 SYNCS.PHASECHK.TRANS64 P0, [R5+URZ+0x33480], R30 ;  /* 0x0334801e050085a7 */ /* 0x000e64000800007f */
[----:B-1----:R-:W-:Y:S05]  /*13470*/  @!P0 BRA `(.L_x_64) ;  /* 0xfffffffc00f08947 */ /* 0x002fea000383ffff */
[----:B------:R-:W-:Y:S05]  /*13480*/  BRA `(.L_x_137) ;  /* 0xffffffc800087947 */ /* 0x000fea000383ffff */
.L_x_65:
[----:B------:R-:W-:Y:S01]  /*13490*/  BSSY B0, `(.L_x_138) ;  /* 0x0000008000007945 */ /* 0x000fe20003800000 */
[----:B------:R-:W-:Y:S01]  /*134a0*/  MOV R13, R19 ;  /* 0x00000013000d7202 */ /* 0x000fe20000000f00 */
[----:B------:R-:W-:Y:S02]  /*134b0*/  IMAD.MOV.U32 R12, RZ, RZ, RZ ;  /* 0x000000ffff0c7224 */ /* 0x000fe400078e00ff */
[----:B------:R-:W-:Y:S02]  /*134c0*/  IMAD.MOV.U32 R11, RZ, RZ, 0x1c1f ;  /* 0x00001c1fff0b7424 */ /* 0x000fe400078e00ff */
[----:B------:R-:W-:-:S07]  /*134d0*/  IMAD.MOV.U32 R15, RZ, RZ, -0x1 ;  /* 0xffffffffff0f7424 */ /* 0x000fce00078e00ff */
[----:B0-----:R-:W-:Y:S05]  /*134e0*/  WARPSYNC.COLLECTIVE R15, `(.L_x_139) ;  /* 0x000000000f087348 */ /* 0x001fea0003c00000 */
[----:B------:R1:W2:Y:S02]  /*134f0*/  SHFL.IDX P6, R14, R13, R12, R11 ;  /* 0x0000000c0d0e7389 */ /* 0x0002a400000c000b */
[----:B012---:R-:W-:Y:S01]  /*13500*/  ENDCOLLECTIVE ;  /* 0x000000000000791b */ /* 0x007fe20003800000 */
.L_x_139:
[----:B------:R-:W-:Y:S05]  /*13510*/  BSYNC B0 ;  /* 0x0000000000007941 */ /* 0x000fea0003800000 */
.L_x_138:
[----:B------:R-:W-:Y:S01]  /*13520*/  IMAD.MOV.U32 R13, RZ, RZ, R18 ;  /* 0x000000ffff0d7224 */ /* 0x000fe200078e0012 */
[----:B------:R-:W-:Y:S01]  /*13530*/  MOV R15, 0xffffffff ;  /* 0xffffffff000f7802 */ /* 0x000fe20000000f00 */
[----:B------:R-:W-:Y:S02]  /*13540*/  IMAD.MOV.U32 R12, RZ, RZ, RZ ;  /* 0x000000ffff0c7224 */ /* 0x000fe400078e00ff */
[----:B------:R-:W-:Y:S02]  /*13550*/  IMAD.MOV.U32 R11, RZ, RZ, 0x1c1f ;  /* 0x00001c1fff0b7424 */ /* 0x000fe400078e00ff */
[----:B------:R-:W-:Y:S02]  /*13560*/  IMAD.MOV.U32 R3, RZ, RZ, R14 ;  /* 0x000000ffff037224 */ /* 0x000fe400078e000e */
[----:B------:R-:W-:-:S07]  /*13570*/  IMAD R22, R4, 0x7800, R24 ;  /* 0x0000780004167824 */ /* 0x000fce00078e0218 */
[----:B------:R-:W-:Y:S05]  /*13580*/  WARPSYNC.COLLECTIVE R15, `(.L_x_140) ;  /* 0x000000000f087348 */ /* 0x000fea0003c00000 */
[----:B------:R0:W1:Y:S02]  /*13590*/  SHFL.IDX P6, R14, R13, R12, R11 ;  /* 0x0000000c0d0e7389 */ /* 0x00006400000c000b */
[----:B01----:R-:W-:Y:S01]  /*135a0*/  ENDCOLLECTIVE ;  /* 0x000000000000791b */ /* 0x003fe20003800000 */
.L_x_140:
[----:B------:R-:W-:Y:S02]  /*135b0*/  IMAD.MOV.U32 R13, RZ, RZ, R19 ;  /* 0x000000ffff0d7224 */ /* 0x000fe400078e0013 */
[----:B------:R-:W-:Y:S02]  /*135c0*/  IMAD.MOV.U32 R12, RZ, RZ, 0x1 ;  /* 0x00000001ff0c7424 */ /* 0x000fe400078e00ff */
[----:B------:R-:W-:-:S07]  /*135d0*/  IMAD.MOV.U32 R2, RZ, RZ, R14 ;  /* 0x000000ffff027224 */ /* 0x000fce00078e000e */
[----:B------:R-:W-:Y:S05]  /*135e0*/  WARPSYNC.COLLECTIVE R15, `(.L_x_141) ;  /* 0x000000000f087348 */ /* 0x000fea0003c00000 */
[----:B------:R0:W1:Y:S02]  /*135f0*/  SHFL.IDX P6, R14, R13, R12, R11 ;  /* 0x0000000c0d0e7389 */ /* 0x00006400000c000b */
[----:B01----:R-:W-:Y:S01]  /*13600*/  ENDCOLLECTIVE ;  /* 0x000000000000791b */ /* 0x003fe20003800000 */
.L_x_141:
[----:B------:R-:W-:-:S05]  /*13610*/  IADD3 R2, P0, R35, R2, RZ ;  /* 0x0000000223027210 */ /* 0x000fca0007f1e0ff */
[----:B------:R-:W-:-:S05]  /*13620*/  IMAD.X R3, RZ, RZ, R3, P0 ;  /* 0x000000ffff037224 */ /* 0x000fca00000e0603 */
[----:B------:R-:W-:Y:S01]  /*13630*/  @!PT LDS RZ, [RZ] ;  /* 0x00000000fffff984 */ /* 0x000fe20000000800 */
[----:B------:R-:W-:Y:S01]  /*13640*/  @!PT LDS RZ, [RZ] ;  /* 0x00000000fffff984 */ /* 0x000fe20000000800 */
[----:B------:R-:W-:Y:S01]  /*13650*/  @!PT LDS RZ, [RZ] ;  /* 0x00000000fffff984 */ /* 0x000fe20000000800 */
[----:B------:R-:W-:Y:S01]  /*13660*/  LDGSTS.E.BYPASS.LTC128B.128 [R22+0xf200], desc[UR54][R2.64], !P4 ;  /* 0x0f20000002167fae */ /* 0x000fe2000e101d76 */
[----:B------:R-:W-:-:S03]  /*13670*/  IMAD.MOV.U32 R13, RZ, RZ, R18 ;  /* 0x000000ffff0d7224 */ /* 0x000fc600078e0012 */
[----:B------:R-:W-:Y:S04]  /*13680*/  LDGSTS.E.BYPASS.LTC128B.128 [R22+0x11a00], desc[UR54][R2.64+0x40], !P3 ;  /* 0x11a0004002167fae */ /* 0x000fe8000d901d76 */
[----:B------:R0:W-:Y:S02]  /*13690*/  LDGSTS.E.BYPASS.LTC128B.128 [R22+0x14200], desc[UR54][R2.64+0x80], !P1 ;  /* 0x1420008002167fae */ /* 0x0001e4000c901d76 */
[----:B0-----:R-:W-:-:S07]  /*136a0*/  IMAD.MOV.U32 R3, RZ, RZ, R14 ;  /* 0x000000ffff037224 */ /* 0x001fce00078e000e */
[----:B------:R-:W-:Y:S05]  /*136b0*/  WARPSYNC.COLLECTIVE R15, `(.L_x_142) ;  /* 0x000000000f087348 */ /* 0x000fea0003c00000 */
[----:B------:R0:W1:Y:S02]  /*136c0*/  SHFL.IDX P6, R14, R13, R12, R11 ;  /* 0x0000000c0d0e7389 */ /* 0x00006400000c000b */
[----:B01----:R-:W-:Y:S01]  /*136d0*/  ENDCOLLECTIVE ;  /* 0x000000000000791b */ /* 0x003fe20003800000 */
.L_x_142:
[----:B------:R-:W-:Y:S02]  /*136e0*/  IMAD.MOV.U32 R13, RZ, RZ, R19 ;  /* 0x000000ffff0d7224 */ /* 0x000fe400078e0013 */
[----:B------:R-:W-:Y:S02]  /*136f0*/  IMAD.MOV.U32 R12, RZ, RZ, 0x2 ;  /* 0x00000002ff0c7424 */ /* 0x000fe400078e00ff */
[----:B------:R-:W-:-:S07]  /*13700*/  IMAD.MOV.U32 R2, RZ, RZ, R14 ;  /* 0x000000ffff027224 */ /* 0x000fce00078e000e */
[----:B------:R-:W-:Y:S05]  /*13710*/  WARPSYNC.COLLECTIVE R15, `(.L_x_143) ;  /* 0x000000000f087348 */ /* 0x000fea0003c00000 */
[----:B------:R0:W1:Y:S02]  /*13720*/  SHFL.IDX P6, R14, R13, R12, R11 ;  /* 0x0000000c0d0e7389 */ /* 0x00006400000c000b */
[----:B01----:R-:W-:Y:S01]  /*13730*/  ENDCOLLECTIVE ;  /* 0x000000000000791b */ /* 0x003fe20003800000 */
.L_x_143:
[----:B------:R-:W-:-:S04]  /*13740*/  IADD3 R2, P0, R35, R2, RZ ;  /* 0x0000000223027210 */ /* 0x000fc80007f1e0ff */
[----:B------:R-:W-:-:S05]  /*13750*/  IADD3.X R3, RZ, R3, RZ, P0, !PT ;  /* 0x00000003ff037210 */ /* 0x000fca00007fe4ff */
[----:B------:R-:W-:Y:S01]  /*13760*/  @!PT LDS RZ, [RZ] ;  /* 0x00000000fffff984 */ /* 0x000fe20000000800 */
[----:B------:R-:W-:Y:S01]  /*13770*/  @!PT LDS RZ, [RZ] ;  /* 0x00000000fffff984 */ /* 0x000fe20000000800 */
[----:B------:R-:W-:Y:S01]  /*13780*/  @!PT LDS RZ, [RZ] ;  /* 0x00000000fffff984 */ /* 0x000fe20000000800 */
[----:B------:R0:W-:Y:S01]  /*13790*/  LDGSTS.E.BYPASS.LTC128B.128 [R22+0xfa00], desc[UR54][R2.64], !P4 ;  /* 0x0fa0000002167fae */ /* 0x0001e2000e101d76 */
[----:B------:R-:W-:-:S03]  /*137a0*/  IMAD.MOV.U32 R13, RZ, RZ, R18 ;  /* 0x000000ffff0d7224 */ /* 0x000fc600078e0012 */
[----:B------:R0:W-:Y:S04]  /*137b0*/  LDGSTS.E.BYPASS.LTC128B.128 [R22+0x12200], desc[UR54][R2.64+0x40], !P3 ;  /* 0x1220004002167fae */ /* 0x0001e8000d901d76 */
[----:B------:R0:W-:Y:S01]  /*137c0*/  LDGSTS.E.BYPASS.LTC128B.128 [R22+0x14a00], desc[UR54][R2.64+0x80], !P1 ;  /* 0x14a0008002167fae */ /* 0x0001e2000c901d76 */
[----:B------:R-:W-:-:S07]  /*137d0*/  IMAD.MOV.U32 R7, RZ, RZ, R14 ;  /* 0x000000ffff077224 */ /* 0x000fce00078e000e */
[----:B0-----:R-:W-:Y:S05]  /*137e0*/  WARPSYNC.COLLECTIVE R15, `(.L_x_144) ;  /* 0x000000000f087348 */ /* 0x001fea0003c00000 */
[----:B------:R1:W2:Y:S02]  /*137f0*/  SHFL.IDX P6, R14, R13, R12, R11 ;  /* 0x0000000c0d0e7389 */ /* 0x0002a400000c000b */
[----:B012---:R-:W-:Y:S01]  /*13800*/  ENDCOLLECTIVE ;  /* 0x000000000000791b */ /* 0x007fe20003800000 */
.L_x_144:
[----:B------:R-:W-:Y:S01]  /*13810*/  IMAD.MOV.U32 R13, RZ, RZ, R19 ;  /* 0x000000ffff0d7224 */ /* 0x000fe200078e0013 */
[----:B------:R-:W-:Y:S01]  /*13820*/  MOV R12, 0x3 ;  /* 0x00000003000c7802 */ /* 0x000fe20000000f00 */
[----:B------:R-:W-:-:S07]  /*13830*/  IMAD.MOV.U32 R2, RZ, RZ, R14 ;  /* 0x000000ffff027224 */ /* 0x000fce00078e000e */
[----:B------:R-:W-:Y:S05]  /*13840*/  WARPSYNC.COLLECTIVE R15, `(.L_x_145) ;  /* 0x000000000f087348 */ /* 0x000fea0003c00000 */
[----:B------:R0:W1:Y:S02]  /*13850*/  SHFL.IDX P6, R14, R13, R12, R11 ;  /* 0x0000000c0d0e7389 */ /* 0x00006400000c000b */
[----:B01----:R-:W-:Y:S01]  /*13860*/  ENDCOLLECTIVE ;  /* 0x000000000000791b */ /* 0x003fe20003800000 */
.L_x_145:
[----:B------:R-:W-:-:S05]  /*13870*/  IADD3 R2, P0, R35, R2, RZ ;  /* 0x0000000223027210 */ /* 0x000fca0007f1e0ff */
[----:B------:R-:W-:-:S05]  /*13880*/  IMAD.X R3, RZ, RZ, R7, P0 ;  /* 0x000000ffff037224 */ /* 0x000fca00000e0607 */
        /* <DEDUP_REMOVED lines=11> */
.L_x_146:
[----:B------:R-:W-:Y:S02]  /*13940*/  IMAD.MOV.U32 R13, RZ, RZ, R25 ;  /* 0x000000ffff0d7224 */ /* 0x000fe400078e0019 */
[----:B------:R-:W-:Y:S02]  /*13950*/  IMAD.MOV.U32 R12, RZ, RZ, RZ ;  /* 0x000000ffff0c7224 */ /* 0x000fe400078e00ff */
[----:B------:R-:W-:-:S07]  /*13960*/  IMAD.MOV.U32 R2, RZ, RZ, R14 ;  /* 0x000000ffff027224 */ /* 0x000fce00078e000e */
[----:B------:R-:W-:Y:S05]  /*13970*/  WARPSYNC.COLLECTIVE R15, `(.L_x_147) ;  /* 0x000000000f087348 */ /* 0x000fea0003c00000 */
[----:B------:R0:W1:Y:S02]  /*13980*/  SHFL.IDX P6, R14, R13, R12, R11 ;  /* 0x0000000c0d0e7389 */ /* 0x00006400000c000b */
[----:B01----:R-:W-:Y:S01]  /*13990*/  ENDCOLLECTIVE ;  /* 0x000000000000791b */ /* 0x003fe20003800000 */
.L_x_147:
[----:B------:R-:W-:-:S05]  /*139a0*/  IADD3 R2, P0, R35, R2, RZ ;  /* 0x0000000223027210 */ /* 0x000fca0007f1e0ff */
[----:B------:R-:W-:-:S05]  /*139b0*/  IMAD.X R3, RZ, RZ, R19, P0 ;  /* 0x000000ffff037224 */ /* 0x000fca00000e0613 */
[----:B------:R-:W-:Y:S01]  /*139c0*/  @!PT LDS RZ, [RZ] ;  /* 0x00000000fffff984 */ /* 0x000fe20000000800 */
[----:B------:R-:W-:Y:S01]  /*139d0*/  @!PT LDS RZ, [RZ] ;  /* 0x00000000fffff984 */ /* 0x000fe20000000800 */
[----:B------:R-:W-:Y:S01]  /*139e0*/  @!PT LDS RZ, [RZ] ;  /* 0x00000000fffff984 */ /* 0x000fe20000000800 */
[----:B------:R0:W-:Y:S01]  /*139f0*/  LDGSTS.E.BYPASS.LTC128B.128 [R22+0x10a00], desc[UR54][R2.64], !P4 ;  /* 0x10a0000002167fae */ /* 0x0001e2000e101d76 */
[----:B------:R-:W-:-:S03]  /*13a00*/  MOV R13, R23 ;  /* 0x00000017000d7202 */ /* 0x000fc60000000f00 */
[----:B------:R0:W-:Y:S04]  /*13a10*/  LDGSTS.E.BYPASS.LTC128B.128 [R22+0x13200], desc[UR54][R2.64+0x40], !P3 ;  /* 0x1320004002167fae */ /* 0x0001e8000d901d76 */
[----:B------:R0:W-:Y:S01]  /*13a20*/  LDGSTS.E.BYPASS.LTC128B.128 [R22+0x15a00], desc[UR54][R2.64+0x80], !P1 ;  /* 0x15a0008002167fae */ /* 0x0001e2000c901d76 */
[----:B------:R-:W-:-:S07]  /*13a30*/  IMAD.MOV.U32 R25, RZ, RZ, R14 ;  /* 0x000000ffff197224 */ /* 0x000fce00078e000e */
[----:B0-----:R-:W-:Y:S05]  /*13a40*/  WARPSYNC.COLLECTIVE R15, `(.L_x_148) ;  /* 0x000000000f087348 */ /* 0x001fea0003c00000 */
[----:B------:R1:W2:Y:S02]  /*13a50*/  SHFL.IDX P6, R14, R13, R12, R11 ;  /* 0x0000000c0d0e7389 */ /* 0x0002a400000c000b */
[----:B012---:R-:W-:Y:S01]  /*13a60*/  ENDCOLLECTIVE ;  /* 0x000000000000791b */ /* 0x007fe20003800000 */
.L_x_148:
[----:B------:R-:W-:Y:S05]  /*13a70*/  BRA `(.L_x_149) ;  /* 0xffffffc400bc7947 */ /* 0x000fea000383ffff */
.L_x_68:
[----:B--2---:R2:W3:Y:S02]  /*13a80*/  SYNCS.PHASECHK.TRANS64.TRYWAIT P0, [R5+URZ+0x33440], R30 ;  /* 0x0334401e050075a7 */ /* 0x0044e4000800017f */
[----:B---3--:R-:W-:Y:S05]  /*13a90*/  @!P0 NANOSLEEP.SYNCS 0x989680 ;  /* 0x009896800000895d */ /* 0x008fea0003900000 */
[----:B------:R-:W3:Y:S02]  /*13aa0*/  @!P0 SYNCS.PHASECHK.TRANS64 P0, [R5+URZ+0x33440], R30 ;  /* 0x0334401e050085a7 */ /* 0x000ee4000800007f */
[----:B---3--:R-:W-:Y:S05]  /*13ab0*/  @!P0 BRA `(.L_x_68) ;  /* 0xfffffffc00f08947 */ /* 0x008fea000383ffff */
[----:B------:R-:W-:Y:S05]  /*13ac0*/  BRA `(.L_x_150) ;  /* 0xffffffc800047947 */ /* 0x000fea000383ffff */
.L_x_69:
[----:B------:R-:W-:Y:S01]  /*13ad0*/  BSSY B0, `(.L_x_151) ;  /* 0x0000008000007945 */ /* 0x000fe20003800000 */
[----:B------:R-:W-:Y:S02]  /*13ae0*/  IMAD.MOV.U32 R13, RZ, RZ, R19 ;  /* 0x000000ffff0d7224 */ /* 0x000fe400078e0013 */
[----:B------:R-:W-:Y:S02]  /*13af0*/  IMAD.MOV.U32 R12, RZ, RZ, RZ ;  /* 0x000000ffff0c7224 */ /* 0x000fe400078e00ff */
[----:B------:R-:W-:Y:S02]  /*13b00*/  IMAD.MOV.U32 R11, RZ, RZ, 0x1c1f ;  /* 0x00001c1fff0b7424 */ /* 0x000fe400078e00ff */
[----:B------:R-:W-:-:S07]  /*13b10*/  IMAD.MOV.U32 R15, RZ, RZ, -0x1 ;  /* 0xffffffffff0f7424 */ /* 0x000fce00078e00ff */
[----:B012---:R-:W-:Y:S05]  /*13b20*/  WARPSYNC.COLLECTIVE R15, `(.L_x_152) ;  /* 0x000000000f087348 */ /* 0x007fea0003c00000 */
[----:B------:R3:W4:Y:S02]  /*13b30*/  SHFL.IDX P6, R14, R13, R12, R11 ;  /* 0x0000000c0d0e7389 */ /* 0x00072400000c000b */
[----:B01234-:R-:W-:Y:S01]  /*13b40*/  ENDCOLLECTIVE ;  /* 0x000000000000791b */ /* 0x01ffe20003800000 */
.L_x_152:
[----:B------:R-:W-:Y:S05]  /*13b50*/  BSYNC B0 ;  /* 0x0000000000007941 */ /* 0x000fea0003800000 */
.L_x_151:
[----:B------:R-:W-:Y:S01]  /*13b60*/  IMAD.MOV.U32 R13, RZ, RZ, R18 ;  /* 0x000000ffff0d7224 */ /* 0x000fe200078e0012 */
[----:B------:R-:W-:Y:S01]  /*13b70*/  MOV R11, 0x1c1f ;  /* 0x00001c1f000b7802 */ /* 0x000fe20000000f00 */
[----:B------:R-:W-:Y:S02]  /*13b80*/  IMAD.MOV.U32 R12, RZ, RZ, RZ ;  /* 0x000000ffff0c7224 */ /* 0x000fe400078e00ff */
[----:B------:R-:W-:Y:S02]  /*13b90*/  IMAD.MOV.U32 R15, RZ, RZ, -0x1 ;  /* 0xffffffffff0f7424 */ /* 0x000fe400078e00ff */
[----:B------:R-:W-:Y:S02]  /*13ba0*/  IMAD.MOV.U32 R3, RZ, RZ, R14 ;  /* 0x000000ffff037224 */ /* 0x000fe400078e000e */
[----:B------:R-:W-:-:S07]  /*13bb0*/  IMAD R22, R4, 0x7800, R36 ;  /* 0x0000780004167824 */ /* 0x000fce00078e0224 */
[----:B------:R-:W-:Y:S05]  /*13bc0*/  WARPSYNC.COLLECTIVE R15, `(.L_x_153) ;  /* 0x000000000f087348 */ /* 0x000fea0003c00000 */
[----:B------:R0:W1:Y:S02]  /*13bd0*/  SHFL.IDX P6, R14, R13, R12, R11 ;  /* 0x0000000c0d0e7389 */ /* 0x00006400000c000b */
[----:B01----:R-:W-:Y:S01]  /*13be0*/  ENDCOLLECTIVE ;  /* 0x000000000000791b */ /* 0x003fe20003800000 */
.L_x_153:
[----:B------:R-:W-:Y:S02]  /*13bf0*/  VIADD R22, R22, UR42 ;  /* 0x0000002a16167c36 */ /* 0x000fe40008000000 */
[----:B------:R-:W-:Y:S02]  /*13c00*/  IMAD.MOV.U32 R13, RZ, RZ, R19 ;  /* 0x000000ffff0d7224 */ /* 0x000fe400078e0013 */
[----:B------:R-:W-:Y:S01]  /*13c10*/  IMAD.MOV.U32 R12, RZ, RZ, 0x1 ;  /* 0x00000001ff0c7424 */ /* 0x000fe200078e00ff */
[----:B------:R-:W-:-:S13]  /*13c20*/  IADD3 R2, P0, R35, R14, RZ ;  /* 0x0000000e23027210 */ /* 0x000fda0007f1e0ff */
[----:B------:R-:W-:Y:S05]  /*13c30*/  WARPSYNC.COLLECTIVE R15, `(.L_x_154) ;  /* 0x000000000f087348 */ /* 0x000fea0003c00000 */
[----:B------:R0:W1:Y:S02]  /*13c40*/  SHFL.IDX P6, R14, R13, R12, R11 ;  /* 0x0000000c0d0e7389 */ /* 0x00006400000c000b */
[----:B01----:R-:W-:Y:S01]  /*13c50*/  ENDCOLLECTIVE ;  /* 0x000000000000791b */ /* 0x003fe20003800000 */
.L_x_154:
[----:B------:R-:W-:-:S05]  /*13c60*/  IMAD.X R3, RZ, RZ, R3, P0 ;  /* 0x000000ffff037224 */ /* 0x000fca00000e0603 */
[----:B------:R-:W-:Y:S01]  /*13c70*/  @!PT LDS RZ, [RZ] ;  /* 0x00000000fffff984 */ /* 0x000fe20000000800 */
[----:B------:R-:W-:Y:S01]  /*13c80*/  @!PT LDS RZ, [RZ] ;  /* 0x00000000fffff984 */ /* 0x000fe20000000800 */
[----:B------:R-:W-:Y:S01]  /*13c90*/  @!PT LDS RZ, [RZ] ;  /* 0x00000000fffff984 */ /* 0x000fe20000000800 */
[----:B------:R-:W-:Y:S04]  /*13ca0*/  LDGSTS.E.BYPASS.LTC128B.128 [R22+0x24200], desc[UR54][R2.64], !P4 ;  /* 0x2420000002167fae */ /* 0x000fe8000e101d76 */
[----:B------:R-:W-:Y:S01]  /*13cb0*/  LDGSTS.E.BYPASS.LTC128B.128 [R22+0x26a00], desc[UR54][R2.64+0x40], !P3 ;  /* 0x26a0004002167fae */ /* 0x000fe2000d901d76 */
[----:B------:R-:W-:-:S03]  /*13cc0*/  IMAD.MOV.U32 R13, RZ, RZ, R18 ;  /* 0x000000ffff0d7224 */ /* 0x000fc600078e0012 */
[----:B------:R0:W-:Y:S02]  /*13cd0*/  LDGSTS.E.BYPASS.LTC128B.128 [R22+0x29200], desc[UR54][R2.64+0x80], !P1 ;  /* 0x2920008002167fae */ /* 0x0001e4000c901d76 */
[----:B0-----:R-:W-:-:S07]  /*13ce0*/  IMAD.MOV.U32 R3, RZ, RZ, R14 ;  /* 0x000000ffff037224 */ /* 0x001fce00078e000e */
[----:B------:R-:W-:Y:S05]  /*13cf0*/  WARPSYNC.COLLECTIVE R15, `(.L_x_155) ;  /* 0x000000000f087348 */ /* 0x000fea0003c00000 */
[----:B------:R0:W1:Y:S02]  /*13d00*/  SHFL.IDX P6, R14, R13, R12, R11 ;  /* 0x0000000c0d0e7389 */ /* 0x00006400000c000b */
[----:B01----:R-:W-:Y:S01]  /*13d10*/  ENDCOLLECTIVE ;  /* 0x000000000000791b */ /* 0x003fe20003800000 */
.L_x_155:
[----:B------:R-:W-:Y:S02]  /*13d20*/  IMAD.MOV.U32 R13, RZ, RZ, R19 ;  /* 0x000000ffff0d7224 */ /* 0x000fe400078e0013 */
[----:B------:R-:W-:Y:S01]  /*13d30*/  IMAD.MOV.U32 R12, RZ, RZ, 0x2 ;  /* 0x00000002ff0c7424 */ /* 0x000fe200078e00ff */
[----:B------:R-:W-:-:S13]  /*13d40*/  IADD3 R2, P0, R35, R14, RZ ;  /* 0x0000000e23027210 */ /* 0x000fda0007f1e0ff */
[----:B------:R-:W-:Y:S05]  /*13d50*/  WARPSYNC.COLLECTIVE R15, `(.L_x_156) ;  /* 0x000000000f087348 */ /* 0x000fea0003c00000 */
[----:B------:R0:W1:Y:S02]  /*13d60*/  SHFL.IDX P6, R14, R13, R12, R11 ;  /* 0x0000000c0d0e7389 */ /* 0x00006400000c000b */
[----:B01----:R-:W-:Y:S01]  /*13d70*/  ENDCOLLECTIVE ;  /* 0x000000000000791b */ /* 0x003fe20003800000 */
.L_x_156:
[----:B------:R-:W-:-:S05]  /*13d80*/  IADD3.X R3, RZ, R3, RZ, P0, !PT ;  /* 0x00000003ff037210 */ /* 0x000fca00007fe4ff */
        /* <DEDUP_REMOVED lines=11> */
.L_x_157:
[----:B------:R-:W-:Y:S02]  /*13e40*/  IMAD.MOV.U32 R13, RZ, RZ, R19 ;  /* 0x000000ffff0d7224 */ /* 0x000fe400078e0013 */
[----:B------:R-:W-:Y:S01]  /*13e50*/  IMAD.MOV.U32 R12, RZ, RZ, 0x3 ;  /* 0x00000003ff0c7424 */ /* 0x000fe200078e00ff */
[----:B------:R-:W-:-:S13]  /*13e60*/  IADD3 R2, P0, R35, R14, RZ ;  /* 0x0000000e23027210 */ /* 0x000fda0007f1e0ff */
[----:B------:R-:W-:Y:S05]  /*13e70*/  WARPSYNC.COLLECTIVE R15, `(.L_x_158) ;  /* 0x000000000f087348 */ /* 0x000fea0003c00000 */
[----:B------:R0:W1:Y:S02]  /*13e80*/  SHFL.IDX P6, R14, R13, R12, R11 ;  /* 0x0000000c0d0e7389 */ /* 0x00006400000c000b */
[----:B01----:R-:W-:Y:S01]  /*13e90*/  ENDCOLLECTIVE ;  /* 0x000000000000791b */ /* 0x003fe20003800000 */
.L_x_158:
[----:B------:R-:W-:-:S05]  /*13ea0*/  IMAD.X R3, RZ, RZ, R3, P0 ;  /* 0x000000ffff037224 */ /* 0x000fca00000e0603 */
[----:B------:R-:W-:Y:S01]  /*13eb0*/  @!PT LDS RZ, [RZ] ;  /* 0x00000000fffff984 */ /* 0x000fe20000000800 */
[----:B------:R-:W-:Y:S01]  /*13ec0*/  @!PT LDS RZ, [RZ] ;  /* 0x00000000fffff984 */ /* 0x000fe20000000800 */
[----:B------:R-:W-:Y:S01]  /*13ed0*/  @!PT LDS RZ, [RZ] ;  /* 0x00000000fffff984 */ /* 0x000fe20000000800 */
[----:B------:R0:W-:Y:S04]  /*13ee0*/  LDGSTS.E.BYPASS.LTC128B.128 [R22+0x25200], desc[UR54][R2.64], !P4 ;  /* 0x2520000002167fae */ /* 0x0001e8000e101d76 */
[----:B------:R0:W-:Y:S01]  /*13ef0*/  LDGSTS.E.BYPASS.LTC128B.128 [R22+0x27a00], desc[UR54][R2.64+0x40], !P3 ;  /* 0x27a0004002167fae */ /* 0x0001e2000d901d76 */
[----:B------:R-:W-:-:S03]  /*13f00*/  IMAD.MOV.U32 R13, RZ, RZ, R18 ;  /* 0x000000ffff0d7224 */ /* 0x000fc600078e0012 */
[----:B------:R0:W-:Y:S01]  /*13f10*/  LDGSTS.E.BYPASS.LTC128B.128 [R22+0x2a200], desc[UR54][R2.64+0x80], !P1 ;  /* 0x2a20008002167fae */ /* 0x0001e2000c901d76 */
[----:B------:R-:W-:-:S07]  /*13f20*/  MOV R19, R14 ;  /* 0x0000000e00137202 */ /* 0x000fce0000000f00 */
[----:B0-----:R-:W-:Y:S05]  /*13f30*/  WARPSYNC.COLLECTIVE R15, `(.L_x_159) ;  /* 0x000000000f087348 */ /* 0x001fea0003c00000 */
[----:B------:R1:W2:Y:S02]  /*13f40*/  SHFL.IDX P6, R14, R13, R12, R11 ;  /* 0x0000000c0d0e7389 */ /* 0x0002a400000c000b */
[----:B012---:R-:W-:Y:S01]  /*13f50*/  ENDCOLLECTIVE ;  /* 0x000000000000791b */ /* 0x007fe20003800000 */
.L_x_159:
[----:B------:R-:W-:Y:S02]  /*13f60*/  IMAD.MOV.U32 R13, RZ, RZ, R23 ;  /* 0x000000ffff0d7224 */ /* 0x000fe400078e0017 */
[----:B------:R-:W-:Y:S01]  /*13f70*/  IMAD.MOV.U32 R12, RZ, RZ, RZ ;  /* 0x000000ffff0c7224 */ /* 0x000fe200078e00ff */
[----:B------:R-:W-:-:S13]  /*13f80*/  IADD3 R2, P0, R35, R14, RZ ;  /* 0x0000000e23027210 */ /* 0x000fda0007f1e0ff */
[----:B------:R-:W-:Y:S05]  /*13f90*/  WARPSYNC.COLLECTIVE R15, `(.L_x_160) ;  /* 0x000000000f087348 */ /* 0x000fea0003c00000 */
[----:B------:R0:W1:Y:S02]  /*13fa0*/  SHFL.IDX P6, R14, R13, R12, R11 ;  /* 0x0000000c0d0e7389 */ /* 0x00006400000c000b */
[----:B01----:R-:W-:Y:S01]  /*13fb0*/  ENDCOLLECTIVE ;  /* 0x000000000000791b */ /* 0x003fe20003800000 */
.L_x_160:
        /* <DEDUP_REMOVED lines=8> */
[----:B------:R-:W-:-:S07]  /*14040*/  IMAD.MOV.U32 R23, RZ, RZ, R14 ;  /* 0x000000ffff177224 */ /* 0x000fce00078e000e */
[----:B0-----:R-:W-:Y:S05]  /*14050*/  WARPSYNC.COLLECTIVE R15, `(.L_x_161) ;  /* 0x000000000f087348 */ /* 0x001fea0003c00000 */
[----:B------:R1:W2:Y:S02]  /*14060*/  SHFL.IDX P6, R14, R13, R12, R11 ;  /* 0x0000000c0d0e7389 */ /* 0x0002a400000c000b */
[----:B012---:R-:W-:Y:S01]  /*14070*/  ENDCOLLECTIVE ;  /* 0x000000000000791b */ /* 0x007fe20003800000 */
.L_x_161:
[----:B------:R-:W-:Y:S05]  /*14080*/  BRA `(.L_x_162) ;  /* 0xffffffc400a87947 */ /* 0x000fea000383ffff */
.L_x_72:
[----:B0-----:R0:W1:Y:S02]  /*14090*/  SYNCS.PHASECHK.TRANS64.TRYWAIT P1, [R5+URZ+0x33470], R2 ;  /* 0x03347002050075a7 */ /* 0x001064000802017f */
[----:B-1----:R-:W-:Y:S05]  /*140a0*/  @!P1 NANOSLEEP.SYNCS 0x989680 ;  /* 0x009896800000995d */ /* 0x002fea0003900000 */
[----:B------:R-:W1:Y:S02]  /*140b0*/  @!P1 SYNCS.PHASECHK.TRANS64 P1, [R5+URZ+0x33470], R2 ;  /* 0x03347002050095a7 */ /* 0x000e64000802007f */
[----:B-1----:R-:W-:Y:S05]  /*140c0*/  @!P1 BRA `(.L_x_72) ;  /* 0xfffffffc00f09947 */ /* 0x002fea000383ffff */
[----:B------:R-:W-:Y:S05]  /*140d0*/  BRA `(.L_x_163) ;  /* 0xffffffc800087947 */ /* 0x000fea000383ffff */
.L_x_74:
[----:B0-----:R0:W1:Y:S02]  /*140e0*/  SYNCS.PHASECHK.TRANS64.TRYWAIT P1, [R5+URZ+0x33460], R6 ;  /* 0x03346006050075a7 */ /* 0x001064000802017f */
[----:B-1----:R-:W-:Y:S05]  /*140f0*/  @!P1 NANOSLEEP.SYNCS 0x989680 ;  /* 0x009896800000995d */ /* 0x002fea0003900000 */
[----:B------:R-:W1:Y:S02]  /*14100*/  @!P1 SYNCS.PHASECHK.TRANS64 P1, [R5+URZ+0x33460], R6 ;  /* 0x03346006050095a7 */ /* 0x000e64000802007f */
[----:B-1----:R-:W-:Y:S05]  /*14110*/  @!P1 BRA `(.L_x_74) ;  /* 0xfffffffc00f09947 */ /* 0x002fea000383ffff */
[----:B------:R-:W-:Y:S05]  /*14120*/  BRA `(.L_x_164) ;  /* 0xffffffc800207947 */ /* 0x000fea000383ffff */
.L_x_81:
[----:B-1----:R1:W3:Y:S02]  /*14130*/  SYNCS.PHASECHK.TRANS64.TRYWAIT P0, [R0+URZ+0x33470], R3 ;  /* 0x03347003000075a7 */ /* 0x0022e4000800017f */
[----:B---3--:R-:W-:Y:S05]  /*14140*/  @!P0 NANOSLEEP.SYNCS 0x989680 ;  /* 0x009896800000895d */ /* 0x008fea0003900000 */
[----:B------:R-:W3:Y:S02]  /*14150*/  @!P0 SYNCS.PHASECHK.TRANS64 P0, [R0+URZ+0x33470], R3 ;  /* 0x03347003000085a7 */ /* 0x000ee4000800007f */
[----:B---3--:R-:W-:Y:S05]  /*14160*/  @!P0 BRA `(.L_x_81) ;  /* 0xfffffffc00f08947 */ /* 0x008fea000383ffff */
[----:B------:R-:W-:Y:S05]  /*14170*/  BRA `(.L_x_165) ;  /* 0xffffffd000147947 */ /* 0x000fea000383ffff */
.L_x_83:
[----:B0-----:R0:W1:Y:S02]  /*14180*/  SYNCS.PHASECHK.TRANS64.TRYWAIT P0, [R0+URZ+0x33460], R5 ;  /* 0x03346005000075a7 */ /* 0x001064000800017f */
[----:B-1----:R-:W-:Y:S05]  /*14190*/  @!P0 NANOSLEEP.SYNCS 0x989680 ;  /* 0x009896800000895d */ /* 0x002fea0003900000 */
[----:B------:R-:W1:Y:S02]  /*141a0*/  @!P0 SYNCS.PHASECHK.TRANS64 P0, [R0+URZ+0x33460], R5 ;  /* 0x03346005000085a7 */ /* 0x000e64000800007f */
[----:B-1----:R-:W-:Y:S05]  /*141b0*/  @!P0 BRA `(.L_x_83) ;  /* 0xfffffffc00f08947 */ /* 0x002fea000383ffff */
[----:B------:R-:W-:Y:S05]  /*141c0*/  BRA `(.L_x_166) ;  /* 0xffffffd000307947 */ /* 0x000fea000383ffff */
.L_x_86:
[----:B0-----:R0:W1:Y:S02]  /*141d0*/  SYNCS.PHASECHK.TRANS64.TRYWAIT P0, [R5+URZ+0x33420], R2 ;  /* 0x03342002050075a7 */ /* 0x001064000800017f */
[----:B-1----:R-:W-:Y:S05]  /*141e0*/  @!P0 NANOSLEEP.SYNCS 0x989680 ;  /* 0x009896800000895d */ /* 0x002fea0003900000 */
[----:B------:R-:W1:Y:S02]  /*141f0*/  @!P0 SYNCS.PHASECHK.TRANS64 P0, [R5+URZ+0x33420], R2 ;  /* 0x03342002050085a7 */ /* 0x000e64000800007f */
[----:B-1----:R-:W-:Y:S05]  /*14200*/  @!P0 BRA `(.L_x_86) ;  /* 0xfffffffc00f08947 */ /* 0x002fea000383ffff */
[----:B------:R-:W-:Y:S05]  /*14210*/  BRA `(.L_x_167) ;  /* 0xffffffd800107947 */ /* 0x000fea000383ffff */
.L_x_88:
[----:B0-----:R0:W1:Y:S02]  /*14220*/  SYNCS.PHASECHK.TRANS64.TRYWAIT P1, [R4+URZ+0x33440], R3 ;  /* 0x03344003040075a7 */ /* 0x001064000802017f */
[----:B-1----:R-:W-:Y:S05]  /*14230*/  @!P1 NANOSLEEP.SYNCS 0x989680 ;  /* 0x009896800000995d */ /* 0x002fea0003900000 */
[----:B------:R-:W1:Y:S02]  /*14240*/  @!P1 SYNCS.PHASECHK.TRANS64 P1, [R4+URZ+0x33440], R3 ;  /* 0x03344003040095a7 */ /* 0x000e64000802007f */
[----:B-1----:R-:W-:Y:S05]  /*14250*/  @!P1 BRA `(.L_x_88) ;  /* 0xfffffffc00f09947 */ /* 0x002fea000383ffff */
[----:B------:R-:W-:Y:S05]  /*14260*/  BRA `(.L_x_168) ;  /* 0xffffffd8004c7947 */ /* 0x000fea000383ffff */
.L_x_90:
[----:B-1----:R1:W2:Y:S02]  /*14270*/  SYNCS.PHASECHK.TRANS64.TRYWAIT P1, [R5+URZ+0x33440], R0 ;  /* 0x03344000050075a7 */ /* 0x0022a4000802017f */
[----:B--2---:R-:W-:Y:S05]  /*14280*/  @!P1 NANOSLEEP.SYNCS 0x989680 ;  /* 0x009896800000995d */ /* 0x004fea0003900000 */
[----:B------:R-:W2:Y:S02]  /*14290*/  @!P1 SYNCS.PHASECHK.TRANS64 P1, [R5+URZ+0x33440], R0 ;  /* 0x03344000050095a7 */ /* 0x000ea4000802007f */
[----:B--2---:R-:W-:Y:S05]  /*142a0*/  @!P1 BRA `(.L_x_90) ;  /* 0xfffffffc00f09947 */ /* 0x004fea000383ffff */
[----:B------:R-:W-:Y:S05]  /*142b0*/  BRA `(.L_x_169) ;  /* 0xffffffd800587947 */ /* 0x000fea000383ffff */
.L_x_92:
[----:B--2---:R2:W3:Y:S02]  /*142c0*/  SYNCS.PHASECHK.TRANS64.TRYWAIT P1, [R4+URZ+0x33460], R3 ;  /* 0x03346003040075a7 */ /* 0x0044e4000802017f */
[----:B---3--:R-:W-:Y:S05]  /*142d0*/  @!P1 NANOSLEEP.SYNCS 0x989680 ;  /* 0x009896800000995d */ /* 0x008fea0003900000 */
[----:B------:R-:W3:Y:S02]  /*142e0*/  @!P1 SYNCS.PHASECHK.TRANS64 P1, [R4+URZ+0x33460], R3 ;  /* 0x03346003040095a7 */ /* 0x000ee4000802007f */
[----:B---3--:R-:W-:Y:S05]  /*142f0*/  @!P1 BRA `(.L_x_92) ;  /* 0xfffffffc00f09947 */ /* 0x008fea000383ffff */
[----:B------:R-:W-:Y:S05]  /*14300*/  BRA `(.L_x_170) ;  /* 0xffffffd800547947 */ /* 0x000fea000383ffff */
.L_x_94:
[----:B---3--:R3:W4:Y:S02]  /*14310*/  SYNCS.PHASECHK.TRANS64.TRYWAIT P1, [R5+URZ+0x33460], R0 ;  /* 0x03346000050075a7 */ /* 0x008724000802017f */
[----:B----4-:R-:W-:Y:S05]  /*14320*/  @!P1 NANOSLEEP.SYNCS 0x989680 ;  /* 0x009896800000995d */ /* 0x010fea0003900000 */
[----:B------:R-:W4:Y:S02]  /*14330*/  @!P1 SYNCS.PHASECHK.TRANS64 P1, [R5+URZ+0x33460], R0 ;  /* 0x03346000050095a7 */ /* 0x000f24000802007f */
[----:B----4-:R-:W-:Y:S05]  /*14340*/  @!P1 BRA `(.L_x_94) ;  /* 0xfffffffc00f09947 */ /* 0x010fea000383ffff */
[----:B------:R-:W-:Y:S05]  /*14350*/  BRA `(.L_x_171) ;  /* 0xffffffd800507947 */ /* 0x000fea000383ffff */
.L_x_96:
[----:B----4-:R4:W0:Y:S02]  /*14360*/  SYNCS.PHASECHK.TRANS64.TRYWAIT P1, [R4+URZ+0x33480], R3 ;  /* 0x03348003040075a7 */ /* 0x010824000802017f */
[----:B0-----:R-:W-:Y:S05]  /*14370*/  @!P1 NANOSLEEP.SYNCS 0x989680 ;  /* 0x009896800000995d */ /* 0x001fea0003900000 */
[----:B------:R-:W0:Y:S02]  /*14380*/  @!P1 SYNCS.PHASECHK.TRANS64 P1, [R4+URZ+0x33480], R3 ;  /* 0x03348003040095a7 */ /* 0x000e24000802007f */
[----:B0-----:R-:W-:Y:S05]  /*14390*/  @!P1 BRA `(.L_x_96) ;  /* 0xfffffffc00f09947 */ /* 0x001fea000383ffff */
[----:B------:R-:W-:Y:S05]  /*143a0*/  BRA `(.L_x_172) ;  /* 0xffffffd8004c7947 */ /* 0x000fea000383ffff */
.L_x_173:
[----:B------:R-:W-:-:S00]  /*143b0*/  BRA `(.L_x_173) ;  /* 0xfffffffc00fc7947 */ /* 0x000fc0000383ffff */
[----:B------:R-:W-:-:S00]  /*143c0*/  NOP ;  /* 0x0000000000007918 */ /* 0x000fc00000000000 */
        /* <DEDUP_REMOVED lines=11> */
.L_x_3418:


//--------------------- .text._ZN7cutlass13device_kernelIN5flash11enable_sm90INS1_16FlashAttnFwdSm90INS1_25CollectiveMainloopFwdSm90ILi2EN4cute5tupleIJNS5_1CILi1EEES8_S8_EEENS6_IJNS7_ILi128EEENS7_ILi160EEENS7_ILi192EEEEEELi192ENS_12float_e4m3_tEfNS_4arch4Sm90ELb0ELb0ELb1ELb1ELb1ELb0ELb0ELb1ELb1ELb1ELb1ELb0EEENS1_21CollectiveEpilogueFwdINS6_IJSA_SC_SB_EEES9_NS_10bfloat16_tESG_Li256ELb1ELb1ELb1ELb1EEENS1_36VarlenDynamicPersistentTileSchedulerILi128ELi160ELi256ELi128ELb1ELb1ELb1ELb0ELb1ELb1EEEEEEEEEvNT_6ParamsE --------------------------
	.section	.text._ZN7cutlass13device_kernelIN5flash11enable_sm90INS1_16FlashAttnFwdSm90INS1_25CollectiveMainloopFwdSm90ILi2EN4cute5tupleIJNS5_1CILi1EEES8_S8_EEENS6_IJNS7_ILi128EEENS7_ILi160EEENS7_ILi192EEEEEELi192ENS_12float_e4m3_tEfNS_4arch4Sm90ELb0ELb0ELb1ELb1ELb1ELb0ELb0ELb1ELb1ELb1ELb1ELb0EEENS1_21CollectiveEpilogueFwdINS6_IJSA_SC_SB_EEES9_NS_10bfloat16_tESG_Li256ELb1ELb1ELb1ELb1EEENS1_36VarlenDynamicPersistentTileSchedulerILi128ELi160ELi256ELi128ELb1ELb1ELb1ELb0ELb1ELb1EEEEEEEEEvNT_6ParamsE,"ax",@progbits
	.align	128
.text._ZN7cutlass13device_kernelIN5flash11enable_sm90INS1_16FlashAttnFwdSm90INS1_25CollectiveMainloopFwdSm90ILi2EN4cute5tupleIJNS5_1CILi1EEES8_S8_EEENS6_IJNS7_ILi128EEENS7_ILi160EEENS7_ILi192EEEEEELi192ENS_12float_e4m3_tEfNS_4arch4Sm90ELb0ELb0ELb1ELb1ELb1ELb0ELb0ELb1ELb1ELb1ELb1ELb0EEENS1_21CollectiveEpilogueFwdINS6_IJSA_SC_SB_EEES9_NS_10bfloat16_tESG_Li256ELb1ELb1ELb1ELb1EEENS1_36VarlenDynamicPersistentTileSchedulerILi128ELi160ELi256ELi128ELb1ELb1ELb1ELb0ELb1ELb1EEEEEEEEEvNT_6ParamsE:
        .type           _ZN7cutlass13device_kernelIN5flash11enable_sm90INS1_16FlashAttnFwdSm90INS1_25CollectiveMainloopFwdSm90ILi2EN4cute5tupleIJNS5_1CILi1EEES8_S8_EEENS6_IJNS7_ILi128EEENS7_ILi160EEENS7_ILi192EEEEEELi192ENS_12float_e4m3_tEfNS_4arch4Sm90ELb0ELb0ELb1ELb1ELb1ELb0ELb0ELb1ELb1ELb1ELb1ELb0EEENS1_21CollectiveEpilogueFwdINS6_IJSA_SC_SB_EEES9_NS_10bfloat16_tESG_Li256ELb1ELb1ELb1ELb1EEENS1_36VarlenDynamicPersistentTileSchedulerILi128ELi160ELi256ELi128ELb1ELb1ELb1ELb0ELb1ELb1EEEEEEEEEvNT_6ParamsE,@function
        .size           _ZN7cutlass13device_kernelIN5flash11enable_sm90INS1_16FlashAttnFwdSm90INS1_25CollectiveMainloopFwdSm90ILi2EN4cute5tupleIJNS5_1CILi1EEES8_S8_EEENS6_IJNS7_ILi128EEENS7_ILi160EEENS7_ILi192EEEEEELi192ENS_12float_e4m3_tEfNS_4arch4Sm90ELb0ELb0ELb1ELb1ELb1ELb0ELb0ELb1ELb1ELb1ELb1ELb0EEENS1_21CollectiveEpilogueFwdINS6_IJSA_SC_SB_EEES9_NS_10bfloat16_tESG_Li256ELb1ELb1ELb1ELb1EEENS1_36VarlenDynamicPersistentTileSchedulerILi128ELi160ELi256ELi128ELb1ELb1ELb1ELb0ELb1ELb1EEEEEEEEEvNT_6ParamsE,(.L_x_3419 - _ZN7cutlass13device_kernelIN5flash11enable_sm90INS1_16FlashAttnFwdSm90INS1_25CollectiveMainloopFwdSm90ILi2EN4cute5tupleIJNS5_1CILi1EEES8_S8_EEENS6_IJNS7_ILi128EEENS7_ILi160EEENS7_ILi192EEEEEELi192ENS_12float_e4m3_tEfNS_4arch4Sm90ELb0ELb0ELb1ELb1ELb1ELb0ELb0ELb1ELb1ELb1ELb1ELb0EEENS1_21CollectiveEpilogueFwdINS6_IJSA_SC_SB_EEES9_NS_10bfloat16_tESG_Li256ELb1ELb1ELb1ELb1EEENS1_36VarlenDynamicPersistentTileSchedulerILi128ELi160ELi256ELi128ELb1ELb1ELb1ELb0ELb1ELb1EEEEEEEEEvNT_6ParamsE)
        .other          _ZN7cutlass13device_kernelIN5flash11enable_sm90INS1_16FlashAttnFwdSm90INS1_25CollectiveMainloopFwdSm90ILi2EN4cute5tupleIJNS5_1CILi1EEES8_S8_EEENS6_IJNS7_ILi128EEENS7_ILi160EEENS7_ILi192EEEEEELi192ENS_12float_e4m3_tEfNS_4arch4Sm90ELb0ELb0ELb1ELb1ELb1ELb0ELb0ELb1ELb1ELb1ELb1ELb0EEENS1_21CollectiveEpilogueFwdINS6_IJSA_SC_SB_EEES9_NS_10bfloat16_tESG_Li256ELb1ELb1ELb1ELb1EEENS1_36VarlenDynamicPersistentTileSchedulerILi128ELi160ELi256ELi128ELb1ELb1ELb1ELb0ELb1ELb1EEEEEEEEEvNT_6ParamsE,@"STO_CUDA_ENTRY STV_DEFAULT"
_ZN7cutlass13device_kernelIN5flash11enable_sm90INS1_16FlashAttnFwdSm90INS1_25CollectiveMainloopFwdSm90ILi2EN4cute5tupleIJNS5_1CILi1EEES8_S8_EEENS6_IJNS7_ILi128EEENS7_ILi160EEENS7_ILi192EEEEEELi192ENS_12float_e4m3_tEfNS_4arch4Sm90ELb0ELb0ELb1ELb1ELb1ELb0ELb0ELb1ELb1ELb1ELb1ELb0EEENS1_21CollectiveEpilogueFwdINS6_IJSA_SC_SB_EEES9_NS_10bfloat16_tESG_Li256ELb1ELb1ELb1ELb1EEENS1_36VarlenDynamicPersistentTileSchedulerILi128ELi160ELi256ELi128ELb1ELb1ELb1ELb0ELb1ELb1EEEEEEEEEvNT_6ParamsE:
        /* <DEDUP_REMOVED lines=45> */
.L_x_174:
        /* <DEDUP_REMOVED lines=22> */
.L_x_175:
        /* <DEDUP_REMOVED lines=18> */
.L_x_176:
        /* <DEDUP_REMOVED lines=22> */
.L_x_177:
[----:B------:R-:W5:Y:S01]  /*06b0*/  SHFL.IDX PT, R3, R0, RZ, 0x1f ;  /* 0x00001fff00037589 */ /* 0x000f6200000e0000 */
[----:B------:R-:W-:Y:S01]  /*06c0*/  R2UR UR9, R4 ;  /* 0x00000000040972ca */ /* 0x000fe200000e0000 */
[----:B------:R-:W-:Y:S01]  /*06d0*/  NOP ;  /* 0x0000000000007918 */ /* 0x000fe20000000000 */
[----:B------:R-:W0:Y:S01]  /*06e0*/  S2R R2, SR_CgaCtaId ;  /* 0x0000000000027919 */ /* 0x000e220000008800 */
[----:B-----5:R-:W-:-:S13]  /*06f0*/  ISETP.NE.AND P0, PT, R3, RZ, PT ;  /* 0x000000ff0300720c */ /* 0x020fda0003f05270 */
[----:B0-----:R-:W-:Y:S05]  /*0700*/  @P0 BRA `(.L_x_178) ;  /* 0x0000000000480947 */ /* 0x001fea0003800000 */
[----:B-1----:R-:W0:Y:S01]  /*0710*/  S2UR UR5, SR_CgaCtaId ;  /* 0x00000000000579c3 */ /* 0x002e220000008800 */
[----:B------:R-:W-:Y:S01]  /*0720*/  UMOV UR4, 0x400 ;  /* 0x0000040000047882 */ /* 0x000fe20000000000 */
[----:B------:R-:W-:Y:S01]  /*0730*/  UMOV UR6, 0x1 ;  /* 0x0000000100067882 */ /* 0x000fe20000000000 */
[----:B------:R-:W-:Y:S01]  /*0740*/  UMOV UR7, 0x2 ;  /* 0x0000000200077882 */ /* 0x000fe20000000000 */
[----:B------:R-:W-:Y:S01]  /*0750*/  ELECT P0, URZ, PT ;  /* 0x00000000003f782f */ /* 0x000fe20003800000 */
[----:B0-----:R-:W-:Y:S02]  /*0760*/  ULEA UR8, UR5, UR4, 0x18 ;  /* 0x0000000405087291 */ /* 0x001fe4000f8ec03f */
[----:B------:R-:W-:-:S04]  /*0770*/  UIADD3 UR4, -UR6, 0x100000, URZ ;  /* 0x0010000006047890 */ /* 0x000fc8000fffe13f */
[----:B------:R-:W-:Y:S02]  /*0780*/  USHF.L.U32 UR5, UR4, 0xb, URZ ;  /* 0x0000000b04057899 */ /* 0x000fe4000800063f */
[----:B------:R-:W-:Y:S02]  /*0790*/  USHF.L.U32 UR4, UR4, 0x1, URZ ;  /* 0x0000000104047899 */ /* 0x000fe4000800063f */
[----:B------:R-:W-:-:S04]  /*07a0*/  UIADD3 UR6, -UR7, 0x100000, URZ ;  /* 0x0010000007067890 */ /* 0x000fc8000fffe13f */
[----:B------:R-:W-:Y:S02]  /*07b0*/  USHF.L.U32 UR7, UR6, 0xb, URZ ;  /* 0x0000000b06077899 */ /* 0x000fe4000800063f */
[----:B------:R-:W-:Y:S01]  /*07c0*/  USHF.L.U32 UR6, UR6, 0x1, URZ ;  /* 0x0000000106067899 */ /* 0x000fe2000800063f */
[----:B------:R-:W0:Y:S03]  /*07d0*/  FENCE.VIEW.ASYNC.S ;  /* 0x00000000000073c6 */ /* 0x000e260000000000 */
[----:B0-----:R0:W1:Y:S08]  /*07e0*/  SYNCS.EXCH.64 URZ, [UR8+0x334b0], UR4 ;  /* 0x0334b004083f75b2 */ /* 0x0010700008000100 */
[----:B------:R0:W0:Y:S01]  /*07f0*/  SYNCS.EXCH.64 URZ, [UR8+0x334c0], UR6 ;  /* 0x0334c006083f75b2 */ /* 0x0000220008000100 */
[----:B------:R0:W0:Y:S01]  /*0800*/  SYNCS.EXCH.64 URZ, [UR8+0x334b8], UR4 ;  /* 0x0334b804083f75b2 */ /* 0x0000220008000100 */
[----:B------:R0:W0:Y:S01]  /*0810*/  SYNCS.EXCH.64 URZ, [UR8+0x334c8], UR6 ;  /* 0x0334c806083f75b2 */ /* 0x0000220008000100 */
[----:B------:R-:W-:Y:S01]  /*0820*/  NOP ;  /* 0x0000000000007918 */ /* 0x000fe20000000000 */
.L_x_178:
[----:B------:R-:W-:Y:S01]  /*0830*/  UISETP.NE.AND UP0, UPT, UR9, URZ, UPT ;  /* 0x0000003f0900728c */ /* 0x000fe2000bf05270 */
[----:B------:R-:W-:Y:S01]  /*0840*/  NOP ;  /* 0x0000000000007918 */ /* 0x000fe20000000000 */
[----:B------:R-:W-:Y:S01]  /*0850*/  UMOV UR42, 0x1 ;  /* 0x00000001002a7882 */ /* 0x000fe20000000000 */
[----:B------:R-:W-:Y:S01]  /*0860*/  ULDC.64 UR50, c[0x0][0x208] ;  /* 0x0000820000327ab9 */ /* 0x000fe20000000a00 */
[----:B------:R-:W-:Y:S01]  /*0870*/  USEL UR42, UR42, 0x2, !UP0 ;  /* 0x000000022a2a7887 */ /* 0x000fe2000c000000 */
[----:B01234-:R-:W-:Y:S01]  /*0880*/  BAR.SYNC.DEFER_BLOCKING 0x0 ;  /* 0x0000000000007b1d */ /* 0x01ffe20000010000 */
[----:B------:R-:W-:-:S13]  /*0890*/  PLOP3.LUT P0, PT, PT, PT, UP0, 0x80, 0x0 ;  /* 0x000000000000781c */ /* 0x000fda0003f0f008 */
[----:B------:R-:W-:Y:S05]  /*08a0*/  @!P0 BRA `(.L_x_179) ;  /* 0x000000ec00388947 */ /* 0x000fea0003800000 */
.L_x_180:
[----:B------:R-:W-:-:S08]  /*08b0*/  NOP ;  /* 0x0000000000007918 */ /* 0x000fd00000000000 */
[----:B------:R-:W0:Y:S02]  /*08c0*/  USETMAXREG.TRY_ALLOC.CTAPOOL UP0, 0xe8 ;  /* 0x000000e8000079c8 */ /* 0x000e240008000600 */
[----:B0-----:R-:W-:-:S13]  /*08d0*/  PLOP3.LUT P0, PT, PT, PT, UP0, 0x80, 0x0 ;  /* 0x000000000000781c */ /* 0x001fda0003f0f008 */
[----:B------:R-:W-:Y:S05]  /*08e0*/  @!P0 BRA `(.L_x_180) ;  /* 0xfffffffc00f08947 */ /* 0x000fea000383ffff */
[----:B------:R-:W0:Y:S01]  /*08f0*/  S2R R2, SR_TID.X ;  /* 0x0000000000027919 */ /* 0x000e220000002100 */
[----:B------:R-:W1:Y:S01]  /*0900*/  S2UR UR5, SR_CgaCtaId ;  /* 0x00000000000579c3 */ /* 0x000e620000008800 */
[----:B------:R-:W-:-:S07]  /*0910*/  UMOV UR4, 0x400 ;  /* 0x0000040000047882 */ /* 0x000fce0000000000 */
[----:B------:R-:W-:Y:S06]  /*0920*/  BAR.ARV 0x8, 0x180 ;  /* 0x0206000000007b1d */ /* 0x000fec0000002000 */
[----:B-1----:R-:W-:Y:S01]  /*0930*/  ULEA UR4, UR5, UR4, 0x18 ;  /* 0x0000000405047291 */ /* 0x002fe2000f8ec03f */
[----:B0-----:R-:W-:-:S04]  /*0940*/  LOP3.LUT R0, R2, 0xffffff80, RZ, 0xc0, !PT ;  /* 0xffffff8002007812 */ /* 0x001fc800078ec0ff */
[----:B------:R-:W-:-:S13]  /*0950*/  ISETP.NE.AND P0, PT, R0, 0x80, PT ;  /* 0x000000800000780c */ /* 0x000fda0003f05270 */
[----:B------:R-:W-:Y:S08]  /*0960*/  @!P0 BAR.ARV 0x9, 0x100 ;  /* 0x0244000000008b1d */ /* 0x000ff00000002000 */
[----:B------:R-:W-:Y:S06]  /*0970*/  BAR.SYNC.DEFER_BLOCKING 0x5, 0x180 ;  /* 0x0146000000007b1d */ /* 0x000fec0000010000 */
[----:B------:R-:W0:Y:S01]  /*0980*/  LDS.128 R4, [UR4+0x334d0] ;  /* 0x0334d004ff047984 */ /* 0x000e220008000c00 */
[----:B------:R-:W-:Y:S01]  /*0990*/  ULDC UR4, c[0x0][0xc3c] ;  /* 0x00030f0000047ab9 */ /* 0x000fe20000000800 */
[----:B------:R-:W-:Y:S06]  /*09a0*/  BAR.ARV 0x4, 0x180 ;  /* 0x0106000000007b1d */ /* 0x000fec0000002000 */
[----:B0-----:R-:W-:-:S13]  /*09b0*/  ISETP.GE.AND P0, PT, R7, UR4, PT ;  /* 0x0000000407007c0c */ /* 0x001fda000bf06270 */
[----:B------:R-:W-:Y:S05]  /*09c0*/  @P0 EXIT ;  /* 0x000000000000094d */ /* 0x000fea0003800000 */
[----:B------:R-:W-:Y:S01]  /*09d0*/  VIADD R12, R2, 0xffffff80 ;  /* 0xffffff80020c7836 */ /* 0x000fe20000000000 */
[----:B------:R-:W-:Y:S01]  /*09e0*/  R2UR UR7, R7 ;  /* 0x00000000070772ca */ /* 0x000fe200000e0000 */
[----:B------:R-:W-:Y:S01]  /*09f0*/  ULOP3.LUT UR48, UR42, 0x1, URZ, 0xfc, !UPT ;  /* 0x000000012a307892 */ /* 0x000fe2000f8efc3f */
[----:B------:R-:W-:Y:S01]  /*0a00*/  R2UR UR5, R6 ;  /* 0x00000000060572ca */ /* 0x000fe200000e0000 */
[----:B------:R-:W-:Y:S01]  /*0a10*/  UMOV UR47, URZ ;  /* 0x0000003f002f7c82 */ /* 0x000fe20008000000 */
[----:B------:R-:W-:Y:S01]  /*0a20*/  SHF.R.S32.HI R0, RZ, 0x1f, R12 ;  /* 0x0000001fff007819 */ /* 0x000fe2000001140c */
[----:B------:R-:W-:Y:S01]  /*0a30*/  UMOV UR46, URZ ;  /* 0x0000003f002e7c82 */ /* 0x000fe20008000000 */
[----:B------:R-:W-:Y:S01]  /*0a40*/  R2UR UR6, R5 ;  /* 0x00000000050672ca */ /* 0x000fe200000e0000 */
[----:B------:R-:W-:Y:S01]  /*0a50*/  UMOV UR45, URZ ;  /* 0x0000003f002d7c82 */ /* 0x000fe20008000000 */
[CC--:B------:R-:W-:Y:S02]  /*0a60*/  LEA.HI R2, R0.reuse, R12.reuse, RZ, 0x7 ;  /* 0x0000000c00027211 */ /* 0x0c0fe400078f38ff */
[----:B------:R-:W-:-:S02]  /*0a70*/  LEA.HI R3, R0, R12, RZ, 0x4 ;  /* 0x0000000c00037211 */ /* 0x000fc400078f20ff */
[----:B------:R-:W-:Y:S02]  /*0a80*/  LOP3.LUT R227, R2, 0xffffff80, RZ, 0xc0, !PT ;  /* 0xffffff8002e37812 */ /* 0x000fe400078ec0ff */
[----:B------:R-:W-:Y:S02]  /*0a90*/  LEA.HI R4, R0, R12, RZ, 0x5 ;  /* 0x0000000c00047211 */ /* 0x000fe400078f28ff */
[----:B------:R-:W-:Y:S01]  /*0aa0*/  SHF.R.S32.HI R6, RZ, 0x4, R3 ;  /* 0x00000004ff067819 */ /* 0x000fe20000011403 */
[----:B------:R-:W-:Y:S01]  /*0ab0*/  IMAD.IADD R227, R12, 0x1, -R227 ;  /* 0x000000010ce37824 */ /* 0x000fe200078e0ae3 */
[----:B------:R-:W-:Y:S01]  /*0ac0*/  SHF.R.S32.HI R13, RZ, 0x7, R2 ;  /* 0x00000007ff0d7819 */ /* 0x000fe20000011402 */
[----:B------:R-:W-:Y:S01]  /*0ad0*/  IMAD.SHL.U32 R5, R4, 0x20, RZ ;  /* 0x0000002004057824 */ /* 0x000fe200078e00ff */
[----:B------:R-:W-:Y:S02]  /*0ae0*/  LOP3.LUT R4, R3, 0x3fffff0, RZ, 0xc0, !PT ;  /* 0x03fffff003047812 */ /* 0x000fe400078ec0ff */
[----:B------:R-:W-:-:S02]  /*0af0*/  SHF.R.S32.HI R8, RZ, 0x1f, R227 ;  /* 0x0000001fff087819 */ /* 0x000fc400000114e3 */
[----:B------:R-:W-:Y:S01]  /*0b00*/  LEA.HI R3, R3, R6, RZ, 0x1 ;  /* 0x0000000603037211 */ /* 0x000fe200078f08ff */
[----:B------:R-:W-:Y:S01]  /*0b10*/  IMAD.IADD R4, R12, 0x1, -R4 ;  /* 0x000000010c047824 */ /* 0x000fe200078e0a04 */
[----:B------:R-:W-:Y:S02]  /*0b20*/  LEA.HI R7, R8, R227, RZ, 0x2 ;  /* 0x000000e308077211 */ /* 0x000fe400078f10ff */
[----:B------:R-:W-:Y:S02]  /*0b30*/  LOP3.LUT R5, R5, 0xfffffc00, RZ, 0xc0, !PT ;  /* 0xfffffc0005057812 */ /* 0x000fe400078ec0ff */
[--C-:B------:R-:W-:Y:S02]  /*0b40*/  SHF.R.S32.HI R9, RZ, 0x2, R7.reuse ;  /* 0x00000002ff097819 */ /* 0x100fe40000011407 */
[----:B------:R-:W-:Y:S01]  /*0b50*/  SHF.R.S32.HI R10, RZ, 0x1f, R7 ;  /* 0x0000001fff0a7819 */ /* 0x000fe20000011407 */
[----:B------:R-:W-:Y:S01]  /*0b60*/  IMAD R4, R4, 0x40, R5 ;  /* 0x0000004004047824 */ /* 0x000fe200078e0205 */
[----:B------:R-:W-:-:S02]  /*0b70*/  LOP3.LUT R3, R3, 0x1ffffffe, RZ, 0xc0, !PT ;  /* 0x1ffffffe03037812 */ /* 0x000fc400078ec0ff */
[----:B------:R-:W-:Y:S02]  /*0b80*/  LEA.HI R10, R10, R9, RZ, 0x3 ;  /* 0x000000090a0a7211 */ /* 0x000fe400078f18ff */
[----:B------:R-:W-:Y:S01]  /*0b90*/  LEA.HI R11, R0, R12, RZ, 0x2 ;  /* 0x0000000c000b7211 */ /* 0x000fe200078f10ff */
[----:B------:R-:W-:Y:S01]  /*0ba0*/  IMAD.IADD R3, R6, 0x1, -R3 ;  /* 0x0000000106037824 */ /* 0x000fe200078e0a03 */
[----:B------:R-:W-:Y:S02]  /*0bb0*/  LOP3.LUT R10, R10, 0xfffffff8, RZ, 0xc0, !PT ;  /* 0xfffffff80a0a7812 */ /* 0x000fe400078ec0ff */
[----:B------:R-:W-:Y:S01]  /*0bc0*/  LEA.HI R8, R8, R227, RZ, 0x5 ;  /* 0x000000e308087211 */ /* 0x000fe200078f28ff */
[----:B------:R-:W-:Y:S01]  /*0bd0*/  IMAD R3, R3, 0x8, R4 ;  /* 0x0000000803037824 */ /* 0x000fe200078e0204 */
[----:B------:R-:W-:Y:S01]  /*0be0*/  LEA.HI R2, R2, R13, RZ, 0x1 ;  /* 0x0000000d02027211 */ /* 0x000fe200078f08ff */
[----:B------:R-:W-:Y:S01]  /*0bf0*/  IMAD.IADD R9, R9, 0x1, -R10 ;  /* 0x0000000109097824 */ /* 0x000fe200078e0a0a */
[----:B------:R-:W-:-:S02]  /*0c00*/  LOP3.LUT R11, R11, 0xfffffffc, RZ, 0xc0, !PT ;  /* 0xfffffffc0b0b7812 */ /* 0x000fc400078ec0ff */
[----:B------:R-:W-:Y:S01]  /*0c10*/  SHF.R.S32.HI R8, RZ, 0x5, R8 ;  /* 0x00000005ff087819 */ /* 0x000fe20000011408 */
[----:B------:R0:W-:Y:S01]  /*0c20*/  STL [R1+0x28], R3 ;  /* 0x0000280301007387 */ /* 0x0001e20000100800 */
[----:B------:R-:W-:Y:S01]  /*0c30*/  LOP3.LUT R2, R2, 0x3fffffe, RZ, 0xc0, !PT ;  /* 0x03fffffe02027812 */ /* 0x000fe200078ec0ff */
[----:B------:R-:W-:Y:S01]  /*0c40*/  IMAD.IADD R11, R12, 0x1, -R11 ;  /* 0x000000010c0b7824 */ /* 0x000fe200078e0a0b */
[----:B------:R-:W-:Y:S01]  /*0c50*/  LOP3.LUT R6, R7, 0x7ffffffc, RZ, 0xc0, !PT ;  /* 0x7ffffffc07067812 */ /* 0x000fe200078ec0ff */
[----:B------:R-:W-:Y:S01]  /*0c60*/  IMAD R9, R8, 0x10, R9 ;  /* 0x0000001008097824 */ /* 0x000fe200078e0209 */
[----:B------:R-:W-:Y:S01]  /*0c70*/  LEA.HI R0, R0, R12, RZ, 0x3 ;  /* 0x0000000c00007211 */ /* 0x000fe200078f18ff */
[----:B------:R-:W-:Y:S01]  /*0c80*/  IMAD.IADD R2, R13, 0x1, -R2 ;  /* 0x000000010d027824 */ /* 0x000fe200078e0a02 */
[----:B------:R-:W-:Y:S01]  /*0c90*/  LEA.HI R5, R11, R11, RZ, 0x1 ;  /* 0x0000000b0b057211 */ /* 0x000fe200078f08ff */
[----:B------:R-:W-:Y:S01]  /*0ca0*/  IMAD.IADD R6, R227, 0x1, -R6 ;  /* 0x00000001e3067824 */ /* 0x000fe200078e0a06 */
[----:B------:R-:W-:Y:S01]  /*0cb0*/  LOP3.LUT R16, R0, 0xfffffff8, RZ, 0xc0, !PT ;  /* 0xfffffff800107812 */ /* 0x000fe200078ec0ff */
[----:B0-----:R-:W-:Y:S01]  /*0cc0*/  IMAD R3, R2, 0x40, R9 ;  /* 0x0000004002037824 */ /* 0x001fe200078e0209 */
[----:B------:R-:W-:Y:S01]  /*0cd0*/  LOP3.LUT R4, R5, 0x1ffffffe, RZ, 0xc0, !PT ;  /* 0x1ffffffe05047812 */ /* 0x000fe200078ec0ff */
[----:B------:R-:W-:Y:S01]  /*0ce0*/  IMAD.SHL.U32 R2, R6, 0x2, RZ ;  /* 0x0000000206027824 */ /* 0x000fe200078e00ff */
[----:B------:R-:W-:Y:S01]  /*0cf0*/  SHF.R.S32.HI R226, RZ, 0x3, R0 ;  /* 0x00000003ffe27819 */ /* 0x000fe20000011400 */
[----:B------:R-:W-:Y:S01]  /*0d00*/  IMAD.IADD R16, R12, 0x1, -R16 ;  /* 0x000000010c107824 */ /* 0x000fe200078e0a10 */
[----:B------:R0:W-:Y:S01]  /*0d10*/  STL [R1+0x20], R3 ;  /* 0x0000200301007387 */ /* 0x0001e20000100800 */
[----:B------:R-:W-:-:S02]  /*0d20*/  VIADD R224, R2, 0x10 ;  /* 0x0000001002e07836 */ /* 0x000fc40000000000 */
[C---:B------:R-:W-:Y:S02]  /*0d30*/  VIADD R221, R2.reuse, 0x90 ;  /* 0x0000009002dd7836 */ /* 0x040fe40000000000 */
[C---:B------:R-:W-:Y:S01]  /*0d40*/  VIADD R22, R2.reuse, 0xa8 ;  /* 0x000000a802167836 */ /* 0x040fe20000000000 */
[----:B------:R-:W-:Y:S01]  /*0d50*/  SHF.R.S32.HI R0, RZ, 0x1f, R224 ;  /* 0x0000001fff007819 */ /* 0x000fe200000114e0 */
[----:B------:R-:W-:Y:S01]  /*0d60*/  IMAD.IADD R4, R11, 0x1, -R4 ;  /* 0x000000010b047824 */ /* 0x000fe200078e0a04 */
[----:B------:R-:W-:Y:S01]  /*0d70*/  SHF.R.S32.HI R0, RZ, 0x1f, R221 ;  /* 0x0000001fff007819 */ /* 0x000fe200000114dd */
[----:B------:R-:W-:Y:S01]  /*0d80*/  VIADD R225, R2, 0x8 ;  /* 0x0000000802e17836 */ /* 0x000fe20000000000 */
[----:B------:R-:W-:Y:S01]  /*0d90*/  SHF.R.S32.HI R0, RZ, 0x1f, R22 ;  /* 0x0000001fff007819 */ /* 0x000fe20000011416 */
[----:B------:R-:W-:Y:S02]  /*0da0*/  IMAD R0, R4, 0x8, R3 ;  /* 0x0000000804007824 */ /* 0x000fe400078e0203 */
[C---:B------:R-:W-:Y:S01]  /*0db0*/  VIADD R223, R2.reuse, 0x80 ;  /* 0x0000008002df7836 */ /* 0x040fe20000000000 */
[----:B------:R-:W-:Y:S01]  /*0dc0*/  SHF.R.S32.HI R5, RZ, 0x1f, R225 ;  /* 0x0000001fff057819 */ /* 0x000fe200000114e1 */
[C---:B------:R-:W-:Y:S01]  /*0dd0*/  VIADD R222, R2.reuse, 0x88 ;  /* 0x0000008802de7836 */ /* 0x040fe20000000000 */
[----:B------:R0:W-:Y:S01]  /*0de0*/  STL [R1+0x24], R0 ;  /* 0x0000240001007387 */ /* 0x0001e20000100800 */
[C---:B------:R-:W-:Y:S01]  /*0df0*/  VIADD R220, R2.reuse, 0x98 ;  /* 0x0000009802dc7836 */ /* 0x040fe20000000000 */
[----:B------:R-:W-:Y:S01]  /*0e00*/  SHF.R.S32.HI R6, RZ, 0x1f, R223 ;  /* 0x0000001fff067819 */ /* 0x000fe200000114df */
[C---:B------:R-:W-:Y:S01]  /*0e10*/  VIADD R23, R2.reuse, 0xa0 ;  /* 0x000000a002177836 */ /* 0x040fe20000000000 */
[----:B------:R-:W-:Y:S01]  /*0e20*/  SHF.R.S32.HI R5, RZ, 0x1f, R222 ;  /* 0x0000001fff057819 */ /* 0x000fe200000114de */
[C---:B------:R-:W-:Y:S01]  /*0e30*/  VIADD R19, R2.reuse, 0xb0 ;  /* 0x000000b002137836 */ /* 0x040fe20000000000 */
[----:B------:R-:W-:Y:S01]  /*0e40*/  SHF.R.S32.HI R6, RZ, 0x1f, R220 ;  /* 0x0000001fff067819 */ /* 0x000fe200000114dc */
[C---:B------:R-:W-:Y:S01]  /*0e50*/  VIADD R18, R2.reuse, 0xb8 ;  /* 0x000000b802127836 */ /* 0x040fe20000000000 */
[----:B------:R-:W-:Y:S01]  /*0e60*/  SHF.R.S32.HI R5, RZ, 0x1f, R23 ;  /* 0x0000001fff057819 */ /* 0x000fe20000011417 */
[----:B------:R-:W-:Y:S01]  /*0e70*/  VIADD R17, R2, 0x18 ;  /* 0x0000001802117836 */ /* 0x000fe20000000000 */
[----:B------:R-:W-:-:S02]  /*0e80*/  SHF.R.S32.HI R229, RZ, 0x1f, R19 ;  /* 0x0000001fffe57819 */ /* 0x000fc40000011413 */
[----:B0-----:R-:W-:-:S07]  /*0e90*/  SHF.R.S32.HI R228, RZ, 0x1f, R18 ;  /* 0x0000001fffe47819 */ /* 0x001fce0000011412 */
.L_x_230:
[----:B------:R-:W-:Y:S01]  /*0ea0*/  ULDC.64 UR8, c[0x0][0xc88] ;  /* 0x0003220000087ab9 */ /* 0x000fe20000000a00 */
[----:B------:R-:W-:Y:S01]  /*0eb0*/  ULDC.64 UR10, c[0x0][0xa20] ;  /* 0x00028800000a7ab9 */ /* 0x000fe20000000a00 */
[----:B------:R-:W-:Y:S02]  /*0ec0*/  UIMAD.WIDE UR8, UR7, 0x4, UR8 ;  /* 0x00000004070878a5 */ /* 0x000fe4000f8e0208 */
[----:B------:R-:W-:Y:S01]  /*0ed0*/  UISETP.NE.U32.AND UP1, UPT, UR10, URZ, UPT ;  /* 0x0000003f0a00728c */ /* 0x000fe2000bf25070 */
[----:B------:R-:W-:Y:S01]  /*0ee0*/  ULDC UR4, c[0x0][0x424] ;  /* 0x0001090000047ab9 */ /* 0x000fe20000000800 */
[----:B------:R-:W-:Y:S02]  /*0ef0*/  ULDC UR7, c[0x0][0x2f0] ;  /* 0x0000bc0000077ab9 */ /* 0x000fe40000000800 */
[----:B012---:R-:W-:Y:S02]  /*0f00*/  IMAD.U32 R4, RZ, RZ, UR8 ;  /* 0x00000008ff047e24 */ /* 0x007fe4000f8e00ff */
[----:B------:R-:W-:Y:S01]  /*0f10*/  IMAD.U32 R5, RZ, RZ, UR9 ;  /* 0x00000009ff057e24 */ /* 0x000fe2000f8e00ff */
[----:B------:R-:W-:-:S04]  /*0f20*/  ULDC.64 UR8, c[0x0][0xa28] ;  /* 0x00028a0000087ab9 */ /* 0x000fc80000000a00 */
[----:B------:R-:W2:Y:S01]  /*0f30*/  LDG.E R4, desc[UR50][R4.64] ;  /* 0x0000003204047981 */ /* 0x000ea2000c1e1900 */
[----:B------:R-:W-:Y:S02]  /*0f40*/  UISETP.NE.U32.AND UP0, UPT, UR8, URZ, UPT ;  /* 0x0000003f0800728c */ /* 0x000fe4000bf05070 */
[----:B------:R-:W-:Y:S02]  /*0f50*/  UISETP.NE.AND.EX UP1, UPT, UR11, URZ, UPT, UP1 ;  /* 0x0000003f0b00728c */ /* 0x000fe4000bf25310 */
[----:B------:R-:W-:-:S04]  /*0f60*/  UISETP.NE.AND.EX UP0, UPT, UR9, URZ, UPT, UP0 ;  /* 0x0000003f0900728c */ /* 0x000fc8000bf05300 */
[----:B------:R-:W-:Y:S02]  /*0f70*/  PLOP3.LUT P1, PT, PT, PT, UP1, 0x80, 0x0 ;  /* 0x000000000000781c */ /* 0x000fe40003f2f018 */
[----:B------:R-:W-:Y:S02]  /*0f80*/  PLOP3.LUT P0, PT, PT, PT, UP0, 0x80, 0x0 ;  /* 0x000000000000781c */ /* 0x000fe40003f0f008 */
[----:B--2---:R-:W-:-:S13]  /*0f90*/  R2UR UR36, R4 ;  /* 0x00000000042472ca */ /* 0x004fda00000e0000 */
[----:B------:R-:W-:Y:S02]  /*0fa0*/  USHF.R.S32.HI UR37, URZ, 0x1f, UR36 ;  /* 0x0000001f3f257899 */ /* 0x000fe40008011424 */
[----:B------:R-:W-:-:S04]  /*0fb0*/  @UP0 ULEA UR8, UP2, UR36, UR8, 0x2 ;  /* 0x0000000824080291 */ /* 0x000fc8000f84103f */
[----:B------:R-:W-:Y:S02]  /*0fc0*/  @UP0 ULEA.HI.X UR9, UR36, UR9, UR37, 0x2, UP2 ;  /* 0x0000000924090291 */ /* 0x000fe400090f1425 */
[----:B------:R-:W-:Y:S01]  /*0fd0*/  @UP1 ULEA UR10, UP0, UR36, UR10, 0x2 ;  /* 0x0000000a240a1291 */ /* 0x000fe2000f80103f */
[----:B------:R-:W-:-:S03]  /*0fe0*/  IMAD.U32 R4, RZ, RZ, UR8 ;  /* 0x00000008ff047e24 */ /* 0x000fc6000f8e00ff */
[----:B------:R-:W-:Y:S01]  /*0ff0*/  @UP1 ULEA.HI.X UR11, UR36, UR11, UR37, 0x2, UP0 ;  /* 0x0000000b240b1291 */ /* 0x000fe200080f1425 */
[----:B------:R-:W-:Y:S01]  /*1000*/  IMAD.U32 R5, RZ, RZ, UR9 ;  /* 0x00000009ff057e24 */ /* 0x000fe2000f8e00ff */
[----:B------:R-:W-:Y:S01]  /*1010*/  ULDC.64 UR8, c[0x0][0x418] ;  /* 0x0001060000087ab9 */ /* 0x000fe20000000a00 */
[----:B------:R-:W-:-:S03]  /*1020*/  IMAD.U32 R6, RZ, RZ, UR10 ;  /* 0x0000000aff067e24 */ /* 0x000fc6000f8e00ff */
[----:B----4-:R-:W-:Y:S01]  /*1030*/  IMAD.U32 R7, RZ, RZ, UR11 ;  /* 0x0000000bff077e24 */ /* 0x010fe2000f8e00ff */
[----:B------:R-:W2:Y:S04]  /*1040*/  @P0 LDG.E R4, desc[UR50][R4.64] ;  /* 0x0000003204040981 */ /* 0x000ea8000c1e1900 */
[----:B---3--:R-:W3:Y:S01]  /*1050*/  @P1 LDG.E R6, desc[UR50][R6.64] ;  /* 0x0000003206061981 */ /* 0x008ee2000c1e1900 */
[----:B------:R-:W-:Y:S01]  /*1060*/  UISETP.NE.U32.AND UP0, UPT, UR8, URZ, UPT ;  /* 0x0000003f0800728c */ /* 0x000fe2000bf05070 */
[----:B------:R-:W-:Y:S01]  /*1070*/  UMOV UR54, URZ ;  /* 0x0000003f00367c82 */ /* 0x000fe20008000000 */
[----:B------:R-:W-:Y:S02]  /*1080*/  ULOP3.LUT UR8, UR5, 0xff000000, URZ, 0xc0, !UPT ;  /* 0xff00000005087892 */ /* 0x000fe4000f8ec03f */
[----:B------:R-:W-:Y:S01]  /*1090*/  UISETP.NE.AND.EX UP0, UPT, UR9, URZ, UPT, UP0 ;  /* 0x0000003f0900728c */ /* 0x000fe2000bf05300 */
[----:B------:R-:W-:-:S03]  /*10a0*/  UMOV UR38, UR6 ;  /* 0x0000000600267c82 */ /* 0x000fc60008000000 */
[----:B------:R-:W-:-:S04]  /*10b0*/  USEL UR4, UR4, 0x1, UP0 ;  /* 0x0000000104047887 */ /* 0x000fc80008000000 */
[----:B------:R-:W-:Y:S01]  /*10c0*/  UIMAD UR4, UR4, UR7, URZ ;  /* 0x00000007040472a4 */ /* 0x000fe2000f8e023f */
[----:B--2---:R-:W-:-:S06]  /*10d0*/  @P0 R2UR UR54, R4 ;  /* 0x00000000043602ca */ /* 0x004fcc00000e0000 */
[----:B---3--:R-:W-:Y:S01]  /*10e0*/  @P1 R2UR UR4, R6 ;  /* 0x00000000060412ca */ /* 0x008fe200000e0000 */
[----:B-----5:R-:W-:-:S14]  /*10f0*/  @P1 BRA `(.L_x_181) ;  /* 0x0000000000341947 */ /* 0x020fdc0003800000 */
[----:B------:R-:W-:Y:S02]  /*1100*/  ULDC.64 UR6, c[0x0][0xa08] ;  /* 0x0002820000067ab9 */ /* 0x000fe40000000a00 */
[----:B------:R-:W-:-:S04]  /*1110*/  ISETP.NE.U32.AND P0, PT, RZ, UR6, PT ;  /* 0x00000006ff007c0c */ /* 0x000fc8000bf05070 */
[----:B------:R-:W-:-:S13]  /*1120*/  ISETP.NE.AND.EX P0, PT, RZ, UR7, PT, P0 ;  /* 0x00000007ff007c0c */ /* 0x000fda000bf05300 */
[----:B------:R-:W-:Y:S05]  /*1130*/  @!P0 BRA `(.L_x_181) ;  /* 0x0000000000248947 */ /* 0x000fea0003800000 */
[----:B------:R-:W-:Y:S02]  /*1140*/  ULDC.64 UR6, c[0x0][0xa08] ;  /* 0x0002820000067ab9 */ /* 0x000fe40000000a00 */
[----:B------:R-:W-:-:S06]  /*1150*/  UIMAD.WIDE UR6, UR36, 0x4, UR6 ;  /* 0x00000004240678a5 */ /* 0x000fcc000f8e0206 */
[----:B------:R-:W-:Y:S02]  /*1160*/  IMAD.U32 R4, RZ, RZ, UR6 ;  /* 0x00000006ff047e24 */ /* 0x000fe4000f8e00ff */
[----:B------:R-:W-:-:S05]  /*1170*/  IMAD.U32 R5, RZ, RZ, UR7 ;  /* 0x00000007ff057e24 */ /* 0x000fca000f8e00ff */
[----:B------:R-:W2:Y:S04]  /*1180*/  LDG.E R3, desc[UR50][R4.64] ;  /* 0x0000003204037981 */ /* 0x000ea8000c1e1900 */
[----:B------:R-:W3:Y:S01]  /*1190*/  LDG.E R0, desc[UR50][R4.64+0x4] ;  /* 0x0000043204007981 */ /* 0x000ee2000c1e1900 */
[----:B--2---:R-:W-:Y:S02]  /*11a0*/  R2UR UR4, R3 ;  /* 0x00000000030472ca */ /* 0x004fe400000e0000 */
[----:B---3--:R-:W-:-:S13]  /*11b0*/  R2UR UR6, R0 ;  /* 0x00000000000672ca */ /* 0x008fda00000e0000 */
[----:B------:R-:W-:-:S12]  /*11c0*/  UIADD3 UR4, -UR4, UR6, URZ ;  /* 0x0000000604047290 */ /* 0x000fd8000fffe13f */
.L_x_181:
[----:B------:R-:W-:Y:S02]  /*11d0*/  UIADD3 UR54, -UR54, UR4, URZ ;  /* 0x0000000436367290 */ /* 0x000fe4000fffe13f */
[----:B------:R-:W-:Y:S02]  /*11e0*/  ULOP3.LUT UR4, UR5, 0xff0000, URZ, 0xc0, !UPT ;  /* 0x00ff000005047892 */ /* 0x000fe4000f8ec03f */
[----:B------:R-:W-:Y:S02]  /*11f0*/  UISETP.GE.AND UP0, UPT, UR54, 0x1, UPT ;  /* 0x000000013600788c */ /* 0x000fe4000bf06270 */
[----:B------:R-:W-:Y:S02]  /*1200*/  UIADD3 UR6, UR54, 0x9f, URZ ;  /* 0x0000009f36067890 */ /* 0x000fe4000fffe03f */
[----:B------:R-:W-:Y:S02]  /*1210*/  USHF.R.U32.HI UR8, URZ, 0x8, UR8 ;  /* 0x000000083f087899 */ /* 0x000fe40008011608 */
[----:B------:R-:W-:Y:S01]  /*1220*/  PLOP3.LUT P0, PT, PT, PT, UP0, 0x80, 0x0 ;  /* 0x000000000000781c */ /* 0x000fe20003f0f008 */
[----:B------:R-:W-:-:S02]  /*1230*/  UIMAD.WIDE UR6, UR6, 0x66666667, URZ ;  /* 0x66666667060678a5 */ /* 0x000fc4000f8e023f */
[----:B------:R-:W-:Y:S02]  /*1240*/  ULEA.HI UR8, UR4, UR8, URZ, 0x10 ;  /* 0x0000000804087291 */ /* 0x000fe4000f8f803f */
[----:B------:R-:W-:Y:S02]  /*1250*/  USHF.R.U32.HI UR6, URZ, 0x1f, UR7 ;  /* 0x0000001f3f067899 */ /* 0x000fe40008011607 */
[----:B------:R-:W-:Y:S02]  /*1260*/  ULOP3.LUT UR39, UR8, 0xff, URZ, 0xc0, !UPT ;  /* 0x000000ff08277892 */ /* 0x000fe4000f8ec03f */
[----:B------:R-:W-:Y:S01]  /*1270*/  ULOP3.LUT UR40, UR5, 0xffff, URZ, 0xc0, !UPT ;  /* 0x0000ffff05287892 */ /* 0x000fe2000f8ec03f */
[----:B------:R-:W-:Y:S01]  /*1280*/  UMOV UR4, URZ ;  /* 0x0000003f00047c82 */ /* 0x000fe20008000000 */
[----:B------:R-:W-:Y:S02]  /*1290*/  USHF.R.U32.HI UR44, URZ, 0x10, UR8 ;  /* 0x000000103f2c7899 */ /* 0x000fe40008011608 */
[----:B------:R-:W-:Y:S01]  /*12a0*/  ULEA.HI.SX32 UR9, UR7, UR6, 0x1a ;  /* 0x0000000607097291 */ /* 0x000fe2000f8fd23f */
[----:B------:R-:W-:Y:S11]  /*12b0*/  @!P0 BRA `(.L_x_182) ;  /* 0x0000000000908947 */ /* 0x000ff60003800000 */
[----:B------:R-:W-:Y:S01]  /*12c0*/  UISETP.NE.AND UP0, UPT, UR44, URZ, UPT ;  /* 0x0000003f2c00728c */ /* 0x000fe2000bf05270 */
[----:B------:R-:W-:-:S03]  /*12d0*/  ULDC UR4, c[0x0][0x9f0] ;  /* 0x00027c0000047ab9 */ /* 0x000fc60000000800 */
[----:B------:R-:W-:-:S03]  /*12e0*/  USEL UR10, UR44, UR4, UP0 ;  /* 0x000000042c0a7287 */ /* 0x000fc60008000000 */
[----:B------:R-:W-:Y:S01]  /*12f0*/  UMOV UR4, URZ ;  /* 0x0000003f00047c82 */ /* 0x000fe20008000000 */
[----:B------:R-:W-:Y:S02]  /*1300*/  UIADD3 UR6, UR9, -0x1, UR10 ;  /* 0xffffffff09067890 */ /* 0x000fe4000fffe00a */
[----:B------:R-:W-:-:S04]  /*1310*/  IMAD.U32 R4, RZ, RZ, UR10 ;  /* 0x0000000aff047e24 */ /* 0x000fc8000f8e00ff */
[----:B------:R-:W-:Y:S01]  /*1320*/  IMAD.U32 R5, RZ, RZ, UR6 ;  /* 0x00000006ff057e24 */ /* 0x000fe2000f8e00ff */
[-C--:B------:R-:W-:Y:S01]  /*1330*/  IABS R0, R4.reuse ;  /* 0x0000000400007213 */ /* 0x080fe20000000000 */
[----:B------:R-:W-:Y:S01]  /*1340*/  ULOP3.LUT UR6, UR6, UR10, URZ, 0x3c, !UPT ;  /* 0x0000000a06067292 */ /* 0x000fe2000f8e3c3f */
[----:B------:R-:W-:Y:S02]  /*1350*/  IABS R6, R4 ;  /* 0x0000000400067213 */ /* 0x000fe40000000000 */
        /* <DEDUP_REMOVED lines=26> */
.L_x_182:
[----:B------:R-:W-:Y:S01]  /*1500*/  UIMAD UR41, UR39, UR4, URZ ;  /* 0x00000004272972a4 */ /* 0x000fe2000f8e023f */
[----:B------:R-:W-:Y:S01]  /*1510*/  IMAD.U32 R0, RZ, RZ, UR9 ;  /* 0x00000009ff007e24 */ /* 0x000fe2000f8e00ff */
[----:B------:R-:W-:Y:S01]  /*1520*/  PLOP3.LUT P0, PT, PT, PT, PT, 0x80, 0x0 ;  /* 0x000000000000781c */ /* 0x000fe20003f0f070 */
[----:B------:R-:W-:Y:S01]  /*1530*/  IMAD.U32 R3, RZ, RZ, UR4 ;  /* 0x00000004ff037e24 */ /* 0x000fe2000f8e00ff */
[----:B------:R-:W-:Y:S02]  /*1540*/  CS2R R128, SRZ ;  /* 0x0000000000807805 */ /* 0x000fe4000001ff00 */
[----:B------:R-:W-:Y:S02]  /*1550*/  CS2R R126, SRZ ;  /* 0x00000000007e7805 */ /* 0x000fe4000001ff00 */
[----:B------:R-:W-:Y:S02]  /*1560*/  CS2R R54, SRZ ;  /* 0x0000000000367805 */ /* 0x000fe4000001ff00 */
[----:B------:R-:W-:-:S02]  /*1570*/  CS2R R100, SRZ ;  /* 0x0000000000647805 */ /* 0x000fc4000001ff00 */
[----:B------:R-:W-:Y:S01]  /*1580*/  VIADDMNMX R0, R3, UR41, R0, PT ;  /* 0x0000002903007c46 */ /* 0x000fe2000b800100 */
[----:B------:R-:W-:Y:S01]  /*1590*/  IMAD.MOV.U32 R3, RZ, RZ, RZ ;  /* 0x000000ffff037224 */ /* 0x000fe200078e00ff */
[----:B------:R-:W-:Y:S01]  /*15a0*/  CS2R R124, SRZ ;  /* 0x00000000007c7805 */ /* 0x000fe2000001ff00 */
[----:B------:R-:W-:Y:S01]  /*15b0*/  IMAD.MOV.U32 R29, RZ, RZ, RZ ;  /* 0x000000ffff1d7224 */ /* 0x000fe200078e00ff */
[----:B------:R-:W-:Y:S01]  /*15c0*/  R2UR UR53, R0 ;  /* 0x00000000003572ca */ /* 0x000fe200000e0000 */
[----:B------:R-:W-:Y:S01]  /*15d0*/  IMAD.MOV.U32 R0, RZ, RZ, RZ ;  /* 0x000000ffff007224 */ /* 0x000fe200078e00ff */
        /* <DEDUP_REMOVED lines=8> */
[----:B------:R-:W-:Y:S01]  /*1660*/  IMAD.MOV.U32 R149, RZ, RZ, RZ ;  /* 0x000000ffff957224 */ /* 0x000fe200078e00ff */
[----:B------:R-:W-:Y:S01]  /*1670*/  CS2R R36, SRZ ;  /* 0x0000000000247805 */ /* 0x000fe2000001ff00 */
[----:B------:R-:W-:Y:S01]  /*1680*/  IMAD.MOV.U32 R88, RZ, RZ, RZ ;  /* 0x000000ffff587224 */ /* 0x000fe200078e00ff */
[----:B------:R-:W-:Y:S01]  /*1690*/  UISETP.GT.AND UP0, UPT, UR53, UR41, UPT ;  /* 0x000000293500728c */ /* 0x000fe2000bf04270 */
[----:B------:R-:W-:Y:S01]  /*16a0*/  CS2R R60, SRZ ;  /* 0x00000000003c7805 */ /* 0x000fe2000001ff00 */
[----:B------:R-:W-:Y:S01]  /*16b0*/  IMAD.MOV.U32 R147, RZ, RZ, RZ ;  /* 0x000000ffff937224 */ /* 0x000fe200078e00ff */
[----:B------:R-:W-:Y:S02]  /*16c0*/  CS2R R40, SRZ ;  /* 0x0000000000287805 */ /* 0x000fe4000001ff00 */
[----:B------:R-:W-:Y:S01]  /*16d0*/  CS2R R120, SRZ ;  /* 0x0000000000787805 */ /* 0x000fe2000001ff00 */
[----:B------:R-:W-:Y:S01]  /*16e0*/  IMAD.MOV.U32 R153, RZ, RZ, RZ ;  /* 0x000000ffff997224 */ /* 0x000fe200078e00ff */
[----:B------:R-:W-:Y:S01]  /*16f0*/  PLOP3.LUT P1, PT, PT, PT, UP0, 0x80, 0x0 ;  /* 0x000000000000781c */ /* 0x000fe20003f2f008 */
[----:B------:R-:W-:Y:S01]  /*1700*/  IMAD.MOV.U32 R84, RZ, RZ, RZ ;  /* 0x000000ffff547224 */ /* 0x000fe200078e00ff */
[----:B------:R-:W-:-:S02]  /*1710*/  CS2R R130, SRZ ;  /* 0x0000000000827805 */ /* 0x000fc4000001ff00 */
        /* <DEDUP_REMOVED lines=16> */
[----:B------:R-:W-:Y:S01]  /*1820*/  IMAD.MOV.U32 R117, RZ, RZ, RZ ;  /* 0x000000ffff757224 */ /* 0x000fe200078e00ff */
        /* <DEDUP_REMOVED lines=15> */
[----:B------:R-:W-:-:S02]  /*1920*/  IMAD.MOV.U32 R110, RZ, RZ, RZ ;  /* 0x000000ffff6e7224 */ /* 0x000fc400078e00ff */
[----:B------:R-:W-:Y:S02]  /*1930*/  IMAD.MOV.U32 R46, RZ, RZ, RZ ;  /* 0x000000ffff2e7224 */ /* 0x000fe400078e00ff */
[----:B------:R-:W-:Y:S02]  /*1940*/  IMAD.MOV.U32 R82, RZ, RZ, RZ ;  /* 0x000000ffff527224 */ /* 0x000fe400078e00ff */
[----:B------:R-:W-:Y:S01]  /*1950*/  IMAD.MOV.U32 R104, RZ, RZ, RZ ;  /* 0x000000ffff687224 */ /* 0x000fe200078e00ff */
[----:B------:R-:W-:Y:S06]  /*1960*/  @!P1 BRA `(.L_x_183) ;  /* 0x0000008800d49947 */ /* 0x000fec0003800000 */
[----:B------:R-:W0:Y:S01]  /*1970*/  S2R R14, SR_TID.X ;  /* 0x00000000000e7919 */ /* 0x000e220000002100 */
[----:B------:R-:W1:Y:S01]  /*1980*/  S2UR UR52, SR_CgaCtaId ;  /* 0x00000000003479c3 */ /* 0x000e620000008800 */
[----:B------:R-:W-:Y:S02]  /*1990*/  UMOV UR49, 0x400 ;  /* 0x0000040000317882 */ /* 0x000fe40000000000 */
[----:B-1----:R-:W-:-:S04]  /*19a0*/  ULEA UR49, UR52, UR49, 0x18 ;  /* 0x0000003134317291 */ /* 0x002fc8000f8ec03f */
[----:B------:R-:W-:Y:S01]  /*19b0*/  UIADD3 UR5, UR49, 0x1e200, URZ ;  /* 0x0001e20031057890 */ /* 0x000fe2000fffe03f */
[----:B0-----:R-:W-:-:S03]  /*19c0*/  VIADD R15, R14, 0xffffff80 ;  /* 0xffffff800e0f7836 */ /* 0x001fc60000000000 */
[----:B------:R-:W-:Y:S02]  /*19d0*/  ULOP3.LUT UP0, URZ, UR5, 0x9f, URZ, 0xc0, !UPT ;  /* 0x0000009f053f7892 */ /* 0x000fe4000f80c03f */
[----:B------:R-:W-:-:S04]  /*19e0*/  SHF.R.S32.HI R14, RZ, 0x1f, R15 ;  /* 0x0000001fff0e7819 */ /* 0x000fc8000001140f */
[----:B------:R-:W-:Y:S02]  /*19f0*/  PLOP3.LUT P0, PT, PT, PT, UP0, 0x80, 0x0 ;  /* 0x000000000000781c */ /* 0x000fe40003f0f008 */
[----:B------:R-:W-:-:S04]  /*1a00*/  LEA.HI R14, R14, R15, RZ, 0x7 ;  /* 0x0000000f0e0e7211 */ /* 0x000fc800078f38ff */
[----:B------:R-:W-:-:S05]  /*1a10*/  SHF.R.S32.HI R14, RZ, 0x7, R14 ;  /* 0x00000007ff0e7819 */ /* 0x000fca000001140e */
[----:B------:R-:W0:Y:S02]  /*1a20*/  SHFL.IDX PT, R0, R14, RZ, 0x1f ;  /* 0x00001fff0e007589 */ /* 0x000e2400000e0000 */
[----:B0-----:R-:W-:-:S13]  /*1a30*/  R2UR UR43, R0 ;  /* 0x00000000002b72ca */ /* 0x001fda00000e0000 */
        /* <DEDUP_REMOVED lines=14> */
[----:B------:R-:W-:Y:S02]  /*1b20*/  IMAD.U32 R10, RZ, RZ, UR6 ;  /* 0x00000006ff0a7e24 */ /* 0x000fe4000f8e00ff */
[----:B------:R-:W-:Y:S02]  /*1b30*/  IMAD.U32 R6, RZ, RZ, UR4 ;  /* 0x00000004ff067e24 */ /* 0x000fe4000f8e00ff */
[----:B------:R-:W-:-:S02]  /*1b40*/  IMAD.U32 R7, RZ, RZ, UR5 ;  /* 0x00000005ff077e24 */ /* 0x000fc4000f8e00ff */
[----:B------:R-:W-:Y:S02]  /*1b50*/  IMAD.U32 R11, RZ, RZ, UR7 ;  /* 0x00000007ff0b7e24 */ /* 0x000fe4000f8e00ff */
[----:B------:R-:W-:Y:S02]  /*1b60*/  IMAD.MOV.U32 R8, RZ, RZ, 0x70 ;  /* 0x00000070ff087424 */ /* 0x000fe400078e00ff */
[----:B------:R-:W-:Y:S02]  /*1b70*/  IMAD.MOV.U32 R12, RZ, RZ, 0x1 ;  /* 0x00000001ff0c7424 */ /* 0x000fe400078e00ff */
[----:B0-----:R-:W-:-:S07]  /*1b80*/  IMAD.MOV.U32 R13, RZ, RZ, RZ ;  /* 0x000000ffff0d7224 */ /* 0x001fce00078e00ff */
[----:B------:R-:W-:-:S07]  /*1b90*/  LEPC R20, `(.L_x_184) ;  /* 0x000000001014794e */ /* 0x000fce0000000000 */
[----:B-1----:R-:W-:Y:S05]  /*1ba0*/  CALL.ABS.NOINC R14 ;  /* 0x000000000e007343 */ /* 0x002fea0003c00000 */
.L_x_184:
[----:B------:R-:W-:Y:S01]  /*1bb0*/  ULDC.64 UR6, c[0x0][0x998] ;  /* 0x0002660000067ab9 */ /* 0x000fe20000000a00 */
[----:B------:R-:W-:Y:S01]  /*1bc0*/  ULDC.64 UR4, c[0x0][0x990] ;  /* 0x0002640000047ab9 */ /* 0x000fe20000000a00 */
[----:B------:R-:W-:Y:S02]  /*1bd0*/  ISETP.NE.U32.AND P1, PT, RZ, UR6, PT ;  /* 0x00000006ff007c0c */ /* 0x000fe4000bf25070 */
[----:B------:R-:W-:Y:S02]  /*1be0*/  ISETP.NE.U32.AND P0, PT, RZ, UR4, PT ;  /* 0x00000004ff007c0c */ /* 0x000fe4000bf05070 */
[----:B------:R-:W-:Y:S02]  /*1bf0*/  ISETP.NE.AND.EX P1, PT, RZ, UR7, PT, P1 ;  /* 0x00000007ff007c0c */ /* 0x000fe4000bf25310 */
[----:B------:R-:W-:-:S11]  /*1c00*/  ISETP.NE.AND.EX P0, PT, RZ, UR5, PT, P0 ;  /* 0x00000005ff007c0c */ /* 0x000fd6000bf05300 */
[----:B------:R-:W0:Y:S08]  /*1c10*/  @P1 LDC.64 R8, c[0x0][0x9b8] ;  /* 0x00026e00ff081b82 */ /* 0x000e300000000a00 */
[----:B------:R-:W1:Y:S08]  /*1c20*/  @P0 LDC.64 R6, c[0x0][0x9a8] ;  /* 0x00026a00ff060b82 */ /* 0x000e700000000a00 */
[----:B------:R-:W2:Y:S08]  /*1c30*/  @P1 LDC.64 R12, c[0x0][0x9c0] ;  /* 0x00027000ff0c1b82 */ /* 0x000eb00000000a00 */
[----:B------:R-:W3:Y:S01]  /*1c40*/  @P0 LDC.64 R10, c[0x0][0x9b0] ;  /* 0x00026c00ff0a0b82 */ /* 0x000ee20000000a00 */
[----:B0-----:R-:W-:-:S04]  /*1c50*/  @P1 IMAD R4, R8, UR37, RZ ;  /* 0x0000002508041c24 */ /* 0x001fc8000f8e02ff */
[----:B------:R-:W-:Y:S02]  /*1c60*/  @P1 IMAD R9, R9, UR36, R4 ;  /* 0x0000002409091c24 */ /* 0x000fe4000f8e0204 */
[C---:B-1----:R-:W-:Y:S02]  /*1c70*/  @P0 IMAD R0, R6.reuse, UR37, RZ ;  /* 0x0000002506000c24 */ /* 0x042fe4000f8e02ff */
[----:B------:R-:W-:-:S04]  /*1c80*/  @P0 IMAD.WIDE.U32 R4, R6, UR36, RZ ;  /* 0x0000002406040c25 */ /* 0x000fc8000f8e00ff */
[----:B------:R-:W-:Y:S02]  /*1c90*/  @P0 IMAD R3, R7, UR36, R0 ;  /* 0x0000002407030c24 */ /* 0x000fe4000f8e0200 */
[----:B------:R-:W-:-:S04]  /*1ca0*/  @P1 IMAD.WIDE.U32 R6, R8, UR36, RZ ;  /* 0x0000002408061c25 */ /* 0x000fc8000f8e00ff */
[----:B------:R-:W-:Y:S02]  /*1cb0*/  @P1 IMAD.IADD R7, R7, 0x1, R9 ;  /* 0x0000000107071824 */ /* 0x000fe400078e0209 */
[----:B------:R-:W-:Y:S02]  /*1cc0*/  @P0 IMAD.IADD R5, R5, 0x1, R3 ;  /* 0x0000000105050824 */ /* 0x000fe400078e0203 */
[----:B--2---:R-:W-:-:S04]  /*1cd0*/  @P1 IMAD.WIDE.U32 R8, R12, UR40, R6 ;  /* 0x000000280c081c25 */ /* 0x004fc8000f8e0006 */
[----:B---3--:R-:W-:Y:S01]  /*1ce0*/  @P0 IMAD.WIDE.U32 R4, R10, UR40, R4 ;  /* 0x000000280a040c25 */ /* 0x008fe2000f8e0004 */
[----:B------:R-:W-:-:S03]  /*1cf0*/  @P1 LEA R10, P3, R8, UR6, 0x2 ;  /* 0x00000006080a1c11 */ /* 0x000fc6000f8610ff */
[----:B------:R-:W-:Y:S01]  /*1d00*/  @P1 IMAD R3, R13, UR40, R9 ;  /* 0x000000280d031c24 */ /* 0x000fe2000f8e0209 */
[----:B------:R-:W-:Y:S01]  /*1d10*/  @P0 LEA R6, P2, R4, UR4, 0x2 ;  /* 0x0000000404060c11 */ /* 0x000fe2000f8410ff */
[----:B------:R-:W-:Y:S02]  /*1d20*/  @P0 IMAD R5, R11, UR40, R5 ;  /* 0x000000280b050c24 */ /* 0x000fe4000f8e0205 */
[----:B------:R-:W-:Y:S01]  /*1d30*/  IMAD.MOV.U32 R0, RZ, RZ, 0x3f800000 ;  /* 0x3f800000ff007424 */ /* 0x000fe200078e00ff */
[----:B------:R-:W-:Y:S01]  /*1d40*/  @P1 LEA.HI.X R11, R8, UR7, R3, 0x2, P3 ;  /* 0x00000007080b1c11 */ /* 0x000fe200098f1403 */
[----:B------:R-:W-:Y:S01]  /*1d50*/  IMAD.MOV.U32 R3, RZ, RZ, 0x3f800000 ;  /* 0x3f800000ff037424 */ /* 0x000fe200078e00ff */
[----:B------:R-:W-:-:S03]  /*1d60*/  @P0 LEA.HI.X R7, R4, UR5, R5, 0x2, P2 ;  /* 0x0000000504070c11 */ /* 0x000fc600090f1405 */
[----:B------:R-:W2:Y:S04]  /*1d70*/  @P1 LDG.E R0, desc[UR50][R10.64] ;  /* 0x000000320a001981 */ /* 0x000ea8000c1e1900 */
[----:B------:R-:W2:Y:S01]  /*1d80*/  @P0 LDG.E R3, desc[UR50][R6.64] ;  /* 0x0000003206030981 */ /* 0x000ea2000c1e1900 */
[----:B------:R-:W-:-:S04]  /*1d90*/  ULEA.HI UR4, UR47, UR47, URZ, 0x1 ;  /* 0x0000002f2f047291 */ /* 0x000fc8000f8f083f */
[----:B------:R-:W-:-:S04]  /*1da0*/  ULOP3.LUT UR4, UR4, 0xfffffffe, URZ, 0xc0, !UPT ;  /* 0xfffffffe04047892 */ /* 0x000fc8000f8ec03f */
[----:B------:R-:W-:-:S06]  /*1db0*/  UIADD3 UR4, UR47, -UR4, URZ ;  /* 0x800000042f047290 */ /* 0x000fcc000fffe03f */
[----:B------:R-:W-:Y:S01]  /*1dc0*/  IMAD.U32 R4, RZ, RZ, UR4 ;  /* 0x00000004ff047e24 */ /* 0x000fe2000f8e00ff */
[----:B------:R-:W-:-:S04]  /*1dd0*/  ULDC UR4, c[0x0][0x9d8] ;  /* 0x0002760000047ab9 */ /* 0x000fc80000000800 */
[----:B------:R-:W-:-:S04]  /*1de0*/  SHF.L.U32 R4, R4, 0x1f, RZ ;  /* 0x0000001f04047819 */ /* 0x000fc800000006ff */
[----:B------:R-:W0:Y:S01]  /*1df0*/  SYNCS.PHASECHK.TRANS64.TRYWAIT P1, [UR49+0x33400], R4 ;  /* 0x03340004ff0075a7 */ /* 0x000e220008020171 */
[----:B------:R-:W-:-:S05]  /*1e00*/  IMAD.U32 R5, RZ, RZ, UR48 ;  /* 0x00000030ff057e24 */ /* 0x000fca000f8e00ff */
[----:B------:R-:W-:Y:S01]  /*1e10*/  ISETP.NE.AND P0, PT, R5, 0x3, PT ;  /* 0x000000030500780c */ /* 0x000fe20003f05270 */
[----:B--2---:R-:W-:-:S04]  /*1e20*/  FMUL.FTZ R0, R3, R0 ;  /* 0x0000000003007220 */ /* 0x004fc80000410000 */
[----:B------:R-:W-:Y:S01]  /*1e30*/  FMUL.FTZ R0, R0, UR4 ;  /* 0x0000000400007c20 */ /* 0x000fe20008410000 */
[----:B0-----:R-:W-:Y:S07]  /*1e40*/  @!P1 BRA `(.L_x_185) ;  /* 0x0000014800009947 */ /* 0x001fee0003800000 */
.L_x_331:
[----:B------:R-:W-:Y:S05]  /*1e50*/  @!P0 BRA `(.L_x_186) ;  /* 0x0000000000048947 */ /* 0x000fea0003800000 */
[----:B------:R-:W-:Y:S01]  /*1e60*/  BPT.TRAP 0x1 ;  /* 0x000000040000795c */ /* 0x000fe20000300000 */
.L_x_186:
[----:B0-----:R-:W-:Y:S02]  /*1e70*/  IMAD.U32 R3, RZ, RZ, UR45 ;  /* 0x0000002dff037e24 */ /* 0x001fe4000f8e00ff */
[----:B------:R-:W-:-:S03]  /*1e80*/  IMAD.U32 R4, RZ, RZ, UR46 ;  /* 0x0000002eff047e24 */ /* 0x000fc6000f8e00ff */
[----:B------:R-:W-:Y:S02]  /*1e90*/  LEA R3, R3, UR49, 0x3 ;  /* 0x0000003103037c11 */ /* 0x000fe4000f8e18ff */
[----:B------:R-:W-:-:S04]  /*1ea0*/  SHF.L.U32 R4, R4, 0x1f, RZ ;  /* 0x0000001f04047819 */ /* 0x000fc800000006ff */
[----:B------:R0:W1:Y:S01]  /*1eb0*/  SYNCS.PHASECHK.TRANS64.TRYWAIT P1, [R3+URZ+0x33430], R4 ;  /* 0x03343004030075a7 */ /* 0x000062000802017f */
[----:B------:R-:W-:Y:S05]  /*1ec0*/  @!P0 BRA `(.L_x_187) ;  /* 0x0000000000048947 */ /* 0x000fea0003800000 */
[----:B------:R-:W-:Y:S01]  /*1ed0*/  BPT.TRAP 0x1 ;  /* 0x000000040000795c */ /* 0x000fe20000300000 */
.L_x_187:
[----:B------:R-:W-:Y:S01]  /*1ee0*/  IMAD.MOV.U32 R25, RZ, RZ, RZ ;  /* 0x000000ffff197224 */ /* 0x000fe200078e00ff */
[----:B-1----:R-:W-:Y:S06]  /*1ef0*/  @P1 BRA `(.L_x_188) ;  /* 0x0000000000081947 */ /* 0x002fec0003800000 */
[----:B------:R-:W1:Y:S02]  /*1f00*/  SYNCS.PHASECHK.TRANS64.TRYWAIT P1, [R3+URZ+0x33430], R4 ;  /* 0x03343004030075a7 */ /* 0x000e64000802017f */
[----:B-1----:R-:W-:Y:S05]  /*1f10*/  @!P1 BRA `(.L_x_189) ;  /* 0x0000014400e49947 */ /* 0x002fea0003800000 */
.L_x_188:
[----:B------:R-:W-:Y:S05]  /*1f20*/  WARPSYNC.ALL ;  /* 0x0000000000007948 */ /* 0x000fea0003800000 */
[----:B------:R-:W-:Y:S01]  /*1f30*/  UIADD3 UR49, UR49, 0x24200, URZ ;  /* 0x0002420031317890 */ /* 0x000fe2000fffe03f */
[----:B------:R-:W-:Y:S01]  /*1f40*/  WARPGROUP.ARRIVE ;  /* 0x00000000000079c5 */ /* 0x000fe20000000000 */
[----:B------:R-:W-:Y:S02]  /*1f50*/  ULOP3.LUT UR28, UR55, 0x10000, URZ, 0xfc, !UPT ;  /* 0x00010000371c7892 */ /* 0x000fe4000f8efc3f */
[----:B------:R-:W-:Y:S01]  /*1f60*/  USHF.R.U32.HI UR49, URZ, 0x4, UR49 ;  /* 0x000000043f317899 */ /* 0x000fe20008011631 */
[----:B------:R-:W-:Y:S01]  /*1f70*/  UMOV UR25, 0x80000020 ;  /* 0x8000002000197882 */ /* 0x000fe20000000000 */
[----:B------:R-:W-:-:S02]  /*1f80*/  UMOV UR27, 0x80000020 ;  /* 0x80000020001b7882 */ /* 0x000fc40000000000 */
[----:B------:R-:W-:Y:S01]  /*1f90*/  ULOP3.LUT UR49, UR49, 0x3fff, URZ, 0xc0, !UPT ;  /* 0x00003fff31317892 */ /* 0x000fe2000f8ec03f */
[----:B------:R-:W-:Y:S01]  /*1fa0*/  UMOV UR24, UR28 ;  /* 0x0000001c00187c82 */ /* 0x000fe20008000000 */
[----:B------:R-:W-:Y:S02]  /*1fb0*/  UMOV UR5, UR25 ;  /* 0x0000001900057c82 */ /* 0x000fe40008000000 */
[----:B------:R-:W-:Y:S01]  /*1fc0*/  ULOP3.LUT UR49, UR49, 0x10000, URZ, 0xfc, !UPT ;  /* 0x0001000031317892 */ /* 0x000fe2000f8efc3f */
[----:B------:R-:W-:Y:S01]  /*1fd0*/  UMOV UR4, UR24 ;  /* 0x0000001800047c82 */ /* 0x000fe20008000000 */
[----:B------:R-:W-:Y:S02]  /*1fe0*/  UMOV UR7, 0x80000020 ;  /* 0x8000002000077882 */ /* 0x000fe40000000000 */
[----:B------:R-:W-:Y:S01]  /*1ff0*/  UIMAD UR30, UR45, 0x780, UR49 ;  /* 0x000007802d1e78a4 */ /* 0x000fe2000f8e0231 */
[----:B------:R-:W-:Y:S01]  /*2000*/  UMOV UR11, 0x80000020 ;  /* 0x80000020000b7882 */ /* 0x000fe20000000000 */
[----:B------:R-:W-:-:S02]  /*2010*/  UMOV UR15, 0x80000020 ;  /* 0x80000020000f7882 */ /* 0x000fc40000000000 */
[----:B------:R-:W-:Y:S02]  /*2020*/  UIADD3 UR6, UR30, 0x80, URZ ;  /* 0x000000801e067890 */ /* 0x000fe4000fffe03f */
[----:B------:R-:W-:Y:S02]  /*2030*/  UIADD3 UR8, UR30, 0x100, URZ ;  /* 0x000001001e087890 */ /* 0x000fe4000fffe03f */
[----:B------:R-:W-:Y:S01]  /*2040*/  UMOV UR26, UR30 ;  /* 0x0000001e001a7c82 */ /* 0x000fe20008000000 */
[----:B------:R-:W-:Y:S01]  /*2050*/  UIADD3 UR9, UR30, 0x180, URZ ;  /* 0x000001801e097890 */ /* 0x000fe2000fffe03f */
[----:B------:R-:W-:Y:S01]  /*2060*/  QGMMA.64x32x32.F32.E4M3.E4M3 R92, gdesc[UR24], RZ, !UPT, gsb0 ;  /* 0x00600000185c79f3 */ /* 0x000fe2000c0008ff */
[----:B------:R-:W-:Y:S01]  /*2070*/  UMOV UR26, UR6 ;  /* 0x00000006001a7c82 */ /* 0x000fe20008000000 */
[----:B------:R-:W-:Y:S01]  /*2080*/  UMOV UR27, 0x80000020 ;  /* 0x80000020001b7882 */ /* 0x000fe20000000000 */
[----:B------:R-:W-:Y:S01]  /*2090*/  UMOV UR6, UR8 ;  /* 0x0000000800067c82 */ /* 0x000fe20008000000 */
[----:B------:R-:W-:-:S02]  /*20a0*/  UIADD3 UR10, UR30, 0x200, URZ ;  /* 0x000002001e0a7890 */ /* 0x000fc4000fffe03f */
[----:B------:R-:W-:Y:S02]  /*20b0*/  UIADD3 UR12, UR30, 0x102, URZ ;  /* 0x000001021e0c7890 */ /* 0x000fe4000fffe03f */
[----:B------:R-:W-:Y:S02]  /*20c0*/  UIADD3 UR13, UR30, 0x182, URZ ;  /* 0x000001821e0d7890 */ /* 0x000fe4000fffe03f */
[----:B------:R-:W-:Y:S02]  /*20d0*/  UIADD3 UR14, UR30, 0x202, URZ ;  /* 0x000002021e0e7890 */ /* 0x000fe4000fffe03f */
[----:B------:R-:W-:Y:S01]  /*20e0*/  UIADD3 UR18, UR30, 0x382, URZ ;  /* 0x000003821e127890 */ /* 0x000fe2000fffe03f */
[----:B------:R-:W-:Y:S01]  /*20f0*/  UMOV UR19, 0x80000020 ;  /* 0x8000002000137882 */ /* 0x000fe20000000000 */
[----:B------:R-:W-:Y:S01]  /*2100*/  UIADD3 UR22, UR30, 0x600, URZ ;  /* 0x000006001e167890 */ /* 0x000fe2000fffe03f */
[----:B------:R-:W-:Y:S01]  /*2110*/  UMOV UR23, 0x80000020 ;  /* 0x8000002000177882 */ /* 0x000fe20000000000 */
[----:B------:R-:W-:Y:S01]  /*2120*/  UMOV UR31, 0x80000020 ;  /* 0x80000020001f7882 */ /* 0x000fe20000000000 */
[----:B------:R-:W-:-:S02]  /*2130*/  WARPGROUP.DEPBAR.LE gsb0, 0x0 ;  /* 0x00008000000079c5 */ /* 0x000fc40000010000 */
[----:B------:R-:W-:-:S06]  /*2140*/  WARPGROUP.ARRIVE ;  /* 0x00000000000079c5 */ /* 0x000fcc0000000000 */
[----:B------:R-:W-:Y:S01]  /*2150*/  QGMMA.64x32x32.F32.E4M3.E4M3 R76, gdesc[UR24], RZ, !UPT, gsb0 ;  /* 0x00600000184c79f3 */ /* 0x000fe2000c0008ff */
[----:B------:R-:W-:Y:S01]  /*2160*/  UMOV UR26, UR9 ;  /* 0x00000009001a7c82 */ /* 0x000fe20008000000 */
[----:B------:R-:W-:Y:S01]  /*2170*/  UMOV UR27, 0x80000020 ;  /* 0x80000020001b7882 */ /* 0x000fe20000000000 */
[----:B------:R-:W-:Y:S02]  /*2180*/  WARPGROUP.DEPBAR.LE gsb0, 0x0 ;  /* 0x00008000000079c5 */ /* 0x000fe40000010000 */
[----:B------:R-:W-:-:S06]  /*2190*/  WARPGROUP.ARRIVE ;  /* 0x00000000000079c5 */ /* 0x000fcc0000000000 */
[----:B------:R-:W-:Y:S01]  /*21a0*/  QGMMA.64x32x32.F32.E4M3.E4M3 R60, gdesc[UR4], RZ, !UPT, gsb0 ;  /* 0x00600000043c79f3 */ /* 0x000fe2000c0008ff */
[----:B------:R-:W-:Y:S02]  /*21b0*/  UIADD3 UR4, UR28, 0x2, URZ ;  /* 0x000000021c047890 */ /* 0x000fe4000fffe03f */
[----:B------:R-:W-:Y:S01]  /*21c0*/  UIADD3 UR6, UR30, 0x2, URZ ;  /* 0x000000021e067890 */ /* 0x000fe2000fffe03f */
[----:B------:R-:W-:Y:S01]  /*21d0*/  UMOV UR5, 0x80000020 ;  /* 0x8000002000057882 */ /* 0x000fe20000000000 */
[----:B------:R-:W-:Y:S01]  /*21e0*/  UMOV UR7, 0x80000020 ;  /* 0x8000002000077882 */ /* 0x000fe20000000000 */
[----:B------:R-:W-:Y:S02]  /*21f0*/  UMOV UR9, UR5 ;  /* 0x0000000500097c82 */ /* 0x000fe40008000000 */
[----:B------:R-:W-:Y:S01]  /*2200*/  UMOV UR8, UR4 ;  /* 0x0000000400087c82 */ /* 0x000fe20008000000 */
[----:B------:R-:W-:Y:S02]  /*2210*/  WARPGROUP.DEPBAR.LE gsb0, 0x0 ;  /* 0x00008000000079c5 */ /* 0x000fe40000010000 */
[----:B------:R-:W-:-:S06]  /*2220*/  WARPGROUP.ARRIVE ;  /* 0x00000000000079c5 */ /* 0x000fcc0000000000 */
[----:B------:R-:W-:Y:S01]  /*2230*/  QGMMA.64x32x32.F32.E4M3.E4M3 R44, gdesc[UR24], RZ, !UPT, gsb0 ;  /* 0x00600000182c79f3 */ /* 0x000fe2000c0008ff */
[----:B------:R-:W-:Y:S01]  /*2240*/  UMOV UR26, UR10 ;  /* 0x0000000a001a7c82 */ /* 0x000fe20008000000 */
[----:B------:R-:W-:Y:S01]  /*2250*/  UMOV UR27, 0x80000020 ;  /* 0x80000020001b7882 */ /* 0x000fe20000000000 */
[----:B------:R-:W-:Y:S01]  /*2260*/  UIADD3 UR10, UR30, 0x82, URZ ;  /* 0x000000821e0a7890 */ /* 0x000fe2000fffe03f */
        /* <DEDUP_REMOVED lines=16> */
[----:B------:R-:W-:Y:S01]  /*2370*/  QGMMA.64x32x32.F32.E4M3.E4M3 R60, gdesc[UR8], R60, gsb0 ;  /* 0x00600000083c79f3 */ /* 0x000fe2000800083c */
        /* <DEDUP_REMOVED lines=15> */
[----:B------:R-:W-:Y:S02]  /*2470*/  UIADD3 UR6, UR30, 0x300, URZ ;  /* 0x000003001e067890 */ /* 0x000fe4000fffe03f */
        /* <DEDUP_REMOVED lines=97> */
[----:B------:R-:W-:-:S03]  /*2a90*/  UIADD3 UR6, UR30, 0x702, URZ ;  /* 0x000007021e067890 */ /* 0x000fc6000fffe03f */
        /* <DEDUP_REMOVED lines=20> */
.L_x_190:
[C---:B------:R-:W-:Y:S01]  /*2be0*/  FMUL.FTZ R24, R0.reuse, R79 ;  /* 0x0000004f00187220 */ /* 0x040fe20000410000 */
        /* <DEDUP_REMOVED lines=20> */
[----:B------:R-:W-:Y:S01]  /*2d30*/  FMUL.FTZ R67, R0, R75 ;  /* 0x0000004b00437220 */ /* 0x000fe20000410000 */
[----:B------:R-:W-:-:S02]  /*2d40*/  IMAD.U32 R31, RZ, RZ, UR54 ;  /* 0x00000036ff1f7e24 */ /* 0x000fc4000f8e00ff */
[C---:B------:R-:W-:Y:S01]  /*2d50*/  FMUL.FTZ R75, R0.reuse, R48 ;  /* 0x00000030004b7220 */ /* 0x040fe20000410000 */
[----:B------:R-:W2:Y:S01]  /*2d60*/  MUFU.TANH R6, R6 ;  /* 0x0000000600067308 */ /* 0x000ea20000002400 */
[C---:B------:R-:W-:Y:S01]  /*2d70*/  FMUL.FTZ R48, R0.reuse, R55 ;  /* 0x0000003700307220 */ /* 0x040fe20000410000 */
[C---:B------:R-:W-:Y:S01]  /*2d80*/  FMUL.FTZ R55, R0.reuse, R28 ;  /* 0x0000001c00377220 */ /* 0x040fe20000410000 */
[C---:B------:R-:W-:Y:S01]  /*2d90*/  FMUL.FTZ R11, R0.reuse, R97 ;  /* 0x00000061000b7220 */ /* 0x040fe20000410000 */
[C---:B------:R-:W-:Y:S01]  /*2da0*/  FMUL.FTZ R28, R0.reuse, R30 ;  /* 0x0000001e001c7220 */ /* 0x040fe20000410000 */
[----:B------:R-:W-:Y:S01]  /*2db0*/  IADD3 R30, R31, 0xa0, -R2 ;  /* 0x000000a01f1e7810 */ /* 0x000fe20007ffe802 */
[----:B------:R-:W-:Y:S02]  /*2dc0*/  IMAD.U32 R97, RZ, RZ, UR53 ;  /* 0x00000035ff617e24 */ /* 0x000fe4000f8e00ff */
[C---:B------:R-:W-:Y:S01]  /*2dd0*/  FMUL.FTZ R20, R0.reuse, R100 ;  /* 0x0000006400147220 */ /* 0x040fe20000410000 */
[----:B------:R-:W3:Y:S01]  /*2de0*/  MUFU.TANH R7, R7 ;  /* 0x0000000700077308 */ /* 0x000ee20000002400 */
[----:B------:R-:W-:Y:S01]  /*2df0*/  FMUL.FTZ R5, R0, R94 ;  /* 0x0000005e00057220 */ /* 0x000fe20000410000 */
[----:B------:R-:W-:-:S02]  /*2e00*/  IMAD R30, R97, -0xa0, R30 ;  /* 0xffffff60611e7824 */ /* 0x000fc400078e021e */
[C---:B------:R-:W-:Y:S01]  /*2e10*/  FMUL.FTZ R21, R0.reuse, R101 ;  /* 0x0000006500157220 */ /* 0x040fe20000410000 */
[C---:B01----:R-:W-:Y:S01]  /*2e20*/  FMUL.FTZ R4, R0.reuse, R95 ;  /* 0x0000005f00047220 */ /* 0x043fe20000410000 */
[C---:B------:R-:W-:Y:S01]  /*2e30*/  FMUL.FTZ R92, R0.reuse, R104 ;  /* 0x00000068005c7220 */ /* 0x040fe20000410000 */
[----:B------:R-:W-:Y:S01]  /*2e40*/  FMUL.FTZ R8, R0, R98 ;  /* 0x0000006200087220 */ /* 0x000fe20000410000 */
[C---:B------:R-:W-:Y:S01]  /*2e50*/  ISETP.GT.AND P4, PT, R30.reuse, RZ, PT ;  /* 0x000000ff1e00720c */ /* 0x040fe20003f84270 */
[----:B------:R-:W0:Y:S01]  /*2e60*/  MUFU.TANH R10, R10 ;  /* 0x0000000a000a7308 */ /* 0x000e220000002400 */
[----:B------:R-:W-:Y:S01]  /*2e70*/  ISETP.GT.AND P3, PT, R30, 0x1, PT ;  /* 0x000000011e00780c */ /* 0x000fe20003f64270 */
[----:B------:R-:W-:Y:S01]  /*2e80*/  FMUL.FTZ R27, R0, R105 ;  /* 0x00000069001b7220 */ /* 0x000fe20000410000 */
[----:B------:R-:W-:Y:S01]  /*2e90*/  ISETP.GT.AND P2, PT, R30, 0x8, PT ;  /* 0x000000081e00780c */ /* 0x000fe20003f44270 */
[----:B------:R-:W-:Y:S01]  /*2ea0*/  FMUL.FTZ R32, R0, R32 ;  /* 0x0000002000207220 */ /* 0x000fe20000410000 */
[----:B--2---:R-:W-:Y:S01]  /*2eb0*/  FSEL R6, R6, -INF , P4 ;  /* 0xff80000006067808 */ /* 0x004fe20002000000 */
[C---:B------:R-:W-:Y:S01]  /*2ec0*/  FMUL.FTZ R9, R0.reuse, R99 ;  /* 0x0000006300097220 */ /* 0x040fe20000410000 */
[C---:B------:R-:W-:Y:S01]  /*2ed0*/  FMUL.FTZ R95, R0.reuse, R52 ;  /* 0x00000034005f7220 */ /* 0x040fe20000410000 */
[----:B------:R-:W1:Y:S01]  /*2ee0*/  MUFU.TANH R11, R11 ;  /* 0x0000000b000b7308 */ /* 0x000e620000002400 */
[----:B---3--:R-:W-:Y:S01]  /*2ef0*/  FSEL R7, R7, -INF , P3 ;  /* 0xff80000007077808 */ /* 0x008fe20001800000 */
[----:B------:R-:W-:Y:S01]  /*2f00*/  FMUL.FTZ R93, R0, R76 ;  /* 0x0000004c005d7220 */ /* 0x000fe20000410000 */
[----:B------:R-:W-:Y:S01]  /*2f10*/  ISETP.GT.AND P1, PT, R30, 0x9, PT ;  /* 0x000000091e00780c */ /* 0x000fe20003f24270 */
[----:B------:R-:W-:Y:S01]  /*2f20*/  FMUL.FTZ R52, R0, R53 ;  /* 0x0000003500347220 */ /* 0x000fe20000410000 */
[----:B------:R-:W-:Y:S01]  /*2f30*/  FMNMX.FTZ R31, R6, R7, !PT ;  /* 0x00000007061f7209 */ /* 0x000fe20007810000 */
[C---:B------:R-:W-:Y:S01]  /*2f40*/  FMUL.FTZ R53, R0.reuse, R57 ;  /* 0x0000003900357220 */ /* 0x040fe20000410000 */
[----:B------:R-:W-:Y:S01]  /*2f50*/  FMUL.FTZ R13, R0, R102 ;  /* 0x00000066000d7220 */ /* 0x000fe20000410000 */
[----:B------:R-:W2:Y:S01]  /*2f60*/  MUFU.TANH R20, R20 ;  /* 0x0000001400147308 */ /* 0x000ea20000002400 */
[----:B0-----:R-:W-:Y:S01]  /*2f70*/  FSEL R10, R10, -INF , P2 ;  /* 0xff8000000a0a7808 */ /* 0x001fe20001000000 */
[----:B------:R-:W-:Y:S01]  /*2f80*/  FMUL.FTZ R94, R0, R77 ;  /* 0x0000004d005e7220 */ /* 0x000fe20000410000 */
[----:B------:R-:W-:Y:S01]  /*2f90*/  ISETP.GT.AND P6, PT, R30, 0x10, PT ;  /* 0x000000101e00780c */ /* 0x000fe20003fc4270 */
[----:B------:R-:W-:Y:S01]  /*2fa0*/  FMUL.FTZ R12, R0, R103 ;  /* 0x00000067000c7220 */ /* 0x000fe20000410000 */
[----:B------:R-:W-:Y:S01]  /*2fb0*/  ISETP.GT.AND P5, PT, R30, 0x11, PT ;  /* 0x000000111e00780c */ /* 0x000fe20003fa4270 */
[C---:B------:R-:W-:Y:S01]  /*2fc0*/  FMUL.FTZ R80, R0.reuse, R80 ;  /* 0x0000005000507220 */ /* 0x040fe20000410000 */
[C---:B------:R-:W-:Y:S01]  /*2fd0*/  FMUL.FTZ R15, R0.reuse, R106 ;  /* 0x0000006a000f7220 */ /* 0x040fe20000410000 */
[----:B------:R-:W0:Y:S01]  /*2fe0*/  MUFU.TANH R5, R5 ;  /* 0x0000000500057308 */ /* 0x000e220000002400 */
[----:B-1----:R-:W-:Y:S01]  /*2ff0*/  FSEL R11, R11, -INF , P1 ;  /* 0xff8000000b0b7808 */ /* 0x002fe20000800000 */
[C---:B------:R-:W-:Y:S01]  /*3000*/  FMUL.FTZ R81, R0.reuse, R81 ;  /* 0x0000005100517220 */ /* 0x040fe20000410000 */
[C---:B------:R-:W-:Y:S01]  /*3010*/  FMUL.FTZ R14, R0.reuse, R107 ;  /* 0x0000006b000e7220 */ /* 0x040fe20000410000 */
[C---:B------:R-:W-:Y:S01]  /*3020*/  FMUL.FTZ R84, R0.reuse, R84 ;  /* 0x0000005400547220 */ /* 0x040fe20000410000 */
[C---:B------:R-:W-:Y:S01]  /*3030*/  FMUL.FTZ R85, R0.reuse, R85 ;  /* 0x0000005500557220 */ /* 0x040fe20000410000 */
[C---:B------:R-:W-:Y:S01]  /*3040*/  FMUL.FTZ R77, R0.reuse, R82 ;  /* 0x00000052004d7220 */ /* 0x040fe20000410000 */
[----:B------:R-:W-:Y:S01]  /*3050*/  FMUL.FTZ R76, R0, R83 ;  /* 0x00000053004c7220 */ /* 0x000fe20000410000 */
[----:B------:R-:W1:Y:S01]  /*3060*/  MUFU.TANH R21, R21 ;  /* 0x0000001500157308 */ /* 0x000e620000002400 */
[----:B--2---:R-:W-:Y:S01]  /*3070*/  FSEL R20, R20, -INF , P6 ;  /* 0xff80000014147808 */ /* 0x004fe20003000000 */
[C---:B------:R-:W-:Y:S01]  /*3080*/  FMUL.FTZ R82, R0.reuse, R91 ;  /* 0x0000005b00527220 */ /* 0x040fe20000410000 */
[C---:B------:R-:W-:Y:S01]  /*3090*/  FMUL.FTZ R91, R0.reuse, R64 ;  /* 0x00000040005b7220 */ /* 0x040fe20000410000 */
[C---:B------:R-:W-:Y:S01]  /*30a0*/  FMUL.FTZ R83, R0.reuse, R90 ;  /* 0x0000005a00537220 */ /* 0x040fe20000410000 */
[C---:B------:R-:W-:Y:S01]  /*30b0*/  FMUL.FTZ R90, R0.reuse, R65 ;  /* 0x00000041005a7220 */ /* 0x040fe20000410000 */
        /* <DEDUP_REMOVED lines=20> */
[----:B------:R-:W-:Y:S01]  /*3200*/  FMUL.FTZ R51, R0, R58 ;  /* 0x0000003a00337220 */ /* 0x000fe20000410000 */
[----:B------:R-:W-:Y:S01]  /*3210*/  ISETP.GT.AND P3, PT, R30, 0x19, PT ;  /* 0x000000191e00780c */ /* 0x000fe20003f64270 */
[C---:B------:R-:W-:Y:S01]  /*3220*/  FMUL.FTZ R36, R0.reuse, R36 ;  /* 0x0000002400247220 */ /* 0x040fe20000410000 */
[C---:B------:R-:W-:Y:S01]  /*3230*/  FMUL.FTZ R50, R0.reuse, R59 ;  /* 0x0000003b00327220 */ /* 0x040fe20000410000 */
[C---:B------:R-:W-:Y:S01]  /*3240*/  FMUL.FTZ R37, R0.reuse, R37 ;  /* 0x0000002500257220 */ /* 0x040fe20000410000 */
[----:B------:R-:W-:Y:S01]  /*3250*/  FMUL.FTZ R40, R0, R40 ;  /* 0x0000002800287220 */ /* 0x000fe20000410000 */
[----:B------:R-:W2:Y:S01]  /*3260*/  MUFU.TANH R27, R27 ;  /* 0x0000001b001b7308 */ /* 0x000ea20000002400 */
[----:B0-----:R-:W-:Y:S01]  /*3270*/  FSEL R92, R92, -INF , P4 ;  /* 0xff8000005c5c7808 */ /* 0x001fe20002000000 */
[C---:B------:R-:W-:Y:S01]  /*3280*/  FMUL.FTZ R41, R0.reuse, R41 ;  /* 0x0000002900297220 */ /* 0x040fe20000410000 */
[C---:B------:R-:W-:Y:S01]  /*3290*/  FMUL.FTZ R35, R0.reuse, R35 ;  /* 0x0000002300237220 */ /* 0x040fe20000410000 */
[C---:B------:R-:W-:Y:S01]  /*32a0*/  FMUL.FTZ R38, R0.reuse, R38 ;  /* 0x0000002600267220 */ /* 0x040fe20000410000 */
[C---:B------:R-:W-:Y:S01]  /*32b0*/  FMUL.FTZ R39, R0.reuse, R39 ;  /* 0x0000002700277220 */ /* 0x040fe20000410000 */
[C---:B------:R-:W-:Y:S01]  /*32c0*/  FMUL.FTZ R43, R0.reuse, R43 ;  /* 0x0000002b002b7220 */ /* 0x040fe20000410000 */
[----:B------:R-:W-:Y:S01]  /*32d0*/  FMUL.FTZ R42, R0, R42 ;  /* 0x0000002a002a7220 */ /* 0x000fe20000410000 */
[----:B------:R0:W-:Y:S01]  /*32e0*/  MUFU.TANH R57, R32 ;  /* 0x0000002000397308 */ /* 0x0001e20000002400 */
[----:B-1----:R-:W-:Y:S01]  /*32f0*/  FSEL R8, R8, -INF , P2 ;  /* 0xff80000008087808 */ /* 0x002fe20001000000 */
[----:B------:R-:W-:Y:S01]  /*3300*/  ULDC UR6, c[0x0][0x988] ;  /* 0x0002620000067ab9 */ /* 0x000fe20000000800 */
[----:B------:R-:W-:Y:S01]  /*3310*/  ISETP.GT.AND P2, PT, R30, 0x20, PT ;  /* 0x000000201e00780c */ /* 0x000fe20003f44270 */
[----:B------:R-:W-:Y:S01]  /*3320*/  FMUL.FTZ R34, R0, R34 ;  /* 0x0000002200227220 */ /* 0x000fe20000410000 */
[----:B------:R-:W-:Y:S01]  /*3330*/  P2R R108, PR, RZ, 0x1 ;  /* 0x00000001ff6c7803 */ /* 0x000fe20000000000 */
[----:B------:R-:W-:Y:S01]  /*3340*/  UIADD3 UR54, UR53, -0x2, URZ ;  /* 0xfffffffe35367890 */ /* 0x000fe2000fffe03f */
[----:B------:R-:W-:Y:S01]  /*3350*/  R2UR UR7, R3 ;  /* 0x00000000030772ca */ /* 0x000fe200000e0000 */
[----:B------:R-:W1:Y:S01]  /*3360*/  MUFU.TANH R9, R9 ;  /* 0x0000000900097308 */ /* 0x000e620000002400 */
[----:B0-----:R-:W-:Y:S01]  /*3370*/  FMNMX.FTZ R32, R10, R31, !PT ;  /* 0x0000001f0a207209 */ /* 0x001fe20007810000 */
[----:B------:R-:W-:Y:S01]  /*3380*/  UISETP.GE.AND UP0, UPT, UR54, UR41, UPT ;  /* 0x000000293600728c */ /* 0x000fe2000bf06270 */
[----:B--2---:R-:W-:Y:S01]  /*3390*/  FSEL R27, R27, -INF , P3 ;  /* 0xff8000001b1b7808 */ /* 0x004fe20001800000 */
[--C-:B------:R-:W-:Y:S01]  /*33a0*/  IMAD.MOV.U32 R103, RZ, RZ, R25.reuse ;  /* 0x000000ffff677224 */ /* 0x100fe200078e0019 */
[----:B------:R-:W-:Y:S01]  /*33b0*/  FMNMX.FTZ R31, R11, R32, !PT ;  /* 0x000000200b1f7209 */ /* 0x000fe20007810000 */
[----:B------:R-:W-:-:S02]  /*33c0*/  IMAD.MOV.U32 R102, RZ, RZ, R25 ;  /* 0x000000ffff667224 */ /* 0x000fc400078e0019 */
[----:B------:R-:W0:Y:S01]  /*33d0*/  MUFU.TANH R93, R93 ;  /* 0x0000005d005d7308 */ /* 0x000e220000002400 */
[----:B------:R-:W-:Y:S01]  /*33e0*/  FMNMX.FTZ R32, R20, R31, !PT ;  /* 0x0000001f14207209 */ /* 0x000fe20007810000 */
[--C-:B------:R-:W-:Y:S02]  /*33f0*/  IMAD.MOV.U32 R105, RZ, RZ, R25.reuse ;  /* 0x000000ffff697224 */ /* 0x100fe400078e0019 */
[----:B------:R-:W-:Y:S01]  /*3400*/  UIADD3 UR7, UR7, 0x33440, URZ ;  /* 0x0003344007077890 */ /* 0x000fe2000fffe03f */
[----:B------:R-:W-:Y:S01]  /*3410*/  FMNMX.FTZ R31, R21, R32, !PT ;  /* 0x00000020151f7209 */ /* 0x000fe20007810000 */
[--C-:B------:R-:W-:Y:S02]  /*3420*/  IMAD.MOV.U32 R104, RZ, RZ, R25.reuse ;  /* 0x000000ffff687224 */ /* 0x100fe400078e0019 */
[----:B------:R-:W2:Y:S01]  /*3430*/  MUFU.TANH R13, R13 ;  /* 0x0000000d000d7308 */ /* 0x000ea20000002400 */
[----:B------:R-:W-:Y:S01]  /*3440*/  FMNMX.FTZ R32, R92, R31, !PT ;  /* 0x0000001f5c207209 */ /* 0x000fe20007810000 */
[----:B------:R-:W-:Y:S01]  /*3450*/  UPRMT UR7, UR52, 0x654, UR7 ;  /* 0x0000065434077896 */ /* 0x000fe20008000007 */
[----:B-1----:R-:W-:Y:S01]  /*3460*/  FSEL R9, R9, -INF , P1 ;  /* 0xff80000009097808 */ /* 0x002fe20000800000 */
[--C-:B------:R-:W-:Y:S01]  /*3470*/  IMAD.MOV.U32 R107, RZ, RZ, R25.reuse ;  /* 0x000000ffff6b7224 */ /* 0x100fe200078e0019 */
[----:B------:R-:W-:Y:S01]  /*3480*/  ISETP.GT.AND P1, PT, R30, 0x21, PT ;  /* 0x000000211e00780c */ /* 0x000fe20003f24270 */
[--C-:B------:R-:W-:Y:S01]  /*3490*/  IMAD.MOV.U32 R106, RZ, RZ, R25.reuse ;  /* 0x000000ffff6a7224 */ /* 0x100fe200078e0019 */
[----:B------:R-:W-:Y:S01]  /*34a0*/  FMNMX.FTZ R32, R27, R32, !PT ;  /* 0x000000201b207209 */ /* 0x000fe20007810000 */
[----:B------:R-:W1:Y:S01]  /*34b0*/  MUFU.TANH R94, R94 ;  /* 0x0000005e005e7308 */ /* 0x000e620000002400 */
[----:B0-----:R-:W-:Y:S01]  /*34c0*/  FSEL R93, R93, -INF , P2 ;  /* 0xff8000005d5d7808 */ /* 0x001fe20001000000 */
[--C-:B------:R-:W-:Y:S01]  /*34d0*/  IMAD.MOV.U32 R109, RZ, RZ, R25.reuse ;  /* 0x000000ffff6d7224 */ /* 0x100fe200078e0019 */
[----:B------:R-:W-:Y:S01]  /*34e0*/  SYNCS.ARRIVE.TRANS64.RED.A1T0 RZ, [UR7], RZ ;  /* 0x000000ffffff79a7 */ /* 0x000fe20008100407 */
[--C-:B------:R-:W-:Y:S01]  /*34f0*/  IMAD.MOV.U32 R111, RZ, RZ, R25.reuse ;  /* 0x000000ffff6f7224 */ /* 0x100fe200078e0019 */
[----:B------:R-:W-:Y:S01]  /*3500*/  FMNMX.FTZ R31, R93, R32, !PT ;  /* 0x000000205d1f7209 */ /* 0x000fe20007810000 */
[----:B------:R-:W-:-:S02]  /*3510*/  IMAD.MOV.U32 R110, RZ, RZ, R25 ;  /* 0x000000ffff6e7224 */ /* 0x000fc400078e0019 */
[----:B------:R-:W0:Y:S01]  /*3520*/  MUFU.TANH R12, R12 ;  /* 0x0000000c000c7308 */ /* 0x000e220000002400 */
[----:B--2---:R-:W-:Y:S01]  /*3530*/  FSEL R13, R13, -INF , P6 ;  /* 0xff8000000d0d7808 */ /* 0x004fe20003000000 */
[--C-:B------:R-:W-:Y:S01]  /*3540*/  IMAD.MOV.U32 R113, RZ, RZ, R25.reuse ;  /* 0x000000ffff717224 */ /* 0x100fe200078e0019 */
[----:B------:R-:W-:Y:S01]  /*3550*/  ISETP.GT.AND P6, PT, R30, 0x28, PT ;  /* 0x000000281e00780c */ /* 0x000fe20003fc4270 */
[--C-:B------:R-:W-:Y:S02]  /*3560*/  IMAD.MOV.U32 R112, RZ, RZ, R25.reuse ;  /* 0x000000ffff707224 */ /* 0x100fe400078e0019 */
[--C-:B------:R-:W-:Y:S02]  /*3570*/  IMAD.MOV.U32 R115, RZ, RZ, R25.reuse ;  /* 0x000000ffff737224 */ /* 0x100fe400078e0019 */
[----:B------:R-:W2:Y:S01]  /*3580*/  MUFU.TANH R80, R80 ;  /* 0x0000005000507308 */ /* 0x000ea20000002400 */
[----:B-1----:R-:W-:Y:S01]  /*3590*/  FSEL R94, R94, -INF , P1 ;  /* 0xff8000005e5e7808 */ /* 0x002fe20000800000 */
[----:B------:R-:W-:-:S02]  /*35a0*/  IMAD.MOV.U32 R114, RZ, RZ, R25 ;  /* 0x000000ffff727224 */ /* 0x000fc400078e0019 */
[--C-:B------:R-:W-:Y:S01]  /*35b0*/  IMAD.MOV.U32 R117, RZ, RZ, R25.reuse ;  /* 0x000000ffff757224 */ /* 0x100fe200078e0019 */
[----:B------:R-:W-:Y:S01]  /*35c0*/  FMNMX.FTZ R31, R94, R31, !PT ;  /* 0x0000001f5e1f7209 */ /* 0x000fe20007810000 */
[--C-:B------:R-:W-:Y:S02]  /*35d0*/  IMAD.MOV.U32 R116, RZ, RZ, R25.reuse ;  /* 0x000000ffff747224 */ /* 0x100fe400078e0019 */
[----:B------:R-:W1:Y:S01]  /*35e0*/  MUFU.TANH R15, R15 ;  /* 0x0000000f000f7308 */ /* 0x000e620000002400 */
[----:B0-----:R-:W-:Y:S01]  /*35f0*/  FSEL R12, R12, -INF , P5 ;  /* 0xff8000000c0c7808 */ /* 0x001fe20002800000 */
[--C-:B------:R-:W-:Y:S01]  /*3600*/  IMAD.MOV.U32 R119, RZ, RZ, R25.reuse ;  /* 0x000000ffff777224 */ /* 0x100fe200078e0019 */
[----:B------:R-:W-:Y:S01]  /*3610*/  ISETP.GT.AND P5, PT, R30, 0x29, PT ;  /* 0x000000291e00780c */ /* 0x000fe20003fa4270 */
[----:B------:R-:W-:-:S04]  /*3620*/  IMAD.MOV.U32 R118, RZ, RZ, R25 ;  /* 0x000000ffff767224 */ /* 0x000fc800078e0019 */
[----:B------:R-:W0:Y:S01]  /*3630*/  MUFU.TANH R81, R81 ;  /* 0x0000005100517308 */ /* 0x000e220000002400 */
[----:B--2---:R-:W-:-:S04]  /*3640*/  FSEL R80, R80, -INF , P6 ;  /* 0xff80000050507808 */ /* 0x004fc80003000000 */
[----:B------:R-:W-:-:S03]  /*3650*/  FMNMX.FTZ R32, R80, R31, !PT ;  /* 0x0000001f50207209 */ /* 0x000fc60007810000 */
[----:B------:R-:W2:Y:S01]  /*3660*/  MUFU.TANH R14, R14 ;  /* 0x0000000e000e7308 */ /* 0x000ea20000002400 */
[----:B-1----:R-:W-:Y:S02]  /*3670*/  FSEL R15, R15, -INF , P4 ;  /* 0xff8000000f0f7808 */ /* 0x002fe40002000000 */
[----:B------:R-:W-:-:S05]  /*3680*/  ISETP.GT.AND P4, PT, R30, 0x30, PT ;  /* 0x000000301e00780c */ /* 0x000fca0003f84270 */
[----:B------:R-:W1:Y:S01]  /*3690*/  MUFU.TANH R84, R84 ;  /* 0x0000005400547308 */ /* 0x000e620000002400 */
[----:B0-----:R-:W-:-:S04]  /*36a0*/  FSEL R81, R81, -INF , P5 ;  /* 0xff80000051517808 */ /* 0x001fc80002800000 */
[----:B------:R-:W-:-:S03]  /*36b0*/  FMNMX.FTZ R31, R81, R32, !PT ;  /* 0x00000020511f7209 */ /* 0x000fc60007810000 */
[----:B------:R-:W0:Y:S01]  /*36c0*/  MUFU.TANH R26, R26 ;  /* 0x0000001a001a7308 */ /* 0x000e220000002400 */
[----:B--2---:R-:W-:Y:S02]  /*36d0*/  FSEL R14, R14, -INF , P3 ;  /* 0xff8000000e0e7808 */ /* 0x004fe40001800000 */
[----:B------:R-:W-:-:S05]  /*36e0*/  ISETP.GT.AND P3, PT, R30, 0x31, PT ;  /* 0x000000311e00780c */ /* 0x000fca0003f64270 */
[----:B------:R-:W2:Y:S01]  /*36f0*/  MUFU.TANH R85, R85 ;  /* 0x0000005500557308 */ /* 0x000ea20000002400 */
[----:B-1----:R-:W-:-:S04]  /*3700*/  FSEL R84, R84, -INF , P4 ;  /* 0xff80000054547808 */ /* 0x002fc80002000000 */
[----:B------:R-:W-:-:S03]  /*3710*/  FMNMX.FTZ R32, R84, R31, !PT ;  /* 0x0000001f54207209 */ /* 0x000fc60007810000 */
[----:B------:R-:W1:Y:S01]  /*3720*/  MUFU.TANH R24, R24 ;  /* 0x0000001800187308 */ /* 0x000e620000002400 */
[----:B0-----:R-:W-:Y:S02]  /*3730*/  FSEL R26, R26, -INF , P2 ;  /* 0xff8000001a1a7808 */ /* 0x001fe40001000000 */
[----:B------:R-:W-:-:S05]  /*3740*/  ISETP.GT.AND P2, PT, R30, 0x38, PT ;  /* 0x000000381e00780c */ /* 0x000fca0003f44270 */
        /* <DEDUP_REMOVED lines=91> */
[----:B--2---:R-:W-:-:S07]  /*3d00*/  FSEL R95, R95, -INF , P6 ;  /* 0xff8000005f5f7808 */ /* 0x004fce0003000000 */
[----:B------:R-:W2:Y:S01]  /*3d10*/  MUFU.TANH R44, R44 ;  /* 0x0000002c002c7308 */ /* 0x000ea20000002400 */
[----:B-1----:R-:W-:Y:S02]  /*3d20*/  FSEL R45, R45, -INF , P4 ;  /* 0xff8000002d2d7808 */ /* 0x002fe40002000000 */
[----:B------:R-:W-:-:S05]  /*3d30*/  ISETP.GT.AND P4, PT, R30, 0x78, PT ;  /* 0x000000781e00780c */ /* 0x000fca0003f84270 */
[----:B------:R-:W1:Y:S01]  /*3d40*/  MUFU.TANH R54, R54 ;  /* 0x0000003600367308 */ /* 0x000e620000002400 */
[----:B0-----:R-:W-:-:S07]  /*3d50*/  FSEL R52, R52, -INF , P5 ;  /* 0xff80000034347808 */ /* 0x001fce0002800000 */
[----:B------:R-:W0:Y:S01]  /*3d60*/  MUFU.TANH R46, R46 ;  /* 0x0000002e002e7308 */ /* 0x000e220000002400 */
[----:B--2---:R-:W-:Y:S02]  /*3d70*/  FSEL R44, R44, -INF , P3 ;  /* 0xff8000002c2c7808 */ /* 0x004fe40001800000 */
[----:B------:R-:W-:-:S05]  /*3d80*/  ISETP.GT.AND P3, PT, R30, 0x79, PT ;  /* 0x000000791e00780c */ /* 0x000fca0003f64270 */
[----:B------:R-:W-:Y:S01]  /*3d90*/  MUFU.TANH R53, R53 ;  /* 0x0000003500357308 */ /* 0x000fe20000002400 */
[----:B-1----:R-:W-:-:S07]  /*3da0*/  FSEL R31, R54, -INF , P4 ;  /* 0xff800000361f7808 */ /* 0x002fce0002000000 */
[----:B------:R-:W1:Y:S01]  /*3db0*/  MUFU.TANH R47, R47 ;  /* 0x0000002f002f7308 */ /* 0x000e620000002400 */
[----:B0-----:R-:W-:Y:S02]  /*3dc0*/  FSEL R46, R46, -INF , P2 ;  /* 0xff8000002e2e7808 */ /* 0x001fe40001000000 */
[----:B------:R-:W-:-:S05]  /*3dd0*/  ISETP.GT.AND P2, PT, R30, 0x80, PT ;  /* 0x000000801e00780c */ /* 0x000fca0003f44270 */
[----:B------:R-:W-:Y:S08]  /*3de0*/  MUFU.TANH R55, R55 ;  /* 0x0000003700377308 */ /* 0x000ff00000002400 */
[----:B------:R-:W0:Y:S01]  /*3df0*/  MUFU.TANH R49, R49 ;  /* 0x0000003100317308 */ /* 0x000e220000002400 */
[----:B-1----:R-:W-:Y:S02]  /*3e00*/  FSEL R47, R47, -INF , P1 ;  /* 0xff8000002f2f7808 */ /* 0x002fe40000800000 */
[----:B------:R-:W-:-:S05]  /*3e10*/  ISETP.GT.AND P1, PT, R30, 0x81, PT ;  /* 0x000000811e00780c */ /* 0x000fca0003f24270 */
[----:B------:R-:W-:Y:S08]  /*3e20*/  MUFU.TANH R56, R56 ;  /* 0x0000003800387308 */ /* 0x000ff00000002400 */
[----:B------:R1:W-:Y:S01]  /*3e30*/  MUFU.TANH R58, R33 ;  /* 0x00000021003a7308 */ /* 0x0003e20000002400 */
[----:B0-----:R-:W-:Y:S02]  /*3e40*/  FSEL R49, R49, -INF , P6 ;  /* 0xff80000031317808 */ /* 0x001fe40003000000 */
[----:B------:R-:W-:-:S05]  /*3e50*/  ISETP.GT.AND P6, PT, R30, 0x88, PT ;  /* 0x000000881e00780c */ /* 0x000fca0003fc4270 */
[----:B------:R-:W0:Y:S01]  /*3e60*/  MUFU.TANH R48, R48 ;  /* 0x0000003000307308 */ /* 0x000e220000002400 */
[----:B-1----:R-:W-:Y:S02]  /*3e70*/  FMNMX.FTZ R33, R95, R32, !PT ;  /* 0x000000205f217209 */ /* 0x002fe40007810000 */
[----:B------:R-:W-:-:S05]  /*3e80*/  FSEL R32, R53, -INF , P3 ;  /* 0xff80000035207808 */ /* 0x000fca0001800000 */
[----:B------:R1:W-:Y:S08]  /*3e90*/  MUFU.TANH R59, R36 ;  /* 0x00000024003b7308 */ /* 0x0003f00000002400 */
[----:B------:R-:W2:Y:S01]  /*3ea0*/  MUFU.TANH R51, R51 ;  /* 0x0000003300337308 */ /* 0x000ea20000002400 */
[----:B-1----:R-:W-:Y:S02]  /*3eb0*/  FMNMX.FTZ R36, R52, R33, !PT ;  /* 0x0000002134247209 */ /* 0x002fe40007810000 */
[----:B------:R-:W-:-:S02]  /*3ec0*/  FSEL R33, R55, -INF , P2 ;  /* 0xff80000037217808 */ /* 0x000fc40001000000 */
[----:B0-----:R-:W-:Y:S02]  /*3ed0*/  FSEL R48, R48, -INF , P5 ;  /* 0xff80000030307808 */ /* 0x001fe40002800000 */
[----:B------:R-:W-:Y:S01]  /*3ee0*/  ISETP.GT.AND P5, PT, R30, 0x89, PT ;  /* 0x000000891e00780c */ /* 0x000fe20003fa4270 */
[----:B------:R0:W-:Y:S08]  /*3ef0*/  MUFU.TANH R96, R37 ;  /* 0x0000002500607308 */ /* 0x0001f00000002400 */
[----:B------:R-:W1:Y:S01]  /*3f00*/  MUFU.TANH R50, R50 ;  /* 0x0000003200327308 */ /* 0x000e620000002400 */
[----:B0-----:R-:W-:-:S02]  /*3f10*/  FMNMX.FTZ R37, R31, R36, !PT ;  /* 0x000000241f257209 */ /* 0x001fc40007810000 */
[----:B------:R-:W-:Y:S02]  /*3f20*/  FSEL R36, R56, -INF , P1 ;  /* 0xff80000038247808 */ /* 0x000fe40000800000 */
[----:B--2---:R-:W-:Y:S02]  /*3f30*/  FSEL R51, R51, -INF , P4 ;  /* 0xff80000033337808 */ /* 0x004fe40002000000 */
[----:B------:R-:W-:Y:S01]  /*3f40*/  ISETP.GT.AND P4, PT, R30, 0x90, PT ;  /* 0x000000901e00780c */ /* 0x000fe20003f84270 */
[----:B------:R0:W-:Y:S08]  /*3f50*/  MUFU.TANH R97, R40 ;  /* 0x0000002800617308 */ /* 0x0001f00000002400 */
[----:B------:R-:W2:Y:S01]  /*3f60*/  MUFU.TANH R28, R28 ;  /* 0x0000001c001c7308 */ /* 0x000ea20000002400 */
[----:B0-----:R-:W-:-:S02]  /*3f70*/  FMNMX.FTZ R40, R32, R37, !PT ;  /* 0x0000002520287209 */ /* 0x001fc40007810000 */
[----:B------:R-:W-:Y:S02]  /*3f80*/  FSEL R37, R57, -INF , P6 ;  /* 0xff80000039257808 */ /* 0x000fe40003000000 */
[----:B-1----:R-:W-:Y:S02]  /*3f90*/  FSEL R50, R50, -INF , P3 ;  /* 0xff80000032327808 */ /* 0x002fe40001800000 */
[----:B------:R-:W-:Y:S01]  /*3fa0*/  ISETP.GT.AND P3, PT, R30, 0x91, PT ;  /* 0x000000911e00780c */ /* 0x000fe20003f64270 */
[----:B------:R0:W-:Y:S08]  /*3fb0*/  MUFU.TANH R98, R41 ;  /* 0x0000002900627308 */ /* 0x0001f00000002400 */
[----:B------:R-:W1:Y:S01]  /*3fc0*/  MUFU.TANH R29, R29 ;  /* 0x0000001d001d7308 */ /* 0x000e620000002400 */
[----:B0-----:R-:W-:-:S02]  /*3fd0*/  FMNMX.FTZ R41, R33, R40, !PT ;  /* 0x0000002821297209 */ /* 0x001fc40007810000 */
[----:B------:R-:W-:Y:S02]  /*3fe0*/  FSEL R40, R58, -INF , P5 ;  /* 0xff8000003a287808 */ /* 0x000fe40002800000 */
[----:B------:R-:W-:Y:S02]  /*3ff0*/  FMNMX.FTZ R54, R36, R41, !PT ;  /* 0x0000002924367209 */ /* 0x000fe40007810000 */
[----:B------:R-:W-:Y:S01]  /*4000*/  FSEL R41, R59, -INF , P4 ;  /* 0xff8000003b297808 */ /* 0x000fe20002000000 */
[----:B------:R-:W-:Y:S01]  /*4010*/  MUFU.TANH R99, R39 ;  /* 0x0000002700637308 */ /* 0x000fe20000002400 */
[----:B------:R-:W-:Y:S02]  /*4020*/  FMNMX.FTZ R53, R37, R54, !PT ;  /* 0x0000003625357209 */ /* 0x000fe40007810000 */
[----:B--2---:R-:W-:Y:S02]  /*4030*/  FSEL R28, R28, -INF , P2 ;  /* 0xff8000001c1c7808 */ /* 0x004fe40001000000 */
[----:B------:R-:W-:-:S02]  /*4040*/  FMNMX.FTZ R54, R40, R53, !PT ;  /* 0x0000003528367209 */ /* 0x000fc40007810000 */
[----:B------:R-:W-:Y:S01]  /*4050*/  ISETP.GT.AND P2, PT, R30, 0x98, PT ;  /* 0x000000981e00780c */ /* 0x000fe20003f44270 */
[----:B------:R-:W-:Y:S01]  /*4060*/  MUFU.TANH R101, R43 ;  /* 0x0000002b00657308 */ /* 0x000fe20000002400 */
[----:B------:R-:W-:Y:S02]  /*4070*/  FSEL R53, R96, -INF , P3 ;  /* 0xff80000060357808 */ /* 0x000fe40001800000 */
[----:B------:R-:W-:Y:S02]  /*4080*/  FMNMX.FTZ R54, R41, R54, !PT ;  /* 0x0000003629367209 */ /* 0x000fe40007810000 */
[----:B-1----:R-:W-:Y:S02]  /*4090*/  FSEL R29, R29, -INF , P1 ;  /* 0xff8000001d1d7808 */ /* 0x002fe40000800000 */
[----:B------:R-:W-:Y:S01]  /*40a0*/  ISETP.GT.AND P1, PT, R30, 0x99, PT ;  /* 0x000000991e00780c */ /* 0x000fe20003f24270 */
[----:B------:R-:W-:Y:S01]  /*40b0*/  MUFU.TANH R100, R42 ;  /* 0x0000002a00647308 */ /* 0x000fe20000002400 */
[----:B------:R-:W-:-:S02]  /*40c0*/  FSEL R30, R97, -INF , P2 ;  /* 0xff800000611e7808 */ /* 0x000fc40001000000 */
[----:B------:R-:W-:Y:S02]  /*40d0*/  FMNMX.FTZ R55, R53, R54, !PT ;  /* 0x0000003635377209 */ /* 0x000fe40007810000 */
[----:B------:R-:W-:Y:S02]  /*40e0*/  FSEL R54, R98, -INF , P1 ;  /* 0xff80000062367808 */ /* 0x000fe40000800000 */
[----:B------:R-:W-:Y:S01]  /*40f0*/  FMNMX.FTZ R55, R30, R55, !PT ;  /* 0x000000371e377209 */ /* 0x000fe20007810000 */
[----:B------:R0:W-:Y:S03]  /*4100*/  MUFU.TANH R97, R35 ;  /* 0x0000002300617308 */ /* 0x0001e60000002400 */
[----:B------:R-:W-:-:S05]  /*4110*/  FMNMX.FTZ R56, R54, R55, !PT ;  /* 0x0000003736387209 */ /* 0x000fca0007810000 */
[----:B------:R-:W1:Y:S01]  /*4120*/  SHFL.BFLY PT, R55, R56, 0x2, 0x1f ;  /* 0x0c401f0038377f89 */ /* 0x000e6200000e0000 */
[----:B0-----:R-:W-:Y:S01]  /*4130*/  FMNMX.FTZ R35, R5, R4, !PT ;  /* 0x0000000405237209 */ /* 0x001fe20007810000 */
[----:B------:R0:W2:Y:S08]  /*4140*/  MUFU.TANH R98, R38 ;  /* 0x0000002600627308 */ /* 0x0000b00000002400 */
[----:B------:R3:W-:Y:S01]  /*4150*/  MUFU.TANH R96, R34 ;  /* 0x0000002200607308 */ /* 0x0007e20000002400 */
[----:B0-----:R-:W-:-:S04]  /*4160*/  FMNMX.FTZ R38, R8, R35, !PT ;  /* 0x0000002308267209 */ /* 0x001fc80007810000 */
[----:B------:R-:W-:-:S04]  /*4170*/  FMNMX.FTZ R38, R9, R38, !PT ;  /* 0x0000002609267209 */ /* 0x000fc80007810000 */
[----:B------:R-:W-:-:S04]  /*4180*/  FMNMX.FTZ R39, R13, R38, !PT ;  /* 0x000000260d277209 */ /* 0x000fc80007810000 */
[----:B------:R-:W-:Y:S02]  /*4190*/  FMNMX.FTZ R38, R12, R39, !PT ;  /* 0x000000270c267209 */ /* 0x000fe40007810000 */
[----:B-1----:R-:W-:Y:S02]  /*41a0*/  FMNMX.FTZ R57, R56, R55, !PT ;  /* 0x0000003738397209 */ /* 0x002fe40007810000 */
[----:B------:R-:W-:-:S03]  /*41b0*/  FMNMX.FTZ R39, R15, R38, !PT ;  /* 0x000000260f277209 */ /* 0x000fc60007810000 */
[----:B------:R-:W0:Y:S01]  /*41c0*/  SHFL.BFLY PT, R58, R57, 0x1, 0x1f ;  /* 0x0c201f00393a7f89 */ /* 0x000e2200000e0000 */
[----:B------:R-:W-:-:S04]  /*41d0*/  FMNMX.FTZ R39, R14, R39, !PT ;  /* 0x000000270e277209 */ /* 0x000fc80007810000 */
[----:B------:R-:W-:-:S04]  /*41e0*/  FMNMX.FTZ R43, R26, R39, !PT ;  /* 0x000000271a2b7209 */ /* 0x000fc80007810000 */
[----:B------:R-:W-:-:S04]  /*41f0*/  FMNMX.FTZ R42, R24, R43, !PT ;  /* 0x0000002b182a7209 */ /* 0x000fc80007810000 */
[----:B------:R-:W-:-:S04]  /*4200*/  FMNMX.FTZ R43, R77, R42, !PT ;  /* 0x0000002a4d2b7209 */ /* 0x000fc80007810000 */
[----:B------:R-:W-:Y:S02]  /*4210*/  FMNMX.FTZ R56, R76, R43, !PT ;  /* 0x0000002b4c387209 */ /* 0x000fe40007810000 */
[----:B0-----:R-:W-:Y:S01]  /*4220*/  FMNMX.FTZ R121, R57, R58, !PT ;  /* 0x0000003a39797209 */ /* 0x001fe20007810000 */
[----:B------:R-:W-:Y:S01]  /*4230*/  IMAD.U32 R58, RZ, RZ, UR6 ;  /* 0x00000006ff3a7e24 */ /* 0x000fe2000f8e00ff */
[----:B------:R-:W-:Y:S02]  /*4240*/  FMNMX.FTZ R57, R79, R56, !PT ;  /* 0x000000384f397209 */ /* 0x000fe40007810000 */
[C---:B------:R-:W-:Y:S01]  /*4250*/  FSETP.NEU.FTZ.AND P0, PT, R121.reuse, -INF , PT ;  /* 0xff8000007900780b */ /* 0x040fe20003f1d000 */
[----:B------:R-:W-:-:S01]  /*4260*/  FFMA.FTZ R55, R121, R58, -8 ;  /* 0xc100000079377423 */ /* 0x000fc2000001003a */
[----:B------:R-:W-:-:S04]  /*4270*/  FMNMX.FTZ R56, R78, R57, !PT ;  /* 0x000000394e387209 */ /* 0x000fc80007810000 */
[----:B------:R-:W-:Y:S02]  /*4280*/  FMNMX.FTZ R57, R83, R56, !PT ;  /* 0x0000003853397209 */ /* 0x000fe40007810000 */
[----:B------:R-:W-:Y:S02]  /*4290*/  FSEL R55, R55, RZ, P0 ;  /* 0x000000ff37377208 */ /* 0x000fe40000000000 */
[----:B------:R-:W-:Y:S02]  /*42a0*/  FMNMX.FTZ R58, R82, R57, !PT ;  /* 0x00000039523a7209 */ /* 0x000fe40007810000 */
[----:B------:R-:W-:Y:S01]  /*42b0*/  ISETP.NE.AND P0, PT, R108, RZ, PT ;  /* 0x000000ff6c00720c */ /* 0x000fe20003f05270 */
[--C-:B------:R-:W-:Y:S01]  /*42c0*/  FFMA.FTZ R43, R84, UR6, -R55.reuse ;  /* 0x00000006542b7c23 */ /* 0x100fe20008010837 */
[----:B------:R-:W-:Y:S01]  /*42d0*/  FMNMX.FTZ R59, R61, R58, !PT ;  /* 0x0000003a3d3b7209 */ /* 0x000fe20007810000 */
[--C-:B------:R-:W-:Y:S01]  /*42e0*/  FFMA.FTZ R85, R85, UR6, -R55.reuse ;  /* 0x0000000655557c23 */ /* 0x100fe20008010837 */
[----:B------:R-:W-:-:S01]  /*42f0*/  FFMA.FTZ R80, R80, UR6, -R55 ;  /* 0x0000000650507c23 */ /* 0x000fc20008010837 */
[--C-:B------:R-:W-:Y:S01]  /*4300*/  FFMA.FTZ R89, R89, UR6, -R55.reuse ;  /* 0x0000000659597c23 */ /* 0x100fe20008010837 */
[----:B------:R-:W-:Y:S01]  /*4310*/  FMNMX.FTZ R59, R60, R59, !PT ;  /* 0x0000003b3c3b7209 */ /* 0x000fe20007810000 */
[----:B------:R-:W-:Y:S01]  /*4320*/  MUFU.EX2 R56, R85 ;  /* 0x0000005500387308 */ /* 0x000fe20000000800 */
[----:B------:R-:W-:-:S01]  /*4330*/  FFMA.FTZ R57, R87, UR6, -R55 ;  /* 0x0000000657397c23 */ /* 0x000fc20008010837 */
[----:B--2---:R-:W-:Y:S01]  /*4340*/  FSEL R87, R98, -INF , P4 ;  /* 0xff80000062577808 */ /* 0x004fe20002000000 */
[----:B------:R-:W-:-:S01]  /*4350*/  FFMA.FTZ R81, R81, UR6, -R55 ;  /* 0x0000000651517c23 */ /* 0x000fc20008010837 */
[----:B------:R-:W-:Y:S01]  /*4360*/  FMNMX.FTZ R58, R62, R59, !PT ;  /* 0x0000003b3e3a7209 */ /* 0x000fe20007810000 */
[----:B---3--:R-:W-:-:S01]  /*4370*/  FFMA.FTZ R34, R92, UR6, -R55 ;  /* 0x000000065c227c23 */ /* 0x008fc20008010837 */
[----:B------:R-:W-:Y:S01]  /*4380*/  FSEL R92, R101, -INF , P1 ;  /* 0xff800000655c7808 */ /* 0x000fe20000800000 */
[----:B------:R-:W-:-:S01]  /*4390*/  FFMA.FTZ R35, R93, UR6, -R55 ;  /* 0x000000065d237c23 */ /* 0x000fc20008010837 */
[----:B------:R-:W-:Y:S01]  /*43a0*/  FMNMX.FTZ R59, R63, R58, !PT ;  /* 0x0000003a3f3b7209 */ /* 0x000fe20007810000 */
[----:B------:R0:W-:Y:S01]  /*43b0*/  MUFU.EX2 R39, R80 ;  /* 0x0000005000277308 */ /* 0x0001e20000000800 */
[----:B------:R-:W-:-:S01]  /*43c0*/  FFMA.FTZ R58, R88, UR6, -R55 ;  /* 0x00000006583a7c23 */ /* 0x000fc20008010837 */
[--C-:B------:R-:W-:Y:S01]  /*43d0*/  FFMA.FTZ R94, R94, UR6, -R55.reuse ;  /* 0x000000065e5e7c23 */ /* 0x100fe20008010837 */
[----:B------:R-:W-:Y:S01]  /*43e0*/  FMNMX.FTZ R84, R64, R59, !PT ;  /* 0x0000003b40547209 */ /* 0x000fe20007810000 */
[--C-:B------:R-:W-:Y:S01]  /*43f0*/  FFMA.FTZ R6, R6, UR6, -R55.reuse ;  /* 0x0000000606067c23 */ /* 0x100fe20008010837 */
[----:B------:R-:W-:-:S01]  /*4400*/  FFMA.FTZ R7, R7, UR6, -R55 ;  /* 0x0000000607077c23 */ /* 0x000fc20008010837 */
[--C-:B------:R-:W-:Y:S01]  /*4410*/  FFMA.FTZ R10, R10, UR6, -R55.reuse ;  /* 0x000000060a0a7c23 */ /* 0x100fe20008010837 */
[----:B------:R-:W-:Y:S01]  /*4420*/  FMNMX.FTZ R59, R65, R84, !PT ;  /* 0x00000054413b7209 */ /* 0x000fe20007810000 */
[----:B------:R1:W2:Y:S01]  /*4430*/  MUFU.EX2 R42, R81 ;  /* 0x00000051002a7308 */ /* 0x0002a20000000800 */
[----:B0-----:R-:W-:-:S01]  /*4440*/  FFMA.FTZ R80, R86, UR6, -R55 ;  /* 0x0000000656507c23 */ /* 0x001fc20008010837 */
[--C-:B------:R-:W-:Y:S01]  /*4450*/  FFMA.FTZ R11, R11, UR6, -R55.reuse ;  /* 0x000000060b0b7c23 */ /* 0x100fe20008010837 */
[----:B------:R-:W-:Y:S01]  /*4460*/  FMNMX.FTZ R84, R66, R59, !PT ;  /* 0x0000003b42547209 */ /* 0x000fe20007810000 */
[--C-:B------:R-:W-:Y:S01]  /*4470*/  FFMA.FTZ R20, R20, UR6, -R55.reuse ;  /* 0x0000000614147c23 */ /* 0x100fe20008010837 */
[----:B------:R-:W-:-:S01]  /*4480*/  FFMA.FTZ R21, R21, UR6, -R55 ;  /* 0x0000000615157c23 */ /* 0x000fc20008010837 */
[--C-:B------:R-:W-:Y:S01]  /*4490*/  FFMA.FTZ R27, R27, UR6, -R55.reuse ;  /* 0x000000061b1b7c23 */ /* 0x100fe20008010837 */
[----:B------:R-:W-:Y:S01]  /*44a0*/  FMNMX.FTZ R84, R67, R84, !PT ;  /* 0x0000005443547209 */ /* 0x000fe20007810000 */
[----:B------:R0:W-:Y:S01]  /*44b0*/  MUFU.EX2 R59, R89 ;  /* 0x00000059003b7308 */ /* 0x0001e20000000800 */
[----:B-1----:R-:W-:-:S01]  /*44c0*/  FFMA.FTZ R81, R91, UR6, -R55 ;  /* 0x000000065b517c23 */ /* 0x002fc20008010837 */
[----:B------:R-:W-:Y:S01]  /*44d0*/  FSEL R91, R100, -INF , P2 ;  /* 0xff800000645b7808 */ /* 0x000fe20001000000 */
[----:B------:R-:W-:-:S01]  /*44e0*/  FFMA.FTZ R68, R68, UR6, -R55 ;  /* 0x0000000644447c23 */ /* 0x000fc20008010837 */
[----:B------:R-:W-:Y:S01]  /*44f0*/  FMNMX.FTZ R85, R45, R84, !PT ;  /* 0x000000542d557209 */ /* 0x000fe20007810000 */
[----:B------:R-:W-:-:S01]  /*4500*/  FFMA.FTZ R84, R90, UR6, -R55 ;  /* 0x000000065a547c23 */ /* 0x000fc20008010837 */
[----:B------:R-:W-:Y:S01]  /*4510*/  FSEL R90, R99, -INF , P3 ;  /* 0xff800000635a7808 */ /* 0x000fe20001800000 */
[----:B------:R-:W-:-:S01]  /*4520*/  FFMA.FTZ R69, R69, UR6, -R55 ;  /* 0x0000000645457c23 */ /* 0x000fc20008010837 */
[----:B------:R-:W-:Y:S01]  /*4530*/  FMNMX.FTZ R85, R44, R85, !PT ;  /* 0x000000552c557209 */ /* 0x000fe20007810000 */
[----:B------:R-:W-:Y:S01]  /*4540*/  MUFU.EX2 R38, R94 ;  /* 0x0000005e00267308 */ /* 0x000fe20000000800 */
[----:B------:R-:W-:-:S01]  /*4550*/  FFMA.FTZ R71, R71, UR6, -R55 ;  /* 0x0000000647477c23 */ /* 0x000fc20008010837 */
        /* <DEDUP_REMOVED lines=18> */
[----:B------:R-:W-:Y:S01]  /*4680*/  FFMA.FTZ R30, R30, UR6, -R55 ;  /* 0x000000061e1e7c23 */ /* 0x000fe20008010837 */
[----:B--2---:R-:W-:Y:S01]  /*4690*/  F2FP.SATFINITE.E4M3.F32.PACK_AB_MERGE_C R204, R42, R39, RZ ;  /* 0x000000272acc723e */ /* 0x004fe200048070ff */
[--C-:B------:R-:W-:Y:S01]  /*46a0*/  IMAD.MOV.U32 R99, RZ, RZ, R25.reuse ;  /* 0x000000ffff637224 */ /* 0x100fe200078e0019 */
[----:B------:R-:W-:Y:S01]  /*46b0*/  FMNMX.FTZ R85, R50, R85, !PT ;  /* 0x0000005532557209 */ /* 0x000fe20007810000 */
[----:B------:R-:W-:Y:S01]  /*46c0*/  MUFU.EX2 R10, R10 ;  /* 0x0000000a000a7308 */ /* 0x000fe20000000800 */
[----:B------:R-:W-:-:S02]  /*46d0*/  IMAD.MOV.U32 R98, RZ, RZ, R25 ;  /* 0x000000ffff627224 */ /* 0x000fc400078e0019 */
[----:B------:R-:W-:Y:S01]  /*46e0*/  FMNMX.FTZ R86, R28, R85, !PT ;  /* 0x000000551c567209 */ /* 0x000fe20007810000 */
[--C-:B------:R-:W-:Y:S01]  /*46f0*/  IMAD.MOV.U32 R101, RZ, RZ, R25.reuse ;  /* 0x000000ffff657224 */ /* 0x100fe200078e0019 */
[----:B------:R-:W-:Y:S01]  /*4700*/  FSEL R85, R96, -INF , P6 ;  /* 0xff80000060557808 */ /* 0x000fe20003000000 */
[--C-:B------:R-:W-:Y:S01]  /*4710*/  IMAD.MOV.U32 R100, RZ, RZ, R25.reuse ;  /* 0x000000ffff647224 */ /* 0x100fe200078e0019 */
[----:B------:R-:W-:Y:S01]  /*4720*/  FMNMX.FTZ R88, R29, R86, !PT ;  /* 0x000000561d587209 */ /* 0x000fe20007810000 */
[----:B------:R-:W1:Y:S01]  /*4730*/  MUFU.EX2 R11, R11 ;  /* 0x0000000b000b7308 */ /* 0x000e620000000800 */
[----:B------:R-:W-:Y:S01]  /*4740*/  FSEL R86, R97, -INF , P5 ;  /* 0xff80000061567808 */ /* 0x000fe20002800000 */
[----:B------:R-:W-:Y:S01]  /*4750*/  IMAD.MOV.U32 R108, RZ, RZ, R25 ;  /* 0x000000ffff6c7224 */ /* 0x000fe200078e0019 */
[----:B0-----:R-:W-:-:S04]  /*4760*/  FMNMX.FTZ R89, R85, R88, !PT ;  /* 0x0000005855597209 */ /* 0x001fc80007810000 */
[----:B------:R-:W-:Y:S01]  /*4770*/  FMNMX.FTZ R88, R86, R89, !PT ;  /* 0x0000005956587209 */ /* 0x000fe20007810000 */
[----:B------:R-:W-:Y:S03]  /*4780*/  MUFU.EX2 R20, R20 ;  /* 0x0000001400147308 */ /* 0x000fe60000000800 */
[----:B------:R-:W-:-:S04]  /*4790*/  FMNMX.FTZ R89, R87, R88, !PT ;  /* 0x0000005857597209 */ /* 0x000fc80007810000 */
[----:B------:R-:W-:Y:S01]  /*47a0*/  FMNMX.FTZ R88, R90, R89, !PT ;  /* 0x000000595a587209 */ /* 0x000fe20007810000 */
[----:B------:R-:W-:Y:S01]  /*47b0*/  MUFU.EX2 R21, R21 ;  /* 0x0000001500157308 */ /* 0x000fe20000000800 */
[----:B-1----:R-:W-:Y:S02]  /*47c0*/  F2FP.SATFINITE.E4M3.F32.PACK_AB_MERGE_C R200, R11, R10, RZ ;  /* 0x0000000a0bc8723e */ /* 0x002fe400048070ff */
[----:B------:R-:W-:Y:S01]  /*47d0*/  FMNMX.FTZ R89, R91, R88, !PT ;  /* 0x000000585b597209 */ /* 0x000fe20007810000 */
[----:B------:R-:W-:-:S01]  /*47e0*/  FFMA.FTZ R88, R74, UR6, -R55 ;  /* 0x000000064a587c23 */ /* 0x000fc20008010837 */
[--C-:B------:R-:W-:Y:S01]  /*47f0*/  FFMA.FTZ R74, R95, UR6, -R55.reuse ;  /* 0x000000065f4a7c23 */ /* 0x100fe20008010837 */
[----:B------:R-:W-:Y:S02]  /*4800*/  F2FP.SATFINITE.E4M3.F32.PACK_AB_MERGE_C R200, R7, R6, R200 ;  /* 0x0000000607c8723e */ /* 0x000fe400048070c8 */
[----:B------:R-:W-:Y:S01]  /*4810*/  FMNMX.FTZ R93, R92, R89, !PT ;  /* 0x000000595c5d7209 */ /* 0x000fe20007810000 */
[----:B------:R-:W-:-:S01]  /*4820*/  FFMA.FTZ R89, R52, UR6, -R55 ;  /* 0x0000000634597c23 */ /* 0x000fc20008010837 */
[--C-:B------:R-:W-:Y:S01]  /*4830*/  FFMA.FTZ R52, R53, UR6, -R55.reuse ;  /* 0x0000000635347c23 */ /* 0x100fe20008010837 */
[----:B------:R-:W-:-:S01]  /*4840*/  FFMA.FTZ R53, R54, UR6, -R55 ;  /* 0x0000000636357c23 */ /* 0x000fc20008010837 */
[----:B------:R-:W-:Y:S01]  /*4850*/  MUFU.EX2 R34, R34 ;  /* 0x0000002200227308 */ /* 0x000fe20000000800 */
[----:B------:R-:W0:Y:S07]  /*4860*/  SHFL.BFLY PT, R94, R93, 0x2, 0x1f ;  /* 0x0c401f005d5e7f89 */ /* 0x000e2e00000e0000 */
[----:B------:R-:W1:Y:S08]  /*4870*/  MUFU.EX2 R27, R27 ;  /* 0x0000001b001b7308 */ /* 0x000e700000000800 */
[----:B------:R-:W2:Y:S08]  /*4880*/  MUFU.EX2 R35, R35 ;  /* 0x0000002300237308 */ /* 0x000eb00000000800 */
[----:B------:R-:W-:Y:S01]  /*4890*/  MUFU.EX2 R43, R43 ;  /* 0x0000002b002b7308 */ /* 0x000fe20000000800 */
[----:B0-----:R-:W-:-:S02]  /*48a0*/  FMNMX.FTZ R94, R93, R94, !PT ;  /* 0x0000005e5d5e7209 */ /* 0x001fc40007810000 */
[----:B-1----:R-:W-:-:S03]  /*48b0*/  F2FP.SATFINITE.E4M3.F32.PACK_AB_MERGE_C R202, R27, R34, RZ ;  /* 0x000000221bca723e */ /* 0x002fc600048070ff */
[----:B------:R-:W0:Y:S01]  /*48c0*/  SHFL.BFLY PT, R93, R94, 0x1, 0x1f ;  /* 0x0c201f005e5d7f89 */ /* 0x000e2200000e0000 */
[----:B------:R-:W-:Y:S01]  /*48d0*/  F2FP.SATFINITE.E4M3.F32.PACK_AB_MERGE_C R202, R21, R20, R202 ;  /* 0x0000001415ca723e */ /* 0x000fe200048070ca */
[----:B------:R-:W-:Y:S01]  /*48e0*/  MUFU.EX2 R57, R57 ;  /* 0x0000003900397308 */ /* 0x000fe20000000800 */
[----:B--2---:R-:W-:-:S07]  /*48f0*/  F2FP.SATFINITE.E4M3.F32.PACK_AB_MERGE_C R204, R38, R35, R204 ;  /* 0x0000002326cc723e */ /* 0x004fce00048070cc */
[----:B------:R-:W1:Y:S08]  /*4900*/  MUFU.EX2 R80, R80 ;  /* 0x0000005000507308 */ /* 0x000e700000000800 */
[----:B------:R-:W-:Y:S01]  /*4910*/  MUFU.EX2 R58, R58 ;  /* 0x0000003a003a7308 */ /* 0x000fe20000000800 */
[----:B0-----:R-:W-:Y:S01]  /*4920*/  FMNMX.FTZ R120, R94, R93, !PT ;  /* 0x0000005d5e787209 */ /* 0x001fe20007810000 */
[----:B------:R-:W-:-:S06]  /*4930*/  IMAD.U32 R93, RZ, RZ, UR6 ;  /* 0x00000006ff5d7e24 */ /* 0x000fcc000f8e00ff */
[----:B------:R-:W-:Y:S01]  /*4940*/  MUFU.EX2 R81, R81 ;  /* 0x0000005100517308 */ /* 0x000fe20000000800 */
[----:B-1----:R-:W-:Y:S01]  /*4950*/  F2FP.SATFINITE.E4M3.F32.PACK_AB_MERGE_C R206, R80, R57, RZ ;  /* 0x0000003950ce723e */ /* 0x002fe200048070ff */
[C---:B------:R-:W-:Y:S01]  /*4960*/  FFMA.FTZ R93, R120.reuse, R93, -8 ;  /* 0xc1000000785d7423 */ /* 0x040fe2000001005d */
[----:B------:R-:W-:Y:S02]  /*4970*/  FSETP.NEU.FTZ.AND P1, PT, R120, -INF , PT ;  /* 0xff8000007800780b */ /* 0x000fe40003f3d000 */
[----:B------:R-:W-:Y:S02]  /*4980*/  F2FP.SATFINITE.E4M3.F32.PACK_AB_MERGE_C R206, R56, R43, R206 ;  /* 0x0000002b38ce723e */ /* 0x000fe400048070ce */
[----:B------:R-:W-:Y:S01]  /*4990*/  FSEL R93, R93, RZ, P1 ;  /* 0x000000ff5d5d7208 */ /* 0x000fe20000800000 */
[----:B------:R-:W-:Y:S01]  /*49a0*/  MUFU.EX2 R84, R84 ;  /* 0x0000005400547308 */ /* 0x000fe20000000800 */
[----:B------:R-:W-:-:S03]  /*49b0*/  PLOP3.LUT P1, PT, PT, PT, UP0, 0x80, 0x0 ;  /* 0x000000000000781c */ /* 0x000fc60003f2f008 */
[--C-:B------:R-:W-:Y:S01]  /*49c0*/  FFMA.FTZ R5, R5, UR6, -R93.reuse ;  /* 0x0000000605057c23 */ /* 0x100fe2000801085d */
[----:B------:R-:W-:-:S01]  /*49d0*/  FFMA.FTZ R4, R4, UR6, -R93 ;  /* 0x0000000604047c23 */ /* 0x000fc2000801085d */
[--C-:B------:R-:W-:Y:S01]  /*49e0*/  FFMA.FTZ R54, R8, UR6, -R93.reuse ;  /* 0x0000000608367c23 */ /* 0x100fe2000801085d */
[----:B------:R-:W-:-:S01]  /*49f0*/  FFMA.FTZ R55, R9, UR6, -R93 ;  /* 0x0000000609377c23 */ /* 0x000fc2000801085d */
[--C-:B------:R-:W-:Y:S01]  /*4a00*/  FFMA.FTZ R8, R13, UR6, -R93.reuse ;  /* 0x000000060d087c23 */ /* 0x100fe2000801085d */
[----:B------:R-:W-:-:S01]  /*4a10*/  FFMA.FTZ R9, R12, UR6, -R93 ;  /* 0x000000060c097c23 */ /* 0x000fc2000801085d */
[----:B------:R-:W-:Y:S01]  /*4a20*/  MUFU.EX2 R5, R5 ;  /* 0x0000000500057308 */ /* 0x000fe20000000800 */
[----:B------:R-:W-:-:S01]  /*4a30*/  FFMA.FTZ R13, R24, UR6, -R93 ;  /* 0x00000006180d7c23 */ /* 0x000fc2000801085d */
[--C-:B------:R-:W-:Y:S01]  /*4a40*/  FFMA.FTZ R24, R61, UR6, -R93.reuse ;  /* 0x000000063d187c23 */ /* 0x100fe2000801085d */
[----:B------:R-:W-:-:S01]  /*4a50*/  FFMA.FTZ R96, R14, UR6, -R93 ;  /* 0x000000060e607c23 */ /* 0x000fc2000801085d */
[--C-:B------:R-:W-:Y:S01]  /*4a60*/  FFMA.FTZ R61, R65, UR6, -R93.reuse ;  /* 0x00000006413d7c23 */ /* 0x100fe2000801085d */
[----:B------:R-:W-:-:S01]  /*4a70*/  FFMA.FTZ R15, R15, UR6, -R93 ;  /* 0x000000060f0f7c23 */ /* 0x000fc2000801085d */
[----:B------:R-:W-:Y:S01]  /*4a80*/  FFMA.FTZ R14, R79, UR6, -R93 ;  /* 0x000000064f0e7c23 */ /* 0x000fe2000801085d */
[----:B------:R-:W-:-:S01]  /*4a90*/  FADD.FTZ R65, R6, R7 ;  /* 0x0000000706417221 */ /* 0x000fc20000010000 */
        /* <DEDUP_REMOVED lines=9> */
[----:B------:R-:W-:-:S01]  /*4b30*/  FFMA.FTZ R63, R63, UR6, -R93 ;  /* 0x000000063f3f7c23 */ /* 0x000fc2000801085d */
[--C-:B------:R-:W-:Y:S01]  /*4b40*/  FFMA.FTZ R66, R66, UR6, -R93.reuse ;  /* 0x0000000642427c23 */ /* 0x100fe2000801085d */
[----:B------:R-:W-:-:S01]  /*4b50*/  FFMA.FTZ R67, R67, UR6, -R93 ;  /* 0x0000000643437c23 */ /* 0x000fc2000801085d */
[--C-:B------:R-:W-:Y:S01]  /*4b60*/  FFMA.FTZ R45, R45, UR6, -R93.reuse ;  /* 0x000000062d2d7c23 */ /* 0x100fe2000801085d */
[----:B------:R-:W-:-:S01]  /*4b70*/  FFMA.FTZ R44, R44, UR6, -R93 ;  /* 0x000000062c2c7c23 */ /* 0x000fc2000801085d */
[--C-:B------:R-:W-:Y:S01]  /*4b80*/  FFMA.FTZ R46, R46, UR6, -R93.reuse ;  /* 0x000000062e2e7c23 */ /* 0x100fe2000801085d */
[----:B------:R-:W-:-:S01]  /*4b90*/  FFMA.FTZ R47, R47, UR6, -R93 ;  /* 0x000000062f2f7c23 */ /* 0x000fc2000801085d */
[----:B------:R2:W3:Y:S01]  /*4ba0*/  MUFU.EX2 R95, R55 ;  /* 0x00000037005f7308 */ /* 0x0004e20000000800 */
        /* <DEDUP_REMOVED lines=8> */
[----:B--2---:R-:W-:-:S01]  /*4c30*/  FFMA.FTZ R55, R60, UR6, -R93 ;  /* 0x000000063c377c23 */ /* 0x004fc2000801085d */
[----:B------:R-:W-:Y:S01]  /*4c40*/  FADD.FTZ R60, R10, R65 ;  /* 0x000000410a3c7221 */ /* 0x000fe20000010000 */
[----:B-1----:R-:W-:-:S01]  /*4c50*/  FADD.FTZ R64, R54, R79 ;  /* 0x0000004f36407221 */ /* 0x002fc20000010000 */
[--C-:B------:R-:W-:Y:S01]  /*4c60*/  FFMA.FTZ R85, R85, UR6, -R93.reuse ;  /* 0x0000000655557c23 */ /* 0x100fe2000801085d */
[----:B------:R-:W-:-:S01]  /*4c70*/  FFMA.FTZ R86, R86, UR6, -R93 ;  /* 0x0000000656567c23 */ /* 0x000fc2000801085d */
[----:B------:R-:W-:Y:S01]  /*4c80*/  FADD.FTZ R65, R11, R60 ;  /* 0x0000003c0b417221 */ /* 0x000fe20000010000 */
[----:B------:R-:W-:-:S01]  /*4c90*/  FFMA.FTZ R87, R87, UR6, -R93 ;  /* 0x0000000657577c23 */ /* 0x000fc2000801085d */
[----:B------:R-:W1:Y:S01]  /*4ca0*/  MUFU.EX2 R9, R9 ;  /* 0x0000000900097308 */ /* 0x000e620000000800 */
[----:B---3--:R-:W-:-:S01]  /*4cb0*/  FADD.FTZ R79, R95, R64 ;  /* 0x000000405f4f7221 */ /* 0x008fc20000010000 */
[----:B------:R-:W-:Y:S01]  /*4cc0*/  FADD.FTZ R60, R20, R65 ;  /* 0x00000041143c7221 */ /* 0x000fe20000010000 */
[----:B------:R-:W-:Y:S01]  /*4cd0*/  F2FP.SATFINITE.E4M3.F32.PACK_AB_MERGE_C R54, R95, R54, RZ ;  /* 0x000000365f36723e */ /* 0x000fe200048070ff */
[--C-:B------:R-:W-:Y:S01]  /*4ce0*/  FFMA.FTZ R90, R90, UR6, -R93.reuse ;  /* 0x000000065a5a7c23 */ /* 0x100fe2000801085d */
[----:B------:R-:W-:-:S01]  /*4cf0*/  FFMA.FTZ R91, R91, UR6, -R93 ;  /* 0x000000065b5b7c23 */ /* 0x000fc2000801085d */
[----:B------:R-:W-:Y:S01]  /*4d00*/  FADD.FTZ R65, R21, R60 ;  /* 0x0000003c15417221 */ /* 0x000fe20000010000 */
[----:B------:R-:W-:Y:S01]  /*4d10*/  F2FP.SATFINITE.E4M3.F32.PACK_AB_MERGE_C R201, R4, R5, R54 ;  /* 0x0000000504c9723e */ /* 0x000fe20004807036 */
[----:B------:R2:W3:Y:S01]  /*4d20*/  MUFU.EX2 R94, R15 ;  /* 0x0000000f005e7308 */ /* 0x0004e20000000800 */
[----:B0-----:R-:W-:-:S01]  /*4d30*/  FADD.FTZ R64, R8, R79 ;  /* 0x0000004f08407221 */ /* 0x001fc20000010000 */
[----:B------:R-:W-:Y:S01]  /*4d40*/  FADD.FTZ R60, R34, R65 ;  /* 0x00000041223c7221 */ /* 0x000fe20000010000 */
[----:B------:R-:W-:-:S01]  /*4d50*/  FFMA.FTZ R92, R92, UR6, -R93 ;  /* 0x000000065c5c7c23 */ /* 0x000fc2000801085d */
[----:B------:R-:W-:Y:S01]  /*4d60*/  F2FP.SATFINITE.E4M3.F32.PACK_AB_MERGE_C R208, R84, R81, RZ ;  /* 0x0000005154d0723e */ /* 0x000fe200048070ff */
[----:B------:R-:W-:-:S02]  /*4d70*/  IMAD.MOV.U32 R54, RZ, RZ, R25 ;  /* 0x000000ffff367224 */ /* 0x000fc400078e0019 */
[----:B------:R-:W-:Y:S01]  /*4d80*/  FADD.FTZ R60, R27, R60 ;  /* 0x0000003c1b3c7221 */ /* 0x000fe20000010000 */
[----:B------:R-:W-:Y:S01]  /*4d90*/  IMAD.MOV.U32 R27, RZ, RZ, R25 ;  /* 0x000000ffff1b7224 */ /* 0x000fe200078e0019 */
[----:B------:R-:W0:Y:S01]  /*4da0*/  MUFU.EX2 R97, R96 ;  /* 0x0000006000617308 */ /* 0x000e220000000800 */
[----:B-1----:R-:W-:-:S01]  /*4db0*/  FADD.FTZ R3, R9, R64 ;  /* 0x0000004009037221 */ /* 0x002fc20000010000 */
[----:B--2---:R-:W-:Y:S01]  /*4dc0*/  FFMA.FTZ R15, R78, UR6, -R93 ;  /* 0x000000064e0f7c23 */ /* 0x004fe2000801085d */
[----:B------:R-:W-:-:S01]  /*4dd0*/  FADD.FTZ R65, R35, R60 ;  /* 0x0000003c23417221 */ /* 0x000fc20000010000 */
[----:B------:R-:W-:Y:S01]  /*4de0*/  F2FP.SATFINITE.E4M3.F32.PACK_AB_MERGE_C R208, R59, R58, R208 ;  /* 0x0000003a3bd0723e */ /* 0x000fe200048070d0 */
[--C-:B------:R-:W-:Y:S02]  /*4df0*/  IMAD.MOV.U32 R35, RZ, RZ, R25.reuse ;  /* 0x000000ffff237224 */ /* 0x100fe400078e0019 */
[----:B------:R-:W-:Y:S01]  /*4e00*/  IMAD.MOV.U32 R79, RZ, RZ, R25 ;  /* 0x000000ffff4f7224 */ /* 0x000fe200078e0019 */
[----:B------:R-:W1:Y:S01]  /*4e10*/  MUFU.EX2 R12, R12 ;  /* 0x0000000c000c7308 */ /* 0x000e620000000800 */
[----:B---3--:R-:W-:-:S01]  /*4e20*/  FADD.FTZ R64, R94, R3 ;  /* 0x000000035e407221 */ /* 0x008fc20000010000 */
[----:B------:R-:W-:-:S02]  /*4e30*/  IMAD.MOV.U32 R78, RZ, RZ, R25 ;  /* 0x000000ffff4e7224 */ /* 0x000fc400078e0019 */
[--C-:B------:R-:W-:Y:S02]  /*4e40*/  IMAD.MOV.U32 R93, RZ, RZ, R25.reuse ;  /* 0x000000ffff5d7224 */ /* 0x100fe400078e0019 */
[----:B------:R-:W-:Y:S02]  /*4e50*/  IMAD.MOV.U32 R95, RZ, RZ, R25 ;  /* 0x000000ffff5f7224 */ /* 0x000fe400078e0019 */
[----:B------:R-:W2:Y:S01]  /*4e60*/  MUFU.EX2 R13, R13 ;  /* 0x0000000d000d7308 */ /* 0x000ea20000000800 */
[----:B0-----:R-:W-:-:S01]  /*4e70*/  FADD.FTZ R3, R97, R64 ;  /* 0x0000004061037221 */ /* 0x001fc20000010000 */
[----:B------:R-:W-:Y:S01]  /*4e80*/  FADD.FTZ R64, R38, R65 ;  /* 0x0000004126407221 */ /* 0x000fe20000010000 */
[----:B------:R-:W-:Y:S01]  /*4e90*/  F2FP.SATFINITE.E4M3.F32.PACK_AB_MERGE_C R94, R97, R94, RZ ;  /* 0x0000005e615e723e */ /* 0x000fe200048070ff */
[--C-:B------:R-:W-:Y:S02]  /*4ea0*/  IMAD.MOV.U32 R38, RZ, RZ, R25.reuse ;  /* 0x000000ffff267224 */ /* 0x100fe400078e0019 */
[----:B------:R-:W-:Y:S01]  /*4eb0*/  IMAD.MOV.U32 R97, RZ, RZ, R25 ;  /* 0x000000ffff617224 */ /* 0x000fe200078e0019 */
[----:B------:R-:W-:Y:S01]  /*4ec0*/  F2FP.SATFINITE.E4M3.F32.PACK_AB_MERGE_C R203, R9, R8, R94 ;  /* 0x0000000809cb723e */ /* 0x000fe2000480705e */
[----:B------:R-:W0:Y:S01]  /*4ed0*/  MUFU.EX2 R77, R77 ;  /* 0x0000004d004d7308 */ /* 0x000e220000000800 */
[----:B-1----:R-:W-:-:S01]  /*4ee0*/  FADD.FTZ R60, R12, R3 ;  /* 0x000000030c3c7221 */ /* 0x002fc20000010000 */
[----:B------:R-:W-:Y:S01]  /*4ef0*/  FADD.FTZ R3, R39, R64 ;  /* 0x0000004027037221 */ /* 0x000fe20000010000 */
[----:B------:R-:W-:-:S02]  /*4f00*/  IMAD.MOV.U32 R39, RZ, RZ, R25 ;  /* 0x000000ffff277224 */ /* 0x000fc400078e0019 */
[--C-:B------:R-:W-:Y:S02]  /*4f10*/  IMAD.MOV.U32 R94, RZ, RZ, R25.reuse ;  /* 0x000000ffff5e7224 */ /* 0x100fe400078e0019 */
[----:B------:R-:W-:Y:S01]  /*4f20*/  IMAD.MOV.U32 R96, RZ, RZ, R25 ;  /* 0x000000ffff607224 */ /* 0x000fe200078e0019 */
[----:B------:R-:W1:Y:S01]  /*4f30*/  MUFU.EX2 R76, R76 ;  /* 0x0000004c004c7308 */ /* 0x000e620000000800 */
[----:B--2---:R-:W-:-:S07]  /*4f40*/  FADD.FTZ R60, R13, R60 ;  /* 0x0000003c0d3c7221 */ /* 0x004fce0000010000 */
[----:B------:R-:W2:Y:S01]  /*4f50*/  MUFU.EX2 R14, R14 ;  /* 0x0000000e000e7308 */ /* 0x000ea20000000800 */
[----:B0-----:R-:W-:-:S01]  /*4f60*/  FADD.FTZ R65, R77, R60 ;  /* 0x0000003c4d417221 */ /* 0x001fc20000010000 */
[----:B------:R-:W-:Y:S01]  /*4f70*/  FADD.FTZ R60, R42, R3 ;  /* 0x000000032a3c7221 */ /* 0x000fe20000010000 */
[----:B------:R-:W-:-:S03]  /*4f80*/  IMAD.MOV.U32 R42, RZ, RZ, R25 ;  /* 0x000000ffff2a7224 */ /* 0x000fc600078e0019 */
[----:B------:R-:W-:Y:S01]  /*4f90*/  FADD.FTZ R3, R43, R60 ;  /* 0x0000003c2b037221 */ /* 0x000fe20000010000 */
[----:B------:R-:W-:Y:S01]  /*4fa0*/  IMAD.MOV.U32 R43, RZ, RZ, R25 ;  /* 0x000000ffff2b7224 */ /* 0x000fe200078e0019 */
[----:B------:R-:W0:Y:S01]  /*4fb0*/  MUFU.EX2 R15, R15 ;  /* 0x0000000f000f7308 */ /* 0x000e220000000800 */
[----:B-1----:R-:W-:-:S01]  /*4fc0*/  FADD.FTZ R65, R76, R65 ;  /* 0x000000414c417221 */ /* 0x002fc20000010000 */
[----:B------:R-:W-:Y:S01]  /*4fd0*/  FADD.FTZ R64, R56, R3 ;  /* 0x0000000338407221 */ /* 0x000fe20000010000 */
[----:B------:R-:W-:Y:S01]  /*4fe0*/  F2FP.SATFINITE.E4M3.F32.PACK_AB_MERGE_C R76, R76, R77, RZ ;  /* 0x0000004d4c4c723e */ /* 0x000fe200048070ff */
[----:B------:R-:W-:Y:S02]  /*4ff0*/  IMAD.MOV.U32 R56, RZ, RZ, R25 ;  /* 0x000000ffff387224 */ /* 0x000fe400078e0019 */
[----:B------:R-:W-:-:S01]  /*5000*/  FADD.FTZ R3, R57, R64 ;  /* 0x0000004039037221 */ /* 0x000fc20000010000 */
[----:B------:R-:W-:Y:S01]  /*5010*/  F2FP.SATFINITE.E4M3.F32.PACK_AB_MERGE_C R205, R13, R12, R76 ;  /* 0x0000000c0dcd723e */ /* 0x000fe2000480704c */
[----:B------:R-:W1:Y:S01]  /*5020*/  MUFU.EX2 R83, R83 ;  /* 0x0000005300537308 */ /* 0x000e620000000800 */
[----:B--2---:R-:W-:-:S01]  /*5030*/  FADD.FTZ R60, R14, R65 ;  /* 0x000000410e3c7221 */ /* 0x004fc20000010000 */
[----:B------:R-:W-:Y:S01]  /*5040*/  FADD.FTZ R3, R80, R3 ;  /* 0x0000000350037221 */ /* 0x000fe20000010000 */
[----:B------:R-:W-:-:S02]  /*5050*/  IMAD.MOV.U32 R57, RZ, RZ, R25 ;  /* 0x000000ffff397224 */ /* 0x000fc400078e0019 */
[----:B------:R-:W-:Y:S02]  /*5060*/  IMAD.MOV.U32 R64, RZ, RZ, R25 ;  /* 0x000000ffff407224 */ /* 0x000fe400078e0019 */
[----:B------:R-:W-:-:S01]  /*5070*/  FADD.FTZ R10, R58, R3 ;  /* 0x000000033a0a7221 */ /* 0x000fc20000010000 */
[----:B------:R-:W-:Y:S01]  /*5080*/  IMAD.MOV.U32 R58, RZ, RZ, R25 ;  /* 0x000000ffff3a7224 */ /* 0x000fe200078e0019 */
[----:B------:R-:W2:Y:S01]  /*5090*/  MUFU.EX2 R82, R82 ;  /* 0x0000005200527308 */ /* 0x000ea20000000800 */
[----:B0-----:R-:W-:-:S01]  /*50a0*/  FADD.FTZ R60, R15, R60 ;  /* 0x0000003c0f3c7221 */ /* 0x001fc20000010000 */
[----:B------:R-:W-:Y:S01]  /*50b0*/  FADD.FTZ R10, R59, R10 ;  /* 0x0000000a3b0a7221 */ /* 0x000fe20000010000 */
[--C-:B------:R-:W-:Y:S02]  /*50c0*/  IMAD.MOV.U32 R59, RZ, RZ, R25.reuse ;  /* 0x000000ffff3b7224 */ /* 0x100fe400078e0019 */
[----:B------:R-:W-:Y:S02]  /*50d0*/  IMAD.MOV.U32 R77, RZ, RZ, R25 ;  /* 0x000000ffff4d7224 */ /* 0x000fe400078e0019 */
[----:B------:R-:W-:-:S01]  /*50e0*/  FADD.FTZ R11, R81, R10 ;  /* 0x0000000a510b7221 */ /* 0x000fc20000010000 */
[----:B------:R-:W-:Y:S01]  /*50f0*/  IMAD.MOV.U32 R76, RZ, RZ, R25 ;  /* 0x000000ffff4c7224 */ /* 0x000fe200078e0019 */
[----:B------:R-:W0:Y:S01]  /*5100*/  MUFU.EX2 R24, R24 ;  /* 0x0000001800187308 */ /* 0x000e220000000800 */
[----:B-1----:R-:W-:-:S01]  /*5110*/  FADD.FTZ R65, R83, R60 ;  /* 0x0000003c53417221 */ /* 0x002fc20000010000 */
[----:B------:R-:W-:Y:S01]  /*5120*/  FADD.FTZ R11, R84, R11 ;  /* 0x0000000b540b7221 */ /* 0x000fe20000010000 */
[----:B------:R-:W-:-:S02]  /*5130*/  IMAD.MOV.U32 R60, RZ, RZ, R25 ;  /* 0x000000ffff3c7224 */ /* 0x000fc400078e0019 */
[--C-:B------:R-:W-:Y:S02]  /*5140*/  IMAD.MOV.U32 R81, RZ, RZ, R25.reuse ;  /* 0x000000ffff517224 */ /* 0x100fe400078e0019 */
[----:B------:R-:W-:Y:S01]  /*5150*/  IMAD.MOV.U32 R80, RZ, RZ, R25 ;  /* 0x000000ffff507224 */ /* 0x000fe200078e0019 */
[----:B------:R-:W1:Y:S01]  /*5160*/  MUFU.EX2 R55, R55 ;  /* 0x0000003700377308 */ /* 0x000e620000000800 */
[----:B--2---:R-:W-:-:S01]  /*5170*/  FADD.FTZ R65, R82, R65 ;  /* 0x0000004152417221 */ /* 0x004fc20000010000 */
[----:B------:R-:W-:Y:S01]  /*5180*/  F2FP.SATFINITE.E4M3.F32.PACK_AB_MERGE_C R82, R82, R83, RZ ;  /* 0x000000535252723e */ /* 0x000fe200048070ff */
[--C-:B------:R-:W-:Y:S02]  /*5190*/  IMAD.MOV.U32 R83, RZ, RZ, R25.reuse ;  /* 0x000000ffff537224 */ /* 0x100fe400078e0019 */
[--C-:B------:R-:W-:Y:S01]  /*51a0*/  IMAD.MOV.U32 R84, RZ, RZ, R25.reuse ;  /* 0x000000ffff547224 */ /* 0x100fe200078e0019 */
[----:B------:R-:W-:Y:S01]  /*51b0*/  F2FP.SATFINITE.E4M3.F32.PACK_AB_MERGE_C R207, R15, R14, R82 ;  /* 0x0000000e0fcf723e */ /* 0x000fe20004807052 */
[----:B------:R-:W-:Y:S01]  /*51c0*/  IMAD.MOV.U32 R82, RZ, RZ, R25 ;  /* 0x000000ffff527224 */ /* 0x000fe200078e0019 */
[----:B------:R-:W2:Y:S01]  /*51d0*/  MUFU.EX2 R62, R62 ;  /* 0x0000003e003e7308 */ /* 0x000ea20000000800 */
[----:B0-----:R-:W-:-:S01]  /*51e0*/  FADD.FTZ R34, R24, R65 ;  /* 0x0000004118227221 */ /* 0x001fc20000010000 */
[----:B------:R-:W-:-:S06]  /*51f0*/  IMAD.MOV.U32 R65, RZ, RZ, R25 ;  /* 0x000000ffff417224 */ /* 0x000fcc00078e0019 */
[----:B------:R-:W0:Y:S01]  /*5200*/  MUFU.EX2 R63, R63 ;  /* 0x0000003f003f7308 */ /* 0x000e220000000800 */
[----:B-1----:R-:W-:-:S07]  /*5210*/  FADD.FTZ R3, R55, R34 ;  /* 0x0000002237037221 */ /* 0x002fce0000010000 */
[----:B------:R-:W1:Y:S01]  /*5220*/  MUFU.EX2 R68, R68 ;  /* 0x0000004400447308 */ /* 0x000e620000000800 */
[----:B--2---:R-:W-:-:S07]  /*5230*/  FADD.FTZ R10, R62, R3 ;  /* 0x000000033e0a7221 */ /* 0x004fce0000010000 */
[----:B------:R-:W2:Y:S01]  /*5240*/  MUFU.EX2 R26, R26 ;  /* 0x0000001a001a7308 */ /* 0x000ea20000000800 */
[----:B0-----:R-:W-:-:S01]  /*5250*/  FADD.FTZ R3, R63, R10 ;  /* 0x0000000a3f037221 */ /* 0x001fc20000010000 */
[----:B------:R-:W-:Y:S01]  /*5260*/  F2FP.SATFINITE.E4M3.F32.PACK_AB_MERGE_C R62, R63, R62, RZ ;  /* 0x0000003e3f3e723e */ /* 0x000fe200048070ff */
[----:B------:R-:W-:-:S03]  /*5270*/  IMAD.MOV.U32 R63, RZ, RZ, R25 ;  /* 0x000000ffff3f7224 */ /* 0x000fc600078e0019 */
[----:B------:R-:W-:Y:S01]  /*5280*/  F2FP.SATFINITE.E4M3.F32.PACK_AB_MERGE_C R209, R55, R24, R62 ;  /* 0x0000001837d1723e */ /* 0x000fe2000480703e */
[----:B------:R-:W-:Y:S01]  /*5290*/  IMAD.MOV.U32 R24, RZ, RZ, R25 ;  /* 0x000000ffff187224 */ /* 0x000fe200078e0019 */
[----:B------:R-:W0:Y:S01]  /*52a0*/  MUFU.EX2 R69, R69 ;  /* 0x0000004500457308 */ /* 0x000e220000000800 */
[----:B-1----:R-:W-:-:S01]  /*52b0*/  FADD.FTZ R10, R68, R11 ;  /* 0x0000000b440a7221 */ /* 0x002fc20000010000 */
[--C-:B------:R-:W-:Y:S02]  /*52c0*/  IMAD.MOV.U32 R55, RZ, RZ, R25.reuse ;  /* 0x000000ffff377224 */ /* 0x100fe400078e0019 */
[----:B------:R-:W-:-:S04]  /*52d0*/  IMAD.MOV.U32 R62, RZ, RZ, R25 ;  /* 0x000000ffff3e7224 */ /* 0x000fc800078e0019 */
[----:B------:R-:W1:Y:S01]  /*52e0*/  MUFU.EX2 R61, R61 ;  /* 0x0000003d003d7308 */ /* 0x000e620000000800 */
[----:B--2---:R-:W-:-:S07]  /*52f0*/  FADD.FTZ R34, R26, R3 ;  /* 0x000000031a227221 */ /* 0x004fce0000010000 */
[----:B------:R-:W2:Y:S01]  /*5300*/  MUFU.EX2 R71, R71 ;  /* 0x0000004700477308 */ /* 0x000ea20000000800 */
[----:B0-----:R-:W-:-:S07]  /*5310*/  FADD.FTZ R10, R69, R10 ;  /* 0x0000000a450a7221 */ /* 0x001fce0000010000 */
[----:B------:R-:W0:Y:S01]  /*5320*/  MUFU.EX2 R66, R66 ;  /* 0x0000004200427308 */ /* 0x000e220000000800 */
[----:B-1----:R-:W-:-:S01]  /*5330*/  FADD.FTZ R3, R61, R34 ;  /* 0x000000223d037221 */ /* 0x002fc20000010000 */
[----:B------:R-:W-:-:S06]  /*5340*/  IMAD.MOV.U32 R34, RZ, RZ, R25 ;  /* 0x000000ffff227224 */ /* 0x000fcc00078e0019 */
[----:B------:R-:W1:Y:S01]  /*5350*/  MUFU.EX2 R70, R70 ;  /* 0x0000004600467308 */ /* 0x000e620000000800 */
[----:B--2---:R-:W-:-:S07]  /*5360*/  FADD.FTZ R11, R71, R10 ;  /* 0x0000000a470b7221 */ /* 0x004fce0000010000 */
[----:B------:R-:W2:Y:S01]  /*5370*/  MUFU.EX2 R67, R67 ;  /* 0x0000004300437308 */ /* 0x000ea20000000800 */
[----:B0-----:R-:W-:-:S07]  /*5380*/  FADD.FTZ R6, R66, R3 ;  /* 0x0000000342067221 */ /* 0x001fce0000010000 */
[----:B------:R-:W0:Y:S01]  /*5390*/  MUFU.EX2 R72, R72 ;  /* 0x0000004800487308 */ /* 0x000e220000000800 */
[----:B-1----:R-:W-:-:S01]  /*53a0*/  FADD.FTZ R11, R70, R11 ;  /* 0x0000000b460b7221 */ /* 0x002fc20000010000 */
[----:B------:R-:W-:Y:S01]  /*53b0*/  F2FP.SATFINITE.E4M3.F32.PACK_AB_MERGE_C R210, R70, R71, RZ ;  /* 0x0000004746d2723e */ /* 0x000fe200048070ff */
[--C-:B------:R-:W-:Y:S02]  /*53c0*/  IMAD.MOV.U32 R71, RZ, RZ, R25.reuse ;  /* 0x000000ffff477224 */ /* 0x100fe400078e0019 */
[--C-:B------:R-:W-:Y:S01]  /*53d0*/  IMAD.MOV.U32 R70, RZ, RZ, R25.reuse ;  /* 0x000000ffff467224 */ /* 0x100fe200078e0019 */
[----:B------:R-:W-:Y:S01]  /*53e0*/  F2FP.SATFINITE.E4M3.F32.PACK_AB_MERGE_C R210, R69, R68, R210 ;  /* 0x0000004445d2723e */ /* 0x000fe200048070d2 */
[----:B------:R-:W-:Y:S01]  /*53f0*/  IMAD.MOV.U32 R69, RZ, RZ, R25 ;  /* 0x000000ffff457224 */ /* 0x000fe200078e0019 */
[----:B------:R-:W1:Y:S01]  /*5400*/  MUFU.EX2 R45, R45 ;  /* 0x0000002d002d7308 */ /* 0x000e620000000800 */
[----:B--2---:R-:W-:-:S01]  /*5410*/  FADD.FTZ R6, R67, R6 ;  /* 0x0000000643067221 */ /* 0x004fc20000010000 */
[----:B------:R-:W-:Y:S01]  /*5420*/  F2FP.SATFINITE.E4M3.F32.PACK_AB_MERGE_C R66, R67, R66, RZ ;  /* 0x000000424342723e */ /* 0x000fe200048070ff */
[----:B------:R-:W-:-:S02]  /*5430*/  IMAD.MOV.U32 R67, RZ, RZ, R25 ;  /* 0x000000ffff437224 */ /* 0x000fc400078e0019 */
[--C-:B------:R-:W-:Y:S01]  /*5440*/  IMAD.MOV.U32 R68, RZ, RZ, R25.reuse ;  /* 0x000000ffff447224 */ /* 0x100fe200078e0019 */
[----:B------:R-:W-:Y:S01]  /*5450*/  F2FP.SATFINITE.E4M3.F32.PACK_AB_MERGE_C R211, R61, R26, R66 ;  /* 0x0000001a3dd3723e */ /* 0x000fe20004807042 */
[----:B------:R-:W-:Y:S01]  /*5460*/  IMAD.MOV.U32 R26, RZ, RZ, R25 ;  /* 0x000000ffff1a7224 */ /* 0x000fe200078e0019 */
[----:B------:R-:W2:Y:S01]  /*5470*/  MUFU.EX2 R73, R73 ;  /* 0x0000004900497308 */ /* 0x000ea20000000800 */
[----:B0-----:R-:W-:-:S01]  /*5480*/  FADD.FTZ R10, R72, R11 ;  /* 0x0000000b480a7221 */ /* 0x001fc20000010000 */
[--C-:B------:R-:W-:Y:S02]  /*5490*/  IMAD.MOV.U32 R61, RZ, RZ, R25.reuse ;  /* 0x000000ffff3d7224 */ /* 0x100fe400078e0019 */
[----:B------:R-:W-:-:S04]  /*54a0*/  IMAD.MOV.U32 R66, RZ, RZ, R25 ;  /* 0x000000ffff427224 */ /* 0x000fc800078e0019 */
[----:B------:R-:W0:Y:S01]  /*54b0*/  MUFU.EX2 R44, R44 ;  /* 0x0000002c002c7308 */ /* 0x000e220000000800 */
[----:B-1----:R-:W-:-:S07]  /*54c0*/  FADD.FTZ R3, R45, R6 ;  /* 0x000000062d037221 */ /* 0x002fce0000010000 */
[----:B------:R-:W1:Y:S01]  /*54d0*/  MUFU.EX2 R75, R75 ;  /* 0x0000004b004b7308 */ /* 0x000e620000000800 */
[----:B--2---:R-:W-:-:S07]  /*54e0*/  FADD.FTZ R10, R73, R10 ;  /* 0x0000000a490a7221 */ /* 0x004fce0000010000 */
[----:B------:R-:W2:Y:S01]  /*54f0*/  MUFU.EX2 R46, R46 ;  /* 0x0000002e002e7308 */ /* 0x000ea20000000800 */
[----:B0-----:R-:W-:-:S07]  /*5500*/  FADD.FTZ R3, R44, R3 ;  /* 0x000000032c037221 */ /* 0x001fce0000010000 */
[----:B------:R-:W0:Y:S01]  /*5510*/  MUFU.EX2 R88, R88 ;  /* 0x0000005800587308 */ /* 0x000e220000000800 */
[----:B-1----:R-:W-:-:S07]  /*5520*/  FADD.FTZ R7, R75, R10 ;  /* 0x0000000a4b077221 */ /* 0x002fce0000010000 */
[----:B------:R-:W1:Y:S01]  /*5530*/  MUFU.EX2 R47, R47 ;  /* 0x0000002f002f7308 */ /* 0x000e620000000800 */
[----:B--2---:R-:W-:-:S07]  /*5540*/  FADD.FTZ R6, R46, R3 ;  /* 0x000000032e067221 */ /* 0x004fce0000010000 */
[----:B------:R-:W2:Y:S01]  /*5550*/  MUFU.EX2 R74, R74 ;  /* 0x0000004a004a7308 */ /* 0x000ea20000000800 */
[----:B0-----:R-:W-:-:S01]  /*5560*/  FADD.FTZ R7, R88, R7 ;  /* 0x0000000758077221 */ /* 0x001fc20000010000 */
[----:B------:R-:W-:Y:S01]  /*5570*/  F2FP.SATFINITE.E4M3.F32.PACK_AB_MERGE_C R212, R88, R75, RZ ;  /* 0x0000004b58d4723e */ /* 0x000fe200048070ff */
[--C-:B------:R-:W-:Y:S02]  /*5580*/  IMAD.MOV.U32 R75, RZ, RZ, R25.reuse ;  /* 0x000000ffff4b7224 */ /* 0x100fe400078e0019 */
[--C-:B------:R-:W-:Y:S01]  /*5590*/  IMAD.MOV.U32 R88, RZ, RZ, R25.reuse ;  /* 0x000000ffff587224 */ /* 0x100fe200078e0019 */
[----:B------:R-:W-:Y:S01]  /*55a0*/  F2FP.SATFINITE.E4M3.F32.PACK_AB_MERGE_C R212, R73, R72, R212 ;  /* 0x0000004849d4723e */ /* 0x000fe200048070d4 */
[----:B------:R-:W-:Y:S01]  /*55b0*/  IMAD.MOV.U32 R73, RZ, RZ, R25 ;  /* 0x000000ffff497224 */ /* 0x000fe200078e0019 */
[----:B------:R-:W0:Y:S01]  /*55c0*/  MUFU.EX2 R49, R49 ;  /* 0x0000003100317308 */ /* 0x000e220000000800 */
[----:B-1----:R-:W-:-:S01]  /*55d0*/  FADD.FTZ R6, R47, R6 ;  /* 0x000000062f067221 */ /* 0x002fc20000010000 */
[----:B------:R-:W-:Y:S01]  /*55e0*/  F2FP.SATFINITE.E4M3.F32.PACK_AB_MERGE_C R46, R47, R46, RZ ;  /* 0x0000002e2f2e723e */ /* 0x000fe200048070ff */
[----:B------:R-:W-:-:S02]  /*55f0*/  IMAD.MOV.U32 R47, RZ, RZ, R25 ;  /* 0x000000ffff2f7224 */ /* 0x000fc400078e0019 */
[--C-:B------:R-:W-:Y:S01]  /*5600*/  IMAD.MOV.U32 R72, RZ, RZ, R25.reuse ;  /* 0x000000ffff487224 */ /* 0x100fe200078e0019 */
[----:B------:R-:W-:Y:S01]  /*5610*/  F2FP.SATFINITE.E4M3.F32.PACK_AB_MERGE_C R213, R44, R45, R46 ;  /* 0x0000002d2cd5723e */ /* 0x000fe2000480702e */
[----:B------:R-:W-:Y:S01]  /*5620*/  IMAD.MOV.U32 R45, RZ, RZ, R25 ;  /* 0x000000ffff2d7224 */ /* 0x000fe200078e0019 */
[----:B------:R-:W1:Y:S01]  /*5630*/  MUFU.EX2 R89, R89 ;  /* 0x0000005900597308 */ /* 0x000e620000000800 */
[----:B--2---:R-:W-:-:S01]  /*5640*/  FADD.FTZ R10, R74, R7 ;  /* 0x000000074a0a7221 */ /* 0x004fc20000010000 */
[--C-:B------:R-:W-:Y:S02]  /*5650*/  IMAD.MOV.U32 R44, RZ, RZ, R25.reuse ;  /* 0x000000ffff2c7224 */ /* 0x100fe400078e0019 */
[----:B------:R-:W-:-:S04]  /*5660*/  IMAD.MOV.U32 R46, RZ, RZ, R25 ;  /* 0x000000ffff2e7224 */ /* 0x000fc800078e0019 */
[----:B------:R-:W2:Y:S01]  /*5670*/  MUFU.EX2 R48, R48 ;  /* 0x0000003000307308 */ /* 0x000ea20000000800 */
[----:B0-----:R-:W-:-:S07]  /*5680*/  FADD.FTZ R3, R49, R6 ;  /* 0x0000000631037221 */ /* 0x001fce0000010000 */
[----:B------:R-:W-:Y:S01]  /*5690*/  MUFU.EX2 R31, R31 ;  /* 0x0000001f001f7308 */ /* 0x000fe20000000800 */
[----:B-1----:R-:W-:-:S07]  /*56a0*/  FADD.FTZ R10, R89, R10 ;  /* 0x0000000a590a7221 */ /* 0x002fce0000010000 */
[----:B------:R-:W0:Y:S01]  /*56b0*/  MUFU.EX2 R32, R32 ;  /* 0x0000002000207308 */ /* 0x000e220000000800 */
[----:B--2---:R-:W-:-:S07]  /*56c0*/  FADD.FTZ R6, R48, R3 ;  /* 0x0000000330067221 */ /* 0x004fce0000010000 */
[----:B------:R-:W1:Y:S08]  /*56d0*/  MUFU.EX2 R51, R51 ;  /* 0x0000003300337308 */ /* 0x000e700000000800 */
[----:B------:R-:W2:Y:S01]  /*56e0*/  MUFU.EX2 R50, R50 ;  /* 0x0000003200327308 */ /* 0x000ea20000000800 */
[----:B0-----:R-:W-:Y:S01]  /*56f0*/  F2FP.SATFINITE.E4M3.F32.PACK_AB_MERGE_C R7, R32, R31, RZ ;  /* 0x0000001f2007723e */ /* 0x001fe200048070ff */
[----:B------:R-:W-:-:S03]  /*5700*/  FADD.FTZ R31, R31, R10 ;  /* 0x0000000a1f1f7221 */ /* 0x000fc60000010000 */
[----:B------:R-:W-:Y:S01]  /*5710*/  F2FP.SATFINITE.E4M3.F32.PACK_AB_MERGE_C R214, R89, R74, R7 ;  /* 0x0000004a59d6723e */ /* 0x000fe20004807007 */
[----:B------:R-:W-:-:S01]  /*5720*/  FADD.FTZ R32, R32, R31 ;  /* 0x0000001f20207221 */ /* 0x000fc20000010000 */
[----:B------:R-:W-:Y:S01]  /*5730*/  IMAD.MOV.U32 R31, RZ, RZ, R25 ;  /* 0x000000ffff1f7224 */ /* 0x000fe200078e0019 */
[----:B------:R-:W-:Y:S01]  /*5740*/  MUFU.EX2 R37, R37 ;  /* 0x0000002500257308 */ /* 0x000fe20000000800 */
[----:B-1----:R-:W-:-:S01]  /*5750*/  FADD.FTZ R3, R51, R6 ;  /* 0x0000000633037221 */ /* 0x002fc20000010000 */
[--C-:B------:R-:W-:Y:S02]  /*5760*/  IMAD.MOV.U32 R74, RZ, RZ, R25.reuse ;  /* 0x000000ffff4a7224 */ /* 0x100fe400078e0019 */
[----:B------:R-:W-:-:S04]  /*5770*/  IMAD.MOV.U32 R89, RZ, RZ, R25 ;  /* 0x000000ffff597224 */ /* 0x000fc800078e0019 */
[----:B------:R-:W0:Y:S01]  /*5780*/  MUFU.EX2 R40, R40 ;  /* 0x0000002800287308 */ /* 0x000e220000000800 */
[----:B--2---:R-:W-:-:S01]  /*5790*/  FADD.FTZ R3, R50, R3 ;  /* 0x0000000332037221 */ /* 0x004fc20000010000 */
[----:B------:R-:W-:Y:S01]  /*57a0*/  F2FP.SATFINITE.E4M3.F32.PACK_AB_MERGE_C R51, R50, R51, RZ ;  /* 0x000000333233723e */ /* 0x000fe200048070ff */
[----:B------:R-:W-:-:S03]  /*57b0*/  IMAD.MOV.U32 R50, RZ, RZ, R25 ;  /* 0x000000ffff327224 */ /* 0x000fc600078e0019 */
[----:B------:R-:W-:Y:S01]  /*57c0*/  F2FP.SATFINITE.E4M3.F32.PACK_AB_MERGE_C R215, R48, R49, R51 ;  /* 0x0000003130d7723e */ /* 0x000fe20004807033 */
[--C-:B------:R-:W-:Y:S01]  /*57d0*/  IMAD.MOV.U32 R49, RZ, RZ, R25.reuse ;  /* 0x000000ffff317224 */ /* 0x100fe200078e0019 */
[----:B------:R-:W1:Y:S01]  /*57e0*/  MUFU.EX2 R33, R33 ;  /* 0x0000002100217308 */ /* 0x000e620000000800 */
[--C-:B------:R-:W-:Y:S02]  /*57f0*/  IMAD.MOV.U32 R48, RZ, RZ, R25.reuse ;  /* 0x000000ffff307224 */ /* 0x100fe400078e0019 */
[----:B------:R-:W-:-:S05]  /*5800*/  IMAD.MOV.U32 R51, RZ, RZ, R25 ;  /* 0x000000ffff337224 */ /* 0x000fca00078e0019 */
[----:B------:R-:W2:Y:S01]  /*5810*/  MUFU.EX2 R28, R28 ;  /* 0x0000001c001c7308 */ /* 0x000ea20000000800 */
[----:B0-----:R-:W-:-:S07]  /*5820*/  F2FP.SATFINITE.E4M3.F32.PACK_AB_MERGE_C R6, R40, R37, RZ ;  /* 0x000000252806723e */ /* 0x001fce00048070ff */
[----:B------:R-:W0:Y:S01]  /*5830*/  MUFU.EX2 R36, R36 ;  /* 0x0000002400247308 */ /* 0x000e220000000800 */
[----:B-1----:R-:W-:-:S01]  /*5840*/  FADD.FTZ R5, R33, R32 ;  /* 0x0000002021057221 */ /* 0x002fc20000010000 */
        /* <DEDUP_REMOVED lines=8> */
[----:B------:R-:W-:Y:S01]  /*58d0*/  IMAD.MOV.U32 R36, RZ, RZ, R25 ;  /* 0x000000ffff247224 */ /* 0x000fe200078e0019 */
[----:B------:R-:W0:Y:S01]  /*58e0*/  MUFU.EX2 R86, R86 ;  /* 0x0000005600567308 */ /* 0x000e220000000800 */
[----:B-1----:R-:W-:-:S01]  /*58f0*/  FADD.FTZ R4, R29, R4 ;  /* 0x000000041d047221 */ /* 0x002fc20000010000 */
        /* <DEDUP_REMOVED lines=15> */
[----:B0-----:R-:W-:-:S01]  /*59f0*/  FADD.FTZ R3, R41, R40 ;  /* 0x0000002829037221 */ /* 0x001fc20000010000 */
[----:B------:R-:W-:-:S06]  /*5a00*/  IMAD.MOV.U32 R40, RZ, RZ, R25 ;  /* 0x000000ffff287224 */ /* 0x000fcc00078e0019 */
[----:B------:R-:W0:Y:S01]  /*5a10*/  MUFU.EX2 R90, R90 ;  /* 0x0000005a005a7308 */ /* 0x000e220000000800 */
[----:B--2---:R-:W-:-:S01]  /*5a20*/  FADD.FTZ R5, R87, R86 ;  /* 0x0000005657057221 */ /* 0x004fc20000010000 */
[----:B------:R-:W-:-:S06]  /*5a30*/  IMAD.MOV.U32 R86, RZ, RZ, R25 ;  /* 0x000000ffff567224 */ /* 0x000fcc00078e0019 */
[----:B------:R-:W-:Y:S01]  /*5a40*/  MUFU.EX2 R91, R91 ;  /* 0x0000005b005b7308 */ /* 0x000fe20000000800 */
[C---:B-1----:R-:W-:Y:S01]  /*5a50*/  F2FP.SATFINITE.E4M3.F32.PACK_AB_MERGE_C R218, R52.reuse, R41, R4 ;  /* 0x0000002934da723e */ /* 0x042fe20004807004 */
[----:B------:R-:W-:Y:S01]  /*5a60*/  FADD.FTZ R3, R52, R3 ;  /* 0x0000000334037221 */ /* 0x000fe20000010000 */
[--C-:B------:R-:W-:Y:S02]  /*5a70*/  IMAD.MOV.U32 R41, RZ, RZ, R25.reuse ;  /* 0x000000ffff297224 */ /* 0x100fe400078e0019 */
[----:B------:R-:W-:Y:S02]  /*5a80*/  IMAD.MOV.U32 R52, RZ, RZ, R25 ;  /* 0x000000ffff347224 */ /* 0x000fe400078e0019 */
[----:B------:R-:W-:-:S01]  /*5a90*/  FADD.FTZ R30, R30, R3 ;  /* 0x000000031e1e7221 */ /* 0x000fc20000010000 */
[----:B------:R-:W1:Y:S01]  /*5aa0*/  MUFU.EX2 R92, R92 ;  /* 0x0000005c005c7308 */ /* 0x000e620000000800 */
[----:B0-----:R-:W-:-:S02]  /*5ab0*/  FADD.FTZ R4, R90, R5 ;  /* 0x000000055a047221 */ /* 0x001fc40000010000 */
[----:B------:R-:W-:Y:S01]  /*5ac0*/  FADD.FTZ R3, R53, R30 ;  /* 0x0000001e35037221 */ /* 0x000fe20000010000 */
[----:B------:R-:W-:-:S02]  /*5ad0*/  IMAD.MOV.U32 R30, RZ, RZ, R25 ;  /* 0x000000ffff1e7224 */ /* 0x000fc400078e0019 */
[----:B------:R-:W-:Y:S01]  /*5ae0*/  IMAD.MOV.U32 R53, RZ, RZ, R25 ;  /* 0x000000ffff357224 */ /* 0x000fe200078e0019 */
[----:B-1----:R-:W-:Y:S01]  /*5af0*/  F2FP.SATFINITE.E4M3.F32.PACK_AB_MERGE_C R5, R92, R91, RZ ;  /* 0x0000005b5c05723e */ /* 0x002fe200048070ff */
[----:B------:R-:W-:-:S03]  /*5b00*/  FADD.FTZ R91, R91, R4 ;  /* 0x000000045b5b7221 */ /* 0x000fc60000010000 */
[----:B------:R-:W-:Y:S01]  /*5b10*/  F2FP.SATFINITE.E4M3.F32.PACK_AB_MERGE_C R219, R90, R87, R5 ;  /* 0x000000575adb723e */ /* 0x000fe20004807005 */
[----:B------:R-:W-:-:S01]  /*5b20*/  FADD.FTZ R4, R92, R91 ;  /* 0x0000005b5c047221 */ /* 0x000fc20000010000 */
[--C-:B------:R-:W-:Y:S02]  /*5b30*/  IMAD.MOV.U32 R87, RZ, RZ, R25.reuse ;  /* 0x000000ffff577224 */ /* 0x100fe400078e0019 */
[--C-:B------:R-:W-:Y:S02]  /*5b40*/  IMAD.MOV.U32 R91, RZ, RZ, R25.reuse ;  /* 0x000000ffff5b7224 */ /* 0x100fe400078e0019 */
[--C-:B------:R-:W-:Y:S02]  /*5b50*/  IMAD.MOV.U32 R90, RZ, RZ, R25.reuse ;  /* 0x000000ffff5a7224 */ /* 0x100fe400078e0019 */
[----:B------:R-:W-:Y:S01]  /*5b60*/  IMAD.MOV.U32 R92, RZ, RZ, R25 ;  /* 0x000000ffff5c7224 */ /* 0x000fe200078e0019 */
[----:B------:R-:W-:Y:S06]  /*5b70*/  @!P1 BRA `(.L_x_191) ;  /* 0x0000003c002c9947 */ /* 0x000fec0003800000 */
[----:B------:R-:W-:Y:S01]  /*5b80*/  IMAD.MOV.U32 R5, RZ, RZ, R120 ;  /* 0x000000ffff057224 */ /* 0x000fe200078e0078 */
[----:B------:R-:W-:Y:S01]  /*5b90*/  CS2R R118, SRZ ;  /* 0x0000000000767805 */ /* 0x000fe2000001ff00 */
[----:B------:R-:W-:Y:S01]  /*5ba0*/  IMAD.MOV.U32 R6, RZ, RZ, R121 ;  /* 0x000000ffff067224 */ /* 0x000fe200078e0079 */
        /* <DEDUP_REMOVED lines=46> */
[----:B------:R-:W-:Y:S01]  /*5e90*/  CS2R R24, SRZ ;  /* 0x0000000000187805 */ /* 0x000fe2000001ff00 */
[----:B------:R-:W-:Y:S01]  /*5ea0*/  UMOV UR55, UR46 ;  /* 0x0000002e00377c82 */ /* 0x000fe20008000000 */
[----:B------:R-:W-:Y:S01]  /*5eb0*/  UMOV UR53, UR45 ;  /* 0x0000002d00357c82 */ /* 0x000fe20008000000 */
[----:B------:R-:W-:-:S05]  /*5ec0*/  ULDC UR52, c[0x0][0x988] ;  /* 0x0002620000347ab9 */ /* 0x000fca0000000800 */
.L_x_202:
[----:B------:R-:W-:Y:S01]  /*5ed0*/  ISETP.NE.AND P2, PT, RZ, UR43, PT ;  /* 0x0000002bff007c0c */ /* 0x000fe2000bf45270 */
[----:B------:R-:W-:-:S04]  /*5ee0*/  UISETP.NE.AND UP0, UPT, UR53, 0x1, UPT ;  /* 0x000000013500788c */ /* 0x000fc8000bf05270 */
[----:B------:R-:W-:-:S04]  /*5ef0*/  USEL UR46, URZ, 0x1, UP0 ;  /* 0x000000013f2e7887 */ /* 0x000fc80008000000 */
[----:B------:R-:W-:-:S04]  /*5f00*/  ULOP3.LUT UR46, UR55, UR46, URZ, 0x3c, !UPT ;  /* 0x0000002e372e7292 */ /* 0x000fc8000f8e3c3f */
[----:B------:R-:W-:Y:S08]  /*5f10*/  @P2 BRA `(.L_x_192) ;  /* 0x0000000000442947 */ /* 0x000ff00003800000 */
[----:B------:R-:W-:Y:S05]  /*5f20*/  @!P0 BRA `(.L_x_193) ;  /* 0x0000000000048947 */ /* 0x000fea0003800000 */
[----:B------:R-:W-:Y:S01]  /*5f30*/  BPT.TRAP 0x1 ;  /* 0x000000040000795c */ /* 0x000fe20000300000 */
.L_x_193:
[----:B------:R-:W0:Y:S01]  /*5f40*/  S2UR UR10, SR_CgaCtaId ;  /* 0x00000000000a79c3 */ /* 0x000e220000008800 */
[----:B------:R-:W-:Y:S01]  /*5f50*/  UIADD3 UR6, UR53, 0x1, URZ ;  /* 0x0000000135067890 */ /* 0x000fe2000fffe03f */
[----:B------:R-:W-:Y:S01]  /*5f60*/  IMAD.U32 R7, RZ, RZ, UR46 ;  /* 0x0000002eff077e24 */ /* 0x000fe2000f8e00ff */
[----:B------:R-:W-:Y:S02]  /*5f70*/  UMOV UR7, 0x400 ;  /* 0x0000040000077882 */ /* 0x000fe40000000000 */
[----:B------:R-:W-:Y:S02]  /*5f80*/  UISETP.NE.AND UP0, UPT, UR6, 0x2, UPT ;  /* 0x000000020600788c */ /* 0x000fe4000bf05270 */
[----:B------:R-:W-:Y:S02]  /*5f90*/  SHF.L.U32 R7, R7, 0x1f, RZ ;  /* 0x0000001f07077819 */ /* 0x000fe400000006ff */
[----:B------:R-:W-:Y:S02]  /*5fa0*/  USEL UR6, UR6, URZ, UP0 ;  /* 0x0000003f06067287 */ /* 0x000fe40008000000 */
[----:B0-----:R-:W-:-:S04]  /*5fb0*/  ULEA UR7, UR10, UR7, 0x18 ;  /* 0x000000070a077291 */ /* 0x001fc8000f8ec03f */
[----:B------:R-:W-:-:S09]  /*5fc0*/  ULEA UR6, UR6, UR7, 0x3 ;  /* 0x0000000706067291 */ /* 0x000fd2000f8e183f */
[----:B------:R0:W1:Y:S01]  /*5fd0*/  SYNCS.PHASECHK.TRANS64.TRYWAIT P1, [UR6+0x33430], R7 ;  /* 0x03343007ff0075a7 */ /* 0x0000620008020146 */
[----:B------:R-:W-:Y:S05]  /*5fe0*/  @!P0 BRA `(.L_x_194) ;  /* 0x0000000000048947 */ /* 0x000fea0003800000 */
[----:B------:R-:W-:Y:S01]  /*5ff0*/  BPT.TRAP 0x1 ;  /* 0x000000040000795c */ /* 0x000fe20000300000 */
.L_x_194:
[----:B-1----:R-:W-:Y:S05]  /*6000*/  @P1 BRA `(.L_x_192) ;  /* 0x0000000000081947 */ /* 0x002fea0003800000 */
[----:B------:R-:W1:Y:S02]  /*6010*/  SYNCS.PHASECHK.TRANS64.TRYWAIT P1, [UR6+0x33430], R7 ;  /* 0x03343007ff0075a7 */ /* 0x000e640008020146 */
[----:B-1----:R-:W-:Y:S05]  /*6020*/  @!P1 BRA `(.L_x_195) ;  /* 0x0000010400b49947 */ /* 0x002fea0003800000 */
.L_x_192:
[----:B-1----:R-:W1:Y:S01]  /*6030*/  S2R R8, SR_TID.X ;  /* 0x0000000000087919 */ /* 0x002e620000002100 */
[----:B------:R-:W-:Y:S01]  /*6040*/  UIADD3 UR45, UR53, 0x1, URZ ;  /* 0x00000001352d7890 */ /* 0x000fe2000fffe03f */
[----:B------:R-:W-:Y:S01]  /*6050*/  UMOV UR27, 0x80000020 ;  /* 0x80000020001b7882 */ /* 0x000fe20000000000 */
[----:B------:R-:W-:Y:S02]  /*6060*/  UMOV UR28, UR24 ;  /* 0x00000018001c7c82 */ /* 0x000fe40008000000 */
[----:B------:R-:W-:Y:S01]  /*6070*/  UISETP.NE.AND UP0, UPT, UR45, 0x2, UPT ;  /* 0x000000022d00788c */ /* 0x000fe2000bf05270 */
[----:B------:R-:W-:Y:S01]  /*6080*/  UMOV UR29, UR25 ;  /* 0x00000019001d7c82 */ /* 0x000fe20008000000 */
[----:B------:R-:W-:Y:S02]  /*6090*/  UMOV UR31, 0x80000020 ;  /* 0x80000020001f7882 */ /* 0x000fe40000000000 */
[----:B------:R-:W-:Y:S01]  /*60a0*/  USEL UR45, UR45, URZ, UP0 ;  /* 0x0000003f2d2d7287 */ /* 0x000fe20008000000 */
[----:B------:R-:W-:Y:S01]  /*60b0*/  UMOV UR32, UR24 ;  /* 0x0000001800207c82 */ /* 0x000fe20008000000 */
[----:B------:R-:W-:-:S02]  /*60c0*/  UMOV UR33, UR25 ;  /* 0x0000001900217c82 */ /* 0x000fc40008000000 */
[----:B------:R-:W-:Y:S01]  /*60d0*/  UIMAD UR56, UR45, 0x780, UR49 ;  /* 0x000007802d3878a4 */ /* 0x000fe2000f8e0231 */
[----:B------:R-:W-:Y:S01]  /*60e0*/  UMOV UR35, 0x80000020 ;  /* 0x8000002000237882 */ /* 0x000fe20000000000 */
[----:B------:R-:W-:Y:S02]  /*60f0*/  UMOV UR7, 0x80000020 ;  /* 0x8000002000077882 */ /* 0x000fe40000000000 */
[----:B------:R-:W-:Y:S02]  /*6100*/  UIADD3 UR30, UR56, 0x80, URZ ;  /* 0x00000080381e7890 */ /* 0x000fe4000fffe03f */
[----:B------:R-:W-:Y:S02]  /*6110*/  UIADD3 UR34, UR56, 0x100, URZ ;  /* 0x0000010038227890 */ /* 0x000fe4000fffe03f */
[----:B------:R-:W-:Y:S01]  /*6120*/  UMOV UR26, UR56 ;  /* 0x00000038001a7c82 */ /* 0x000fe20008000000 */
[----:B------:R-:W-:Y:S02]  /*6130*/  UIADD3 UR6, UR56, 0x2, URZ ;  /* 0x0000000238067890 */ /* 0x000fe4000fffe03f */
[----:B------:R-:W-:Y:S01]  /*6140*/  UIADD3 UR10, UR56, 0x202, URZ ;  /* 0x00000202380a7890 */ /* 0x000fe2000fffe03f */
[----:B------:R-:W-:Y:S01]  /*6150*/  UMOV UR11, 0x80000020 ;  /* 0x80000020000b7882 */ /* 0x000fe20000000000 */
[----:B------:R-:W-:Y:S01]  /*6160*/  UIADD3 UR14, UR56, 0x282, URZ ;  /* 0x00000282380e7890 */ /* 0x000fe2000fffe03f */
[----:B------:R-:W-:Y:S01]  /*6170*/  UMOV UR15, 0x80000020 ;  /* 0x80000020000f7882 */ /* 0x000fe20000000000 */
[----:B------:R-:W-:Y:S01]  /*6180*/  UIADD3 UR18, UR56, 0x500, URZ ;  /* 0x0000050038127890 */ /* 0x000fe2000fffe03f */
[----:B-1----:R-:W-:Y:S01]  /*6190*/  SHF.R.U32.HI R8, RZ, 0x7, R8 ;  /* 0x00000007ff087819 */ /* 0x002fe20000011608 */
[----:B------:R-:W-:Y:S01]  /*61a0*/  UMOV UR19, 0x80000020 ;  /* 0x8000002000137882 */ /* 0x000fe20000000000 */
[----:B------:R-:W-:Y:S01]  /*61b0*/  UIADD3 UR22, UR56, 0x502, URZ ;  /* 0x0000050238167890 */ /* 0x000fe2000fffe03f */
[----:B------:R-:W-:-:S02]  /*61c0*/  UMOV UR23, 0x80000020 ;  /* 0x8000002000177882 */ /* 0x000fc40000000000 */
[----:B0-----:R-:W-:-:S05]  /*61d0*/  VIADD R7, R8, 0x8 ;  /* 0x0000000808077836 */ /* 0x001fca0000000000 */
[----:B------:R0:W-:Y:S06]  /*61e0*/  BAR.SYNC.DEFER_BLOCKING R7, 0x100 ;  /* 0x000400070000751d */ /* 0x0001ec0000010000 */
[----:B------:R-:W-:-:S06]  /*61f0*/  WARPGROUP.ARRIVE ;  /* 0x00000000000079c5 */ /* 0x000fcc0000000000 */
[----:B------:R-:W-:Y:S01]  /*6200*/  QGMMA.64x32x32.F32.E4M3.E4M3 R184, gdesc[UR24], RZ, !UPT, gsb0 ;  /* 0x0060000018b879f3 */ /* 0x000fe2000c0008ff */
[----:B------:R-:W-:Y:S01]  /*6210*/  UIADD3 UR26, UR56, 0x180, URZ ;  /* 0x00000180381a7890 */ /* 0x000fe2000fffe03f */
[----:B------:R-:W-:Y:S01]  /*6220*/  UMOV UR27, 0x80000020 ;  /* 0x80000020001b7882 */ /* 0x000fe20000000000 */
[----:B------:R-:W-:Y:S02]  /*6230*/  WARPGROUP.DEPBAR.LE gsb0, 0x0 ;  /* 0x00008000000079c5 */ /* 0x000fe40000010000 */
[----:B------:R-:W-:-:S06]  /*6240*/  WARPGROUP.ARRIVE ;  /* 0x00000000000079c5 */ /* 0x000fcc0000000000 */
[----:B------:R-:W-:Y:S01]  /*6250*/  QGMMA.64x32x32.F32.E4M3.E4M3 R168, gdesc[UR28], RZ, !UPT, gsb0 ;  /* 0x006000001ca879f3 */ /* 0x000fe2000c0008ff */
[----:B------:R-:W-:Y:S01]  /*6260*/  UIADD3 UR30, UR56, 0x200, URZ ;  /* 0x00000200381e7890 */ /* 0x000fe2000fffe03f */
[----:B------:R-:W-:Y:S01]  /*6270*/  UMOV UR28, UR24 ;  /* 0x00000018001c7c82 */ /* 0x000fe20008000000 */
[----:B------:R-:W-:Y:S01]  /*6280*/  UMOV UR29, UR25 ;  /* 0x00000019001d7c82 */ /* 0x000fe20008000000 */
        /* <DEDUP_REMOVED lines=10> */
[----:B------:R-:W-:Y:S03]  /*6330*/  QGMMA.64x32x32.F32.E4M3.E4M3 R136, gdesc[UR24], RZ, !UPT, gsb0 ;  /* 0x00600000188879f3 */ /* 0x000fe6000c0008ff */
        /* <DEDUP_REMOVED lines=124> */
[----:B------:R-:W-:Y:S01]  /*6b00*/  UIADD3 UR56, UR56, 0x702, URZ ;  /* 0x0000070238387890 */ /* 0x000fe2000fffe03f */
[----:B------:R-:W-:Y:S02]  /*6b10*/  WARPGROUP.DEPBAR.LE gsb0, 0x0 ;  /* 0x00008000000079c5 */ /* 0x000fe40000010000 */
[----:B------:R-:W-:-:S06]  /*6b20*/  WARPGROUP.ARRIVE ;  /* 0x00000000000079c5 */ /* 0x000fcc0000000000 */
[----:B------:R-:W-:Y:S03]  /*6b30*/  QGMMA.64x32x32.F32.E4M3.E4M3 R168, gdesc[UR28], R168, gsb0 ;  /* 0x006000001ca879f3 */ /* 0x000fe600080008a8 */
        /* <DEDUP_REMOVED lines=12> */
[----:B0-----:R-:W-:Y:S05]  /*6c00*/  @P2 BRA `(.L_x_196) ;  /* 0x0000000000382947 */ /* 0x001fea0003800000 */
[----:B------:R-:W-:Y:S05]  /*6c10*/  @!P0 BRA `(.L_x_197) ;  /* 0x0000000000048947 */ /* 0x000fea0003800000 */
[----:B------:R-:W-:Y:S01]  /*6c20*/  BPT.TRAP 0x1 ;  /* 0x000000040000795c */ /* 0x000fe20000300000 */
.L_x_197:
[----:B------:R-:W0:Y:S01]  /*6c30*/  S2UR UR7, SR_CgaCtaId ;  /* 0x00000000000779c3 */ /* 0x000e220000008800 */
[----:B------:R-:W-:Y:S01]  /*6c40*/  UMOV UR6, 0x400 ;  /* 0x0000040000067882 */ /* 0x000fe20000000000 */
[----:B------:R-:W-:-:S05]  /*6c50*/  IMAD.U32 R7, RZ, RZ, UR55 ;  /* 0x00000037ff077e24 */ /* 0x000fca000f8e00ff */
[----:B------:R-:W-:Y:S01]  /*6c60*/  SHF.L.U32 R7, R7, 0x1f, RZ ;  /* 0x0000001f07077819 */ /* 0x000fe200000006ff */
[----:B0-----:R-:W-:-:S04]  /*6c70*/  ULEA UR6, UR7, UR6, 0x18 ;  /* 0x0000000607067291 */ /* 0x001fc8000f8ec03f */
[----:B------:R-:W-:-:S09]  /*6c80*/  ULEA UR6, UR53, UR6, 0x3 ;  /* 0x0000000635067291 */ /* 0x000fd2000f8e183f */
[----:B------:R0:W1:Y:S01]  /*6c90*/  SYNCS.PHASECHK.TRANS64.TRYWAIT P1, [UR6+0x33450], R7 ;  /* 0x03345007ff0075a7 */ /* 0x0000620008020146 */
[----:B------:R-:W-:Y:S05]  /*6ca0*/  @!P0 BRA `(.L_x_198) ;  /* 0x0000000000048947 */ /* 0x000fea0003800000 */
[----:B------:R-:W-:Y:S01]  /*6cb0*/  BPT.TRAP 0x1 ;  /* 0x000000040000795c */ /* 0x000fe20000300000 */
.L_x_198:
[----:B-1----:R-:W-:Y:S05]  /*6cc0*/  @P1 BRA `(.L_x_196) ;  /* 0x0000000000081947 */ /* 0x002fea0003800000 */
[----:B------:R-:W1:Y:S02]  /*6cd0*/  SYNCS.PHASECHK.TRANS64.TRYWAIT P1, [UR6+0x33450], R7 ;  /* 0x03345007ff0075a7 */ /* 0x000e640008020146 */
[----:B-1----:R-:W-:Y:S05]  /*6ce0*/  @!P1 BRA `(.L_x_199) ;  /* 0x000000f8009c9947 */ /* 0x002fea0003800000 */
.L_x_196:
[----:B------:R-:W2:Y:S01]  /*6cf0*/  S2UR UR10, SR_CgaCtaId ;  /* 0x00000000000a79c3 */ /* 0x000ea20000008800 */
[----:B------:R-:W-:Y:S01]  /*6d00*/  UMOV UR6, 0x400 ;  /* 0x0000040000067882 */ /* 0x000fe20000000000 */
[----:B------:R-:W-:Y:S01]  /*6d10*/  WARPGROUP.ARRIVE ;  /* 0x00000000000079c5 */ /* 0x000fe20000000000 */
[----:B------:R-:W-:-:S05]  /*6d20*/  UMOV UR7, 0xc0000010 ;  /* 0xc000001000077882 */ /* 0x000fca0000000000 */
[----:B-1----:R-:W1:Y:S01]  /*6d30*/  S2R R8, SR_TID.X ;  /* 0x0000000000087919 */ /* 0x002e620000002100 */
[----:B--2---:R-:W-:-:S04]  /*6d40*/  ULEA UR14, UR10, UR6, 0x18 ;  /* 0x000000060a0e7291 */ /* 0x004fc8000f8ec03f */
[----:B------:R-:W-:-:S04]  /*6d50*/  UIADD3 UR6, UR14, 0x200, URZ ;  /* 0x000002000e067890 */ /* 0x000fc8000fffe03f */
[----:B------:R-:W-:-:S04]  /*6d60*/  USHF.R.U32.HI UR6, URZ, 0x4, UR6 ;  /* 0x000000043f067899 */ /* 0x000fc80008011606 */
[----:B------:R-:W-:Y:S01]  /*6d70*/  ULOP3.LUT UR6, UR6, 0x3fff, URZ, 0xc0, !UPT ;  /* 0x00003fff06067892 */ /* 0x000fe2000f8ec03f */
[----:B-1----:R-:W-:-:S03]  /*6d80*/  SHF.R.U32.HI R8, RZ, 0x7, R8 ;  /* 0x00000007ff087819 */ /* 0x002fc60000011608 */
[----:B------:R-:W-:Y:S01]  /*6d90*/  ULOP3.LUT UR6, UR6, 0x10000, URZ, 0xfc, !UPT ;  /* 0x0001000006067892 */ /* 0x000fe2000f8efc3f */
[----:B0-----:R-:W-:-:S03]  /*6da0*/  IADD3 R7, -R8, 0xb, RZ ;  /* 0x0000000b08077810 */ /* 0x001fc60007ffe1ff */
        /* <DEDUP_REMOVED lines=27> */
.L_x_200:
[C---:B0-----:R-:W-:Y:S01]  /*6f60*/  FMUL.FTZ R7, R0.reuse, R184 ;  /* 0x000000b800077220 */ /* 0x041fe20000410000 */
[C---:B------:R-:W-:Y:S01]  /*6f70*/  FMUL.FTZ R10, R0.reuse, R186 ;  /* 0x000000ba000a7220 */ /* 0x040fe20000410000 */
[C---:B------:R-:W-:Y:S01]  /*6f80*/  FMUL.FTZ R8, R0.reuse, R185 ;  /* 0x000000b900087220 */ /* 0x040fe20000410000 */
        /* <DEDUP_REMOVED lines=101> */
[----:B------:R-:W-:Y:S01]  /*75e0*/  UMOV UR6, UR52 ;  /* 0x0000003400067c82 */ /* 0x000fe20008000000 */
[----:B------:R-:W-:-:S04]  /*75f0*/  ULEA UR7, UR45, UR14, 0x3 ;  /* 0x0000000e2d077291 */ /* 0x000fc8000f8e183f */
[----:B------:R-:W-:Y:S01]  /*7600*/  UIADD3 UR7, UR7, 0x33440, URZ ;  /* 0x0003344007077890 */ /* 0x000fe2000fffe03f */
[----:B------:R-:W1:Y:S01]  /*7610*/  MUFU.TANH R187, R187 ;  /* 0x000000bb00bb7308 */ /* 0x000e620000002400 */
[----:B--2---:R-:W-:Y:S02]  /*7620*/  FMNMX.FTZ R192, R184, R193, !PT ;  /* 0x000000c1b8c07209 */ /* 0x004fe40007810000 */
[----:B------:R-:W-:-:S05]  /*7630*/  UPRMT UR7, UR10, 0x654, UR7 ;  /* 0x000006540a077896 */ /* 0x000fca0008000007 */
[----:B------:R-:W2:Y:S01]  /*7640*/  MUFU.TANH R186, R186 ;  /* 0x000000ba00ba7308 */ /* 0x000ea20000002400 */
[----:B0-----:R-:W-:-:S03]  /*7650*/  FMNMX.FTZ R191, R185, R120, !PT ;  /* 0x00000078b9bf7209 */ /* 0x001fc60007810000 */
[----:B------:R-:W-:Y:S04]  /*7660*/  SYNCS.ARRIVE.TRANS64.RED.A1T0 RZ, [UR7], RZ ;  /* 0x000000ffffff79a7 */ /* 0x000fe80008100407 */
        /* <DEDUP_REMOVED lines=140> */
[C---:B------:R-:W-:Y:S01]  /*7f30*/  FFMA.FTZ R191, R121.reuse, R192, -8 ;  /* 0xc100000079bf7423 */ /* 0x040fe200000100c0 */
[----:B------:R-:W-:-:S01]  /*7f40*/  FADD.FTZ R6, -R121, R6 ;  /* 0x0000000679067221 */ /* 0x000fc20000010100 */
[----:B-1----:R-:W-:Y:S02]  /*7f50*/  FMNMX.FTZ R120, R194, R195, !PT ;  /* 0x000000c3c2787209 */ /* 0x002fe40007810000 */
        /* <DEDUP_REMOVED lines=40> */
[----:B------:R-:W-:-:S02]  /*81e0*/  IMAD.U32 R191, RZ, RZ, UR6 ;  /* 0x00000006ffbf7e24 */ /* 0x000fc4000f8e00ff */
[----:B------:R-:W-:Y:S01]  /*81f0*/  FADD.FTZ R5, -R120, R5 ;  /* 0x0000000578057221 */ /* 0x000fe20000010100 */
[----:B------:R-:W-:Y:S01]  /*8200*/  FMUL.FTZ R6, R6, UR6 ;  /* 0x0000000606067c20 */ /* 0x000fe20008410000 */
[----:B------:R-:W-:Y:S01]  /*8210*/  MUFU.EX2 R7, R7 ;  /* 0x0000000700077308 */ /* 0x000fe20000000800 */
[----:B------:R-:W-:-:S01]  /*8220*/  FFMA.FTZ R191, R120, R191, -8 ;  /* 0xc100000078bf7423 */ /* 0x000fc200000100bf */
[----:B------:R-:W-:-:S03]  /*8230*/  FMUL.FTZ R5, R5, UR6 ;  /* 0x0000000605057c20 */ /* 0x000fc60008410000 */
[--C-:B------:R-:W-:Y:S01]  /*8240*/  FFMA.FTZ R10, R10, UR6, -R191.reuse ;  /* 0x000000060a0a7c23 */ /* 0x100fe200080108bf */
[----:B------:R-:W-:-:S01]  /*8250*/  FFMA.FTZ R9, R9, UR6, -R191 ;  /* 0x0000000609097c23 */ /* 0x000fc200080108bf */
[--C-:B------:R-:W-:Y:S01]  /*8260*/  FFMA.FTZ R13, R13, UR6, -R191.reuse ;  /* 0x000000060d0d7c23 */ /* 0x100fe200080108bf */
        /* <DEDUP_REMOVED lines=32> */
[----:B------:R-:W0:Y:S01]  /*8470*/  MUFU.EX2 R9, R9 ;  /* 0x0000000900097308 */ /* 0x000e220000000800 */
[----:B-1----:R-:W-:-:S01]  /*8480*/  FFMA.FTZ R4, R5, R4, R10 ;  /* 0x0000000405047223 */ /* 0x002fc2000001000a */
        /* <DEDUP_REMOVED lines=8> */
[----:B------:R-:W-:-:S06]  /*8510*/  FFMA.FTZ R135, R135, UR6, -R191 ;  /* 0x0000000687877c23 */ /* 0x000fcc00080108bf */
[----:B------:R-:W1:Y:S01]  /*8520*/  MUFU.EX2 R13, R13 ;  /* 0x0000000d000d7308 */ /* 0x000e620000000800 */
[----:B0-----:R-:W-:-:S07]  /*8530*/  FADD.FTZ R4, R9, R4 ;  /* 0x0000000409047221 */ /* 0x001fce0000010000 */
[----:B------:R-:W-:Y:S08]  /*8540*/  MUFU.EX2 R12, R12 ;  /* 0x0000000c000c7308 */ /* 0x000ff00000000800 */
[----:B------:R-:W0:Y:S08]  /*8550*/  MUFU.EX2 R14, R14 ;  /* 0x0000000e000e7308 */ /* 0x000e300000000800 */
[----:B------:R2:W-:Y:S08]  /*8560*/  MUFU.EX2 R133, R192 ;  /* 0x000000c000857308 */ /* 0x0005f00000000800 */
[----:B------:R-:W-:Y:S01]  /*8570*/  MUFU.EX2 R15, R15 ;  /* 0x0000000f000f7308 */ /* 0x000fe20000000800 */
[----:B--2---:R-:W-:-:S01]  /*8580*/  FFMA.FTZ R192, R162, UR6, -R191 ;  /* 0x00000006a2c07c23 */ /* 0x004fc200080108bf */
[----:B------:R-:W-:Y:S01]  /*8590*/  FFMA.FTZ R162, R146, UR6, -R191 ;  /* 0x0000000692a27c23 */ /* 0x000fe200080108bf */
[----:B-1----:R-:W-:-:S05]  /*85a0*/  FADD.FTZ R191, R13, R4 ;  /* 0x000000040dbf7221 */ /* 0x002fca0000010000 */
[----:B------:R-:W1:Y:S08]  /*85b0*/  MUFU.EX2 R21, R21 ;  /* 0x0000001500157308 */ /* 0x000e700000000800 */
[----:B------:R-:W2:Y:S08]  /*85c0*/  MUFU.EX2 R20, R20 ;  /* 0x0000001400147308 */ /* 0x000eb00000000800 */
[----:B------:R3:W-:Y:S08]  /*85d0*/  MUFU.EX2 R146, R192 ;  /* 0x000000c000927308 */ /* 0x0007f00000000800 */
[----:B------:R-:W4:Y:S01]  /*85e0*/  MUFU.EX2 R184, R184 ;  /* 0x000000b800b87308 */ /* 0x000f220000000800 */
[----:B---3--:R-:W-:-:S04]  /*85f0*/  FADD.FTZ R192, R8, R3 ;  /* 0x0000000308c07221 */ /* 0x008fc80000010000 */
[----:B------:R-:W-:Y:S01]  /*8600*/  FADD.FTZ R3, R11, R192 ;  /* 0x000000c00b037221 */ /* 0x000fe20000010000 */
[----:B0-----:R-:W-:-:S02]  /*8610*/  FADD.FTZ R192, R14, R191 ;  /* 0x000000bf0ec07221 */ /* 0x001fc40000010000 */
[----:B------:R-:W0:Y:S01]  /*8620*/  MUFU.EX2 R185, R185 ;  /* 0x000000b900b97308 */ /* 0x000e220000000800 */
[----:B------:R-:W-:-:S01]  /*8630*/  FADD.FTZ R4, R12, R3 ;  /* 0x000000030c047221 */ /* 0x000fc20000010000 */
[----:B-1----:R-:W-:-:S03]  /*8640*/  FADD.FTZ R191, R21, R192 ;  /* 0x000000c015bf7221 */ /* 0x002fc60000010000 */
[----:B------:R-:W-:-:S03]  /*8650*/  FADD.FTZ R3, R15, R4 ;  /* 0x000000040f037221 */ /* 0x000fc60000010000 */
[----:B------:R-:W1:Y:S01]  /*8660*/  MUFU.EX2 R187, R187 ;  /* 0x000000bb00bb7308 */ /* 0x000e620000000800 */
[----:B--2---:R-:W-:-:S01]  /*8670*/  FADD.FTZ R4, R20, R3 ;  /* 0x0000000314047221 */ /* 0x004fc20000010000 */
[----:B----4-:R-:W-:-:S06]  /*8680*/  FADD.FTZ R192, R184, R191 ;  /* 0x000000bfb8c07221 */ /* 0x010fcc0000010000 */
[----:B------:R-:W2:Y:S01]  /*8690*/  MUFU.EX2 R186, R186 ;  /* 0x000000ba00ba7308 */ /* 0x000ea20000000800 */
[----:B0-----:R-:W-:-:S07]  /*86a0*/  FADD.FTZ R3, R185, R4 ;  /* 0x00000004b9037221 */ /* 0x001fce0000010000 */
        /* <DEDUP_REMOVED lines=53> */
[----:B0-----:R-:W-:-:S04]  /*8a00*/  FADD.FTZ R191, R159, R192 ;  /* 0x000000c09fbf7221 */ /* 0x001fc80000010000 */
[----:B------:R-:W-:-:S03]  /*8a10*/  FADD.FTZ R192, R146, R191 ;  /* 0x000000bf92c07221 */ /* 0x000fc60000010000 */
        /* <DEDUP_REMOVED lines=67> */
[----:B-1----:R-:W-:-:S04]  /*8e50*/  FADD.FTZ R4, R129, R4 ;  /* 0x0000000481047221 */ /* 0x002fc80000010000 */
[----:B------:R-:W-:-:S03]  /*8e60*/  FADD.FTZ R191, R133, R4 ;  /* 0x0000000485bf7221 */ /* 0x000fc60000010000 */
[----:B------:R-:W1:Y:S01]  /*8e70*/  MUFU.EX2 R132, R132 ;  /* 0x0000008400847308 */ /* 0x000e620000000800 */
[----:B--2---:R-:W-:-:S07]  /*8e80*/  FADD.FTZ R3, R131, R192 ;  /* 0x000000c083037221 */ /* 0x004fce0000010000 */
[----:B------:R-:W2:Y:S01]  /*8e90*/  MUFU.EX2 R135, R135 ;  /* 0x0000008700877308 */ /* 0x000ea20000000800 */
[----:B0-----:R-:W-:-:S01]  /*8ea0*/  FADD.FTZ R4, R134, R3 ;  /* 0x0000000386047221 */ /* 0x001fc20000010000 */
[----:B-1----:R-:W-:-:S03]  /*8eb0*/  FADD.FTZ R3, R132, R191 ;  /* 0x000000bf84037221 */ /* 0x002fc60000010000 */
[----:B--2---:R-:W-:Y:S01]  /*8ec0*/  FADD.FTZ R4, R135, R4 ;  /* 0x0000000487047221 */ /* 0x004fe20000010000 */
[----:B------:R-:W-:Y:S06]  /*8ed0*/  @!P0 BRA `(.L_x_201) ;  /* 0x0000000000048947 */ /* 0x000fec0003800000 */
[----:B------:R-:W-:Y:S01]  /*8ee0*/  BPT.TRAP 0x1 ;  /* 0x000000040000795c */ /* 0x000fe20000300000 */
.L_x_201:
        /* <DEDUP_REMOVED lines=12> */
[----:B------:R-:W-:Y:S01]  /*8fb0*/  UMOV UR53, UR45 ;  /* 0x0000002d00357c82 */ /* 0x000fe20008000000 */
[----:B------:R-:W-:Y:S01]  /*8fc0*/  F2FP.SATFINITE.E4M3.F32.PACK_AB_MERGE_C R174, R175, R174, RZ ;  /* 0x000000aeafae723e */ /* 0x000fe200048070ff */
[----:B------:R-:W-:Y:S01]  /*8fd0*/  FMUL.FTZ R24, R24, R6 ;  /* 0x0000000618187220 */ /* 0x000fe20000410000 */
[----:B------:R-:W-:Y:S01]  /*8fe0*/  F2FP.SATFINITE.E4M3.F32.PACK_AB_MERGE_C R180, R181, R180, RZ ;  /* 0x000000b4b5b4723e */ /* 0x000fe200048070ff */
[----:B------:R-:W-:Y:S01]  /*8ff0*/  FMUL.FTZ R25, R25, R6 ;  /* 0x0000000619197220 */ /* 0x000fe20000410000 */
[----:B------:R-:W-:Y:S01]  /*9000*/  F2FP.SATFINITE.E4M3.F32.PACK_AB_MERGE_C R182, R183, R182, RZ ;  /* 0x000000b6b7b6723e */ /* 0x000fe200048070ff */
[----:B------:R-:W-:Y:S01]  /*9010*/  FMUL.FTZ R28, R28, R6 ;  /* 0x000000061c1c7220 */ /* 0x000fe20000410000 */
[----:B------:R-:W-:Y:S01]  /*9020*/  F2FP.SATFINITE.E4M3.F32.PACK_AB_MERGE_C R156, R157, R156, RZ ;  /* 0x0000009c9d9c723e */ /* 0x000fe200048070ff */
[----:B------:R-:W-:Y:S01]  /*9030*/  SYNCS.ARRIVE.TRANS64.RED.A1T0 RZ, [UR7], RZ ;  /* 0x000000ffffff79a7 */ /* 0x000fe20008100407 */
[----:B------:R-:W-:Y:S01]  /*9040*/  F2FP.SATFINITE.E4M3.F32.PACK_AB_MERGE_C R158, R159, R158, RZ ;  /* 0x0000009e9f9e723e */ /* 0x000fe200048070ff */
[----:B------:R-:W-:Y:S01]  /*9050*/  FMUL.FTZ R29, R29, R6 ;  /* 0x000000061d1d7220 */ /* 0x000fe20000410000 */
        /* <DEDUP_REMOVED lines=125> */
.L_x_191:
[----:B------:R-:W-:Y:S06]  /*9830*/  BAR.ARV 0x8, 0x180 ;  /* 0x0206000000007b1d */ /* 0x000fec0000002000 */
[----:B------:R-:W-:Y:S05]  /*9840*/  @!P0 BRA `(.L_x_203) ;  /* 0x0000000000048947 */ /* 0x000fea0003800000 */
[----:B------:R-:W-:Y:S01]  /*9850*/  BPT.TRAP 0x1 ;  /* 0x000000040000795c */ /* 0x000fe20000300000 */
.L_x_203:
        /* <DEDUP_REMOVED lines=9> */
.L_x_204:
[----:B-1----:R-:W-:Y:S05]  /*98f0*/  @P1 BRA `(.L_x_205) ;  /* 0x0000000000081947 */ /* 0x002fea0003800000 */
[----:B------:R-:W1:Y:S02]  /*9900*/  SYNCS.PHASECHK.TRANS64.TRYWAIT P1, [UR5+0x33450], R0 ;  /* 0x03345000ff0075a7 */ /* 0x000e640008020145 */
[----:B-1----:R-:W-:Y:S05]  /*9910*/  @!P1 BRA `(.L_x_206) ;  /* 0x000000cc00a89947 */ /* 0x002fea0003800000 */
.L_x_205:
[----:B------:R-:W-:Y:S01]  /*9920*/  UIADD3 UR4, UR4, 0x200, URZ ;  /* 0x0000020004047890 */ /* 0x000fe2000fffe03f */
[----:B------:R-:W-:Y:S01]  /*9930*/  WARPGROUP.ARRIVE ;  /* 0x00000000000079c5 */ /* 0x000fe20000000000 */
[----:B------:R-:W-:Y:S01]  /*9940*/  UMOV UR11, 0xc0000010 ;  /* 0xc0000010000b7882 */ /* 0x000fe20000000000 */
[----:B------:R-:W-:Y:S01]  /*9950*/  ULDC.64 UR8, c[0x0][0x9a0] ;  /* 0x0002680000087ab9 */ /* 0x000fe20000000a00 */
[----:B------:R-:W-:Y:S01]  /*9960*/  USHF.R.U32.HI UR4, URZ, 0x4, UR4 ;  /* 0x000000043f047899 */ /* 0x000fe20008011604 */
[----:B------:R-:W-:-:S03]  /*9970*/  ISETP.NE.U32.AND P1, PT, RZ, UR8, PT ;  /* 0x00000008ff007c0c */ /* 0x000fc6000bf25070 */
[----:B------:R-:W-:Y:S01]  /*9980*/  ULOP3.LUT UR4, UR4, 0x3fff, URZ, 0xc0, !UPT ;  /* 0x00003fff04047892 */ /* 0x000fe2000f8ec03f */
[----:B------:R-:W-:-:S03]  /*9990*/  ISETP.NE.AND.EX P1, PT, RZ, UR9, PT, P1 ;  /* 0x00000009ff007c0c */ /* 0x000fc6000bf25310 */
[----:B------:R-:W-:-:S04]  /*99a0*/  ULOP3.LUT UR4, UR4, 0x10000, URZ, 0xfc, !UPT ;  /* 0x0001000004047892 */ /* 0x000fc8000f8efc3f */
[----:B------:R-:W-:-:S06]  /*99b0*/  UIMAD UR4, UR45, 0x780, UR4 ;  /* 0x000007802d0478a4 */ /* 0x000fcc000f8e0204 */
[----:B------:R-:W0:Y:S01]  /*99c0*/  @P1 LDC.64 R6, c[0x0][0x9c8] ;  /* 0x00027200ff061b82 */ /* 0x000e220000000a00 */
[----:B------:R-:W-:Y:S02]  /*99d0*/  UMOV UR10, UR4 ;  /* 0x00000004000a7c82 */ /* 0x000fe40008000000 */
[----:B------:R-:W-:Y:S01]  /*99e0*/  QGMMA.64x192x32.F32.E4M3.E4M3 R24, R200, gdesc[UR8], R24, gsb0 ;  /* 0x02e00008c8187df3 */ /* 0x000fe20008000818 */
[----:B------:R-:W-:Y:S01]  /*99f0*/  UIADD3 UR10, UR4, 0x180, URZ ;  /* 0x00000180040a7890 */ /* 0x000fe2000fffe03f */
[----:B------:R-:W-:-:S03]  /*9a00*/  UMOV UR11, 0xc0000010 ;  /* 0xc0000010000b7882 */ /* 0x000fc60000000000 */
[----:B------:R-:W2:Y:S01]  /*9a10*/  @P1 LDC.64 R8, c[0x0][0x9d0] ;  /* 0x00027400ff081b82 */ /* 0x000ea20000000a00 */
[----:B01----:R-:W-:-:S04]  /*9a20*/  @P1 IMAD R0, R6, UR37, RZ ;  /* 0x0000002506001c24 */ /* 0x003fc8000f8e02ff */
[----:B------:R-:W-:Y:S02]  /*9a30*/  @P1 IMAD R5, R7, UR36, R0 ;  /* 0x0000002407051c24 */ /* 0x000fe4000f8e0200 */
[----:B------:R-:W-:-:S04]  /*9a40*/  @P1 IMAD.WIDE.U32 R6, R6, UR36, RZ ;  /* 0x0000002406061c25 */ /* 0x000fc8000f8e00ff */
[----:B------:R-:W-:Y:S02]  /*9a50*/  @P1 IMAD.IADD R7, R7, 0x1, R5 ;  /* 0x0000000107071824 */ /* 0x000fe400078e0205 */
[----:B--2---:R-:W-:-:S04]  /*9a60*/  @P1 IMAD.WIDE.U32 R6, R8, UR40, R6 ;  /* 0x0000002808061c25 */ /* 0x004fc8000f8e0006 */
[----:B------:R-:W-:Y:S01]  /*9a70*/  @P1 IMAD R5, R9, UR40, R7 ;  /* 0x0000002809051c24 */ /* 0x000fe2000f8e0207 */
[----:B------:R-:W-:-:S04]  /*9a80*/  @P1 LEA R8, P2, R6, UR8, 0x2 ;  /* 0x0000000806081c11 */ /* 0x000fc8000f8410ff */
[----:B------:R-:W-:Y:S01]  /*9a90*/  @P1 LEA.HI.X R9, R6, UR9, R5, 0x2, P2 ;  /* 0x0000000906091c11 */ /* 0x000fe200090f1405 */
[----:B------:R-:W-:-:S06]  /*9aa0*/  IMAD.MOV.U32 R5, RZ, RZ, 0x3f800000 ;  /* 0x3f800000ff057424 */ /* 0x000fcc00078e00ff */
[----:B------:R0:W2:Y:S01]  /*9ab0*/  @P1 LDG.E R5, desc[UR50][R8.64] ;  /* 0x0000003208051981 */ /* 0x0000a2000c1e1900 */
[----:B------:R-:W-:Y:S02]  /*9ac0*/  WARPGROUP.DEPBAR.LE gsb0, 0x0 ;  /* 0x00008000000079c5 */ /* 0x000fe40000010000 */
[----:B------:R-:W-:-:S06]  /*9ad0*/  WARPGROUP.ARRIVE ;  /* 0x00000000000079c5 */ /* 0x000fcc0000000000 */
        /* <DEDUP_REMOVED lines=8> */
[----:B------:R-:W-:Y:S01]  /*9b60*/  UIADD3 UR4, UR4, 0x600, URZ ;  /* 0x0000060004047890 */ /* 0x000fe2000fffe03f */
[----:B------:R-:W1:Y:S04]  /*9b70*/  SHFL.BFLY PT, R0, R3, 0x2, 0x1f ;  /* 0x0c401f0003007f89 */ /* 0x000e6800000e0000 */
[----:B------:R-:W3:Y:S01]  /*9b80*/  SHFL.BFLY PT, R11, R4, 0x2, 0x1f ;  /* 0x0c401f00040b7f89 */ /* 0x000ee200000e0000 */
[----:B------:R-:W-:Y:S02]  /*9b90*/  WARPGROUP.DEPBAR.LE gsb0, 0x0 ;  /* 0x00008000000079c5 */ /* 0x000fe40000010000 */
[----:B------:R-:W-:-:S09]  /*9ba0*/  WARPGROUP.ARRIVE ;  /* 0x00000000000079c5 */ /* 0x000fd20000000000 */
[----:B------:R-:W-:Y:S01]  /*9bb0*/  QGMMA.64x192x32.F32.E4M3.E4M3 R24, R212, gdesc[UR8], R24, gsb0 ;  /* 0x02e00008d4187df3 */ /* 0x000fe20008000818 */
[----:B------:R-:W-:Y:S01]  /*9bc0*/  UMOV UR10, UR4 ;  /* 0x00000004000a7c82 */ /* 0x000fe20008000000 */
[----:B------:R-:W-:Y:S01]  /*9bd0*/  UMOV UR11, 0xc0000010 ;  /* 0xc0000010000b7882 */ /* 0x000fe20000000000 */
[----:B-1----:R-:W-:-:S01]  /*9be0*/  FADD.FTZ R0, R0, R3 ;  /* 0x0000000300007221 */ /* 0x002fc20000010000 */
[----:B---3--:R-:W-:-:S04]  /*9bf0*/  FADD.FTZ R11, R11, R4 ;  /* 0x000000040b0b7221 */ /* 0x008fc80000010000 */
[----:B------:R-:W1:Y:S04]  /*9c00*/  SHFL.BFLY PT, R7, R0, 0x1, 0x1f ;  /* 0x0c201f0000077f89 */ /* 0x000e6800000e0000 */
[----:B------:R-:W3:Y:S01]  /*9c10*/  SHFL.BFLY PT, R6, R11, 0x1, 0x1f ;  /* 0x0c201f000b067f89 */ /* 0x000ee200000e0000 */
[----:B-1----:R-:W-:-:S01]  /*9c20*/  FADD.FTZ R10, R0, R7 ;  /* 0x00000007000a7221 */ /* 0x002fc20000010000 */
[----:B---3--:R-:W-:-:S04]  /*9c30*/  FADD.FTZ R12, R11, R6 ;  /* 0x000000060b0c7221 */ /* 0x008fc80000010000 */
[C---:B------:R-:W-:Y:S01]  /*9c40*/  FSETP.NE.FTZ.AND P1, PT, R10.reuse, RZ, PT ;  /* 0x000000ff0a00720b */ /* 0x040fe20003f35000 */
[----:B------:R-:W-:Y:S01]  /*9c50*/  FMUL.FTZ R7, R10, 0.00390625 ;  /* 0x3b8000000a077820 */ /* 0x000fe20000410000 */
[----:B------:R-:W-:Y:S01]  /*9c60*/  FMUL.FTZ R13, R12, 0.00390625 ;  /* 0x3b8000000c0d7820 */ /* 0x000fe20000410000 */
[----:B------:R-:W-:-:S03]  /*9c70*/  IMAD.MOV.U32 R6, RZ, RZ, RZ ;  /* 0x000000ffff067224 */ /* 0x000fc600078e00ff */
[----:B------:R-:W-:Y:S02]  /*9c80*/  FSETP.NE.FTZ.AND P2, PT, R7, RZ, PT ;  /* 0x000000ff0700720b */ /* 0x000fe40003f55000 */
[----:B------:R-:W-:-:S05]  /*9c90*/  FSETP.NE.FTZ.AND P3, PT, R13, RZ, PT ;  /* 0x000000ff0d00720b */ /* 0x000fca0003f75000 */
[----:B------:R-:W-:Y:S01]  /*9ca0*/  @P1 MUFU.RCP R6, R10 ;  /* 0x0000000a00061308 */ /* 0x000fe20000001000 */
[----:B------:R-:W-:Y:S01]  /*9cb0*/  FSETP.NE.FTZ.AND P1, PT, R12, RZ, PT ;  /* 0x000000ff0c00720b */ /* 0x000fe20003f35000 */
[----:B0-----:R-:W-:-:S06]  /*9cc0*/  IMAD.MOV.U32 R8, RZ, RZ, RZ ;  /* 0x000000ffff087224 */ /* 0x001fcc00078e00ff */
[----:B------:R-:W0:Y:S08]  /*9cd0*/  @P2 MUFU.LG2 R7, R7 ;  /* 0x0000000700072308 */ /* 0x000e300000000c00 */
[----:B------:R-:W1:Y:S08]  /*9ce0*/  @P3 MUFU.LG2 R9, R13 ;  /* 0x0000000d00093308 */ /* 0x000e700000000c00 */
[----:B------:R-:W3:Y:S01]  /*9cf0*/  @P1 MUFU.RCP R8, R12 ;  /* 0x0000000c00081308 */ /* 0x000ee20000001000 */
[----:B------:R-:W-:Y:S01]  /*9d00*/  IMAD.U32 R4, RZ, RZ, UR6 ;  /* 0x00000006ff047e24 */ /* 0x000fe2000f8e00ff */
[----:B------:R-:W-:-:S02]  /*9d10*/  WARPGROUP.DEPBAR.LE gsb0, 0x0 ;  /* 0x00008000000079c5 */ /* 0x000fc40000010000 */
[----:B------:R-:W-:-:S06]  /*9d20*/  WARPGROUP.ARRIVE ;  /* 0x00000000000079c5 */ /* 0x000fcc0000000000 */
[----:B------:R-:W-:Y:S01]  /*9d30*/  QGMMA.64x192x32.F32.E4M3.E4M3 R24, R216, gdesc[UR8], R24, gsb0 ;  /* 0x02e00008d8187df3 */ /* 0x000fe20008000818 */
[----:B------:R-:W-:Y:S02]  /*9d40*/  IMAD.U32 R11, RZ, RZ, UR6 ;  /* 0x00000006ff0b7e24 */ /* 0x000fe4000f8e00ff */
[----:B------:R-:W-:Y:S01]  /*9d50*/  @P2 FMUL.FTZ R4, R4, 0.69314718246459960938 ;  /* 0x3f31721804042820 */ /* 0x000fe20000410000 */
[----:B0-----:R-:W-:Y:S01]  /*9d60*/  @P2 FMUL.FTZ R7, R7, 0.69314718246459960938 ;  /* 0x3f31721807072820 */ /* 0x001fe20000410000 */
[----:B-1----:R-:W-:Y:S01]  /*9d70*/  @P3 FMUL.FTZ R9, R9, 0.69314718246459960938 ;  /* 0x3f31721809093820 */ /* 0x002fe20000410000 */
[----:B------:R-:W-:Y:S01]  /*9d80*/  @P3 FMUL.FTZ R10, R11, 0.69314718246459960938 ;  /* 0x3f3172180b0a3820 */ /* 0x000fe20000410000 */
[----:B------:R-:W-:Y:S02]  /*9d90*/  IMAD.MOV.U32 R0, RZ, RZ, -0x800000 ;  /* 0xff800000ff007424 */ /* 0x000fe400078e00ff */
[----:B------:R-:W-:-:S01]  /*9da0*/  @P2 FFMA.FTZ R0, R4, R121, R7 ;  /* 0x0000007904002223 */ /* 0x000fc20000010007 */
[----:B------:R-:W-:-:S02]  /*9db0*/  IMAD.MOV.U32 R3, RZ, RZ, -0x800000 ;  /* 0xff800000ff037424 */ /* 0x000fc400078e00ff */
[----:B------:R-:W-:-:S01]  /*9dc0*/  @P3 FFMA.FTZ R3, R10, R120, R9 ;  /* 0x000000780a033223 */ /* 0x000fc20000010009 */
[-C--:B--2---:R-:W-:Y:S01]  /*9dd0*/  FMUL.FTZ R4, R6, R5.reuse ;  /* 0x0000000506047220 */ /* 0x084fe20000410000 */
[----:B---3--:R-:W-:Y:S01]  /*9de0*/  FMUL.FTZ R133, R8, R5 ;  /* 0x0000000508857220 */ /* 0x008fe20000410000 */
[----:B------:R-:W-:Y:S02]  /*9df0*/  WARPGROUP.DEPBAR.LE gsb0, 0x0 ;  /* 0x00008000000079c5 */ /* 0x000fe40000010000 */
[----:B------:R-:W-:Y:S05]  /*9e00*/  @!P0 BRA `(.L_x_207) ;  /* 0x0000000000048947 */ /* 0x000fea0003800000 */
[----:B------:R-:W-:Y:S01]  /*9e10*/  BPT.TRAP 0x1 ;  /* 0x000000040000795c */ /* 0x000fe20000300000 */
.L_x_207:
[----:B------:R-:W-:Y:S01]  /*9e20*/  UIADD3 UR4, UR5, 0x33460, URZ ;  /* 0x0003346005047890 */ /* 0x000fe2000fffe03f */
[-C--:B------:R-:W-:Y:S01]  /*9e30*/  FMUL.FTZ R124, R32, R4.reuse ;  /* 0x00000004207c7220 */ /* 0x080fe20000410000 */
[----:B------:R-:W-:Y:S01]  /*9e40*/  UIADD3 UR45, UR45, 0x1, URZ ;  /* 0x000000012d2d7890 */ /* 0x000fe2000fffe03f */
[-C--:B------:R-:W-:Y:S01]  /*9e50*/  FMUL.FTZ R9, R93, R4.reuse ;  /* 0x000000045d097220 */ /* 0x080fe20000410000 */
[----:B------:R-:W-:Y:S01]  /*9e60*/  UPRMT UR4, UR7, 0x654, UR4 ;  /* 0x0000065407047896 */ /* 0x000fe20008000004 */
[-C--:B------:R-:W-:Y:S01]  /*9e70*/  FMUL.FTZ R32, R37, R4.reuse ;  /* 0x0000000425207220 */ /* 0x080fe20000410000 */
[-C--:B------:R-:W-:Y:S01]  /*9e80*/  FMUL.FTZ R93, R36, R4.reuse ;  /* 0x00000004245d7220 */ /* 0x080fe20000410000 */
[----:B------:R-:W-:Y:S01]  /*9e90*/  UISETP.NE.AND UP0, UPT, UR45, 0x2, UPT ;  /* 0x000000022d00788c */ /* 0x000fe2000bf05270 */
        /* <DEDUP_REMOVED lines=87> */
[----:B------:R-:W-:Y:S01]  /*a410*/  USEL UR4, URZ, 0x1, UP0 ;  /* 0x000000013f047887 */ /* 0x000fe20008000000 */
[-C--:B------:R-:W-:Y:S01]  /*a420*/  FMUL.FTZ R102, R102, R133.reuse ;  /* 0x0000008566667220 */ /* 0x080fe20000410000 */
[-C--:B------:R-:W-:Y:S01]  /*a430*/  FMUL.FTZ R137, R99, R133.reuse ;  /* 0x0000008563897220 */ /* 0x080fe20000410000 */
[-C--:B------:R-:W-:Y:S01]  /*a440*/  FMUL.FTZ R110, R110, R133.reuse ;  /* 0x000000856e6e7220 */ /* 0x080fe20000410000 */
[-C--:B------:R-:W-:Y:S01]  /*a450*/  FMUL.FTZ R46, R107, R133.reuse ;  /* 0x000000856b2e7220 */ /* 0x080fe20000410000 */
[-C--:B------:R-:W-:Y:S01]  /*a460*/  FMUL.FTZ R131, R118, R133.reuse ;  /* 0x0000008576837220 */ /* 0x080fe20000410000 */
[----:B------:R-:W-:Y:S01]  /*a470*/  PLOP3.LUT P0, PT, PT, PT, PT, 0x8, 0x0 ;  /* 0x000000000000781c */ /* 0x000fe20003f0e170 */
[----:B------:R-:W-:Y:S01]  /*a480*/  FMUL.FTZ R133, R115, R133 ;  /* 0x0000008573857220 */ /* 0x000fe20000410000 */
[----:B------:R-:W-:-:S02]  /*a490*/  UIADD3 UR47, UR47, 0x1, URZ ;  /* 0x000000012f2f7890 */ /* 0x000fc4000fffe03f */
[----:B------:R-:W-:Y:S02]  /*a4a0*/  USEL UR45, UR45, URZ, UP0 ;  /* 0x0000003f2d2d7287 */ /* 0x000fe40008000000 */
[----:B------:R-:W-:-:S12]  /*a4b0*/  ULOP3.LUT UR46, UR46, UR4, URZ, 0x3c, !UPT ;  /* 0x000000042e2e7292 */ /* 0x000fd8000f8e3c3f */
.L_x_183:
[----:B------:R-:W0:Y:S08]  /*a4c0*/  S2UR UR4, SR_CgaCtaId ;  /* 0x00000000000479c3 */ /* 0x000e300000008800 */
[----:B------:R-:W-:Y:S01]  /*a4d0*/  BAR.SYNC.DEFER_BLOCKING 0x5, 0x180 ;  /* 0x0146000000007b1d */ /* 0x000fe20000010000 */
[----:B------:R-:W-:-:S05]  /*a4e0*/  UISETP.NE.AND UP0, UPT, UR44, URZ, UPT ;  /* 0x0000003f2c00728c */ /* 0x000fca000bf05270 */
[----:B------:R-:W-:Y:S01]  /*a4f0*/  UMOV UR8, 0x400 ;  /* 0x0000040000087882 */ /* 0x000fe20000000000 */
[----:B------:R-:W-:Y:S05]  /*a500*/  BSSY B0, `(.L_x_208) ;  /* 0x0000503000007945 */ /* 0x000fea0003800000 */
[----:B------:R-:W-:Y:S01]  /*a510*/  @!UP0 ULDC UR44, c[0x0][0xad4] ;  /* 0x0002b500002c8ab9 */ /* 0x000fe20000000800 */
[----:B0-----:R-:W-:-:S09]  /*a520*/  ULEA UR8, UR4, UR8, 0x18 ;  /* 0x0000000804087291 */ /* 0x001fd2000f8ec03f */
[----:B------:R-:W0:Y:S02]  /*a530*/  LDS.128 R24, [UR8+0x334d0] ;  /* 0x0334d008ff187984 */ /* 0x000e240008000c00 */
[----:B0-----:R-:W-:Y:S02]  /*a540*/  R2UR UR6, R25 ;  /* 0x00000000190672ca */ /* 0x001fe400000e0000 */
[----:B------:R-:W-:Y:S02]  /*a550*/  R2UR UR5, R26 ;  /* 0x000000001a0572ca */ /* 0x000fe400000e0000 */
[----:B------:R-:W-:Y:S01]  /*a560*/  R2UR UR7, R27 ;  /* 0x000000001b0772ca */ /* 0x000fe200000e0000 */
[----:B------:R-:W-:Y:S06]  /*a570*/  BAR.ARV 0x4, 0x180 ;  /* 0x0106000000007b1d */ /* 0x000fec0000002000 */
[----:B------:R-:W-:Y:S08]  /*a580*/  @P0 BRA `(.L_x_209) ;  /* 0x0000004000700947 */ /* 0x000ff00003800000 */
[----:B------:R-:W0:Y:S01]  /*a590*/  S2R R30, SR_TID.X ;  /* 0x00000000001e7919 */ /* 0x000e220000002100 */
[----:B------:R-:W-:Y:S01]  /*a5a0*/  ULDC.64 UR10, c[0x4][0x38] ;  /* 0x01000e00000a7ab9 */ /* 0x000fe20000000a00 */
[----:B------:R-:W1:Y:S01]  /*a5b0*/  S2UR UR4, SR_SWINHI ;  /* 0x00000000000479c3 */ /* 0x000e620000002f00 */
[----:B------:R-:W-:Y:S01]  /*a5c0*/  ULDC.64 UR14, c[0x0][0xc00] ;  /* 0x00030000000e7ab9 */ /* 0x000fe20000000a00 */
[----:B------:R-:W2:Y:S01]  /*a5d0*/  LDL R148, [R1+0x24] ;  /* 0x0000240001947983 */ /* 0x000ea20000100800 */
[----:B0-----:R-:W-:-:S05]  /*a5e0*/  IMAD.SHL.U32 R14, R30, 0x4, RZ ;  /* 0x000000041e0e7824 */ /* 0x001fca00078e00ff */
[----:B------:R-:W-:Y:S01]  /*a5f0*/  LOP3.LUT R14, R14, 0xc, RZ, 0xc0, !PT ;  /* 0x0000000c0e0e7812 */ /* 0x000fe200078ec0ff */
[----:B------:R-:W-:Y:S03]  /*a600*/  BAR.SYNC.DEFER_BLOCKING 0x1, 0x100 ;  /* 0x0044000000007b1d */ /* 0x000fe60000010000 */
[----:B------:R-:W-:-:S05]  /*a610*/  IADD3 R14, P0, R14, UR10, RZ ;  /* 0x0000000a0e0e7c10 */ /* 0x000fca000ff1e0ff */
[----:B------:R-:W-:-:S05]  /*a620*/  IMAD.X R15, RZ, RZ, UR11, P0 ;  /* 0x0000000bff0f7e24 */ /* 0x000fca00080e06ff */
[----:B------:R0:W3:Y:S01]  /*a630*/  LDG.E.CONSTANT R28, desc[UR50][R14.64] ;  /* 0x000000320e1c7981 */ /* 0x0000e2000c1e9900 */
[----:B------:R-:W-:-:S03]  /*a640*/  LOP3.LUT P0, R24, R30, 0x3, RZ, 0xc0, !PT ;  /* 0x000000031e187812 */ /* 0x000fc6000780c0ff */
[----:B------:R-:W4:Y:S01]  /*a650*/  LDL R14, [R1+0x28] ;  /* 0x00002800010e7983 */ /* 0x000f220000100800 */
[----:B------:R-:W-:Y:S01]  /*a660*/  ISETP.EQ.OR P0, PT, R24, 0x3, !P0 ;  /* 0x000000031800780c */ /* 0x000fe20004702670 */
[----:B------:R-:W-:Y:S01]  /*a670*/  UMOV UR10, UR8 ;  /* 0x00000008000a7c82 */ /* 0x000fe20008000000 */
[----:B-1----:R-:W-:Y:S02]  /*a680*/  UMOV UR11, UR4 ;  /* 0x00000004000b7c82 */ /* 0x002fe40008000000 */
[----:B------:R-:W-:Y:S02]  /*a690*/  SEL R85, R124, R33, P0 ;  /* 0x000000217c557207 */ /* 0x000fe40000000000 */
[----:B------:R-:W-:Y:S02]  /*a6a0*/  SEL R31, R33, R124, P0 ;  /* 0x0000007c211f7207 */ /* 0x000fe40000000000 */
[----:B------:R-:W-:Y:S02]  /*a6b0*/  SEL R89, R123, R36, P0 ;  /* 0x000000247b597207 */ /* 0x000fe40000000000 */
[----:B------:R-:W-:-:S02]  /*a6c0*/  SEL R33, R36, R123, P0 ;  /* 0x0000007b24217207 */ /* 0x000fc40000000000 */
[----:B------:R-:W-:Y:S02]  /*a6d0*/  SEL R95, R41, R120, P0 ;  /* 0x00000078295f7207 */ /* 0x000fe40000000000 */
[----:B------:R-:W-:Y:S02]  /*a6e0*/  SEL R36, R120, R41, P0 ;  /* 0x0000002978247207 */ /* 0x000fe40000000000 */
[----:B------:R-:W-:Y:S02]  /*a6f0*/  SEL R103, R20, R117, P0 ;  /* 0x0000007514677207 */ /* 0x000fe40000000000 */
[----:B------:R-:W-:Y:S01]  /*a700*/  SEL R41, R117, R20, P0 ;  /* 0x0000001475297207 */ /* 0x000fe20000000000 */
[----:B------:R-:W-:Y:S01]  /*a710*/  IMAD.MOV.U32 R20, RZ, RZ, 0x2 ;  /* 0x00000002ff147424 */ /* 0x000fe200078e00ff */
        /* <DEDUP_REMOVED lines=87> */
[----:B------:R-:W-:Y:S01]  /*ac90*/  SEL R71, R54, R71, P0 ;  /* 0x0000004736477207 */ /* 0x000fe20000000000 */
[----:B------:R-:W-:Y:S01]  /*aca0*/  USHF.L.U32 UR4, UR36, 0x2, URZ ;  /* 0x0000000224047899 */ /* 0x000fe2000800063f */
[----:B----4-:R-:W-:-:S03]  /*acb0*/  IMAD.WIDE R20, R14, R20, UR10 ;  /* 0x0000000a0e147e25 */ /* 0x010fc6000f8e0214 */
[C---:B------:R-:W-:Y:S02]  /*acc0*/  IADD3 R199, P6, R20.reuse, 0x8020, RZ ;  /* 0x0000802014c77810 */ /* 0x040fe40007fde0ff */
[C---:B------:R-:W-:Y:S02]  /*acd0*/  IADD3 R201, P3, R20.reuse, 0x8040, RZ ;  /* 0x0000804014c97810 */ /* 0x040fe40007f7e0ff */
[----:B------:R-:W-:Y:S02]  /*ace0*/  IADD3 R203, P4, R20, 0x8060, RZ ;  /* 0x0000806014cb7810 */ /* 0x000fe40007f9e0ff */
[----:B------:R-:W-:Y:S02]  /*acf0*/  LOP3.LUT R4, R199, 0x380, RZ, 0xc0, !PT ;  /* 0x00000380c7047812 */ /* 0x000fe400078ec0ff */
[----:B------:R-:W-:Y:S01]  /*ad00*/  LOP3.LUT R6, R201, 0x380, RZ, 0xc0, !PT ;  /* 0x00000380c9067812 */ /* 0x000fe200078ec0ff */
[----:B------:R-:W-:Y:S01]  /*ad10*/  IMAD.X R131, RZ, RZ, R21, P4 ;  /* 0x000000ffff837224 */ /* 0x000fe200020e0615 */
[----:B------:R-:W-:-:S02]  /*ad20*/  SHF.R.U64 R4, R4, 0x3, RZ ;  /* 0x0000000304047819 */ /* 0x000fc400000012ff */
[C---:B------:R-:W-:Y:S02]  /*ad30*/  IADD3 R191, P4, R20.reuse, 0x4020, RZ ;  /* 0x0000402014bf7810 */ /* 0x040fe40007f9e0ff */
[----:B------:R-:W-:Y:S02]  /*ad40*/  LOP3.LUT R8, R203, 0x380, RZ, 0xc0, !PT ;  /* 0x00000380cb087812 */ /* 0x000fe400078ec0ff */
[----:B------:R-:W-:Y:S02]  /*ad50*/  IADD3 R197, P5, R20, 0x8000, RZ ;  /* 0x0000800014c57810 */ /* 0x000fe40007fbe0ff */
[----:B------:R-:W-:Y:S02]  /*ad60*/  SHF.R.U64 R6, R6, 0x3, RZ ;  /* 0x0000000306067819 */ /* 0x000fe400000012ff */
[----:B------:R-:W-:Y:S02]  /*ad70*/  IADD3 R193, P1, R20, 0x4040, RZ ;  /* 0x0000404014c17810 */ /* 0x000fe40007f3e0ff */
[----:B------:R-:W-:-:S02]  /*ad80*/  LOP3.LUT R132, R4, R199, RZ, 0x3c, !PT ;  /* 0x000000c704847212 */ /* 0x000fc400078e3cff */
[----:B------:R-:W-:Y:S02]  /*ad90*/  IADD3 R195, P2, R20, 0x4060, RZ ;  /* 0x0000406014c37810 */ /* 0x000fe40007f5e0ff */
[----:B------:R-:W-:Y:S02]  /*ada0*/  SHF.R.U64 R8, R8, 0x3, RZ ;  /* 0x0000000308087819 */ /* 0x000fe400000012ff */
[----:B------:R-:W-:Y:S02]  /*adb0*/  LOP3.LUT R4, R191, 0x380, RZ, 0xc0, !PT ;  /* 0x00000380bf047812 */ /* 0x000fe400078ec0ff */
[----:B0-----:R-:W-:Y:S02]  /*adc0*/  LOP3.LUT R14, R6, R201, RZ, 0x3c, !PT ;  /* 0x000000c9060e7212 */ /* 0x001fe400078e3cff */
[----:B------:R-:W-:Y:S02]  /*add0*/  LOP3.LUT R10, R197, 0x380, RZ, 0xc0, !PT ;  /* 0x00000380c50a7812 */ /* 0x000fe400078ec0ff */
[----:B------:R-:W-:Y:S01]  /*ade0*/  LOP3.LUT R6, R193, 0x380, RZ, 0xc0, !PT ;  /* 0x00000380c1067812 */ /* 0x000fe200078ec0ff */
[--C-:B------:R-:W-:Y:S01]  /*adf0*/  IMAD.X R133, RZ, RZ, R21.reuse, P6 ;  /* 0x000000ffff857224 */ /* 0x100fe200030e0615 */
[----:B------:R-:W-:Y:S01]  /*ae00*/  LOP3.LUT R130, R8, R203, RZ, 0x3c, !PT ;  /* 0x000000cb08827212 */ /* 0x000fe200078e3cff */
[--C-:B------:R-:W-:Y:S01]  /*ae10*/  IMAD.X R135, RZ, RZ, R21.reuse, P2 ;  /* 0x000000ffff877224 */ /* 0x100fe200010e0615 */
[----:B------:R-:W-:Y:S01]  /*ae20*/  SHF.R.U64 R4, R4, 0x3, RZ ;  /* 0x0000000304047819 */ /* 0x000fe200000012ff */
[----:B------:R-:W-:Y:S01]  /*ae30*/  IMAD.X R13, RZ, RZ, R21, P5 ;  /* 0x000000ffff0d7224 */ /* 0x000fe200028e0615 */
[----:B------:R-:W-:-:S02]  /*ae40*/  IADD3 R25, P6, R20, 0x20, RZ ;  /* 0x0000002014197810 */ /* 0x000fc40007fde0ff */
[----:B------:R-:W-:Y:S02]  /*ae50*/  LOP3.LUT R8, R195, 0x380, RZ, 0xc0, !PT ;  /* 0x00000380c3087812 */ /* 0x000fe400078ec0ff */
[----:B------:R-:W-:Y:S02]  /*ae60*/  SHF.R.U64 R10, R10, 0x3, RZ ;  /* 0x000000030a0a7819 */ /* 0x000fe400000012ff */
[----:B------:R-:W-:Y:S02]  /*ae70*/  IADD3 R185, P2, R20, 0x40, RZ ;  /* 0x0000004014b97810 */ /* 0x000fe40007f5e0ff */
[----:B------:R-:W-:Y:S02]  /*ae80*/  SHF.R.U64 R6, R6, 0x3, RZ ;  /* 0x0000000306067819 */ /* 0x000fe400000012ff */
[----:B------:R-:W-:Y:S01]  /*ae90*/  IADD3 R187, P5, R20, 0x60, RZ ;  /* 0x0000006014bb7810 */ /* 0x000fe20007fbe0ff */
[----:B------:R-:W-:Y:S01]  /*aea0*/  IMAD.X R15, RZ, RZ, R21, P3 ;  /* 0x000000ffff0f7224 */ /* 0x000fe200018e0615 */
[----:B------:R-:W-:-:S02]  /*aeb0*/  LOP3.LUT R136, R4, R191, RZ, 0x3c, !PT ;  /* 0x000000bf04887212 */ /* 0x000fc400078e3cff */
[----:B------:R-:W-:Y:S02]  /*aec0*/  LOP3.LUT R5, R20, 0x380, RZ, 0xc0, !PT ;  /* 0x0000038014057812 */ /* 0x000fe400078ec0ff */
[----:B------:R-:W-:Y:S02]  /*aed0*/  SHF.R.U64 R8, R8, 0x3, RZ ;  /* 0x0000000308087819 */ /* 0x000fe400000012ff */
[----:B------:R-:W-:Y:S02]  /*aee0*/  LOP3.LUT R12, R10, R197, RZ, 0x3c, !PT ;  /* 0x000000c50a0c7212 */ /* 0x000fe400078e3cff */
[----:B------:R-:W-:Y:S02]  /*aef0*/  LOP3.LUT R4, R25, 0x380, RZ, 0xc0, !PT ;  /* 0x0000038019047812 */ /* 0x000fe400078ec0ff */
[----:B------:R-:W-:Y:S02]  /*af00*/  IADD3 R189, P3, R20, 0x4000, RZ ;  /* 0x0000400014bd7810 */ /* 0x000fe40007f7e0ff */
[----:B------:R-:W-:-:S02]  /*af10*/  LOP3.LUT R10, R6, R193, RZ, 0x3c, !PT ;  /* 0x000000c1060a7212 */ /* 0x000fc400078e3cff */
[----:B------:R-:W-:Y:S02]  /*af20*/  LOP3.LUT R24, R185, 0x380, RZ, 0xc0, !PT ;  /* 0x00000380b9187812 */ /* 0x000fe400078ec0ff */
[----:B------:R-:W-:Y:S02]  /*af30*/  LOP3.LUT R6, R187, 0x380, RZ, 0xc0, !PT ;  /* 0x00000380bb067812 */ /* 0x000fe400078ec0ff */
[----:B------:R-:W-:Y:S02]  /*af40*/  SHF.R.U64 R5, R5, 0x3, RZ ;  /* 0x0000000305057819 */ /* 0x000fe400000012ff */
[----:B------:R-:W-:Y:S02]  /*af50*/  LOP3.LUT R134, R8, R195, RZ, 0x3c, !PT ;  /* 0x000000c308867212 */ /* 0x000fe400078e3cff */
[----:B------:R-:W-:Y:S02]  /*af60*/  SHF.R.U64 R4, R4, 0x3, RZ ;  /* 0x0000000304047819 */ /* 0x000fe400000012ff */
[----:B------:R-:W-:-:S02]  /*af70*/  LOP3.LUT R8, R189, 0x380, RZ, 0xc0, !PT ;  /* 0x00000380bd087812 */ /* 0x000fc400078ec0ff */
[----:B------:R-:W-:Y:S02]  /*af80*/  SHF.R.U64 R24, R24, 0x3, RZ ;  /* 0x0000000318187819 */ /* 0x000fe400000012ff */
[----:B------:R-:W-:Y:S01]  /*af90*/  SHF.R.U64 R6, R6, 0x3, RZ ;  /* 0x0000000306067819 */ /* 0x000fe200000012ff */
[--C-:B------:R-:W-:Y:S01]  /*afa0*/  IMAD.X R27, RZ, RZ, R21.reuse, P6 ;  /* 0x000000ffff1b7224 */ /* 0x100fe200030e0615 */
[----:B------:R-:W-:Y:S01]  /*afb0*/  LOP3.LUT R20, R5, R20, RZ, 0x3c, !PT ;  /* 0x0000001405147212 */ /* 0x000fe200078e3cff */
[--C-:B------:R-:W-:Y:S01]  /*afc0*/  IMAD.X R7, RZ, RZ, R21.reuse, P5 ;  /* 0x000000ffff077224 */ /* 0x100fe200028e0615 */
[----:B------:R-:W-:Y:S01]  /*afd0*/  LOP3.LUT R26, R4, R25, RZ, 0x3c, !PT ;  /* 0x00000019041a7212 */ /* 0x000fe200078e3cff */
[----:B------:R-:W-:Y:S01]  /*afe0*/  IMAD.X R5, RZ, RZ, R21, P2 ;  /* 0x000000ffff057224 */ /* 0x000fe200010e0615 */
[----:B------:R-:W-:Y:S02]  /*aff0*/  SHF.R.U64 R8, R8, 0x3, RZ ;  /* 0x0000000308087819 */ /* 0x000fe400000012ff */
[----:B------:R-:W-:-:S02]  /*b000*/  LOP3.LUT R4, R24, R185, RZ, 0x3c, !PT ;  /* 0x000000b918047212 */ /* 0x000fc400078e3cff */
[----:B------:R-:W-:Y:S01]  /*b010*/  LOP3.LUT R6, R6, R187, RZ, 0x3c, !PT ;  /* 0x000000bb06067212 */ /* 0x000fe200078e3cff */
[--C-:B------:R-:W-:Y:S01]  /*b020*/  IMAD.X R137, RZ, RZ, R21.reuse, P4 ;  /* 0x000000ffff897224 */ /* 0x100fe200020e0615 */
[----:B---3--:R-:W-:Y:S01]  /*b030*/  LOP3.LUT R90, R28, 0x2, RZ, 0x3c, !PT ;  /* 0x000000021c5a7812 */ /* 0x008fe200078e3cff */
[--C-:B------:R-:W-:Y:S01]  /*b040*/  IMAD.X R11, RZ, RZ, R21.reuse, P1 ;  /* 0x000000ffff0b7224 */ /* 0x100fe200008e0615 */
[----:B------:R-:W-:Y:S01]  /*b050*/  LOP3.LUT R8, R8, R189, RZ, 0x3c, !PT ;  /* 0x000000bd08087212 */ /* 0x000fe200078e3cff */
[----:B------:R-:W-:Y:S01]  /*b060*/  IMAD.X R9, RZ, RZ, R21, P3 ;  /* 0x000000ffff097224 */ /* 0x000fe200018e0615 */
[----:B------:R-:W-:Y:S02]  /*b070*/  MOV R26, R26 ;  /* 0x0000001a001a7202 */ /* 0x000fe40000000f00 */
[----:B------:R-:W-:Y:S02]  /*b080*/  MOV R25, R6 ;  /* 0x0000000600197202 */ /* 0x000fe40000000f00 */
[----:B------:R-:W-:Y:S01]  /*b090*/  MOV R27, R4 ;  /* 0x00000004001b7202 */ /* 0x000fe20000000f00 */
[----:B------:R-:W-:Y:S01]  /*b0a0*/  SHFL.IDX PT, R7, R119, R28, 0x1c1f ;  /* 0x001c1f1c77077589 */ /* 0x000fe200000e0000 */
[----:B------:R-:W-:-:S03]  /*b0b0*/  MOV R130, R130 ;  /* 0x0000008200827202 */ /* 0x000fc60000000f00 */
[----:B------:R-:W-:Y:S01]  /*b0c0*/  SHFL.IDX PT, R4, R127, R28, 0x1c1f ;  /* 0x001c1f1c7f047589 */ /* 0x000fe200000e0000 */
[----:B------:R-:W-:Y:S02]  /*b0d0*/  MOV R132, R132 ;  /* 0x0000008400847202 */ /* 0x000fe40000000f00 */
[----:B------:R-:W-:Y:S01]  /*b0e0*/  MOV R134, R134 ;  /* 0x0000008600867202 */ /* 0x000fe20000000f00 */
[----:B------:R-:W-:Y:S01]  /*b0f0*/  SHFL.IDX PT, R126, R83, R28, 0x1c1f ;  /* 0x001c1f1c537e7589 */ /* 0x000fe200000e0000 */
[----:B------:R-:W-:-:S03]  /*b100*/  MOV R136, R136 ;  /* 0x0000008800887202 */ /* 0x000fc60000000f00 */
[----:B------:R-:W-:Y:S01]  /*b110*/  SHFL.IDX PT, R118, R85, R28, 0x1c1f ;  /* 0x001c1f1c55767589 */ /* 0x000fe200000e0000 */
[----:B------:R-:W-:-:S03]  /*b120*/  MOV R24, R20 ;  /* 0x0000001400187202 */ /* 0x000fc60000000f00 */
[----:B------:R-:W0:Y:S01]  /*b130*/  SHFL.IDX PT, R127, R29, R90, 0x1c1f ;  /* 0x001c1f5a1d7f7589 */ /* 0x000e2200000e0000 */
[----:B------:R-:W-:-:S03]  /*b140*/  MOV R131, R14 ;  /* 0x0000000e00837202 */ /* 0x000fc60000000f00 */
[----:B------:R-:W1:Y:S01]  /*b150*/  SHFL.IDX PT, R119, R31, R90, 0x1c1f ;  /* 0x001c1f5a1f777589 */ /* 0x000e6200000e0000 */
[----:B------:R-:W-:Y:S02]  /*b160*/  MOV R133, R12 ;  /* 0x0000000c00857202 */ /* 0x000fe40000000f00 */
[----:B------:R-:W-:Y:S01]  /*b170*/  MOV R135, R10 ;  /* 0x0000000a00877202 */ /* 0x000fe20000000f00 */
[----:B------:R-:W-:Y:S01]  /*b180*/  SHFL.IDX PT, R89, R89, R28, 0x1c1f ;  /* 0x001c1f1c59597589 */ /* 0x000fe200000e0000 */
[----:B------:R-:W-:-:S03]  /*b190*/  MOV R137, R8 ;  /* 0x0000000800897202 */ /* 0x000fc60000000f00 */
[----:B------:R-:W-:Y:S04]  /*b1a0*/  SHFL.IDX PT, R93, R93, R28, 0x1c1f ;  /* 0x001c1f1c5d5d7589 */ /* 0x000fe800000e0000 */
[----:B------:R-:W-:Y:S04]  /*b1b0*/  SHFL.IDX PT, R92, R139, R28, 0x1c1f ;  /* 0x001c1f1c8b5c7589 */ /* 0x000fe800000e0000 */
[----:B------:R-:W-:Y:S04]  /*b1c0*/  SHFL.IDX PT, R83, R159, R28, 0x1c1f ;  /* 0x001c1f1c9f537589 */ /* 0x000fe800000e0000 */
[----:B------:R-:W-:Y:S04]  /*b1d0*/  SHFL.IDX PT, R110, R33, R90, 0x1c1f ;  /* 0x001c1f5a216e7589 */ /* 0x000fe800000e0000 */
[----:B------:R-:W-:Y:S04]  /*b1e0*/  SHFL.IDX PT, R102, R35, R90, 0x1c1f ;  /* 0x001c1f5a23667589 */ /* 0x000fe800000e0000 */
[----:B------:R-:W3:Y:S04]  /*b1f0*/  SHFL.IDX PT, R55, R55, R90, 0x1c1f ;  /* 0x001c1f5a37377589 */ /* 0x000ee800000e0000 */
        /* <DEDUP_REMOVED lines=8> */
[----:B------:R-:W4:Y:S04]  /*b280*/  SHFL.IDX PT, R30, R30, R90, 0x1c1f ;  /* 0x001c1f5a1e1e7589 */ /* 0x000f2800000e0000 */
[----:B------:R-:W-:Y:S04]  /*b290*/  SHFL.IDX PT, R32, R32, R90, 0x1c1f ;  /* 0x001c1f5a20207589 */ /* 0x000fe800000e0000 */
[----:B------:R-:W-:Y:S04]  /*b2a0*/  SHFL.IDX PT, R34, R34, R90, 0x1c1f ;  /* 0x001c1f5a22227589 */ /* 0x000fe800000e0000 */
[----:B------:R-:W-:Y:S04]  /*b2b0*/  SHFL.IDX PT, R159, R38, R90, 0x1c1f ;  /* 0x001c1f5a269f7589 */ /* 0x000fe800000e0000 */
[----:B------:R-:W-:Y:S04]  /*b2c0*/  SHFL.IDX PT, R35, R48, R90, 0x1c1f ;  /* 0x001c1f5a30237589 */ /* 0x000fe800000e0000 */
[----:B------:R-:W2:Y:S04]  /*b2d0*/  SHFL.IDX PT, R53, R53, R90, 0x1c1f ;  /* 0x001c1f5a35357589 */ /* 0x000ea800000e0000 */
[----:B------:R-:W2:Y:S04]  /*b2e0*/  SHFL.IDX PT, R64, R64, R90, 0x1c1f ;  /* 0x001c1f5a40407589 */ /* 0x000ea800000e0000 */
        /* <DEDUP_REMOVED lines=45> */
[----:B------:R-:W2:Y:S04]  /*b5c0*/  SHFL.IDX PT, R84, R84, R90, 0x1c1f ;  /* 0x001c1f5a54547589 */ /* 0x000ea800000e0000 */
[----:B------:R-:W2:Y:S04]  /*b5d0*/  SHFL.IDX PT, R106, R59, R90, 0x1c1f ;  /* 0x001c1f5a3b6a7589 */ /* 0x000ea800000e0000 */
[----:B------:R-:W2:Y:S04]  /*b5e0*/  SHFL.IDX PT, R42, R63, R90, 0x1c1f ;  /* 0x001c1f5a3f2a7589 */ /* 0x000ea800000e0000 */
[----:B------:R-:W2:Y:S04]  /*b5f0*/  SHFL.IDX PT, R51, R68, R90, 0x1c1f ;  /* 0x001c1f5a44337589 */ /* 0x000ea800000e0000 */
        /* <DEDUP_REMOVED lines=8> */
[----:B------:R-:W-:Y:S04]  /*b680*/  SHFL.IDX PT, R50, R50, R90, 0x1c1f ;  /* 0x001c1f5a32327589 */ /* 0x000fe800000e0000 */
[----:B------:R-:W-:Y:S04]  /*b690*/  SHFL.IDX PT, R29, R56, R90, 0x1c1f ;  /* 0x001c1f5a381d7589 */ /* 0x000fe800000e0000 */
[----:B------:R-:W2:Y:S04]  /*b6a0*/  SHFL.IDX PT, R52, R67, R90, 0x1c1f ;  /* 0x001c1f5a43347589 */ /* 0x000ea800000e0000 */
[----:B------:R-:W2:Y:S04]  /*b6b0*/  SHFL.IDX PT, R58, R72, R90, 0x1c1f ;  /* 0x001c1f5a483a7589 */ /* 0x000ea800000e0000 */
[----:B------:R-:W2:Y:S04]  /*b6c0*/  SHFL.IDX PT, R59, R74, R90, 0x1c1f ;  /* 0x001c1f5a4a3b7589 */ /* 0x000ea800000e0000 */
[----:B------:R-:W2:Y:S04]  /*b6d0*/  SHFL.IDX PT, R97, R37, R90, 0x1c1f ;  /* 0x001c1f5a25617589 */ /* 0x000ea800000e0000 */
[----:B------:R-:W2:Y:S04]  /*b6e0*/  SHFL.IDX PT, R144, R75, R90, 0x1c1f ;  /* 0x001c1f5a4b907589 */ /* 0x000ea800000e0000 */
[----:B------:R-:W2:Y:S04]  /*b6f0*/  SHFL.IDX PT, R146, R76, R90, 0x1c1f ;  /* 0x001c1f5a4c927589 */ /* 0x000ea800000e0000 */
[----:B------:R-:W2:Y:S04]  /*b700*/  SHFL.IDX PT, R56, R69, R90, 0x1c1f ;  /* 0x001c1f5a45387589 */ /* 0x000ea800000e0000 */
[----:B------:R-:W2:Y:S04]  /*b710*/  SHFL.IDX PT, R33, R82, R90, 0x1c1f ;  /* 0x001c1f5a52217589 */ /* 0x000ea800000e0000 */
[----:B------:R2:W2:Y:S01]  /*b720*/  SHFL.IDX PT, R163, R71, R90, 0x1c1f ;  /* 0x001c1f5a47a37589 */ /* 0x0004a200000e0000 */
[----:B0-----:R-:W-:-:S02]  /*b730*/  SEL R128, R126, R127, P0 ;  /* 0x0000007f7e807207 */ /* 0x001fc40000000000 */
[----:B-1----:R-:W-:Y:S02]  /*b740*/  SEL R120, R118, R119, P0 ;  /* 0x0000007776787207 */ /* 0x002fe40000000000 */
[----:B------:R-:W-:Y:S02]  /*b750*/  SEL R126, R127, R126, P0 ;  /* 0x0000007e7f7e7207 */ /* 0x000fe40000000000 */
[----:B---3--:R-:W-:Y:S02]  /*b760*/  SEL R125, R92, R55, P0 ;  /* 0x000000375c7d7207 */ /* 0x008fe40000000000 */
[----:B------:R-:W-:Y:S02]  /*b770*/  SEL R123, R55, R92, P0 ;  /* 0x0000005c377b7207 */ /* 0x000fe40000000000 */
[----:B------:R-:W-:Y:S02]  /*b780*/  SEL R118, R119, R118, P0 ;  /* 0x0000007677767207 */ /* 0x000fe40000000000 */
[----:B------:R-:W-:-:S02]  /*b790*/  SEL R112, R89, R110, P0 ;  /* 0x0000006e59707207 */ /* 0x000fc40000000000 */
[----:B------:R-:W-:Y:S02]  /*b7a0*/  SEL R104, R93, R102, P0 ;  /* 0x000000665d687207 */ /* 0x000fe40000000000 */
[----:B----4-:R-:W-:Y:S02]  /*b7b0*/  SEL R129, R115, R30, P0 ;  /* 0x0000001e73817207 */ /* 0x010fe40000000000 */
[----:B------:R-:W-:Y:S02]  /*b7c0*/  SEL R127, R30, R115, P0 ;  /* 0x000000731e7f7207 */ /* 0x000fe40000000000 */
[----:B--2---:R-:W-:Y:S02]  /*b7d0*/  SEL R124, R122, R53, P0 ;  /* 0x000000357a7c7207 */ /* 0x004fe40000000000 */
        /* <DEDUP_REMOVED lines=63> */
[----:B------:R-:W-:Y:S02]  /*bbd0*/  F2FP.BF16.F32.PACK_AB R4, R129, R128 ;  /* 0x000000808104723e */ /* 0x000fe400000010ff */
[----:B------:R-:W-:Y:S02]  /*bbe0*/  F2FP.BF16.F32.PACK_AB R5, R125, R124 ;  /* 0x0000007c7d05723e */ /* 0x000fe400000010ff */
[----:B------:R-:W-:Y:S02]  /*bbf0*/  F2FP.BF16.F32.PACK_AB R6, R127, R126 ;  /* 0x0000007e7f06723e */ /* 0x000fe400000010ff */
[----:B------:R-:W-:Y:S02]  /*bc00*/  F2FP.BF16.F32.PACK_AB R7, R123, R122 ;  /* 0x0000007a7b07723e */ /* 0x000fe400000010ff */
[----:B------:R-:W-:-:S02]  /*bc10*/  SEL R96, R94, R97, P0 ;  /* 0x000000615e607207 */ /* 0x000fc40000000000 */
[----:B------:R-:W-:Y:S02]  /*bc20*/  SEL R81, R14, R143, P0 ;  /* 0x0000008f0e517207 */ /* 0x000fe40000000000 */
[----:B------:R-:W-:Y:S02]  /*bc30*/  SEL R79, R143, R14, P0 ;  /* 0x0000000e8f4f7207 */ /* 0x000fe40000000000 */
[----:B------:R-:W-:Y:S02]  /*bc40*/  SEL R61, R15, R144, P0 ;  /* 0x000000900f3d7207 */ /* 0x000fe40000000000 */
[----:B------:R-:W-:Y:S02]  /*bc50*/  SEL R59, R144, R15, P0 ;  /* 0x0000000f903b7207 */ /* 0x000fe40000000000 */
[----:B------:R-:W-:Y:S02]  /*bc60*/  SEL R52, R13, R146, P0 ;  /* 0x000000920d347207 */ /* 0x000fe40000000000 */
[----:B------:R-:W-:-:S02]  /*bc70*/  SEL R50, R146, R13, P0 ;  /* 0x0000000d92327207 */ /* 0x000fc40000000000 */
[----:B------:R-:W-:Y:S02]  /*bc80*/  F2FP.BF16.F32.PACK_AB R8, R121, R120 ;  /* 0x000000787908723e */ /* 0x000fe400000010ff */
[----:B------:R-:W-:Y:S02]  /*bc90*/  F2FP.BF16.F32.PACK_AB R9, R117, R116 ;  /* 0x000000747509723e */ /* 0x000fe400000010ff */
[----:B------:R-:W-:Y:S02]  /*bca0*/  F2FP.BF16.F32.PACK_AB R10, R119, R118 ;  /* 0x00000076770a723e */ /* 0x000fe400000010ff */
[----:B------:R-:W-:Y:S02]  /*bcb0*/  F2FP.BF16.F32.PACK_AB R11, R115, R114 ;  /* 0x00000072730b723e */ /* 0x000fe400000010ff */
[----:B------:R-:W-:Y:S02]  /*bcc0*/  SEL R94, R97, R94, P0 ;  /* 0x0000005e615e7207 */ /* 0x000fe40000000000 */
[----:B------:R-:W-:-:S02]  /*bcd0*/  F2FP.BF16.F32.PACK_AB R12, R113, R112 ;  /* 0x00000070710c723e */ /* 0x000fc400000010ff */
[----:B------:R-:W-:Y:S02]  /*bce0*/  F2FP.BF16.F32.PACK_AB R14, R111, R110 ;  /* 0x0000006e6f0e723e */ /* 0x000fe400000010ff */
[----:B------:R-:W-:Y:S02]  /*bcf0*/  F2FP.BF16.F32.PACK_AB R15, R107, R106 ;  /* 0x0000006a6b0f723e */ /* 0x000fe400000010ff */
[----:B------:R-:W-:Y:S02]  /*bd00*/  F2FP.BF16.F32.PACK_AB R13, R109, R108 ;  /* 0x0000006c6d0d723e */ /* 0x000fe400000010ff */
[----:B------:R-:W-:Y:S02]  /*bd10*/  SEL R97, R80, R159, P0 ;  /* 0x0000009f50617207 */ /* 0x000fe40000000000 */
[----:B------:R-:W-:Y:S02]  /*bd20*/  SEL R95, R159, R80, P0 ;  /* 0x000000509f5f7207 */ /* 0x000fe40000000000 */
[----:B------:R-:W-:-:S02]  /*bd30*/  SEL R88, R86, R161, P0 ;  /* 0x000000a156587207 */ /* 0x000fc40000000000 */
[----:B------:R-:W-:Y:S02]  /*bd40*/  F2FP.BF16.F32.PACK_AB R28, R105, R104 ;  /* 0x00000068691c723e */ /* 0x000fe400000010ff */
[----:B------:R-:W-:Y:S02]  /*bd50*/  F2FP.BF16.F32.PACK_AB R30, R103, R102 ;  /* 0x00000066671e723e */ /* 0x000fe400000010ff */
[----:B------:R-:W-:Y:S02]  /*bd60*/  F2FP.BF16.F32.PACK_AB R31, R99, R98 ;  /* 0x00000062631f723e */ /* 0x000fe400000010ff */
[----:B------:R-:W-:Y:S01]  /*bd70*/  F2FP.BF16.F32.PACK_AB R29, R101, R100 ;  /* 0x00000064651d723e */ /* 0x000fe200000010ff */
[----:B------:R-:W-:Y:S01]  /*bd80*/  STSM.16.M88.4 [R24], R4 ;  /* 0x0000000418007844 */ /* 0x000fe20000000200 */
[----:B------:R-:W-:Y:S02]  /*bd90*/  SEL R86, R161, R86, P0 ;  /* 0x00000056a1567207 */ /* 0x000fe40000000000 */
[----:B------:R-:W-:-:S02]  /*bda0*/  SEL R80, R78, R157, P0 ;  /* 0x0000009d4e507207 */ /* 0x000fc40000000000 */
[----:B------:R-:W-:Y:S02]  /*bdb0*/  SEL R77, R141, R56, P0 ;  /* 0x000000388d4d7207 */ /* 0x000fe40000000000 */
[----:B------:R-:W-:Y:S01]  /*bdc0*/  SEL R75, R56, R141, P0 ;  /* 0x0000008d384b7207 */ /* 0x000fe20000000000 */
[----:B------:R-:W-:Y:S01]  /*bdd0*/  STSM.16.M88.4 [R26], R8 ;  /* 0x000000081a007844 */ /* 0x000fe20000000200 */
[----:B------:R-:W-:Y:S02]  /*bde0*/  SEL R78, R157, R78, P0 ;  /* 0x0000004e9d4e7207 */ /* 0x000fe40000000000 */
[----:B------:R-:W-:Y:S02]  /*bdf0*/  SEL R56, R54, R35, P0 ;  /* 0x0000002336387207 */ /* 0x000fe40000000000 */
[----:B------:R-:W-:Y:S01]  /*be00*/  SEL R36, R20, R33, P0 ;  /* 0x0000002114247207 */ /* 0x000fe20000000000 */
[----:B------:R0:W-:Y:S01]  /*be10*/  STSM.16.M88.4 [R27], R12 ;  /* 0x0000000c1b007844 */ /* 0x0001e20000000200 */
[----:B------:R-:W-:-:S02]  /*be20*/  SEL R54, R35, R54, P0 ;  /* 0x0000003623367207 */ /* 0x000fc40000000000 */
[----:B------:R-:W-:Y:S01]  /*be30*/  SEL R20, R33, R20, P0 ;  /* 0x0000001421147207 */ /* 0x000fe20000000000 */
[----:B------:R1:W-:Y:S01]  /*be40*/  STSM.16.M88.4 [R25], R28 ;  /* 0x0000001c19007844 */ /* 0x0003e20000000200 */
[----:B------:R-:W-:Y:S02]  /*be50*/  SEL R68, R140, R163, P0 ;  /* 0x000000a38c447207 */ /* 0x000fe40000000000 */
[----:B------:R-:W-:Y:S02]  /*be60*/  SEL R66, R163, R140, P0 ;  /* 0x0000008ca3427207 */ /* 0x000fe40000000000 */
[----:B------:R-:W-:Y:S02]  /*be70*/  F2FP.BF16.F32.PACK_AB R32, R97, R96 ;  /* 0x000000606120723e */ /* 0x000fe400000010ff */
[----:B------:R-:W-:Y:S02]  /*be80*/  F2FP.BF16.F32.PACK_AB R34, R95, R94 ;  /* 0x0000005e5f22723e */ /* 0x000fe400000010ff */
[----:B------:R-:W-:-:S02]  /*be90*/  F2FP.BF16.F32.PACK_AB R35, R91, R90 ;  /* 0x0000005a5b23723e */ /* 0x000fc400000010ff */
[----:B------:R-:W-:Y:S02]  /*bea0*/  F2FP.BF16.F32.PACK_AB R33, R93, R92 ;  /* 0x0000005c5d21723e */ /* 0x000fe400000010ff */
[----:B0-----:R-:W-:Y:S02]  /*beb0*/  F2FP.BF16.F32.PACK_AB R12, R89, R88 ;  /* 0x00000058590c723e */ /* 0x001fe400000010ff */
[----:B------:R-:W-:Y:S02]  /*bec0*/  F2FP.BF16.F32.PACK_AB R14, R87, R86 ;  /* 0x00000056570e723e */ /* 0x000fe400000010ff */
[----:B------:R-:W-:Y:S02]  /*bed0*/  F2FP.BF16.F32.PACK_AB R15, R83, R82 ;  /* 0x00000052530f723e */ /* 0x000fe400000010ff */
[----:B------:R-:W-:Y:S02]  /*bee0*/  F2FP.BF16.F32.PACK_AB R13, R85, R84 ;  /* 0x00000054550d723e */ /* 0x000fe400000010ff */
[----:B------:R-:W-:-:S02]  /*bef0*/  F2FP.BF16.F32.PACK_AB R24, R81, R80 ;  /* 0x000000505118723e */ /* 0x000fc400000010ff */
[----:B------:R-:W-:Y:S02]  /*bf00*/  F2FP.BF16.F32.PACK_AB R26, R79, R78 ;  /* 0x0000004e4f1a723e */ /* 0x000fe400000010ff */
[----:B------:R-:W-:Y:S02]  /*bf10*/  F2FP.BF16.F32.PACK_AB R27, R75, R74 ;  /* 0x0000004a4b1b723e */ /* 0x000fe400000010ff */
[----:B-1----:R-:W-:Y:S01]  /*bf20*/  F2FP.BF16.F32.PACK_AB R25, R77, R76 ;  /* 0x0000004c4d19723e */ /* 0x002fe200000010ff */
[----:B------:R-:W-:Y:S01]  /*bf30*/  STSM.16.M88.4 [R137], R32 ;  /* 0x0000002089007844 */ /* 0x000fe20000000200 */
[----:B------:R-:W-:Y:S02]  /*bf40*/  F2FP.BF16.F32.PACK_AB R28, R73, R72 ;  /* 0x00000048491c723e */ /* 0x000fe400000010ff */
[----:B------:R-:W-:Y:S02]  /*bf50*/  F2FP.BF16.F32.PACK_AB R30, R71, R70 ;  /* 0x00000046471e723e */ /* 0x000fe400000010ff */
[----:B------:R-:W-:-:S02]  /*bf60*/  F2FP.BF16.F32.PACK_AB R31, R67, R66 ;  /* 0x00000042431f723e */ /* 0x000fc400000010ff */
[----:B------:R-:W-:Y:S01]  /*bf70*/  F2FP.BF16.F32.PACK_AB R29, R69, R68 ;  /* 0x00000044451d723e */ /* 0x000fe200000010ff */
[----:B------:R0:W-:Y:S01]  /*bf80*/  STSM.16.M88.4 [R136], R12 ;  /* 0x0000000c88007844 */ /* 0x0001e20000000200 */
[----:B------:R-:W-:Y:S02]  /*bf90*/  F2FP.BF16.F32.PACK_AB R4, R65, R64 ;  /* 0x000000404104723e */ /* 0x000fe400000010ff */
[----:B------:R-:W-:Y:S02]  /*bfa0*/  F2FP.BF16.F32.PACK_AB R6, R63, R62 ;  /* 0x0000003e3f06723e */ /* 0x000fe400000010ff */
[----:B------:R-:W-:Y:S02]  /*bfb0*/  F2FP.BF16.F32.PACK_AB R7, R59, R58 ;  /* 0x0000003a3b07723e */ /* 0x000fe400000010ff */
[----:B------:R-:W-:Y:S01]  /*bfc0*/  F2FP.BF16.F32.PACK_AB R5, R61, R60 ;  /* 0x0000003c3d05723e */ /* 0x000fe200000010ff */
[----:B------:R1:W-:Y:S01]  /*bfd0*/  STSM.16.M88.4 [R135], R24 ;  /* 0x0000001887007844 */ /* 0x0003e20000000200 */
[----:B------:R-:W-:-:S02]  /*bfe0*/  F2FP.BF16.F32.PACK_AB R8, R57, R56 ;  /* 0x000000383908723e */ /* 0x000fc400000010ff */
[----:B------:R-:W-:Y:S02]  /*bff0*/  F2FP.BF16.F32.PACK_AB R10, R55, R54 ;  /* 0x00000036370a723e */ /* 0x000fe400000010ff */
[----:B------:R-:W-:Y:S02]  /*c000*/  F2FP.BF16.F32.PACK_AB R11, R51, R50 ;  /* 0x00000032330b723e */ /* 0x000fe400000010ff */
[----:B------:R-:W-:Y:S02]  /*c010*/  F2FP.BF16.F32.PACK_AB R9, R53, R52 ;  /* 0x000000343509723e */ /* 0x000fe400000010ff */
[----:B0-----:R-:W-:Y:S02]  /*c020*/  F2FP.BF16.F32.PACK_AB R12, R49, R48 ;  /* 0x00000030310c723e */ /* 0x001fe400000010ff */
[----:B------:R-:W-:Y:S02]  /*c030*/  F2FP.BF16.F32.PACK_AB R14, R47, R46 ;  /* 0x0000002e2f0e723e */ /* 0x000fe400000010ff */
[----:B------:R-:W-:-:S02]  /*c040*/  F2FP.BF16.F32.PACK_AB R15, R43, R42 ;  /* 0x0000002a2b0f723e */ /* 0x000fc400000010ff */
[----:B------:R-:W-:Y:S01]  /*c050*/  F2FP.BF16.F32.PACK_AB R13, R45, R44 ;  /* 0x0000002c2d0d723e */ /* 0x000fe200000010ff */
[----:B------:R-:W-:Y:S01]  /*c060*/  STSM.16.M88.4 [R134], R28 ;  /* 0x0000001c86007844 */ /* 0x000fe20000000200 */
[----:B-1----:R-:W-:Y:S02]  /*c070*/  F2FP.BF16.F32.PACK_AB R25, R37, R36 ;  /* 0x000000242519723e */ /* 0x002fe400000010ff */
[----:B------:R-:W-:Y:S02]  /*c080*/  F2FP.BF16.F32.PACK_AB R26, R39, R38 ;  /* 0x00000026271a723e */ /* 0x000fe400000010ff */
[----:B------:R-:W-:Y:S02]  /*c090*/  F2FP.BF16.F32.PACK_AB R27, R21, R20 ;  /* 0x00000014151b723e */ /* 0x000fe400000010ff */
[----:B------:R-:W-:Y:S01]  /*c0a0*/  F2FP.BF16.F32.PACK_AB R24, R41, R40 ;  /* 0x000000282918723e */ /* 0x000fe200000010ff */
[----:B------:R-:W-:Y:S04]  /*c0b0*/  STSM.16.M88.4 [R133], R4 ;  /* 0x0000000485007844 */ /* 0x000fe80000000200 */
[----:B------:R-:W-:Y:S04]  /*c0c0*/  STSM.16.M88.4 [R132], R8 ;  /* 0x0000000884007844 */ /* 0x000fe80000000200 */
[----:B------:R0:W-:Y:S04]  /*c0d0*/  STSM.16.M88.4 [R131], R12 ;  /* 0x0000000c83007844 */ /* 0x0001e80000000200 */
[----:B------:R1:W-:Y:S01]  /*c0e0*/  STSM.16.M88.4 [R130], R24 ;  /* 0x0000001882007844 */ /* 0x0003e20000000200 */
[----:B------:R-:W-:Y:S01]  /*c0f0*/  BAR.SYNC.DEFER_BLOCKING 0x1, 0x100 ;  /* 0x0044000000007b1d */ /* 0x000fe20000010000 */
[----:B------:R-:W-:Y:S01]  /*c100*/  ISETP.NE.U32.AND P0, PT, RZ, UR14, PT ;  /* 0x0000000eff007c0c */ /* 0x000fe2000bf05070 */
[----:B------:R-:W-:-:S02]  /*c110*/  USHF.L.U64.HI UR16, UR36, 0x2, UR37 ;  /* 0x0000000224107899 */ /* 0x000fc40008010225 */
[----:B------:R-:W-:Y:S01]  /*c120*/  UIADD3 UR9, UP0, UR4, UR14, URZ ;  /* 0x0000000e04097290 */ /* 0x000fe2000ff1e03f */
[----:B------:R-:W-:-:S03]  /*c130*/  ISETP.NE.AND.EX P0, PT, RZ, UR15, PT, P0 ;  /* 0x0000000fff007c0c */ /* 0x000fc6000bf05300 */
[----:B------:R-:W-:Y:S01]  /*c140*/  UIADD3.X UR12, UR16, UR15, URZ, UP0, !UPT ;  /* 0x0000000f100c7290 */ /* 0x000fe200087fe43f */
[----:B0-----:R-:W0:Y:S01]  /*c150*/  LDC R131, c[0x0][0xbe8] ;  /* 0x0002fa00ff837b82 */ /* 0x001e220000000800 */
[----:B------:R-:W-:-:S04]  /*c160*/  IMAD.U32 R32, RZ, RZ, UR9 ;  /* 0x00000009ff207e24 */ /* 0x000fc8000f8e00ff */
[----:B------:R-:W-:Y:S01]  /*c170*/  IMAD.U32 R33, RZ, RZ, UR12 ;  /* 0x0000000cff217e24 */ /* 0x000fe2000f8e00ff */
[----:B------:R-:W-:-:S04]  /*c180*/  ULDC.64 UR12, c[0x0][0xc08] ;  /* 0x00030200000c7ab9 */ /* 0x000fc80000000a00 */
[----:B------:R-:W2:Y:S01]  /*c190*/  @P0 LDG.E R28, desc[UR50][R32.64] ;  /* 0x00000032201c0981 */ /* 0x000ea2000c1e1900 */
[----:B------:R-:W-:-:S04]  /*c1a0*/  UISETP.NE.U32.AND UP0, UPT, UR12, URZ, UPT ;  /* 0x0000003f0c00728c */ /* 0x000fc8000bf05070 */
[----:B------:R-:W-:Y:S01]  /*c1b0*/  UISETP.NE.AND.EX UP0, UPT, UR13, URZ, UPT, UP0 ;  /* 0x0000003f0d00728c */ /* 0x000fe2000bf05300 */
[----:B0-----:R-:W-:-:S10]  /*c1c0*/  ISETP.NE.AND P1, PT, R131, 0x1, PT ;  /* 0x000000018300780c */ /* 0x001fd40003f25270 */
[----:B------:R-:W-:-:S03]  /*c1d0*/  @UP0 UIADD3 UR12, UP1, UR4, UR12, URZ ;  /* 0x0000000c040c0290 */ /* 0x000fc6000ff3e03f */
[----:B------:R-:W0:Y:S01]  /*c1e0*/  @P1 LDC R6, c[0x0][0xbec] ;  /* 0x0002fb00ff061b82 */ /* 0x000e220000000800 */
[----:B------:R-:W-:Y:S02]  /*c1f0*/  @UP0 UIADD3.X UR13, UR16, UR13, URZ, UP1, !UPT ;  /* 0x0000000d100d0290 */ /* 0x000fe40008ffe43f */
[----:B------:R-:W-:Y:S01]  /*c200*/  UISETP.GT.AND UP1, UPT, UR44, 0x1, UPT ;  /* 0x000000012c00788c */ /* 0x000fe2000bf24270 */
[----:B------:R-:W-:-:S04]  /*c210*/  UMOV UR20, 0x9b8 ;  /* 0x000009b800147882 */ /* 0x000fc80000000000 */
[----:B------:R-:W3:Y:S01]  /*c220*/  @P1 LDC R9, c[0x0][0xbf0] ;  /* 0x0002fc00ff091b82 */ /* 0x000ee20000000800 */
[----:B------:R-:W-:Y:S01]  /*c230*/  USEL UR20, UR20, 0x978, UP1 ;  /* 0x0000097814147887 */ /* 0x000fe20008800000 */
[----:B------:R-:W-:Y:S01]  /*c240*/  PLOP3.LUT P4, PT, PT, PT, UP0, 0x80, 0x0 ;  /* 0x000000000000781c */ /* 0x000fe20003f8f008 */
[----:B------:R-:W-:Y:S01]  /*c250*/  UISETP.NE.U32.AND UP0, UPT, UR14, URZ, UPT ;  /* 0x0000003f0e00728c */ /* 0x000fe2000bf05070 */
[----:B------:R-:W-:Y:S01]  /*c260*/  IMAD.U32 R11, RZ, RZ, UR38 ;  /* 0x00000026ff0b7e24 */ /* 0x000fe2000f8e00ff */
[----:B------:R-:W-:Y:S01]  /*c270*/  ULDC UR4, c[0x0][0xa88] ;  /* 0x0002a20000047ab9 */ /* 0x000fe20000000800 */
[----:B------:R-:W-:Y:S01]  /*c280*/  IMAD.U32 R4, RZ, RZ, UR12 ;  /* 0x0000000cff047e24 */ /* 0x000fe2000f8e00ff */
[----:B------:R-:W-:Y:S01]  /*c290*/  UISETP.NE.AND.EX UP0, UPT, UR15, URZ, UPT, UP0 ;  /* 0x0000003f0f00728c */ /* 0x000fe2000bf05300 */
[----:B------:R-:W-:Y:S01]  /*c2a0*/  IMAD.U32 R8, RZ, RZ, UR4 ;  /* 0x00000004ff087e24 */ /* 0x000fe2000f8e00ff */
[----:B------:R-:W-:Y:S01]  /*c2b0*/  UMOV UR4, URZ ;  /* 0x0000003f00047c82 */ /* 0x000fe20008000000 */
[----:B------:R-:W-:Y:S01]  /*c2c0*/  IMAD.U32 R5, RZ, RZ, UR13 ;  /* 0x0000000dff057e24 */ /* 0x000fe2000f8e00ff */
[----:B------:R-:W-:Y:S01]  /*c2d0*/  USEL UR9, UR39, URZ, UP1 ;  /* 0x0000003f27097287 */ /* 0x000fe20008800000 */
[----:B------:R-:W-:Y:S01]  /*c2e0*/  IMAD R11, R11, 0x80, R148 ;  /* 0x000000800b0b7824 */ /* 0x000fe200078e0294 */
[----:B------:R-:W-:Y:S01]  /*c2f0*/  ULDC.64 UR16, c[0x0][UR20+0x218] ;  /* 0x0000860014107abb */ /* 0x000fe20008000a00 */
[----:B------:R-:W-:Y:S01]  /*c300*/  ULDC.64 UR18, c[0x0][UR20+0x228] ;  /* 0x00008a0014127abb */ /* 0x000fe20008000a00 */
[----:B------:R-:W-:Y:S01]  /*c310*/  USEL UR36, UR36, URZ, !UP0 ;  /* 0x0000003f24247287 */ /* 0x000fe2000c000000 */
[----:B------:R0:W5:Y:S01]  /*c320*/  @P4 LDG.E R8, desc[UR50][R4.64] ;  /* 0x0000003204084981 */ /* 0x000162000c1e1900 */
[----:B------:R-:W-:Y:S01]  /*c330*/  ULDC.64 UR14, c[0x0][UR20+0x220] ;  /* 0x00008800140e7abb */ /* 0x000fe20008000a00 */
[----:B------:R-:W-:-:S02]  /*c340*/  UIMAD.WIDE.U32 UR12, UR16, UR40, URZ ;  /* 0x00000028100c72a5 */ /* 0x000fc4000f8e003f */
[----:B------:R-:W-:Y:S02]  /*c350*/  UIMAD.WIDE.U32 UR22, UR18, UR9, URZ ;  /* 0x00000009121672a5 */ /* 0x000fe4000f8e003f */
[----:B------:R-:W-:Y:S02]  /*c360*/  UIMAD UR16, UR17, UR40, URZ ;  /* 0x00000028111072a4 */ /* 0x000fe4000f8e023f */
[----:B------:R-:W-:Y:S01]  /*c370*/  UIMAD UR18, UR19, UR9, URZ ;  /* 0x00000009131272a4 */ /* 0x000fe2000f8e023f */
[----:B0-----:R-:W-:Y:S01]  /*c380*/  @P1 IMAD.HI.U32 R4, R11, R6, RZ ;  /* 0x000000060b041227 */ /* 0x001fe200078e00ff */
[----:B------:R-:W-:Y:S02]  /*c390*/  USEL UR37, UR37, URZ, !UP0 ;  /* 0x0000003f25257287 */ /* 0x000fe4000c000000 */
[----:B------:R-:W-:Y:S01]  /*c3a0*/  UIMAD UR9, UR15, UR36, URZ ;  /* 0x000000240f0972a4 */ /* 0x000fe2000f8e023f */
[----:B------:R-:W-:Y:S01]  /*c3b0*/  IMAD.MOV.U32 R7, RZ, RZ, R11 ;  /* 0x000000ffff077224 */ /* 0x000fe200078e000b */
[----:B------:R-:W-:Y:S01]  /*c3c0*/  UIADD3 UR13, UR13, UR16, URZ ;  /* 0x000000100d0d7290 */ /* 0x000fe2000fffe03f */
[----:B---3--:R-:W-:Y:S01]  /*c3d0*/  @P1 SHF.R.U32.HI R7, RZ, R9, R4 ;  /* 0x00000009ff071219 */ /* 0x008fe20000011604 */
[----:B------:R-:W-:-:S02]  /*c3e0*/  UIMAD.WIDE.U32 UR16, UR14, UR36, URZ ;  /* 0x000000240e1072a5 */ /* 0x000fc4000f8e003f */
[----:B------:R-:W-:Y:S02]  /*c3f0*/  UIMAD UR9, UR14, UR37, UR9 ;  /* 0x000000250e0972a4 */ /* 0x000fe4000f8e0209 */
[----:B------:R-:W-:Y:S01]  /*c400*/  UIADD3 UR18, UR23, UR18, URZ ;  /* 0x0000001217127290 */ /* 0x000fe2000fffe03f */
[----:B------:R-:W-:Y:S01]  /*c410*/  IMAD.U32 R4, RZ, RZ, UR22 ;  /* 0x00000016ff047e24 */ /* 0x000fe2000f8e00ff */
[----:B------:R-:W-:Y:S01]  /*c420*/  UIADD3 UR9, UR17, UR9, URZ ;  /* 0x0000000911097290 */ /* 0x000fe2000fffe03f */
[--C-:B------:R-:W-:Y:S02]  /*c430*/  IMAD.MOV R6, RZ, RZ, -R7.reuse ;  /* 0x000000ffff067224 */ /* 0x100fe400078e0a07 */
[----:B------:R-:W-:Y:S01]  /*c440*/  IMAD.U32 R5, RZ, RZ, UR23 ;  /* 0x00000017ff057e24 */ /* 0x000fe2000f8e00ff */
[----:B------:R-:W-:Y:S01]  /*c450*/  SHF.R.S32.HI R5, RZ, 0x1f, R7 ;  /* 0x0000001fff057819 */ /* 0x000fe20000011407 */
[----:B------:R-:W-:Y:S02]  /*c460*/  IMAD R9, R131, R6, R11 ;  /* 0x0000000683097224 */ /* 0x000fe400078e020b */
[----:B------:R-:W-:-:S03]  /*c470*/  IMAD.U32 R10, RZ, RZ, UR18 ;  /* 0x00000012ff0a7e24 */ /* 0x000fc6000f8e00ff */
[----:B------:R-:W-:Y:S02]  /*c480*/  SHF.R.S32.HI R6, RZ, 0x1f, R9 ;  /* 0x0000001fff067819 */ /* 0x000fe40000011409 */
[----:B--2---:R-:W-:-:S13]  /*c490*/  @P0 R2UR UR4, R28 ;  /* 0x000000001c0402ca */ /* 0x004fda00000e0000 */
[----:B------:R-:W-:Y:S02]  /*c4a0*/  UIADD3 UR12, UP0, UP2, UR16, UR12, UR4 ;  /* 0x0000000c100c7290 */ /* 0x000fe4000fa1e004 */
[----:B------:R-:W-:Y:S01]  /*c4b0*/  USHF.R.S32.HI UR14, URZ, 0x1f, UR4 ;  /* 0x0000001f3f0e7899 */ /* 0x000fe20008011404 */
[----:B------:R-:W-:Y:S01]  /*c4c0*/  ULDC.64 UR16, c[0x0][0xba8] ;  /* 0x0002ea0000107ab9 */ /* 0x000fe20000000a00 */
[----:B------:R-:W-:Y:S02]  /*c4d0*/  @!UP1 ULDC UR16, c[0x0][0xb50] ;  /* 0x0002d40000109ab9 */ /* 0x000fe40000000800 */
[----:B------:R-:W-:Y:S01]  /*c4e0*/  UIADD3.X UR9, UR9, UR13, UR14, UP0, UP2 ;  /* 0x0000000d09097290 */ /* 0x000fe200087e440e */
[----:B------:R-:W-:Y:S01]  /*c4f0*/  IADD3 R4, P2, P3, R7, UR12, R4 ;  /* 0x0000000c07047c10 */ /* 0x000fe2000fb5e004 */
[----:B------:R-:W-:Y:S01]  /*c500*/  @!UP1 ULDC UR17, c[0x0][0xb54] ;  /* 0x0002d50000119ab9 */ /* 0x000fe20000000800 */
[----:B------:R-:W-:Y:S02]  /*c510*/  ULDC.64 UR12, c[0x0][UR20+0x210] ;  /* 0x00008400140c7abb */ /* 0x000fe40008000a00 */
[----:B------:R-:W-:Y:S01]  /*c520*/  IMAD R7, R9, UR13, RZ ;  /* 0x0000000d09077c24 */ /* 0x000fe2000f8e02ff */
[----:B------:R-:W-:-:S03]  /*c530*/  IADD3.X R5, R5, UR9, R10, P2, P3 ;  /* 0x0000000905057c10 */ /* 0x000fc600097e640a */
[----:B------:R-:W-:Y:S02]  /*c540*/  IMAD R7, R6, UR12, R7 ;  /* 0x0000000c06077c24 */ /* 0x000fe4000f8e0207 */
[----:B------:R-:W-:-:S04]  /*c550*/  IMAD.WIDE.U32 R4, R9, UR12, R4 ;  /* 0x0000000c09047c25 */ /* 0x000fc8000f8e0004 */
[----:B------:R-:W-:Y:S01]  /*c560*/  IMAD.IADD R5, R5, 0x1, R7 ;  /* 0x0000000105057824 */ /* 0x000fe200078e0207 */
[----:B------:R-:W-:-:S04]  /*c570*/  LEA R10, P2, R4, UR16, 0x2 ;  /* 0x00000010040a7c11 */ /* 0x000fc8000f8410ff */
[----:B------:R-:W-:Y:S01]  /*c580*/  LEA.HI.X R12, R4, UR17, R5, 0x2, P2 ;  /* 0x00000011040c7c11 */ /* 0x000fe200090f1405 */
[----:B-1----:R-:W-:Y:S08]  /*c590*/  @P4 BRA `(.L_x_210) ;  /* 0x0000000000104947 */ /* 0x002ff00003800000 */
[----:B------:R-:W-:Y:S05]  /*c5a0*/  @!P0 BRA `(.L_x_210) ;  /* 0x00000000000c8947 */ /* 0x000fea0003800000 */
[----:B------:R-:W2:Y:S04]  /*c5b0*/  LDG.E R5, desc[UR50][R32.64] ;  /* 0x0000003220057981 */ /* 0x000ea8000c1e1900 */
[----:B-----5:R-:W2:Y:S02]  /*c5c0*/  LDG.E R8, desc[UR50][R32.64+0x4] ;  /* 0x0000043220087981 */ /* 0x020ea4000c1e1900 */
[----:B--2---:R-:W-:-:S07]  /*c5d0*/  IMAD.IADD R8, R8, 0x1, -R5 ;  /* 0x0000000108087824 */ /* 0x004fce00078e0a05 */
.L_x_210:
[----:B------:R-:W2:Y:S01]  /*c5e0*/  LDL R9, [R1+0x20] ;  /* 0x0000200001097983 */ /* 0x000ea20000100800 */
[----:B------:R-:W-:Y:S01]  /*c5f0*/  IMAD.U32 R13, RZ, RZ, UR38 ;  /* 0x00000026ff0d7e24 */ /* 0x000fe2000f8e00ff */
[----:B------:R-:W-:Y:S01]  /*c600*/  LOP3.LUT P0, RZ, R227, 0x3, RZ, 0xc0, !PT ;  /* 0x00000003e3ff7812 */ /* 0x000fe2000780c0ff */
[----:B-----5:R-:W-:Y:S01]  /*c610*/  IMAD R130, R8, R131, RZ ;  /* 0x0000008308827224 */ /* 0x020fe200078e02ff */
[----:B------:R-:W-:Y:S01]  /*c620*/  SHFL.IDX PT, R4, R10, RZ, 0x1c1f ;  /* 0x001c1fff0a047589 */ /* 0x000fe200000e0000 */
[----:B------:R-:W-:-:S03]  /*c630*/  PLOP3.LUT P3, PT, PT, PT, UP1, 0x80, 0x0 ;  /* 0x000000000000781c */ /* 0x000fc60003f6f018 */
[----:B------:R-:W0:Y:S04]  /*c640*/  SHFL.IDX PT, R5, R12, RZ, 0x1c1f ;  /* 0x001c1fff0c057589 */ /* 0x000e2800000e0000 */
[----:B------:R-:W-:Y:S04]  /*c650*/  SHFL.IDX PT, R6, R10, 0x1, 0x1c1f ;  /* 0x003c1f000a067f89 */ /* 0x000fe800000e0000 */
[----:B------:R-:W1:Y:S01]  /*c660*/  SHFL.IDX PT, R7, R12, 0x1, 0x1c1f ;  /* 0x003c1f000c077f89 */ /* 0x000e6200000e0000 */
[----:B--2---:R-:W-:-:S04]  /*c670*/  IMAD R13, R13, 0x80, R9 ;  /* 0x000000800d0d7824 */ /* 0x004fc800078e0209 */
[C---:B------:R-:W-:Y:S01]  /*c680*/  VIADD R9, R13.reuse, 0x8 ;  /* 0x000000080d097836 */ /* 0x040fe20000000000 */
[----:B------:R-:W-:-:S04]  /*c690*/  ISETP.GE.OR P2, PT, R13, R130, P0 ;  /* 0x000000820d00720c */ /* 0x000fc80000746670 */
[----:B------:R-:W-:-:S09]  /*c6a0*/  ISETP.GE.OR P0, PT, R9, R130, P0 ;  /* 0x000000820900720c */ /* 0x000fd20000706670 */
[----:B0-----:R0:W-:Y:S01]  /*c6b0*/  @!P2 ST.E desc[UR50][R4.64], R0 ;  /* 0x000000000400a985 */ /* 0x0011e2000c101932 */
[----:B------:R-:W-:-:S03]  /*c6c0*/  ISETP.GE.AND P2, PT, R13, R130, PT ;  /* 0x000000820d00720c */ /* 0x000fc60003f46270 */
[----:B-1----:R0:W-:Y:S01]  /*c6d0*/  @!P0 ST.E desc[UR50][R6.64], R3 ;  /* 0x0000000306008985 */ /* 0x0021e2000c101932 */
[----:B------:R-:W-:Y:S01]  /*c6e0*/  ISETP.GE.AND P0, PT, R9, R130, PT ;  /* 0x000000820900720c */ /* 0x000fe20003f06270 */
[----:B------:R-:W-:-:S12]  /*c6f0*/  @P3 BRA `(.L_x_211) ;  /* 0x0000000c004c3947 */ /* 0x000fd80003800000 */
[----:B------:R-:W-:Y:S01]  /*c700*/  IMAD.SHL.U32 R67, R16, 0x8, RZ ;  /* 0x0000000810437824 */ /* 0x000fe200078e00ff */
[----:B------:R-:W1:Y:S01]  /*c710*/  @P1 LDC R20, c[0x0][0xbec] ;  /* 0x0002fb00ff141b82 */ /* 0x000e620000000800 */
[----:B0-----:R-:W-:Y:S01]  /*c720*/  IMAD.MOV.U32 R5, RZ, RZ, 0x2 ;  /* 0x00000002ff057424 */ /* 0x001fe200078e00ff */
[----:B------:R-:W-:Y:S01]  /*c730*/  ULDC.64 UR12, c[0x0][0xaa0] ;  /* 0x0002a800000c7ab9 */ /* 0x000fe20000000a00 */
[----:B------:R-:W-:-:S04]  /*c740*/  IMAD R4, R226, 0x40, R67 ;  /* 0x00000040e2047824 */ /* 0x000fc800078e0243 */
[----:B------:R-:W-:Y:S01]  /*c750*/  IMAD.WIDE R4, R4, R5, UR10 ;  /* 0x0000000a04047e25 */ /* 0x000fe2000f8e0205 */
[----:B------:R-:W0:Y:S02]  /*c760*/  @P1 LDC R21, c[0x0][0xbf0] ;  /* 0x0002fc00ff151b82 */ /* 0x000e240000000800 */
[C---:B------:R-:W-:Y:S02]  /*c770*/  IADD3 R33, P2, R4.reuse, 0x5000, RZ ;  /* 0x0000500004217810 */ /* 0x040fe40007f5e0ff */
[C---:B------:R-:W-:Y:S02]  /*c780*/  IADD3 R9, P4, R4.reuse, 0x1000, RZ ;  /* 0x0000100004097810 */ /* 0x040fe40007f9e0ff */
[----:B------:R-:W-:Y:S02]  /*c790*/  LOP3.LUT R32, R33, 0x380, RZ, 0xc0, !PT ;  /* 0x0000038021207812 */ /* 0x000fe400078ec0ff */
[----:B------:R-:W-:Y:S02]  /*c7a0*/  IADD3 R13, P3, R4, 0x2000, RZ ;  /* 0x00002000040d7810 */ /* 0x000fe40007f7e0ff */
[----:B------:R-:W-:-:S02]  /*c7b0*/  SHF.R.U64 R32, R32, 0x3, RZ ;  /* 0x0000000320207819 */ /* 0x000fc400000012ff */
[----:B------:R-:W-:Y:S02]  /*c7c0*/  IADD3 R25, P6, R4, 0x3000, RZ ;  /* 0x0000300004197810 */ /* 0x000fe40007fde0ff */
[----:B------:R-:W-:Y:S01]  /*c7d0*/  LOP3.LUT R32, R32, R33, RZ, 0x3c, !PT ;  /* 0x0000002120207212 */ /* 0x000fe200078e3cff */
[--C-:B------:R-:W-:Y:S01]  /*c7e0*/  IMAD.X R33, RZ, RZ, R5.reuse, P2 ;  /* 0x000000ffff217224 */ /* 0x100fe200010e0605 */
[C---:B------:R-:W-:Y:S02]  /*c7f0*/  IADD3 R3, P2, R4.reuse, 0xb000, RZ ;  /* 0x0000b00004037810 */ /* 0x040fe40007f5e0ff */
[----:B------:R-:W-:Y:S02]  /*c800*/  IADD3 R29, P5, R4, 0x4000, RZ ;  /* 0x00004000041d7810 */ /* 0x000fe40007fbe0ff */
[----:B------:R-:W-:Y:S01]  /*c810*/  LOP3.LUT R0, R3, 0x380, RZ, 0xc0, !PT ;  /* 0x0000038003007812 */ /* 0x000fe200078ec0ff */
[----:B------:R-:W-:Y:S01]  /*c820*/  UIMAD UR9, UR14, UR12, URZ ;  /* 0x0000000c0e0972a4 */ /* 0x000fe2000f8e023f */
[----:B------:R-:W-:Y:S01]  /*c830*/  LOP3.LUT R8, R9, 0x380, RZ, 0xc0, !PT ;  /* 0x0000038009087812 */ /* 0x000fe200078ec0ff */
[----:B------:R-:W-:Y:S01]  /*c840*/  UIMAD.WIDE.U32 UR10, UR4, UR12, URZ ;  /* 0x0000000c040a72a5 */ /* 0x000fe2000f8e003f */
[----:B------:R-:W-:Y:S01]  /*c850*/  SHF.R.U64 R0, R0, 0x3, RZ ;  /* 0x0000000300007819 */ /* 0x000fe200000012ff */
[----:B------:R-:W-:Y:S01]  /*c860*/  IMAD.U32 R61, RZ, RZ, UR38 ;  /* 0x00000026ff3d7e24 */ /* 0x000fe2000f8e00ff */
[----:B------:R-:W-:Y:S01]  /*c870*/  LOP3.LUT R12, R13, 0x380, RZ, 0xc0, !PT ;  /* 0x000003800d0c7812 */ /* 0x000fe200078ec0ff */
[----:B------:R-:W-:Y:S01]  /*c880*/  IMAD.X R53, RZ, RZ, R5, P2 ;  /* 0x000000ffff357224 */ /* 0x000fe200010e0605 */
[----:B------:R-:W-:Y:S01]  /*c890*/  LOP3.LUT R24, R25, 0x380, RZ, 0xc0, !PT ;  /* 0x0000038019187812 */ /* 0x000fe200078ec0ff */
[----:B------:R-:W5:Y:S01]  /*c8a0*/  LD.E.128 R32, desc[UR50][R32.64] ;  /* 0x0000003220207980 */ /* 0x000f62000c101d00 */
[----:B------:R-:W-:Y:S01]  /*c8b0*/  LOP3.LUT R28, R29, 0x380, RZ, 0xc0, !PT ;  /* 0x000003801d1c7812 */ /* 0x000fe200078ec0ff */
[----:B------:R-:W-:Y:S01]  /*c8c0*/  UIMAD UR9, UR4, UR13, UR9 ;  /* 0x0000000d040972a4 */ /* 0x000fe2000f8e0209 */
[----:B------:R-:W-:Y:S01]  /*c8d0*/  LOP3.LUT R52, R0, R3, RZ, 0x3c, !PT ;  /* 0x0000000300347212 */ /* 0x000fe200078e3cff */
[----:B------:R-:W-:Y:S01]  /*c8e0*/  IMAD R0, R16, 0x20, R226 ;  /* 0x0000002010007824 */ /* 0x000fe200078e02e2 */
[----:B------:R-:W-:Y:S01]  /*c8f0*/  SHF.R.U64 R8, R8, 0x3, RZ ;  /* 0x0000000308087819 */ /* 0x000fe200000012ff */
[----:B------:R-:W-:Y:S01]  /*c900*/  ULDC.64 UR14, c[0x0][0xaf0] ;  /* 0x0002bc00000e7ab9 */ /* 0x000fe20000000a00 */
[----:B------:R-:W-:-:S02]  /*c910*/  SHF.R.U64 R12, R12, 0x3, RZ ;  /* 0x000000030c0c7819 */ /* 0x000fc400000012ff */
[----:B------:R-:W-:Y:S02]  /*c920*/  SHF.R.U64 R24, R24, 0x3, RZ ;  /* 0x0000000318187819 */ /* 0x000fe400000012ff */
[----:B------:R-:W-:Y:S01]  /*c930*/  SHF.R.U64 R28, R28, 0x3, RZ ;  /* 0x000000031c1c7819 */ /* 0x000fe200000012ff */
[----:B------:R-:W-:Y:S01]  /*c940*/  UIADD3 UR11, UR11, UR9, URZ ;  /* 0x000000090b0b7290 */ /* 0x000fe2000fffe03f */
[----:B------:R-:W-:Y:S01]  /*c950*/  LOP3.LUT R8, R8, R9, RZ, 0x3c, !PT ;  /* 0x0000000908087212 */ /* 0x000fe200078e3cff */
[----:B------:R-:W-:Y:S01]  /*c960*/  ULDC.64 UR12, c[0x0][0xae8] ;  /* 0x0002ba00000c7ab9 */ /* 0x000fe20000000a00 */
[----:B------:R-:W-:Y:S01]  /*c970*/  LOP3.LUT R12, R12, R13, RZ, 0x3c, !PT ;  /* 0x0000000d0c0c7212 */ /* 0x000fe200078e3cff */
[----:B------:R-:W-:Y:S01]  /*c980*/  IMAD R61, R61, 0x80, R0 ;  /* 0x000000803d3d7824 */ /* 0x000fe200078e0200 */
[----:B------:R-:W-:Y:S01]  /*c990*/  LOP3.LUT R24, R24, R25, RZ, 0x3c, !PT ;  /* 0x0000001918187212 */ /* 0x000fe200078e3cff */
[--C-:B------:R-:W-:Y:S01]  /*c9a0*/  IMAD.X R9, RZ, RZ, R5.reuse, P4 ;  /* 0x000000ffff097224 */ /* 0x100fe200020e0605 */
[----:B------:R-:W-:Y:S01]  /*c9b0*/  LOP3.LUT R28, R28, R29, RZ, 0x3c, !PT ;  /* 0x0000001d1c1c7212 */ /* 0x000fe200078e3cff */
[--C-:B------:R-:W-:Y:S01]  /*c9c0*/  IMAD.X R13, RZ, RZ, R5.reuse, P3 ;  /* 0x000000ffff0d7224 */ /* 0x100fe200018e0605 */
[----:B------:R-:W-:Y:S01]  /*c9d0*/  USHF.R.S32.HI UR4, URZ, 0x1f, UR36 ;  /* 0x0000001f3f047899 */ /* 0x000fe20008011424 */
[--C-:B------:R-:W-:Y:S01]  /*c9e0*/  IMAD.X R25, RZ, RZ, R5.reuse, P6 ;  /* 0x000000ffff197224 */ /* 0x100fe200030e0605 */
[C---:B------:R-:W-:Y:S01]  /*c9f0*/  IADD3 R37, P0, R4.reuse, 0x6000, RZ ;  /* 0x0000600004257810 */ /* 0x040fe20007f1e0ff */
[----:B------:R-:W-:Y:S01]  /*ca00*/  IMAD.X R29, RZ, RZ, R5, P5 ;  /* 0x000000ffff1d7224 */ /* 0x000fe200028e0605 */
[C---:B------:R-:W-:Y:S01]  /*ca10*/  IADD3 R41, P4, R4.reuse, 0x7000, RZ ;  /* 0x0000700004297810 */ /* 0x040fe20007f9e0ff */
[----:B------:R-:W-:Y:S01]  /*ca20*/  UIMAD.WIDE.U32 UR10, UR40, UR12, UR10 ;  /* 0x0000000c280a72a5 */ /* 0x000fe2000f8e000a */
[C---:B------:R-:W-:Y:S01]  /*ca30*/  IADD3 R57, P3, R4.reuse, 0x8000, RZ ;  /* 0x0000800004397810 */ /* 0x040fe20007f7e0ff */
[----:B-1----:R-:W-:Y:S01]  /*ca40*/  @P1 IMAD.HI.U32 R0, R61, R20, RZ ;  /* 0x000000143d001227 */ /* 0x002fe200078e00ff */
[C---:B------:R-:W-:Y:S01]  /*ca50*/  IADD3 R45, P6, R4.reuse, 0x9000, RZ ;  /* 0x00009000042d7810 */ /* 0x040fe20007fde0ff */
[----:B------:R-:W-:Y:S01]  /*ca60*/  UIMAD UR4, UR4, UR14, URZ ;  /* 0x0000000e040472a4 */ /* 0x000fe2000f8e023f */
[----:B------:R-:W-:Y:S01]  /*ca70*/  IADD3 R49, P5, R4, 0xa000, RZ ;  /* 0x0000a00004317810 */ /* 0x000fe20007fbe0ff */
[----:B------:R-:W-:Y:S01]  /*ca80*/  UIMAD UR11, UR40, UR13, UR11 ;  /* 0x0000000d280b72a4 */ /* 0x000fe2000f8e020b */
[----:B------:R-:W-:Y:S01]  /*ca90*/  LOP3.LUT R36, R37, 0x380, RZ, 0xc0, !PT ;  /* 0x0000038025247812 */ /* 0x000fe200078ec0ff */
[----:B------:R-:W-:Y:S01]  /*caa0*/  IMAD.MOV.U32 R3, RZ, RZ, R61 ;  /* 0x000000ffff037224 */ /* 0x000fe200078e003d */
[----:B------:R-:W-:Y:S01]  /*cab0*/  LOP3.LUT R40, R41, 0x380, RZ, 0xc0, !PT ;  /* 0x0000038029287812 */ /* 0x000fe200078ec0ff */
[----:B------:R-:W5:Y:S01]  /*cac0*/  LD.E.128 R8, desc[UR50][R8.64] ;  /* 0x0000003208087980 */ /* 0x000f62000c101d00 */
[----:B------:R-:W-:-:S02]  /*cad0*/  LOP3.LUT R56, R57, 0x380, RZ, 0xc0, !PT ;  /* 0x0000038039387812 */ /* 0x000fc400078ec0ff */
[----:B------:R-:W-:Y:S01]  /*cae0*/  LOP3.LUT R44, R45, 0x380, RZ, 0xc0, !PT ;  /* 0x000003802d2c7812 */ /* 0x000fe200078ec0ff */
[----:B------:R-:W5:Y:S01]  /*caf0*/  LD.E.128 R12, desc[UR50][R12.64] ;  /* 0x000000320c0c7980 */ /* 0x000f62000c101d00 */
[----:B------:R-:W-:Y:S02]  /*cb00*/  LOP3.LUT R48, R49, 0x380, RZ, 0xc0, !PT ;  /* 0x0000038031307812 */ /* 0x000fe400078ec0ff */
[----:B------:R-:W-:Y:S01]  /*cb10*/  LOP3.LUT R7, R4, 0x380, RZ, 0xc0, !PT ;  /* 0x0000038004077812 */ /* 0x000fe200078ec0ff */
[----:B------:R-:W-:Y:S01]  /*cb20*/  UIMAD UR4, UR36, UR15, UR4 ;  /* 0x0000000f240472a4 */ /* 0x000fe2000f8e0204 */
[----:B0-----:R-:W-:Y:S01]  /*cb30*/  @P1 SHF.R.U32.HI R3, RZ, R21, R0 ;  /* 0x00000015ff031219 */ /* 0x001fe20000011600 */
[----:B------:R-:W-:Y:S01]  /*cb40*/  UIMAD.WIDE.U32 UR36, UR36, UR14, UR10 ;  /* 0x0000000e242472a5 */ /* 0x000fe2000f8e000a */
[----:B------:R-:W-:Y:S01]  /*cb50*/  SHF.R.U64 R36, R36, 0x3, RZ ;  /* 0x0000000324247819 */ /* 0x000fe200000012ff */
[----:B------:R-:W5:Y:S01]  /*cb60*/  LD.E.128 R24, desc[UR50][R24.64] ;  /* 0x0000003218187980 */ /* 0x000f62000c101d00 */
[----:B------:R-:W-:-:S02]  /*cb70*/  SHF.R.U64 R40, R40, 0x3, RZ ;  /* 0x0000000328287819 */ /* 0x000fc400000012ff */
[----:B------:R-:W-:Y:S01]  /*cb80*/  SHF.R.U64 R56, R56, 0x3, RZ ;  /* 0x0000000338387819 */ /* 0x000fe200000012ff */
[----:B------:R-:W5:Y:S01]  /*cb90*/  LD.E.128 R28, desc[UR50][R28.64] ;  /* 0x000000321c1c7980 */ /* 0x000f62000c101d00 */
[----:B------:R-:W-:Y:S02]  /*cba0*/  SHF.R.U64 R44, R44, 0x3, RZ ;  /* 0x000000032c2c7819 */ /* 0x000fe400000012ff */
[----:B------:R-:W-:Y:S01]  /*cbb0*/  SHF.R.U64 R48, R48, 0x3, RZ ;  /* 0x0000000330307819 */ /* 0x000fe200000012ff */
[----:B------:R-:W5:Y:S01]  /*cbc0*/  LD.E.128 R52, desc[UR50][R52.64] ;  /* 0x0000003234347980 */ /* 0x000f62000c101d00 */
[----:B------:R-:W-:Y:S01]  /*cbd0*/  SHF.R.U64 R7, R7, 0x3, RZ ;  /* 0x0000000307077819 */ /* 0x000fe200000012ff */
[----:B------:R-:W-:Y:S01]  /*cbe0*/  UIADD3 UR4, UR37, UR4, URZ ;  /* 0x0000000425047290 */ /* 0x000fe2000fffe03f */
[--C-:B------:R-:W-:Y:S01]  /*cbf0*/  SHF.R.S32.HI R0, RZ, 0x1f, R3.reuse ;  /* 0x0000001fff007819 */ /* 0x100fe20000011403 */
[----:B------:R-:W-:Y:S01]  /*cc00*/  IMAD.MOV R60, RZ, RZ, -R3 ;  /* 0x000000ffff3c7224 */ /* 0x000fe200078e0a03 */
[----:B------:R-:W-:Y:S01]  /*cc10*/  LOP3.LUT R36, R36, R37, RZ, 0x3c, !PT ;  /* 0x0000002524247212 */ /* 0x000fe200078e3cff */
[--C-:B------:R-:W-:Y:S01]  /*cc20*/  IMAD.X R37, RZ, RZ, R5.reuse, P0 ;  /* 0x000000ffff257224 */ /* 0x100fe200000e0605 */
[----:B------:R-:W-:Y:S01]  /*cc30*/  LOP3.LUT R40, R40, R41, RZ, 0x3c, !PT ;  /* 0x0000002928287212 */ /* 0x000fe200078e3cff */
[--C-:B------:R-:W-:Y:S01]  /*cc40*/  IMAD.X R41, RZ, RZ, R5.reuse, P4 ;  /* 0x000000ffff297224 */ /* 0x100fe200020e0605 */
[----:B------:R-:W-:Y:S01]  /*cc50*/  LOP3.LUT R56, R56, R57, RZ, 0x3c, !PT ;  /* 0x0000003938387212 */ /* 0x000fe200078e3cff */
[--C-:B------:R-:W-:Y:S01]  /*cc60*/  IMAD.X R57, RZ, RZ, R5.reuse, P3 ;  /* 0x000000ffff397224 */ /* 0x100fe200018e0605 */
[----:B------:R-:W-:Y:S01]  /*cc70*/  LOP3.LUT R44, R44, R45, RZ, 0x3c, !PT ;  /* 0x0000002d2c2c7212 */ /* 0x000fe200078e3cff */
[--C-:B------:R-:W-:Y:S01]  /*cc80*/  IMAD.X R45, RZ, RZ, R5.reuse, P6 ;  /* 0x000000ffff2d7224 */ /* 0x100fe200030e0605 */
[----:B------:R-:W-:Y:S01]  /*cc90*/  LOP3.LUT R48, R48, R49, RZ, 0x3c, !PT ;  /* 0x0000003130307212 */ /* 0x000fe200078e3cff */
[----:B------:R-:W-:Y:S01]  /*cca0*/  IMAD.X R49, RZ, RZ, R5, P5 ;  /* 0x000000ffff317224 */ /* 0x000fe200028e0605 */
[----:B------:R-:W-:Y:S01]  /*ccb0*/  LOP3.LUT R4, R7, R4, RZ, 0x3c, !PT ;  /* 0x0000000407047212 */ /* 0x000fe200078e3cff */
[----:B------:R-:W-:Y:S01]  /*ccc0*/  ULDC.64 UR10, c[0x0][0xae0] ;  /* 0x0002b800000a7ab9 */ /* 0x000fe20000000a00 */
[----:B------:R-:W-:Y:S01]  /*ccd0*/  IMAD R131, R131, R60, R61 ;  /* 0x0000003c83837224 */ /* 0x000fe200078e023d */
[----:B------:R-:W5:Y:S01]  /*cce0*/  LD.E.128 R36, desc[UR50][R36.64] ;  /* 0x0000003224247980 */ /* 0x000f62000c101d00 */
[----:B------:R-:W-:-:S02]  /*ccf0*/  IMAD R0, R0, UR10, RZ ;  /* 0x0000000a00007c24 */ /* 0x000fc4000f8e02ff */
[----:B------:R-:W-:Y:S01]  /*cd00*/  IMAD.U32 R21, RZ, RZ, UR37 ;  /* 0x00000025ff157e24 */ /* 0x000fe2000f8e00ff */
[----:B------:R-:W5:Y:S01]  /*cd10*/  LD.E.128 R4, desc[UR50][R4.64] ;  /* 0x0000003204047980 */ /* 0x000f62000c101d00 */
[----:B------:R-:W-:Y:S02]  /*cd20*/  IMAD.U32 R20, RZ, RZ, UR36 ;  /* 0x00000024ff147e24 */ /* 0x000fe4000f8e00ff */
[----:B------:R-:W-:Y:S01]  /*cd30*/  IMAD.U32 R21, RZ, RZ, UR4 ;  /* 0x00000004ff157e24 */ /* 0x000fe2000f8e00ff */
[----:B------:R-:W5:Y:S01]  /*cd40*/  LD.E.128 R40, desc[UR50][R40.64] ;  /* 0x0000003228287980 */ /* 0x000f62000c101d00 */
[C---:B------:R-:W-:Y:S01]  /*cd50*/  IMAD R61, R3.reuse, UR11, R0 ;  /* 0x0000000b033d7c24 */ /* 0x040fe2000f8e0200 */
[----:B------:R-:W-:Y:S01]  /*cd60*/  SHF.R.S32.HI R0, RZ, 0x1f, R131 ;  /* 0x0000001fff007819 */ /* 0x000fe20000011483 */
[----:B------:R-:W-:Y:S01]  /*cd70*/  IMAD.U32 R65, RZ, RZ, UR38 ;  /* 0x00000026ff417e24 */ /* 0x000fe2000f8e00ff */
[----:B------:R-:W5:Y:S01]  /*cd80*/  LD.E.128 R56, desc[UR50][R56.64] ;  /* 0x0000003238387980 */ /* 0x000f62000c101d00 */
[----:B------:R-:W-:Y:S01]  /*cd90*/  IMAD.WIDE.U32 R20, R3, UR10, R20 ;  /* 0x0000000a03147c25 */ /* 0x000fe2000f8e0014 */
[----:B------:R-:W-:-:S02]  /*cda0*/  ULDC.64 UR10, c[0x0][0xad8] ;  /* 0x0002b600000a7ab9 */ /* 0x000fc40000000a00 */
[----:B------:R-:W5:Y:S04]  /*cdb0*/  LD.E.128 R44, desc[UR50][R44.64] ;  /* 0x000000322c2c7980 */ /* 0x000f68000c101d00 */
[----:B------:R-:W5:Y:S01]  /*cdc0*/  LD.E.128 R48, desc[UR50][R48.64] ;  /* 0x0000003230307980 */ /* 0x000f62000c101d00 */
[----:B------:R-:W-:Y:S01]  /*cdd0*/  @!PT LDS RZ, [RZ] ;  /* 0x00000000fffff984 */ /* 0x000fe20000000800 */
[----:B------:R-:W-:Y:S01]  /*cde0*/  @!PT LDS RZ, [RZ] ;  /* 0x00000000fffff984 */ /* 0x000fe20000000800 */
[----:B------:R-:W-:Y:S01]  /*cdf0*/  @!PT LDS RZ, [RZ] ;  /* 0x00000000fffff984 */ /* 0x000fe20000000800 */
[----:B------:R-:W-:Y:S01]  /*ce00*/  @!PT LDS RZ, [RZ] ;  /* 0x00000000fffff984 */ /* 0x000fe20000000800 */
[----:B------:R0:W-:Y:S06]  /*ce10*/  MEMBAR.ALL.CTA ;  /* 0x0000000000007992 */ /* 0x0001ec0000008000 */
[----:B0-----:R-:W0:Y:S01]  /*ce20*/  FENCE.VIEW.ASYNC.S ;  /* 0x00000000000073c6 */ /* 0x001e220000000000 */
[----:B------:R-:W-:-:S02]  /*ce30*/  IMAD R65, R65, 0x80, R226 ;  /* 0x0000008041417824 */ /* 0x000fc400078e02e2 */
[----:B------:R-:W-:Y:S02]  /*ce40*/  IMAD.IADD R21, R21, 0x1, R61 ;  /* 0x0000000115157824 */ /* 0x000fe400078e023d */
[----:B------:R-:W-:Y:S02]  /*ce50*/  IMAD R0, R0, UR10, RZ ;  /* 0x0000000a00007c24 */ /* 0x000fe4000f8e02ff */
[----:B------:R-:W-:Y:S01]  /*ce60*/  VIADD R3, R65, 0x20 ;  /* 0x0000002041037836 */ /* 0x000fe20000000000 */
[----:B------:R-:W-:Y:S01]  /*ce70*/  UIADD3 UR8, UR8, 0x33420, URZ ;  /* 0x0003342008087890 */ /* 0x000fe2000fffe03f */
[C---:B------:R-:W-:Y:S02]  /*ce80*/  IMAD R63, R131.reuse, UR11, R0 ;  /* 0x0000000b833f7c24 */ /* 0x040fe4000f8e0200 */
[----:B------:R-:W-:Y:S01]  /*ce90*/  IMAD.WIDE.U32 R20, R131, UR10, R20 ;  /* 0x0000000a83147c25 */ /* 0x000fe2000f8e0014 */
[-C--:B------:R-:W-:Y:S01]  /*cea0*/  ISETP.GE.AND P2, PT, R65, R130.reuse, PT ;  /* 0x000000824100720c */ /* 0x080fe20003f46270 */
[----:B------:R-:W-:Y:S01]  /*ceb0*/  ULDC.64 UR10, c[0x0][0xa80] ;  /* 0x0002a000000a7ab9 */ /* 0x000fe20000000a00 */
[----:B------:R-:W-:Y:S01]  /*cec0*/  ISETP.GE.AND P0, PT, R3, R130, PT ;  /* 0x000000820300720c */ /* 0x000fe20003f06270 */
[----:B------:R-:W-:Y:S01]  /*ced0*/  IMAD.IADD R3, R21, 0x1, R63 ;  /* 0x0000000115037824 */ /* 0x000fe200078e023f */
[----:B------:R-:W-:Y:S01]  /*cee0*/  UPRMT UR8, URZ, 0x654, UR8 ;  /* 0x000006543f087896 */ /* 0x000fe20008000008 */
[----:B------:R-:W-:Y:S01]  /*cef0*/  LEA R0, P3, R20, UR10, 0x1 ;  /* 0x0000000a14007c11 */ /* 0x000fe2000f8608ff */
[----:B------:R-:W-:-:S03]  /*cf00*/  VIADD R61, R65, 0x40 ;  /* 0x00000040413d7836 */ /* 0x000fc60000000000 */
[----:B------:R-:W-:Y:S01]  /*cf10*/  LEA.HI.X R64, R20, UR11, R3, 0x1, P3 ;  /* 0x0000000b14407c11 */ /* 0x000fe200098f0c03 */
[C---:B------:R-:W-:Y:S02]  /*cf20*/  VIADD R69, R67.reuse, 0x80 ;  /* 0x0000008043457836 */ /* 0x040fe40000000000 */
[----:B------:R-:W-:Y:S01]  /*cf30*/  VIADD R71, R67, 0x40 ;  /* 0x0000004043477836 */ /* 0x000fe20000000000 */
[----:B0-----:R-:W-:Y:S01]  /*cf40*/  SYNCS.ARRIVE.TRANS64.RED.A1T0 RZ, [UR8], RZ ;  /* 0x000000ffffff79a7 */ /* 0x001fe20008100408 */
[----:B------:R0:W1:Y:S01]  /*cf50*/  SHFL.IDX PT, R62, R0, RZ, 0x181f ;  /* 0x00181fff003e7589 */ /* 0x00006200000e0000 */
[----:B------:R-:W-:Y:S03]  /*cf60*/  BSSY B1, `(.L_x_212) ;  /* 0x0000014000017945 */ /* 0x000fe60003800000 */
[----:B------:R0:W2:Y:S01]  /*cf70*/  SHFL.IDX PT, R3, R64, RZ, 0x181f ;  /* 0x00181fff40037589 */ /* 0x0000a200000e0000 */
[----:B------:R-:W-:-:S02]  /*cf80*/  ISETP.GE.AND P1, PT, R61, R130, PT ;  /* 0x000000823d00720c */ /* 0x000fc40003f26270 */
[----:B------:R-:W-:Y:S02]  /*cf90*/  SHF.R.S32.HI R68, RZ, 0x1f, R67 ;  /* 0x0000001fff447819 */ /* 0x000fe40000011443 */
[----:B------:R-:W-:Y:S02]  /*cfa0*/  SHF.R.S32.HI R66, RZ, 0x1f, R69 ;  /* 0x0000001fff427819 */ /* 0x000fe40000011445 */
[----:B------:R-:W-:Y:S01]  /*cfb0*/  SHF.R.S32.HI R70, RZ, 0x1f, R71 ;  /* 0x0000001fff467819 */ /* 0x000fe20000011447 */
[----:B0-----:R-:W-:Y:S06]  /*cfc0*/  @P2 BRA `(.L_x_213) ;  /* 0x0000000000342947 */ /* 0x001fec0003800000 */
[----:B------:R-:W-:Y:S02]  /*cfd0*/  ULDC UR4, c[0x0][0xac8] ;  /* 0x0002b20000047ab9 */ /* 0x000fe40000000800 */
[----:B------:R-:W-:Y:S02]  /*cfe0*/  ISETP.GE.AND P4, PT, R67, UR4, PT ;  /* 0x0000000443007c0c */ /* 0x000fe4000bf86270 */
[----:B------:R-:W-:Y:S02]  /*cff0*/  ISETP.GE.AND P3, PT, R71, UR4, PT ;  /* 0x0000000447007c0c */ /* 0x000fe4000bf66270 */
[----:B------:R-:W-:-:S09]  /*d000*/  ISETP.GE.AND P2, PT, R69, UR4, PT ;  /* 0x0000000445007c0c */ /* 0x000fd2000bf46270 */
[-C--:B-1----:R-:W-:Y:S02]  /*d010*/  @!P4 LEA R20, P6, R67, R62.reuse, 0x1 ;  /* 0x0000003e4314c211 */ /* 0x082fe400078c08ff */
[-C--:B------:R-:W-:Y:S02]  /*d020*/  @!P3 LEA R60, P5, R71, R62.reuse, 0x1 ;  /* 0x0000003e473cb211 */ /* 0x080fe400078a08ff */
[-C--:B--2---:R-:W-:Y:S02]  /*d030*/  @!P4 LEA.HI.X R21, R67, R3.reuse, R68, 0x1, P6 ;  /* 0x000000034315c211 */ /* 0x084fe400030f0c44 */
[----:B------:R-:W-:Y:S02]  /*d040*/  @!P2 LEA R62, P6, R69, R62, 0x1 ;  /* 0x0000003e453ea211 */ /* 0x000fe400078c08ff */
[-C--:B------:R-:W-:Y:S01]  /*d050*/  @!P3 LEA.HI.X R61, R71, R3.reuse, R70, 0x1, P5 ;  /* 0x00000003473db211 */ /* 0x080fe200028f0c46 */
[----:B-----5:R0:W-:Y:S01]  /*d060*/  @!P4 ST.E.128 desc[UR50][R20.64], R4 ;  /* 0x000000041400c985 */ /* 0x0201e2000c101d32 */
[----:B------:R-:W-:-:S03]  /*d070*/  @!P2 LEA.HI.X R63, R69, R3, R66, 0x1, P6 ;  /* 0x00000003453fa211 */ /* 0x000fc600030f0c42 */
[----:B------:R0:W-:Y:S04]  /*d080*/  @!P3 ST.E.128 desc[UR50][R60.64], R28 ;  /* 0x0000001c3c00b985 */ /* 0x0001e8000c101d32 */
[----:B------:R0:W-:Y:S02]  /*d090*/  @!P2 ST.E.128 desc[UR50][R62.64], R56 ;  /* 0x000000383e00a985 */ /* 0x0001e4000c101d32 */
.L_x_213:
[----:B------:R-:W-:Y:S05]  /*d0a0*/  BSYNC B1 ;  /* 0x0000000000017941 */ /* 0x000fea0003800000 */
.L_x_212:
[----:B--2---:R2:W3:Y:S01]  /*d0b0*/  SHFL.IDX PT, R3, R64, 0x1, 0x181f ;  /* 0x00381f0040037f89 */ /* 0x0044e200000e0000 */
[----:B------:R-:W-:Y:S03]  /*d0c0*/  BSSY B1, `(.L_x_214) ;  /* 0x0000010000017945 */ /* 0x000fe60003800000 */
[----:B0-----:R2:W0:Y:S01]  /*d0d0*/  SHFL.IDX PT, R20, R0, 0x1, 0x181f ;  /* 0x00381f0000147f89 */ /* 0x00142200000e0000 */
[----:B------:R-:W-:Y:S05]  /*d0e0*/  @P0 BRA `(.L_x_215) ;  /* 0x0000000000340947 */ /* 0x000fea0003800000 */
[----:B------:R-:W-:Y:S02]  /*d0f0*/  ULDC UR4, c[0x0][0xac8] ;  /* 0x0002b20000047ab9 */ /* 0x000fe40000000800 */
[----:B------:R-:W-:Y:S02]  /*d100*/  ISETP.GE.AND P4, PT, R67, UR4, PT ;  /* 0x0000000443007c0c */ /* 0x000fe4000bf86270 */
[----:B------:R-:W-:Y:S02]  /*d110*/  ISETP.GE.AND P5, PT, R71, UR4, PT ;  /* 0x0000000447007c0c */ /* 0x000fe4000bfa6270 */
[----:B------:R-:W-:-:S09]  /*d120*/  ISETP.GE.AND P6, PT, R69, UR4, PT ;  /* 0x0000000445007c0c */ /* 0x000fd2000bfc6270 */
[-C--:B0----5:R-:W-:Y:S02]  /*d130*/  @!P4 LEA R4, P0, R67, R20.reuse, 0x1 ;  /* 0x000000144304c211 */ /* 0x0a1fe400078008ff */
[-C--:B------:R-:W-:Y:S02]  /*d140*/  @!P5 LEA R6, P2, R71, R20.reuse, 0x1 ;  /* 0x000000144706d211 */ /* 0x080fe400078408ff */
[----:B------:R-:W-:Y:S02]  /*d150*/  @!P6 LEA R20, P3, R69, R20, 0x1 ;  /* 0x000000144514e211 */ /* 0x000fe400078608ff */
[-C--:B---3--:R-:W-:Y:S02]  /*d160*/  @!P4 LEA.HI.X R5, R67, R3.reuse, R68, 0x1, P0 ;  /* 0x000000034305c211 */ /* 0x088fe400000f0c44 */
[-C--:B------:R-:W-:Y:S02]  /*d170*/  @!P5 LEA.HI.X R7, R71, R3.reuse, R70, 0x1, P2 ;  /* 0x000000034707d211 */ /* 0x080fe400010f0c46 */
[----:B------:R-:W-:Y:S01]  /*d180*/  @!P6 LEA.HI.X R21, R69, R3, R66, 0x1, P3 ;  /* 0x000000034515e211 */ /* 0x000fe200018f0c42 */
[----:B------:R4:W-:Y:S04]  /*d190*/  @!P4 ST.E.128 desc[UR50][R4.64], R8 ;  /* 0x000000080400c985 */ /* 0x0009e8000c101d32 */
[----:B------:R4:W-:Y:S04]  /*d1a0*/  @!P5 ST.E.128 desc[UR50][R6.64], R32 ;  /* 0x000000200600d985 */ /* 0x0009e8000c101d32 */
[----:B------:R4:W-:Y:S02]  /*d1b0*/  @!P6 ST.E.128 desc[UR50][R20.64], R44 ;  /* 0x0000002c1400e985 */ /* 0x0009e4000c101d32 */
.L_x_215:
[----:B------:R-:W-:Y:S05]  /*d1c0*/  BSYNC B1 ;  /* 0x0000000000017941 */ /* 0x000fea0003800000 */
.L_x_214:
[----:B---3--:R3:W0:Y:S01]  /*d1d0*/  SHFL.IDX PT, R3, R64, 0x2, 0x181f ;  /* 0x00581f0040037f89 */ /* 0x00862200000e0000 */
[----:B------:R-:W-:Y:S03]  /*d1e0*/  BSSY B1, `(.L_x_216) ;  /* 0x0000010000017945 */ /* 0x000fe60003800000 */
[----:B----45:R3:W4:Y:S01]  /*d1f0*/  SHFL.IDX PT, R8, R0, 0x2, 0x181f ;  /* 0x00581f0000087f89 */ /* 0x03072200000e0000 */
[----:B------:R-:W-:Y:S05]  /*d200*/  @P1 BRA `(.L_x_217) ;  /* 0x0000000000341947 */ /* 0x000fea0003800000 */
[----:B------:R-:W-:Y:S02]  /*d210*/  ULDC UR4, c[0x0][0xac8] ;  /* 0x0002b20000047ab9 */ /* 0x000fe40000000800 */
[----:B------:R-:W-:Y:S02]  /*d220*/  ISETP.GE.AND P3, PT, R67, UR4, PT ;  /* 0x0000000443007c0c */ /* 0x000fe4000bf66270 */
[----:B------:R-:W-:Y:S02]  /*d230*/  ISETP.GE.AND P4, PT, R71, UR4, PT ;  /* 0x0000000447007c0c */ /* 0x000fe4000bf86270 */
[----:B------:R-:W-:-:S09]  /*d240*/  ISETP.GE.AND P5, PT, R69, UR4, PT ;  /* 0x0000000445007c0c */ /* 0x000fd2000bfa6270 */
[-C--:B----4-:R-:W-:Y:S02]  /*d250*/  @!P3 LEA R4, P0, R67, R8.reuse, 0x1 ;  /* 0x000000084304b211 */ /* 0x090fe400078008ff */
[-C--:B------:R-:W-:Y:S02]  /*d260*/  @!P4 LEA R6, P1, R71, R8.reuse, 0x1 ;  /* 0x000000084706c211 */ /* 0x080fe400078208ff */
[----:B------:R-:W-:Y:S02]  /*d270*/  @!P5 LEA R8, P2, R69, R8, 0x1 ;  /* 0x000000084508d211 */ /* 0x000fe400078408ff */
[-C--:B0-----:R-:W-:Y:S02]  /*d280*/  @!P3 LEA.HI.X R5, R67, R3.reuse, R68, 0x1, P0 ;  /* 0x000000034305b211 */ /* 0x081fe400000f0c44 */
[-C--:B------:R-:W-:Y:S02]  /*d290*/  @!P4 LEA.HI.X R7, R71, R3.reuse, R70, 0x1, P1 ;  /* 0x000000034707c211 */ /* 0x080fe400008f0c46 */
[----:B------:R-:W-:Y:S01]  /*d2a0*/  @!P5 LEA.HI.X R9, R69, R3, R66, 0x1, P2 ;  /* 0x000000034509d211 */ /* 0x000fe200010f0c42 */
[----:B------:R0:W-:Y:S04]  /*d2b0*/  @!P3 ST.E.128 desc[UR50][R4.64], R12 ;  /* 0x0000000c0400b985 */ /* 0x0001e8000c101d32 */
[----:B------:R0:W-:Y:S04]  /*d2c0*/  @!P4 ST.E.128 desc[UR50][R6.64], R36 ;  /* 0x000000240600c985 */ /* 0x0001e8000c101d32 */
[----:B------:R0:W-:Y:S02]  /*d2d0*/  @!P5 ST.E.128 desc[UR50][R8.64], R48 ;  /* 0x000000300800d985 */ /* 0x0001e4000c101d32 */
.L_x_217:
[----:B------:R-:W-:Y:S05]  /*d2e0*/  BSYNC B1 ;  /* 0x0000000000017941 */ /* 0x000fea0003800000 */
.L_x_216:
[----:B0-----:R-:W-:Y:S01]  /*d2f0*/  VIADD R3, R65, 0x60 ;  /* 0x0000006041037836 */ /* 0x001fe20000000000 */
[----:B--23--:R-:W0:Y:S04]  /*d300*/  SHFL.IDX PT, R64, R64, 0x3, 0x181f ;  /* 0x00781f0040407f89 */ /* 0x00ce2800000e0000 */
[----:B------:R-:W-:Y:S01]  /*d310*/  ISETP.GE.AND P0, PT, R3, R130, PT ;  /* 0x000000820300720c */ /* 0x000fe20003f06270 */
[----:B------:R-:W2:-:S12]  /*d320*/  SHFL.IDX PT, R0, R0, 0x3, 0x181f ;  /* 0x00781f0000007f89 */ /* 0x000e9800000e0000 */
[----:B------:R-:W-:Y:S05]  /*d330*/  @P0 BRA `(.L_x_218) ;  /* 0x00000020007c0947 */ /* 0x000fea0003800000 */
[----:B------:R-:W-:Y:S02]  /*d340*/  ULDC UR4, c[0x0][0xac8] ;  /* 0x0002b20000047ab9 */ /* 0x000fe40000000800 */
[----:B------:R-:W-:Y:S02]  /*d350*/  ISETP.GE.AND P2, PT, R67, UR4, PT ;  /* 0x0000000443007c0c */ /* 0x000fe4000bf46270 */
[----:B------:R-:W-:-:S11]  /*d360*/  ISETP.GE.AND P3, PT, R71, UR4, PT ;  /* 0x0000000447007c0c */ /* 0x000fd6000bf66270 */
[-C--:B--2---:R-:W-:Y:S02]  /*d370*/  @!P2 LEA R4, P0, R67, R0.reuse, 0x1 ;  /* 0x000000004304a211 */ /* 0x084fe400078008ff */
[----:B------:R-:W-:Y:S02]  /*d380*/  @!P3 LEA R6, P1, R71, R0, 0x1 ;  /* 0x000000004706b211 */ /* 0x000fe400078208ff */
[-C--:B0-----:R-:W-:Y:S02]  /*d390*/  @!P2 LEA.HI.X R5, R67, R64.reuse, R68, 0x1, P0 ;  /* 0x000000404305a211 */ /* 0x081fe400000f0c44 */
[----:B------:R-:W-:Y:S02]  /*d3a0*/  @!P3 LEA.HI.X R7, R71, R64, R70, 0x1, P1 ;  /* 0x000000404707b211 */ /* 0x000fe400008f0c46 */
[----:B------:R-:W-:Y:S01]  /*d3b0*/  ISETP.GE.AND P0, PT, R69, UR4, PT ;  /* 0x0000000445007c0c */ /* 0x000fe2000bf06270 */
[----:B------:R0:W-:Y:S04]  /*d3c0*/  @!P2 ST.E.128 desc[UR50][R4.64], R24 ;  /* 0x000000180400a985 */ /* 0x0001e8000c101d32 */
[----:B------:R0:W-:Y:S08]  /*d3d0*/  @!P3 ST.E.128 desc[UR50][R6.64], R40 ;  /* 0x000000280600b985 */ /* 0x0001f0000c101d32 */
[----:B------:R-:W-:Y:S05]  /*d3e0*/  @P0 BRA `(.L_x_218) ;  /* 0x0000002000500947 */ /* 0x000fea0003800000 */
[----:B0-----:R-:W-:-:S04]  /*d3f0*/  LEA R4, P0, R69, R0, 0x1 ;  /* 0x0000000045047211 */ /* 0x001fc800078008ff */
[----:B------:R-:W-:-:S05]  /*d400*/  LEA.HI.X R5, R69, R64, R66, 0x1, P0 ;  /* 0x0000004045057211 */ /* 0x000fca00000f0c42 */
[----:B------:R0:W-:Y:S01]  /*d410*/  ST.E.128 desc[UR50][R4.64], R52 ;  /* 0x0000003404007985 */ /* 0x0001e2000c101d32 */
[----:B------:R-:W-:Y:S05]  /*d420*/  BRA `(.L_x_218) ;  /* 0x0000002000407947 */ /* 0x000fea0003800000 */
.L_x_211:
[----:B------:R-:W-:Y:S01]  /*d430*/  ULDC.64 UR12, c[0x0][0xb08] ;  /* 0x0002c200000c7ab9 */ /* 0x000fe20000000a00 */
[----:B0-----:R-:W0:Y:S01]  /*d440*/  @P1 LDC R0, c[0x0][0xbec] ;  /* 0x0002fb00ff001b82 */ /* 0x001e220000000800 */
[----:B------:R-:W-:Y:S01]  /*d450*/  UIMAD UR9, UR14, UR12, URZ ;  /* 0x0000000c0e0972a4 */ /* 0x000fe2000f8e023f */
[----:B------:R-:W-:Y:S01]  /*d460*/  IMAD.MOV.U32 R3, RZ, RZ, R11 ;  /* 0x000000ffff037224 */ /* 0x000fe200078e000b */
[----:B------:R-:W-:Y:S01]  /*d470*/  UIMAD.WIDE.U32 UR10, UR4, UR12, URZ ;  /* 0x0000000c040a72a5 */ /* 0x000fe2000f8e003f */
[----:B------:R-:W-:Y:S01]  /*d480*/  BSSY B1, `(.L_x_219) ;  /* 0x00000ae000017945 */ /* 0x000fe20003800000 */
[----:B------:R-:W-:Y:S01]  /*d490*/  UIMAD UR9, UR4, UR13, UR9 ;  /* 0x0000000d040972a4 */ /* 0x000fe2000f8e0209 */
[----:B------:R-:W-:Y:S01]  /*d4a0*/  SHF.R.S32.HI R28, RZ, 0x1f, R22 ;  /* 0x0000001fff1c7819 */ /* 0x000fe20000011416 */
[----:B------:R-:W-:Y:S01]  /*d4b0*/  USHF.R.S32.HI UR4, URZ, 0x1f, UR36 ;  /* 0x0000001f3f047899 */ /* 0x000fe20008011424 */
[----:B------:R-:W1:Y:S01]  /*d4c0*/  @P1 LDC R5, c[0x0][0xbf0] ;  /* 0x0002fc00ff051b82 */ /* 0x000e620000000800 */
[----:B------:R-:W-:Y:S01]  /*d4d0*/  UIADD3 UR11, UR11, UR9, URZ ;  /* 0x000000090b0b7290 */ /* 0x000fe2000fffe03f */
[----:B------:R-:W-:Y:S01]  /*d4e0*/  SHF.R.S32.HI R30, RZ, 0x1f, R23 ;  /* 0x0000001fff1e7819 */ /* 0x000fe20000011417 */
[----:B------:R-:W-:Y:S01]  /*d4f0*/  ULDC.64 UR12, c[0x0][0xb38] ;  /* 0x0002ce00000c7ab9 */ /* 0x000fe20000000a00 */
[----:B------:R-:W-:Y:S01]  /*d500*/  UIADD3 UR8, UR8, 0x33420, URZ ;  /* 0x0003342008087890 */ /* 0x000fe2000fffe03f */
[----:B------:R-:W-:Y:S01]  /*d510*/  SHF.R.S32.HI R32, RZ, 0x1f, R220 ;  /* 0x0000001fff207819 */ /* 0x000fe200000114dc */
[----:B------:R-:W-:Y:S01]  /*d520*/  UIMAD.WIDE.U32 UR10, UR40, UR12, UR10 ;  /* 0x0000000c280a72a5 */ /* 0x000fe2000f8e000a */
[----:B------:R-:W-:Y:S01]  /*d530*/  SHF.R.S32.HI R33, RZ, 0x1f, R221 ;  /* 0x0000001fff217819 */ /* 0x000fe200000114dd */
[----:B------:R-:W-:Y:S01]  /*d540*/  UPRMT UR8, URZ, 0x654, UR8 ;  /* 0x000006543f087896 */ /* 0x000fe20008000008 */
[----:B------:R-:W-:Y:S01]  /*d550*/  SHF.R.S32.HI R34, RZ, 0x1f, R222 ;  /* 0x0000001fff227819 */ /* 0x000fe200000114de */
[----:B------:R-:W-:Y:S01]  /*d560*/  UIMAD UR11, UR40, UR13, UR11 ;  /* 0x0000000d280b72a4 */ /* 0x000fe2000f8e020b */
[----:B------:R-:W-:-:S02]  /*d570*/  SHF.R.S32.HI R35, RZ, 0x1f, R223 ;  /* 0x0000001fff237819 */ /* 0x000fc400000114df */
[----:B------:R-:W-:Y:S01]  /*d580*/  ULDC.64 UR12, c[0x0][0xb40] ;  /* 0x0002d000000c7ab9 */ /* 0x000fe20000000a00 */
[----:B------:R-:W-:Y:S01]  /*d590*/  SHF.R.S32.HI R31, RZ, 0x1f, R224 ;  /* 0x0000001fff1f7819 */ /* 0x000fe200000114e0 */
[----:B------:R-:W-:Y:S01]  /*d5a0*/  UIMAD UR4, UR4, UR12, URZ ;  /* 0x0000000c040472a4 */ /* 0x000fe2000f8e023f */
[----:B0-----:R-:W-:Y:S01]  /*d5b0*/  @P1 IMAD.HI.U32 R0, R11, R0, RZ ;  /* 0x000000000b001227 */ /* 0x001fe200078e00ff */
[----:B------:R-:W-:Y:S01]  /*d5c0*/  SYNCS.ARRIVE.TRANS64.RED.A1T0 RZ, [UR8], RZ ;  /* 0x000000ffffff79a7 */ /* 0x000fe20008100408 */
[----:B------:R-:W-:Y:S01]  /*d5d0*/  SHF.R.S32.HI R130, RZ, 0x1f, R225 ;  /* 0x0000001fff827819 */ /* 0x000fe200000114e1 */
[----:B------:R-:W-:Y:S02]  /*d5e0*/  UIMAD UR4, UR36, UR13, UR4 ;  /* 0x0000000d240472a4 */ /* 0x000fe4000f8e0204 */
[----:B------:R-:W-:-:S03]  /*d5f0*/  UIMAD.WIDE.U32 UR36, UR36, UR12, UR10 ;  /* 0x0000000c242472a5 */ /* 0x000fc6000f8e000a */
[----:B------:R-:W-:Y:S01]  /*d600*/  ULDC.64 UR12, c[0x0][0xb48] ;  /* 0x0002d200000c7ab9 */ /* 0x000fe20000000a00 */
[----:B------:R-:W-:Y:S01]  /*d610*/  UIADD3 UR11, UR37, UR4, URZ ;  /* 0x00000004250b7290 */ /* 0x000fe2000fffe03f */
[----:B-1----:R-:W-:Y:S02]  /*d620*/  @P1 SHF.R.U32.HI R3, RZ, R5, R0 ;  /* 0x00000005ff031219 */ /* 0x002fe40000011600 */
[----:B------:R-:W-:Y:S02]  /*d630*/  UMOV UR10, UR36 ;  /* 0x00000024000a7c82 */ /* 0x000fe40008000000 */
[----:B------:R-:W-:Y:S01]  /*d640*/  UIMAD.WIDE.U32 UR10, UR39, UR12, UR10 ;  /* 0x0000000c270a72a5 */ /* 0x000fe2000f8e000a */
[--C-:B------:R-:W-:Y:S01]  /*d650*/  SHF.R.S32.HI R0, RZ, 0x1f, R3.reuse ;  /* 0x0000001fff007819 */ /* 0x100fe20000011403 */
[----:B------:R-:W-:Y:S02]  /*d660*/  IMAD.MOV R4, RZ, RZ, -R3 ;  /* 0x000000ffff047224 */ /* 0x000fe400078e0a03 */
[----:B------:R-:W-:-:S02]  /*d670*/  UIMAD UR39, UR39, UR13, UR11 ;  /* 0x0000000d272772a4 */ /* 0x000fc4000f8e020b */
[----:B------:R-:W-:Y:S01]  /*d680*/  IMAD R131, R131, R4, R11 ;  /* 0x0000000483837224 */ /* 0x000fe200078e020b */
[----:B------:R-:W-:Y:S01]  /*d690*/  ULDC.64 UR12, c[0x0][0xb30] ;  /* 0x0002cc00000c7ab9 */ /* 0x000fe20000000a00 */
[----:B------:R-:W-:Y:S02]  /*d6a0*/  IMAD.U32 R5, RZ, RZ, UR11 ;  /* 0x0000000bff057e24 */ /* 0x000fe4000f8e00ff */
[----:B------:R-:W-:Y:S02]  /*d6b0*/  IMAD R0, R0, UR12, RZ ;  /* 0x0000000c00007c24 */ /* 0x000fe4000f8e02ff */
[----:B------:R-:W-:Y:S01]  /*d6c0*/  IMAD.U32 R4, RZ, RZ, UR10 ;  /* 0x0000000aff047e24 */ /* 0x000fe2000f8e00ff */
[----:B------:R-:W-:Y:S01]  /*d6d0*/  ULDC.64 UR10, c[0x0][0xb28] ;  /* 0x0002ca00000a7ab9 */ /* 0x000fe20000000a00 */
[----:B------:R-:W-:Y:S02]  /*d6e0*/  IMAD.U32 R5, RZ, RZ, UR39 ;  /* 0x00000027ff057e24 */ /* 0x000fe4000f8e00ff */
[C---:B------:R-:W-:Y:S01]  /*d6f0*/  IMAD R7, R3.reuse, UR13, R0 ;  /* 0x0000000d03077c24 */ /* 0x040fe2000f8e0200 */
[----:B------:R-:W-:Y:S01]  /*d700*/  SHF.R.S32.HI R0, RZ, 0x1f, R131 ;  /* 0x0000001fff007819 */ /* 0x000fe20000011483 */
[----:B------:R-:W-:-:S04]  /*d710*/  IMAD.WIDE.U32 R4, R3, UR12, R4 ;  /* 0x0000000c03047c25 */ /* 0x000fc8000f8e0004 */
[----:B------:R-:W-:Y:S02]  /*d720*/  IMAD R0, R0, UR10, RZ ;  /* 0x0000000a00007c24 */ /* 0x000fe4000f8e02ff */
[----:B------:R-:W-:Y:S02]  /*d730*/  IMAD.IADD R5, R5, 0x1, R7 ;  /* 0x0000000105057824 */ /* 0x000fe400078e0207 */
[C---:B------:R-:W-:Y:S02]  /*d740*/  IMAD R3, R131.reuse, UR11, R0 ;  /* 0x0000000b83037c24 */ /* 0x040fe4000f8e0200 */
[----:B------:R-:W-:Y:S01]  /*d750*/  IMAD.WIDE.U32 R4, R131, UR10, R4 ;  /* 0x0000000a83047c25 */ /* 0x000fe2000f8e0004 */
[----:B------:R-:W-:-:S03]  /*d760*/  ULDC.64 UR10, c[0x0][0xb00] ;  /* 0x0002c000000a7ab9 */ /* 0x000fc60000000a00 */
[----:B------:R-:W-:Y:S01]  /*d770*/  IMAD.IADD R3, R5, 0x1, R3 ;  /* 0x0000000105037824 */ /* 0x000fe200078e0203 */
[----:B------:R-:W-:-:S04]  /*d780*/  LEA R0, P1, R4, UR10, 0x2 ;  /* 0x0000000a04007c11 */ /* 0x000fc8000f8210ff */
[----:B------:R-:W-:Y:S02]  /*d790*/  LEA.HI.X R3, R4, UR11, R3, 0x2, P1 ;  /* 0x0000000b04037c11 */ /* 0x000fe400088f1403 */
[----:B------:R0:W1:Y:S04]  /*d7a0*/  SHFL.IDX PT, R4, R0, RZ, 0x1c1f ;  /* 0x001c1fff00047589 */ /* 0x00006800000e0000 */
[----:B------:R0:W2:Y:S01]  /*d7b0*/  SHFL.IDX PT, R5, R3, RZ, 0x1c1f ;  /* 0x001c1fff03057589 */ /* 0x0000a200000e0000 */
[----:B------:R-:W-:Y:S05]  /*d7c0*/  @P2 BRA `(.L_x_220) ;  /* 0x0000000400e42947 */ /* 0x000fea0003800000 */
[C---:B------:R-:W-:Y:S01]  /*d7d0*/  VIADD R9, R2.reuse, 0x20 ;  /* 0x0000002002097836 */ /* 0x040fe20000000000 */
[----:B------:R-:W-:Y:S01]  /*d7e0*/  ULDC UR4, c[0x0][0xac8] ;  /* 0x0002b20000047ab9 */ /* 0x000fe20000000800 */
[C---:B------:R-:W-:Y:S01]  /*d7f0*/  VIADD R25, R2.reuse, 0x28 ;  /* 0x0000002802197836 */ /* 0x040fe20000000000 */
[----:B------:R-:W-:Y:S01]  /*d800*/  ISETP.GE.AND P2, PT, R225, UR4, PT ;  /* 0x00000004e1007c0c */ /* 0x000fe2000bf46270 */
[C---:B------:R-:W-:Y:S01]  /*d810*/  VIADD R27, R2.reuse, 0x30 ;  /* 0x00000030021b7836 */ /* 0x040fe20000000000 */
[----:B------:R-:W-:Y:S01]  /*d820*/  ISETP.GE.AND P4, PT, R9, UR4, PT ;  /* 0x0000000409007c0c */ /* 0x000fe2000bf86270 */
[C---:B------:R-:W-:Y:S01]  /*d830*/  VIADD R29, R2.reuse, 0x38 ;  /* 0x00000038021d7836 */ /* 0x040fe20000000000 */
[----:B------:R-:W-:Y:S02]  /*d840*/  ISETP.GE.AND P5, PT, R2, UR4, PT ;  /* 0x0000000402007c0c */ /* 0x000fe4000bfa6270 */
[----:B------:R-:W-:Y:S02]  /*d850*/  ISETP.GE.AND P1, PT, R224, UR4, PT ;  /* 0x00000004e0007c0c */ /* 0x000fe4000bf26270 */
[----:B------:R-:W-:-:S02]  /*d860*/  SHF.R.S32.HI R10, RZ, 0x1f, R9 ;  /* 0x0000001fff0a7819 */ /* 0x000fc40000011409 */
[----:B------:R-:W-:-:S03]  /*d870*/  SHF.R.S32.HI R13, RZ, 0x1f, R17 ;  /* 0x0000001fff0d7819 */ /* 0x000fc60000011411 */
[-C--:B-1----:R-:W-:Y:S02]  /*d880*/  @!P2 LEA R8, P3, R225, R4.reuse, 0x2 ;  /* 0x00000004e108a211 */ /* 0x082fe400078610ff */
[C---:B------:R-:W-:Y:S02]  /*d890*/  @!P4 LEA R14, P6, R9.reuse, R4, 0x2 ;  /* 0x00000004090ec211 */ /* 0x040fe400078c10ff */
[----:B--2---:R-:W-:Y:S02]  /*d8a0*/  @!P5 IMAD.WIDE R6, R2, 0x4, R4 ;  /* 0x000000040206d825 */ /* 0x004fe400078e0204 */
[-C--:B------:R-:W-:Y:S02]  /*d8b0*/  @!P4 LEA.HI.X R15, R9, R5.reuse, R10, 0x2, P6 ;  /* 0x00000005090fc211 */ /* 0x080fe400030f140a */
[----:B------:R-:W-:Y:S01]  /*d8c0*/  @!P2 LEA.HI.X R9, R225, R5, R130, 0x2, P3 ;  /* 0x00000005e109a211 */ /* 0x000fe200018f1482 */
[----:B------:R1:W-:Y:S01]  /*d8d0*/  @!P5 ST.E.64 desc[UR50][R6.64], R128 ;  /* 0x000000800600d985 */ /* 0x0003e2000c101b32 */
[----:B------:R-:W-:-:S02]  /*d8e0*/  ISETP.GE.AND P3, PT, R17, UR4, PT ;  /* 0x0000000411007c0c */ /* 0x000fc4000bf66270 */
[C---:B------:R-:W-:Y:S01]  /*d8f0*/  @!P1 LEA R10, P6, R224.reuse, R4, 0x2 ;  /* 0x00000004e00a9211 */ /* 0x040fe200078c10ff */
[----:B------:R2:W-:Y:S01]  /*d900*/  @!P2 ST.E.64 desc[UR50][R8.64], R126 ;  /* 0x0000007e0800a985 */ /* 0x0005e2000c101b32 */
[----:B------:R-:W-:Y:S02]  /*d910*/  ISETP.GE.AND P5, PT, R25, UR4, PT ;  /* 0x0000000419007c0c */ /* 0x000fe4000bfa6270 */
[----:B------:R-:W-:-:S05]  /*d920*/  @!P1 LEA.HI.X R11, R224, R5, R31, 0x2, P6 ;  /* 0x00000005e00b9211 */ /* 0x000fca00030f141f */
[----:B------:R3:W-:Y:S01]  /*d930*/  @!P1 ST.E.64 desc[UR50][R10.64], R120 ;  /* 0x000000780a009985 */ /* 0x0007e2000c101b32 */
[----:B------:R-:W-:Y:S02]  /*d940*/  ISETP.GE.AND P1, PT, R27, UR4, PT ;  /* 0x000000041b007c0c */ /* 0x000fe4000bf26270 */
[CC--:B------:R-:W-:Y:S02]  /*d950*/  @!P3 LEA R12, P2, R17.reuse, R4.reuse, 0x2 ;  /* 0x00000004110cb211 */ /* 0x0c0fe400078410ff */
[----:B-1----:R-:W-:Y:S02]  /*d960*/  SHF.R.S32.HI R7, RZ, 0x1f, R25 ;  /* 0x0000001fff077819 */ /* 0x002fe40000011419 */
[-C--:B------:R-:W-:Y:S02]  /*d970*/  @!P3 LEA.HI.X R13, R17, R5.reuse, R13, 0x2, P2 ;  /* 0x00000005110db211 */ /* 0x080fe400010f140d */
[-C--:B------:R-:W-:Y:S02]  /*d980*/  @!P5 LEA R6, P6, R25, R4.reuse, 0x2 ;  /* 0x000000041906d211 */ /* 0x080fe400078c10ff */
[----:B------:R-:W-:Y:S01]  /*d990*/  ISETP.GE.AND P2, PT, R29, UR4, PT ;  /* 0x000000041d007c0c */ /* 0x000fe2000bf46270 */
[----:B------:R1:W-:Y:S01]  /*d9a0*/  @!P3 ST.E.64 desc[UR50][R12.64], R118 ;  /* 0x000000760c00b985 */ /* 0x0003e2000c101b32 */
[----:B------:R-:W-:Y:S01]  /*d9b0*/  @!P5 LEA.HI.X R7, R25, R5, R7, 0x2, P6 ;  /* 0x000000051907d211 */ /* 0x000fe200030f1407 */
[----:B------:R-:W-:Y:S01]  /*d9c0*/  VIADD R25, R2, 0x40 ;  /* 0x0000004002197836 */ /* 0x000fe20000000000 */
[----:B--2---:R-:W-:Y:S01]  /*d9d0*/  SHF.R.S32.HI R9, RZ, 0x1f, R27 ;  /* 0x0000001fff097819 */ /* 0x004fe2000001141b */
[----:B------:R2:W-:Y:S01]  /*d9e0*/  @!P4 ST.E.64 desc[UR50][R14.64], R112 ;  /* 0x000000700e00c985 */ /* 0x0005e2000c101b32 */
[----:B------:R-:W-:-:S02]  /*d9f0*/  @!P1 LEA R8, P3, R27, R4, 0x2 ;  /* 0x000000041b089211 */ /* 0x000fc400078610ff */
[----:B---3--:R-:W-:Y:S01]  /*da00*/  SHF.R.S32.HI R11, RZ, 0x1f, R29 ;  /* 0x0000001fff0b7819 */ /* 0x008fe2000001141d */
[----:B------:R3:W-:Y:S01]  /*da10*/  @!P5 ST.E.64 desc[UR50][R6.64], R110 ;  /* 0x0000006e0600d985 */ /* 0x0007e2000c101b32 */
[-C--:B------:R-:W-:Y:S01]  /*da20*/  @!P1 LEA.HI.X R9, R27, R5.reuse, R9, 0x2, P3 ;  /* 0x000000051b099211 */ /* 0x080fe200018f1409 */
[C---:B------:R-:W-:Y:S01]  /*da30*/  VIADD R27, R2.reuse, 0x48 ;  /* 0x00000048021b7836 */ /* 0x040fe20000000000 */
[----:B------:R-:W-:Y:S02]  /*da40*/  ISETP.GE.AND P3, PT, R25, UR4, PT ;  /* 0x0000000419007c0c */ /* 0x000fe4000bf66270 */
[----:B------:R-:W-:Y:S01]  /*da50*/  @!P2 LEA R10, P6, R29, R4, 0x2 ;  /* 0x000000041d0aa211 */ /* 0x000fe200078c10ff */
[----:B------:R4:W-:Y:S01]  /*da60*/  @!P1 ST.E.64 desc[UR50][R8.64], R104 ;  /* 0x0000006808009985 */ /* 0x0009e2000c101b32 */
[----:B------:R-:W-:Y:S02]  /*da70*/  ISETP.GE.AND P4, PT, R27, UR4, PT ;  /* 0x000000041b007c0c */ /* 0x000fe4000bf86270 */
[----:B------:R-:W-:Y:S01]  /*da80*/  @!P2 LEA.HI.X R11, R29, R5, R11, 0x2, P6 ;  /* 0x000000051d0ba211 */ /* 0x000fe200030f140b */
[----:B------:R-:W-:Y:S01]  /*da90*/  VIADD R29, R2, 0x50 ;  /* 0x00000050021d7836 */ /* 0x000fe20000000000 */
[----:B-1----:R-:W-:-:S02]  /*daa0*/  SHF.R.S32.HI R13, RZ, 0x1f, R25 ;  /* 0x0000001fff0d7819 */ /* 0x002fc40000011419 */
[----:B--2---:R-:W-:Y:S01]  /*dab0*/  SHF.R.S32.HI R15, RZ, 0x1f, R27 ;  /* 0x0000001fff0f7819 */ /* 0x004fe2000001141b */
[----:B------:R-:W-:Y:S01]  /*dac0*/  @!P2 ST.E.64 desc[UR50][R10.64], R102 ;  /* 0x000000660a00a985 */ /* 0x000fe2000c101b32 */
[----:B------:R-:W-:Y:S02]  /*dad0*/  ISETP.GE.AND P5, PT, R29, UR4, PT ;  /* 0x000000041d007c0c */ /* 0x000fe4000bfa6270 */
[CC--:B------:R-:W-:Y:S02]  /*dae0*/  @!P3 LEA R12, P6, R25.reuse, R4.reuse, 0x2 ;  /* 0x00000004190cb211 */ /* 0x0c0fe400078c10ff */
[----:B------:R-:W-:Y:S02]  /*daf0*/  SHF.R.S32.HI R24, RZ, 0x1f, R29 ;  /* 0x0000001fff187819 */ /* 0x000fe4000001141d */
[----:B------:R-:W-:Y:S01]  /*db00*/  @!P3 LEA.HI.X R13, R25, R5, R13, 0x2, P6 ;  /* 0x00000005190db211 */ /* 0x000fe200030f140d */
[----:B------:R-:W-:Y:S01]  /*db10*/  VIADD R25, R2, 0x58 ;  /* 0x0000005802197836 */ /* 0x000fe20000000000 */
[----:B------:R-:W-:-:S03]  /*db20*/  @!P4 LEA R14, P1, R27, R4, 0x2 ;  /* 0x000000041b0ec211 */ /* 0x000fc600078210ff */
[----:B------:R1:W-:Y:S01]  /*db30*/  @!P3 ST.E.64 desc[UR50][R12.64], R96 ;  /* 0x000000600c00b985 */ /* 0x0003e2000c101b32 */
[-C--:B------:R-:W-:Y:S01]  /*db40*/  @!P4 LEA.HI.X R15, R27, R5.reuse, R15, 0x2, P1 ;  /* 0x000000051b0fc211 */ /* 0x080fe200008f140f */
[C---:B------:R-:W-:Y:S01]  /*db50*/  VIADD R27, R2.reuse, 0x60 ;  /* 0x00000060021b7836 */ /* 0x040fe20000000000 */
[----:B------:R-:W-:Y:S02]  /*db60*/  ISETP.GE.AND P1, PT, R25, UR4, PT ;  /* 0x0000000419007c0c */ /* 0x000fe4000bf26270 */
[----:B---3--:R-:W-:Y:S01]  /*db70*/  @!P5 LEA R6, P6, R29, R4, 0x2 ;  /* 0x000000041d06d211 */ /* 0x008fe200078c10ff */
[----:B------:R2:W-:Y:S01]  /*db80*/  @!P4 ST.E.64 desc[UR50][R14.64], R94 ;  /* 0x0000005e0e00c985 */ /* 0x0005e2000c101b32 */
[----:B------:R-:W-:Y:S02]  /*db90*/  ISETP.GE.AND P2, PT, R27, UR4, PT ;  /* 0x000000041b007c0c */ /* 0x000fe4000bf46270 */
[----:B------:R-:W-:Y:S01]  /*dba0*/  @!P5 LEA.HI.X R7, R29, R5, R24, 0x2, P6 ;  /* 0x000000051d07d211 */ /* 0x000fe200030f1418 */
[C---:B------:R-:W-:Y:S01]  /*dbb0*/  VIADD R29, R2.reuse, 0x68 ;  /* 0x00000068021d7836 */ /* 0x040fe20000000000 */
[----:B----4-:R-:W-:Y:S01]  /*dbc0*/  SHF.R.S32.HI R9, RZ, 0x1f, R25 ;  /* 0x0000001fff097819 */ /* 0x010fe20000011419 */
[----:B-1----:R-:W-:-:S03]  /*dbd0*/  VIADD R13, R2, 0x70 ;  /* 0x00000070020d7836 */ /* 0x002fc60000000000 */
[----:B------:R-:W-:Y:S01]  /*dbe0*/  ISETP.GE.AND P3, PT, R29, UR4, PT ;  /* 0x000000041d007c0c */ /* 0x000fe2000bf66270 */
[----:B------:R1:W-:Y:S01]  /*dbf0*/  @!P5 ST.E.64 desc[UR50][R6.64], R88 ;  /* 0x000000580600d985 */ /* 0x0003e2000c101b32 */
[-C--:B------:R-:W-:Y:S02]  /*dc00*/  @!P1 LEA R8, P6, R25, R4.reuse, 0x2 ;  /* 0x0000000419089211 */ /* 0x080fe400078c10ff */
[----:B------:R-:W-:Y:S02]  /*dc10*/  ISETP.GE.AND P5, PT, R13, UR4, PT ;  /* 0x000000040d007c0c */ /* 0x000fe4000bfa6270 */
[----:B------:R-:W-:Y:S02]  /*dc20*/  @!P1 LEA.HI.X R9, R25, R5, R9, 0x2, P6 ;  /* 0x0000000519099211 */ /* 0x000fe400030f1409 */
[----:B------:R-:W-:Y:S02]  /*dc30*/  SHF.R.S32.HI R25, RZ, 0x1f, R27 ;  /* 0x0000001fff197819 */ /* 0x000fe4000001141b */
[----:B------:R-:W-:Y:S01]  /*dc40*/  @!P2 LEA R24, P6, R27, R4, 0x2 ;  /* 0x000000041b18a211 */ /* 0x000fe200078c10ff */
[----:B------:R3:W-:Y:S01]  /*dc50*/  @!P1 ST.E.64 desc[UR50][R8.64], R86 ;  /* 0x0000005608009985 */ /* 0x0007e2000c101b32 */
[----:B------:R-:W-:-:S02]  /*dc60*/  SHF.R.S32.HI R11, RZ, 0x1f, R29 ;  /* 0x0000001fff0b7819 */ /* 0x000fc4000001141d */
[-C--:B------:R-:W-:Y:S01]  /*dc70*/  @!P2 LEA.HI.X R25, R27, R5.reuse, R25, 0x2, P6 ;  /* 0x000000051b19a211 */ /* 0x080fe200030f1419 */
[----:B------:R-:W-:Y:S01]  /*dc80*/  VIADD R27, R2, 0x78 ;  /* 0x00000078021b7836 */ /* 0x000fe20000000000 */
[----:B------:R-:W-:Y:S02]  /*dc90*/  @!P3 LEA R10, P6, R29, R4, 0x2 ;  /* 0x000000041d0ab211 */ /* 0x000fe400078c10ff */
[----:B------:R-:W-:Y:S01]  /*dca0*/  SHF.R.S32.HI R26, RZ, 0x1f, R13 ;  /* 0x0000001fff1a7819 */ /* 0x000fe2000001140d */
[----:B------:R-:W-:Y:S01]  /*dcb0*/  @!P2 ST.E.64 desc[UR50][R24.64], R80 ;  /* 0x000000501800a985 */ /* 0x000fe2000c101b32 */
[----:B------:R-:W-:Y:S02]  /*dcc0*/  ISETP.GE.AND P4, PT, R27, UR4, PT ;  /* 0x000000041b007c0c */ /* 0x000fe4000bf86270 */
[----:B------:R-:W-:Y:S02]  /*dcd0*/  @!P3 LEA.HI.X R11, R29, R5, R11, 0x2, P6 ;  /* 0x000000051d0bb211 */ /* 0x000fe400030f140b */
[----:B------:R-:W-:-:S02]  /*dce0*/  ISETP.GE.AND P6, PT, R223, UR4, PT ;  /* 0x00000004df007c0c */ /* 0x000fc4000bfc6270 */
[CC--:B------:R-:W-:Y:S01]  /*dcf0*/  @!P5 LEA R12, P1, R13.reuse, R4.reuse, 0x2 ;  /* 0x000000040d0cd211 */ /* 0x0c0fe200078210ff */
[----:B------:R4:W-:Y:S01]  /*dd00*/  @!P3 ST.E.64 desc[UR50][R10.64], R78 ;  /* 0x0000004e0a00b985 */ /* 0x0009e2000c101b32 */
[----:B------:R-:W-:Y:S02]  /*dd10*/  ISETP.GE.AND P2, PT, R222, UR4, PT ;  /* 0x00000004de007c0c */ /* 0x000fe4000bf46270 */
[----:B--2---:R-:W-:Y:S02]  /*dd20*/  SHF.R.S32.HI R14, RZ, 0x1f, R27 ;  /* 0x0000001fff0e7819 */ /* 0x004fe4000001141b */
[-C--:B------:R-:W-:Y:S02]  /*dd30*/  @!P5 LEA.HI.X R13, R13, R5.reuse, R26, 0x2, P1 ;  /* 0x000000050d0dd211 */ /* 0x080fe400008f141a */
[----:B-1----:R-:W-:Y:S02]  /*dd40*/  @!P4 LEA R6, P3, R27, R4, 0x2 ;  /* 0x000000041b06c211 */ /* 0x002fe400078610ff */
[----:B------:R-:W-:Y:S01]  /*dd50*/  ISETP.GE.AND P1, PT, R221, UR4, PT ;  /* 0x00000004dd007c0c */ /* 0x000fe2000bf26270 */
[----:B------:R-:W-:Y:S01]  /*dd60*/  @!P5 ST.E.64 desc[UR50][R12.64], R72 ;  /* 0x000000480c00d985 */ /* 0x000fe2000c101b32 */
[----:B------:R-:W-:-:S02]  /*dd70*/  @!P4 LEA.HI.X R7, R27, R5, R14, 0x2, P3 ;  /* 0x000000051b07c211 */ /* 0x000fc400018f140e */
[----:B---3--:R-:W-:-:S03]  /*dd80*/  @!P6 LEA R8, P3, R223, R4, 0x2 ;  /* 0x00000004df08e211 */ /* 0x008fc600078610ff */
[----:B------:R1:W-:Y:S01]  /*dd90*/  @!P4 ST.E.64 desc[UR50][R6.64], R70 ;  /* 0x000000460600c985 */ /* 0x0003e2000c101b32 */
[-C--:B------:R-:W-:Y:S02]  /*dda0*/  @!P6 LEA.HI.X R9, R223, R5.reuse, R35, 0x2, P3 ;  /* 0x00000005df09e211 */ /* 0x080fe400018f1423 */
[-C--:B----4-:R-:W-:Y:S02]  /*ddb0*/  @!P2 LEA R10, P4, R222, R4.reuse, 0x2 ;  /* 0x00000004de0aa211 */ /* 0x090fe400078810ff */
[----:B------:R-:W-:Y:S01]  /*ddc0*/  ISETP.GE.AND P3, PT, R220, UR4, PT ;  /* 0x00000004dc007c0c */ /* 0x000fe2000bf66270 */
[----:B------:R2:W-:Y:S01]  /*ddd0*/  @!P6 ST.E.64 desc[UR50][R8.64], R64 ;  /* 0x000000400800e985 */ /* 0x0005e2000c101b32 */
[-C--:B------:R-:W-:Y:S02]  /*dde0*/  @!P2 LEA.HI.X R11, R222, R5.reuse, R34, 0x2, P4 ;  /* 0x00000005de0ba211 */ /* 0x080fe400020f1422 */
[----:B------:R-:W-:Y:S02]  /*ddf0*/  @!P1 LEA R14, P5, R221, R4, 0x2 ;  /* 0x00000004dd0e9211 */ /* 0x000fe400078a10ff */
[----:B------:R-:W-:Y:S01]  /*de00*/  ISETP.GE.AND P4, PT, R23, UR4, PT ;  /* 0x0000000417007c0c */ /* 0x000fe2000bf86270 */
[----:B------:R3:W-:Y:S01]  /*de10*/  @!P2 ST.E.64 desc[UR50][R10.64], R62 ;  /* 0x0000003e0a00a985 */ /* 0x0007e2000c101b32 */
[----:B------:R-:W-:-:S02]  /*de20*/  @!P1 LEA.HI.X R15, R221, R5, R33, 0x2, P5 ;  /* 0x00000005dd0f9211 */ /* 0x000fc400028f1421 */
[----:B------:R-:W-:Y:S02]  /*de30*/  ISETP.GE.AND P5, PT, R22, UR4, PT ;  /* 0x0000000416007c0c */ /* 0x000fe4000bfa6270 */
[----:B------:R-:W-:Y:S01]  /*de40*/  ISETP.GE.AND P6, PT, R19, UR4, PT ;  /* 0x0000000413007c0c */ /* 0x000fe2000bfc6270 */
[----:B------:R4:W-:Y:S01]  /*de50*/  @!P1 ST.E.64 desc[UR50][R14.64], R56 ;  /* 0x000000380e009985 */ /* 0x0009e2000c101b32 */
[-C--:B-1----:R-:W-:Y:S02]  /*de60*/  @!P3 LEA R6, P2, R220, R4.reuse, 0x2 ;  /* 0x00000004dc06b211 */ /* 0x082fe400078410ff */
[----:B------:R-:W-:Y:S02]  /*de70*/  ISETP.GE.AND P1, PT, R18, UR4, PT ;  /* 0x0000000412007c0c */ /* 0x000fe4000bf26270 */
[----:B------:R-:W-:Y:S02]  /*de80*/  @!P3 LEA.HI.X R7, R220, R5, R32, 0x2, P2 ;  /* 0x00000005dc07b211 */ /* 0x000fe400010f1420 */
[----:B------:R-:W-:-:S03]  /*de90*/  @!P4 LEA R12, P2, R23, R4, 0x2 ;  /* 0x00000004170cc211 */ /* 0x000fc600078410ff */
[----:B------:R4:W-:Y:S01]  /*dea0*/  @!P3 ST.E.64 desc[UR50][R6.64], R54 ;  /* 0x000000360600b985 */ /* 0x0009e2000c101b32 */
[-C--:B------:R-:W-:Y:S02]  /*deb0*/  @!P4 LEA.HI.X R13, R23, R5.reuse, R30, 0x2, P2 ;  /* 0x00000005170dc211 */ /* 0x080fe400010f141e */
[-C--:B--2---:R-:W-:Y:S02]  /*dec0*/  @!P5 LEA R8, P2, R22, R4.reuse, 0x2 ;  /* 0x000000041608d211 */ /* 0x084fe400078410ff */
[CC--:B---3--:R-:W-:Y:S01]  /*ded0*/  @!P6 LEA R10, P3, R19.reuse, R4.reuse, 0x2 ;  /* 0x00000004130ae211 */ /* 0x0c8fe200078610ff */
[----:B------:R4:W-:Y:S01]  /*dee0*/  @!P4 ST.E.64 desc[UR50][R12.64], R48 ;  /* 0x000000300c00c985 */ /* 0x0009e2000c101b32 */
[----:B------:R-:W-:Y:S02]  /*def0*/  @!P1 LEA R4, P4, R18, R4, 0x2 ;  /* 0x0000000412049211 */ /* 0x000fe400078810ff */
[-C--:B------:R-:W-:Y:S02]  /*df00*/  @!P5 LEA.HI.X R9, R22, R5.reuse, R28, 0x2, P2 ;  /* 0x000000051609d211 */ /* 0x080fe400010f141c */
[----:B------:R-:W-:-:S02]  /*df10*/  @!P6 LEA.HI.X R11, R19, R5, R229, 0x2, P3 ;  /* 0x00000005130be211 */ /* 0x000fc400018f14e5 */
[----:B------:R-:W-:Y:S01]  /*df20*/  @!P1 LEA.HI.X R5, R18, R5, R228, 0x2, P4 ;  /* 0x0000000512059211 */ /* 0x000fe200020f14e4 */
[----:B------:R4:W-:Y:S04]  /*df30*/  @!P5 ST.E.64 desc[UR50][R8.64], R46 ;  /* 0x0000002e0800d985 */ /* 0x0009e8000c101b32 */
[----:B------:R4:W-:Y:S04]  /*df40*/  @!P6 ST.E.64 desc[UR50][R10.64], R40 ;  /* 0x000000280a00e985 */ /* 0x0009e8000c101b32 */
[----:B------:R4:W-:Y:S02]  /*df50*/  @!P1 ST.E.64 desc[UR50][R4.64], R38 ;  /* 0x0000002604009985 */ /* 0x0009e4000c101b32 */
.L_x_220:
[----:B------:R-:W-:Y:S05]  /*df60*/  BSYNC B1 ;  /* 0x0000000000017941 */ /* 0x000fea0003800000 */
.L_x_219:
[----:B----4-:R3:W4:Y:S04]  /*df70*/  SHFL.IDX PT, R7, R3, 0x1, 0x1c1f ;  /* 0x003c1f0003077f89 */ /* 0x01072800000e0000 */
[----:B------:R3:W0:Y:S01]  /*df80*/  SHFL.IDX PT, R6, R0, 0x1, 0x1c1f ;  /* 0x003c1f0000067f89 */ /* 0x00062200000e0000 */
[----:B------:R-:W-:Y:S05]  /*df90*/  @P0 BRA `(.L_x_218) ;  /* 0x0000001400640947 */ /* 0x000fea0003800000 */
[----:B------:R-:W-:Y:S01]  /*dfa0*/  ULDC UR4, c[0x0][0xac8] ;  /* 0x0002b20000047ab9 */ /* 0x000fe20000000800 */
[C---:B0--3--:R-:W-:Y:S01]  /*dfb0*/  VIADD R3, R2.reuse, 0x20 ;  /* 0x0000002002037836 */ /* 0x049fe20000000000 */
[C---:B------:R-:W-:Y:S01]  /*dfc0*/  ISETP.GE.AND P1, PT, R2.reuse, UR4, PT ;  /* 0x0000000402007c0c */ /* 0x040fe2000bf26270 */
[C---:B------:R-:W-:Y:S01]  /*dfd0*/  VIADD R15, R2.reuse, 0x28 ;  /* 0x00000028020f7836 */ /* 0x040fe20000000000 */
[----:B------:R-:W-:Y:S01]  /*dfe0*/  ISETP.GE.AND P3, PT, R225, UR4, PT ;  /* 0x00000004e1007c0c */ /* 0x000fe2000bf66270 */
[C---:B------:R-:W-:Y:S01]  /*dff0*/  VIADD R25, R2.reuse, 0x30 ;  /* 0x0000003002197836 */ /* 0x040fe20000000000 */
[----:B------:R-:W-:Y:S01]  /*e000*/  ISETP.GE.AND P0, PT, R17, UR4, PT ;  /* 0x0000000411007c0c */ /* 0x000fe2000bf06270 */
[----:B------:R-:W-:Y:S01]  /*e010*/  VIADD R29, R2, 0x38 ;  /* 0x00000038021d7836 */ /* 0x000fe20000000000 */
[----:B------:R-:W-:Y:S01]  /*e020*/  ISETP.GE.AND P5, PT, R224, UR4, PT ;  /* 0x00000004e0007c0c */ /* 0x000fe2000bfa6270 */
[----:B------:R-:W-:Y:S01]  /*e030*/  VIADD R27, R2, 0x48 ;  /* 0x00000048021b7836 */ /* 0x000fe20000000000 */
[----:B------:R-:W-:-:S04]  /*e040*/  SHF.R.S32.HI R0, RZ, 0x1f, R17 ;  /* 0x0000001fff007819 */ /* 0x000fc80000011411 */
[----:B------:R-:W-:Y:S01]  /*e050*/  SHF.R.S32.HI R26, RZ, 0x1f, R27 ;  /* 0x0000001fff1a7819 */ /* 0x000fe2000001141b */
[----:B-12-4-:R-:W-:Y:S02]  /*e060*/  @!P1 IMAD.WIDE R4, R2, 0x4, R6 ;  /* 0x0000000402049825 */ /* 0x016fe400078e0206 */
[-C--:B------:R-:W-:Y:S02]  /*e070*/  @!P3 LEA R8, P2, R225, R6.reuse, 0x2 ;  /* 0x00000006e108b211 */ /* 0x080fe400078410ff */
[----:B------:R-:W-:Y:S01]  /*e080*/  @!P0 LEA R10, P6, R17, R6, 0x2 ;  /* 0x00000006110a8211 */ /* 0x000fe200078c10ff */
[----:B------:R0:W-:Y:S01]  /*e090*/  @!P1 ST.E.64 desc[UR50][R4.64], R124 ;  /* 0x0000007c04009985 */ /* 0x0001e2000c101b32 */
[----:B------:R-:W-:Y:S02]  /*e0a0*/  ISETP.GE.AND P1, PT, R3, UR4, PT ;  /* 0x0000000403007c0c */ /* 0x000fe4000bf26270 */
[----:B------:R-:W-:Y:S02]  /*e0b0*/  @!P3 LEA.HI.X R9, R225, R7, R130, 0x2, P2 ;  /* 0x00000007e109b211 */ /* 0x000fe400010f1482 */
[----:B------:R-:W-:-:S02]  /*e0c0*/  ISETP.GE.AND P2, PT, R15, UR4, PT ;  /* 0x000000040f007c0c */ /* 0x000fc4000bf46270 */
[----:B------:R-:W-:Y:S01]  /*e0d0*/  @!P0 LEA.HI.X R11, R17, R7, R0, 0x2, P6 ;  /* 0x00000007110b8211 */ /* 0x000fe200030f1400 */
[----:B------:R1:W-:Y:S01]  /*e0e0*/  @!P3 ST.E.64 desc[UR50][R8.64], R122 ;  /* 0x0000007a0800b985 */ /* 0x0003e2000c101b32 */
[----:B------:R-:W-:Y:S02]  /*e0f0*/  ISETP.GE.AND P3, PT, R25, UR4, PT ;  /* 0x0000000419007c0c */ /* 0x000fe4000bf66270 */
[----:B------:R-:W-:Y:S02]  /*e100*/  SHF.R.S32.HI R0, RZ, 0x1f, R15 ;  /* 0x0000001fff007819 */ /* 0x000fe4000001140f */
[----:B0-----:R-:W-:Y:S02]  /*e110*/  SHF.R.S32.HI R5, RZ, 0x1f, R3 ;  /* 0x0000001fff057819 */ /* 0x001fe40000011403 */
[-C--:B------:R-:W-:Y:S02]  /*e120*/  @!P1 LEA R12, P4, R3, R6.reuse, 0x2 ;  /* 0x00000006030c9211 */ /* 0x080fe400078810ff */
[----:B------:R-:W-:-:S02]  /*e130*/  @!P5 LEA R4, P6, R224, R6, 0x2 ;  /* 0x00000006e004d211 */ /* 0x000fc400078c10ff */
[-C--:B------:R-:W-:Y:S02]  /*e140*/  @!P1 LEA.HI.X R13, R3, R7.reuse, R5, 0x2, P4 ;  /* 0x00000007030d9211 */ /* 0x080fe400020f1405 */
[-C--:B------:R-:W-:Y:S01]  /*e150*/  @!P5 LEA.HI.X R5, R224, R7.reuse, R31, 0x2, P6 ;  /* 0x00000007e005d211 */ /* 0x080fe200030f141f */
[C---:B------:R-:W-:Y:S01]  /*e160*/  VIADD R31, R2.reuse, 0x78 ;  /* 0x00000078021f7836 */ /* 0x040fe20000000000 */
[-C--:B-1----:R-:W-:Y:S02]  /*e170*/  @!P2 LEA R8, P4, R15, R6.reuse, 0x2 ;  /* 0x000000060f08a211 */ /* 0x082fe400078810ff */
[----:B------:R-:W-:Y:S01]  /*e180*/  SHF.R.S32.HI R3, RZ, 0x1f, R25 ;  /* 0x0000001fff037819 */ /* 0x000fe20000011419 */
[----:B------:R0:W-:Y:S01]  /*e190*/  @!P5 ST.E.64 desc[UR50][R4.64], R116 ;  /* 0x000000740400d985 */ /* 0x0001e2000c101b32 */
[----:B------:R-:W-:Y:S02]  /*e1a0*/  @!P3 LEA R14, P6, R25, R6, 0x2 ;  /* 0x00000006190eb211 */ /* 0x000fe400078c10ff */
[-C--:B------:R-:W-:Y:S01]  /*e1b0*/  @!P2 LEA.HI.X R9, R15, R7.reuse, R0, 0x2, P4 ;  /* 0x000000070f09a211 */ /* 0x080fe200020f1400 */
[----:B------:R1:W-:Y:S01]  /*e1c0*/  @!P0 ST.E.64 desc[UR50][R10.64], R114 ;  /* 0x000000720a008985 */ /* 0x0003e2000c101b32 */
[----:B------:R-:W-:Y:S01]  /*e1d0*/  @!P3 LEA.HI.X R15, R25, R7, R3, 0x2, P6 ;  /* 0x00000007190fb211 */ /* 0x000fe200030f1403 */
[----:B------:R-:W-:Y:S01]  /*e1e0*/  VIADD R3, R2, 0x40 ;  /* 0x0000004002037836 */ /* 0x000fe20000000000 */
[----:B------:R-:W-:Y:S01]  /*e1f0*/  ISETP.GE.AND P4, PT, R29, UR4, PT ;  /* 0x000000041d007c0c */ /* 0x000fe2000bf86270 */
[----:B------:R2:W-:Y:S01]  /*e200*/  @!P1 ST.E.64 desc[UR50][R12.64], R108 ;  /* 0x0000006c0c009985 */ /* 0x0005e2000c101b32 */
[----:B------:R-:W-:-:S02]  /*e210*/  SHF.R.S32.HI R0, RZ, 0x1f, R29 ;  /* 0x0000001fff007819 */ /* 0x000fc4000001141d */
[----:B------:R-:W-:Y:S01]  /*e220*/  ISETP.GE.AND P5, PT, R3, UR4, PT ;  /* 0x0000000403007c0c */ /* 0x000fe2000bfa6270 */
[----:B------:R3:W-:Y:S01]  /*e230*/  @!P2 ST.E.64 desc[UR50][R8.64], R106 ;  /* 0x0000006a0800a985 */ /* 0x0007e2000c101b32 */
[----:B------:R-:W-:-:S03]  /*e240*/  ISETP.GE.AND P0, PT, R27, UR4, PT ;  /* 0x000000041b007c0c */ /* 0x000fc6000bf06270 */
[----:B------:R4:W-:Y:S04]  /*e250*/  @!P3 ST.E.64 desc[UR50][R14.64], R100 ;  /* 0x000000640e00b985 */ /* 0x0009e8000c101b32 */
[----:B------:R-:W-:-:S04]  /*e260*/  @!P4 LEA R24, P6, R29, R6, 0x2 ;  /* 0x000000061d18c211 */ /* 0x000fc800078c10ff */
[-C--:B------:R-:W-:Y:S01]  /*e270*/  @!P4 LEA.HI.X R25, R29, R7.reuse, R0, 0x2, P6 ;  /* 0x000000071d19c211 */ /* 0x080fe200030f1400 */
[C---:B------:R-:W-:Y:S01]  /*e280*/  VIADD R29, R2.reuse, 0x50 ;  /* 0x00000050021d7836 */ /* 0x040fe20000000000 */
[----:B------:R-:W-:Y:S02]  /*e290*/  SHF.R.S32.HI R0, RZ, 0x1f, R3 ;  /* 0x0000001fff007819 */ /* 0x000fe40000011403 */
[-C--:B0-----:R-:W-:Y:S01]  /*e2a0*/  @!P5 LEA R4, P1, R3, R6.reuse, 0x2 ;  /* 0x000000060304d211 */ /* 0x081fe200078210ff */
[----:B------:R0:W-:Y:S01]  /*e2b0*/  @!P4 ST.E.64 desc[UR50][R24.64], R98 ;  /* 0x000000621800c985 */ /* 0x0001e2000c101b32 */
[----:B-1----:R-:W-:Y:S02]  /*e2c0*/  @!P0 LEA R10, P6, R27, R6, 0x2 ;  /* 0x000000061b0a8211 */ /* 0x002fe400078c10ff */
[----:B------:R-:W-:Y:S01]  /*e2d0*/  @!P5 LEA.HI.X R5, R3, R7, R0, 0x2, P1 ;  /* 0x000000070305d211 */ /* 0x000fe200008f1400 */
[----:B------:R-:W-:Y:S01]  /*e2e0*/  VIADD R3, R2, 0x58 ;  /* 0x0000005802037836 */ /* 0x000fe20000000000 */
[----:B------:R-:W-:-:S02]  /*e2f0*/  ISETP.GE.AND P1, PT, R29, UR4, PT ;  /* 0x000000041d007c0c */ /* 0x000fc4000bf26270 */
[----:B------:R-:W-:Y:S01]  /*e300*/  @!P0 LEA.HI.X R11, R27, R7, R26, 0x2, P6 ;  /* 0x000000071b0b8211 */ /* 0x000fe200030f141a */
[----:B------:R-:W-:Y:S01]  /*e310*/  VIADD R27, R2, 0x60 ;  /* 0x00000060021b7836 */ /* 0x000fe20000000000 */
[----:B------:R-:W-:Y:S01]  /*e320*/  ISETP.GE.AND P2, PT, R3, UR4, PT ;  /* 0x0000000403007c0c */ /* 0x000fe2000bf46270 */
[----:B------:R-:W-:Y:S01]  /*e330*/  @!P5 ST.E.64 desc[UR50][R4.64], R92 ;  /* 0x0000005c0400d985 */ /* 0x000fe2000c101b32 */
[----:B------:R-:W-:Y:S02]  /*e340*/  SHF.R.S32.HI R0, RZ, 0x1f, R29 ;  /* 0x0000001fff007819 */ /* 0x000fe4000001141d */
[----:B------:R-:W-:Y:S01]  /*e350*/  ISETP.GE.AND P3, PT, R27, UR4, PT ;  /* 0x000000041b007c0c */ /* 0x000fe2000bf66270 */
[----:B------:R1:W-:Y:S01]  /*e360*/  @!P0 ST.E.64 desc[UR50][R10.64], R90 ;  /* 0x0000005a0a008985 */ /* 0x0003e2000c101b32 */
[----:B------:R-:W-:Y:S02]  /*e370*/  SHF.R.S32.HI R26, RZ, 0x1f, R27 ;  /* 0x0000001fff1a7819 */ /* 0x000fe4000001141b */
[----:B------:R-:W-:-:S02]  /*e380*/  ISETP.GE.AND P0, PT, R31, UR4, PT ;  /* 0x000000041f007c0c */ /* 0x000fc4000bf06270 */
[----:B--2---:R-:W-:-:S03]  /*e390*/  @!P1 LEA R12, P6, R29, R6, 0x2 ;  /* 0x000000061d0c9211 */ /* 0x004fc600078c10ff */
[-C--:B---3--:R-:W-:Y:S02]  /*e3a0*/  @!P2 LEA R8, P4, R3, R6.reuse, 0x2 ;  /* 0x000000060308a211 */ /* 0x088fe400078810ff */
[-C--:B------:R-:W-:Y:S01]  /*e3b0*/  @!P1 LEA.HI.X R13, R29, R7.reuse, R0, 0x2, P6 ;  /* 0x000000071d0d9211 */ /* 0x080fe200030f1400 */
[C---:B------:R-:W-:Y:S01]  /*e3c0*/  VIADD R29, R2.reuse, 0x68 ;  /* 0x00000068021d7836 */ /* 0x040fe20000000000 */
[----:B------:R-:W-:Y:S02]  /*e3d0*/  SHF.R.S32.HI R0, RZ, 0x1f, R3 ;  /* 0x0000001fff007819 */ /* 0x000fe40000011403 */
[----:B----4-:R-:W-:Y:S01]  /*e3e0*/  @!P3 LEA R14, P6, R27, R6, 0x2 ;  /* 0x000000061b0eb211 */ /* 0x010fe200078c10ff */
[----:B------:R2:W-:Y:S01]  /*e3f0*/  @!P1 ST.E.64 desc[UR50][R12.64], R84 ;  /* 0x000000540c009985 */ /* 0x0005e2000c101b32 */
[----:B------:R-:W-:Y:S01]  /*e400*/  @!P2 LEA.HI.X R9, R3, R7, R0, 0x2, P4 ;  /* 0x000000070309a211 */ /* 0x000fe200020f1400 */
[----:B------:R-:W-:Y:S01]  /*e410*/  VIADD R3, R2, 0x70 ;  /* 0x0000007002037836 */ /* 0x000fe20000000000 */
[----:B------:R-:W-:-:S02]  /*e420*/  ISETP.GE.AND P4, PT, R29, UR4, PT ;  /* 0x000000041d007c0c */ /* 0x000fc4000bf86270 */
[----:B------:R-:W-:Y:S01]  /*e430*/  @!P3 LEA.HI.X R15, R27, R7, R26, 0x2, P6 ;  /* 0x000000071b0fb211 */ /* 0x000fe200030f141a */
[----:B------:R3:W-:Y:S01]  /*e440*/  @!P2 ST.E.64 desc[UR50][R8.64], R82 ;  /* 0x000000520800a985 */ /* 0x0007e2000c101b32 */
[----:B------:R-:W-:Y:S02]  /*e450*/  ISETP.GE.AND P5, PT, R3, UR4, PT ;  /* 0x0000000403007c0c */ /* 0x000fe4000bfa6270 */
[----:B------:R-:W-:Y:S01]  /*e460*/  SHF.R.S32.HI R0, RZ, 0x1f, R29 ;  /* 0x0000001fff007819 */ /* 0x000fe2000001141d */
[----:B------:R4:W-:Y:S01]  /*e470*/  @!P3 ST.E.64 desc[UR50][R14.64], R76 ;  /* 0x0000004c0e00b985 */ /* 0x0009e2000c101b32 */
[----:B------:R-:W-:Y:S02]  /*e480*/  ISETP.GE.AND P1, PT, R223, UR4, PT ;  /* 0x00000004df007c0c */ /* 0x000fe4000bf26270 */
[----:B------:R-:W-:Y:S02]  /*e490*/  ISETP.GE.AND P2, PT, R222, UR4, PT ;  /* 0x00000004de007c0c */ /* 0x000fe4000bf46270 */
[----:B------:R-:W-:-:S02]  /*e4a0*/  ISETP.GE.AND P3, PT, R221, UR4, PT ;  /* 0x00000004dd007c0c */ /* 0x000fc4000bf66270 */
[----:B0-----:R-:W-:-:S04]  /*e4b0*/  @!P4 LEA R24, P6, R29, R6, 0x2 ;  /* 0x000000061d18c211 */ /* 0x001fc800078c10ff */
[-C--:B------:R-:W-:Y:S02]  /*e4c0*/  @!P4 LEA.HI.X R25, R29, R7.reuse, R0, 0x2, P6 ;  /* 0x000000071d19c211 */ /* 0x080fe400030f1400 */
[----:B------:R-:W-:Y:S02]  /*e4d0*/  SHF.R.S32.HI R0, RZ, 0x1f, R3 ;  /* 0x0000001fff007819 */ /* 0x000fe40000011403 */
[-C--:B------:R-:W-:Y:S01]  /*e4e0*/  @!P5 LEA R26, P6, R3, R6.reuse, 0x2 ;  /* 0x00000006031ad211 */ /* 0x080fe200078c10ff */
[----:B------:R-:W-:Y:S01]  /*e4f0*/  @!P4 ST.E.64 desc[UR50][R24.64], R74 ;  /* 0x0000004a1800c985 */ /* 0x000fe2000c101b32 */
[----:B-1----:R-:W-:Y:S02]  /*e500*/  @!P1 LEA R10, P4, R223, R6, 0x2 ;  /* 0x00000006df0a9211 */ /* 0x002fe400078810ff */
[----:B------:R-:W-:Y:S02]  /*e510*/  @!P5 LEA.HI.X R27, R3, R7, R0, 0x2, P6 ;  /* 0x00000007031bd211 */ /* 0x000fe400030f1400 */
[----:B------:R-:W-:-:S02]  /*e520*/  SHF.R.S32.HI R0, RZ, 0x1f, R31 ;  /* 0x0000001fff007819 */ /* 0x000fc4000001141f */
[-C--:B------:R-:W-:Y:S01]  /*e530*/  @!P0 LEA R4, P6, R31, R6.reuse, 0x2 ;  /* 0x000000061f048211 */ /* 0x080fe200078c10ff */
[----:B------:R-:W-:Y:S01]  /*e540*/  @!P5 ST.E.64 desc[UR50][R26.64], R68 ;  /* 0x000000441a00d985 */ /* 0x000fe2000c101b32 */
[-C--:B------:R-:W-:Y:S02]  /*e550*/  @!P1 LEA.HI.X R11, R223, R7.reuse, R35, 0x2, P4 ;  /* 0x00000007df0b9211 */ /* 0x080fe400020f1423 */
[----:B------:R-:W-:Y:S02]  /*e560*/  @!P0 LEA.HI.X R5, R31, R7, R0, 0x2, P6 ;  /* 0x000000071f058211 */ /* 0x000fe400030f1400 */
[----:B--2---:R-:W-:Y:S02]  /*e570*/  @!P2 LEA R12, P4, R222, R6, 0x2 ;  /* 0x00000006de0ca211 */ /* 0x004fe400078810ff */
[----:B------:R-:W-:Y:S01]  /*e580*/  ISETP.GE.AND P5, PT, R23, UR4, PT ;  /* 0x0000000417007c0c */ /* 0x000fe2000bfa6270 */
[----:B------:R0:W-:Y:S01]  /*e590*/  @!P0 ST.E.64 desc[UR50][R4.64], R66 ;  /* 0x0000004204008985 */ /* 0x0001e2000c101b32 */
[----:B------:R-:W-:-:S02]  /*e5a0*/  ISETP.GE.AND P0, PT, R220, UR4, PT ;  /* 0x00000004dc007c0c */ /* 0x000fc4000bf06270 */
[----:B------:R-:W-:Y:S01]  /*e5b0*/  @!P2 LEA.HI.X R13, R222, R7, R34, 0x2, P4 ;  /* 0x00000007de0da211 */ /* 0x000fe200020f1422 */
[----:B------:R1:W-:Y:S01]  /*e5c0*/  @!P1 ST.E.64 desc[UR50][R10.64], R60 ;  /* 0x0000003c0a009985 */ /* 0x0003e2000c101b32 */
[----:B------:R-:W-:Y:S02]  /*e5d0*/  ISETP.GE.AND P4, PT, R22, UR4, PT ;  /* 0x0000000416007c0c */ /* 0x000fe4000bf86270 */
[----:B------:R-:W-:Y:S01]  /*e5e0*/  ISETP.GE.AND P1, PT, R19, UR4, PT ;  /* 0x0000000413007c0c */ /* 0x000fe2000bf26270 */
[----:B------:R2:W-:Y:S01]  /*e5f0*/  @!P2 ST.E.64 desc[UR50][R12.64], R58 ;  /* 0x0000003a0c00a985 */ /* 0x0005e2000c101b32 */
[----:B---3--:R-:W-:-:S03]  /*e600*/  @!P3 LEA R8, P6, R221, R6, 0x2 ;  /* 0x00000006dd08b211 */ /* 0x008fc600078c10ff */
[-C--:B----4-:R-:W-:Y:S02]  /*e610*/  @!P5 LEA R14, P2, R23, R6.reuse, 0x2 ;  /* 0x00000006170ed211 */ /* 0x090fe400078410ff */
[-C--:B------:R-:W-:Y:S02]  /*e620*/  @!P3 LEA.HI.X R9, R221, R7.reuse, R33, 0x2, P6 ;  /* 0x00000007dd09b211 */ /* 0x080fe400030f1421 */
[CC--:B0-----:R-:W-:Y:S02]  /*e630*/  @!P0 LEA R4, P6, R220.reuse, R6.reuse, 0x2 ;  /* 0x00000006dc048211 */ /* 0x0c1fe400078c10ff */
[-C--:B------:R-:W-:Y:S01]  /*e640*/  @!P5 LEA.HI.X R15, R23, R7.reuse, R30, 0x2, P2 ;  /* 0x00000007170fd211 */ /* 0x080fe200010f141e */
[----:B------:R2:W-:Y:S01]  /*e650*/  @!P3 ST.E.64 desc[UR50][R8.64], R52 ;  /* 0x000000340800b985 */ /* 0x0005e2000c101b32 */
[----:B------:R-:W-:Y:S02]  /*e660*/  @!P0 LEA.HI.X R5, R220, R7, R32, 0x2, P6 ;  /* 0x00000007dc058211 */ /* 0x000fe400030f1420 */
[----:B-1----:R-:W-:-:S02]  /*e670*/  @!P4 LEA R10, P3, R22, R6, 0x2 ;  /* 0x00000006160ac211 */ /* 0x002fc400078610ff */
[C---:B------:R-:W-:Y:S01]  /*e680*/  @!P1 LEA R24, P6, R19.reuse, R6, 0x2 ;  /* 0x0000000613189211 */ /* 0x040fe200078c10ff */
[----:B------:R2:W-:Y:S01]  /*e690*/  @!P0 ST.E.64 desc[UR50][R4.64], R50 ;  /* 0x0000003204008985 */ /* 0x0005e2000c101b32 */
[-C--:B------:R-:W-:Y:S02]  /*e6a0*/  @!P4 LEA.HI.X R11, R22, R7.reuse, R28, 0x2, P3 ;  /* 0x00000007160bc211 */ /* 0x080fe400018f141c */
[----:B------:R-:W-:Y:S01]  /*e6b0*/  @!P1 LEA.HI.X R25, R19, R7, R229, 0x2, P6 ;  /* 0x0000000713199211 */ /* 0x000fe200030f14e5 */
[----:B------:R2:W-:Y:S01]  /*e6c0*/  @!P5 ST.E.64 desc[UR50][R14.64], R44 ;  /* 0x0000002c0e00d985 */ /* 0x0005e2000c101b32 */
[----:B------:R-:W-:-:S03]  /*e6d0*/  ISETP.GE.AND P0, PT, R18, UR4, PT ;  /* 0x0000000412007c0c */ /* 0x000fc6000bf06270 */
[----:B------:R2:W-:Y:S04]  /*e6e0*/  @!P4 ST.E.64 desc[UR50][R10.64], R42 ;  /* 0x0000002a0a00c985 */ /* 0x0005e8000c101b32 */
[----:B------:R2:W-:Y:S06]  /*e6f0*/  @!P1 ST.E.64 desc[UR50][R24.64], R36 ;  /* 0x0000002418009985 */ /* 0x0005ec000c101b32 */
[----:B------:R-:W-:Y:S05]  /*e700*/  @P0 BRA `(.L_x_218) ;  /* 0x0000000c00880947 */ /* 0x000fea0003800000 */
[----:B--2---:R-:W-:-:S04]  /*e710*/  LEA R4, P0, R18, R6, 0x2 ;  /* 0x0000000612047211 */ /* 0x004fc800078010ff */
[----:B------:R-:W-:-:S05]  /*e720*/  LEA.HI.X R5, R18, R7, R228, 0x2, P0 ;  /* 0x0000000712057211 */ /* 0x000fca00000f14e4 */
[----:B------:R0:W-:Y:S01]  /*e730*/  ST.E.64 desc[UR50][R4.64], R20 ;  /* 0x0000001404007985 */ /* 0x0001e2000c101b32 */
[----:B------:R-:W-:Y:S05]  /*e740*/  BRA `(.L_x_218) ;  /* 0x0000000c00787947 */ /* 0x000fea0003800000 */
.L_x_209:
[----:B------:R-:W-:Y:S02]  /*e750*/  ULDC.64 UR8, c[0x0][0xc00] ;  /* 0x0003000000087ab9 */ /* 0x000fe40000000a00 */
[----:B------:R-:W-:-:S04]  /*e760*/  UISETP.NE.U32.AND UP0, UPT, UR8, URZ, UPT ;  /* 0x0000003f0800728c */ /* 0x000fc8000bf05070 */
[----:B------:R-:W-:-:S03]  /*e770*/  UISETP.NE.AND.EX UP0, UPT, UR9, URZ, UPT, UP0 ;  /* 0x0000003f0900728c */ /* 0x000fc6000bf05300 */
[----:B------:R-:W-:Y:S02]  /*e780*/  ULDC.64 UR8, c[0x0][0xc00] ;  /* 0x0003000000087ab9 */ /* 0x000fe40000000a00 */
[----:B------:R-:W-:Y:S01]  /*e790*/  UIMAD.WIDE UR8, UR36, 0x4, UR8 ;  /* 0x00000004240878a5 */ /* 0x000fe2000f8e0208 */
[----:B------:R-:W-:-:S05]  /*e7a0*/  PLOP3.LUT P1, PT, PT, PT, UP0, 0x80, 0x0 ;  /* 0x000000000000781c */ /* 0x000fca0003f2f008 */
[----:B------:R-:W-:Y:S02]  /*e7b0*/  IMAD.U32 R4, RZ, RZ, UR8 ;  /* 0x00000008ff047e24 */ /* 0x000fe4000f8e00ff */
[----:B------:R-:W-:Y:S01]  /*e7c0*/  IMAD.U32 R5, RZ, RZ, UR9 ;  /* 0x00000009ff057e24 */ /* 0x000fe2000f8e00ff */
[----:B------:R-:W-:Y:S02]  /*e7d0*/  ULDC.64 UR8, c[0x0][0xc08] ;  /* 0x0003020000087ab9 */ /* 0x000fe40000000a00 */
[----:B------:R-:W-:-:S03]  /*e7e0*/  UISETP.NE.U32.AND UP1, UPT, UR8, URZ, UPT ;  /* 0x0000003f0800728c */ /* 0x000fc6000bf25070 */
[----:B------:R-:W2:Y:S01]  /*e7f0*/  @P1 LDG.E R3, desc[UR50][R4.64] ;  /* 0x0000003204031981 */ /* 0x000ea2000c1e1900 */
[----:B------:R-:W-:Y:S01]  /*e800*/  UISETP.NE.AND.EX UP1, UPT, UR9, URZ, UPT, UP1 ;  /* 0x0000003f0900728c */ /* 0x000fe2000bf25310 */
[----:B------:R-:W-:Y:S01]  /*e810*/  ULDC UR4, c[0x0][0xa88] ;  /* 0x0002a20000047ab9 */ /* 0x000fe20000000800 */
[----:B------:R-:W0:Y:S01]  /*e820*/  S2R R8, SR_TID.X ;  /* 0x0000000000087919 */ /* 0x000e220000002100 */
[----:B------:R-:W-:-:S03]  /*e830*/  IMAD.U32 R0, RZ, RZ, UR4 ;  /* 0x00000004ff007e24 */ /* 0x000fc6000f8e00ff */
[----:B------:R-:W-:-:S05]  /*e840*/  PLOP3.LUT P2, PT, PT, PT, UP1, 0x80, 0x0 ;  /* 0x000000000000781c */ /* 0x000fca0003f4f018 */
[----:B------:R-:W-:Y:S02]  /*e850*/  @UP1 ULDC.64 UR8, c[0x0][0xc08] ;  /* 0x0003020000081ab9 */ /* 0x000fe40000000a00 */
[----:B------:R-:W-:-:S06]  /*e860*/  @UP1 UIMAD.WIDE UR8, UR36, 0x4, UR8 ;  /* 0x00000004240818a5 */ /* 0x000fcc000f8e0208 */
[----:B------:R-:W-:Y:S02]  /*e870*/  IMAD.U32 R6, RZ, RZ, UR8 ;  /* 0x00000008ff067e24 */ /* 0x000fe4000f8e00ff */
[----:B------:R-:W-:-:S05]  /*e880*/  IMAD.U32 R7, RZ, RZ, UR9 ;  /* 0x00000009ff077e24 */ /* 0x000fca000f8e00ff */
[----:B------:R1:W5:Y:S01]  /*e890*/  @P2 LDG.E R0, desc[UR50][R6.64] ;  /* 0x0000003206002981 */ /* 0x000362000c1e1900 */
[----:B------:R-:W-:Y:S01]  /*e8a0*/  UMOV UR4, URZ ;  /* 0x0000003f00047c82 */ /* 0x000fe20008000000 */
[----:B0-----:R-:W-:-:S05]  /*e8b0*/  VIADD R8, R8, 0xffffff80 ;  /* 0xffffff8008087836 */ /* 0x001fca0000000000 */
[----:B------:R-:W-:Y:S02]  /*e8c0*/  ISETP.GT.AND P0, PT, R8, 0x7f, PT ;  /* 0x0000007f0800780c */ /* 0x000fe40003f04270 */
[----:B--2---:R-:W-:-:S13]  /*e8d0*/  @P1 R2UR UR4, R3 ;  /* 0x00000000030412ca */ /* 0x004fda00000e0000 */
[----:B------:R-:W-:Y:S01]  /*e8e0*/  USHF.R.S32.HI UR16, URZ, 0x1f, UR4 ;  /* 0x0000001f3f107899 */ /* 0x000fe20008011404 */
[----:B-1----:R-:W-:Y:S11]  /*e8f0*/  @P2 BRA `(.L_x_221) ;  /* 0x0000000000102947 */ /* 0x002ff60003800000 */
[----:B------:R-:W-:Y:S05]  /*e900*/  @!P1 BRA `(.L_x_221) ;  /* 0x00000000000c9947 */ /* 0x000fea0003800000 */
[----:B------:R-:W2:Y:S04]  /*e910*/  LDG.E R3, desc[UR50][R4.64] ;  /* 0x0000003204037981 */ /* 0x000ea8000c1e1900 */
[----:B-----5:R-:W2:Y:S02]  /*e920*/  LDG.E R0, desc[UR50][R4.64+0x4] ;  /* 0x0000043204007981 */ /* 0x020ea4000c1e1900 */
[----:B--2---:R-:W-:-:S07]  /*e930*/  IMAD.IADD R0, R0, 0x1, -R3 ;  /* 0x0000000100007824 */ /* 0x004fce00078e0a03 */
.L_x_221:
[----:B------:R-:W-:Y:S01]  /*e940*/  USEL UR36, UR36, URZ, !UP0 ;  /* 0x0000003f24247287 */ /* 0x000fe2000c000000 */
[----:B------:R-:W-:Y:S01]  /*e950*/  BSSY B1, `(.L_x_222) ;  /* 0x0000039000017945 */ /* 0x000fe20003800000 */
[----:B------:R-:W-:-:S03]  /*e960*/  USEL UR37, UR37, URZ, !UP0 ;  /* 0x0000003f25257287 */ /* 0x000fc6000c000000 */
[----:B------:R-:W-:Y:S09]  /*e970*/  @P0 BRA `(.L_x_223) ;  /* 0x0000000000d80947 */ /* 0x000ff20003800000 */
[----:B------:R-:W0:Y:S01]  /*e980*/  S2R R4, SR_TID.X ;  /* 0x0000000000047919 */ /* 0x000e220000002100 */
[----:B------:R-:W1:Y:S01]  /*e990*/  LDC R9, c[0x0][0xbe8] ;  /* 0x0002fa00ff097b82 */ /* 0x000e620000000800 */
[----:B------:R-:W-:-:S04]  /*e9a0*/  IMAD.U32 R3, RZ, RZ, UR38 ;  /* 0x00000026ff037e24 */ /* 0x000fc8000f8e00ff */
[----:B0-----:R-:W-:Y:S02]  /*e9b0*/  IMAD R3, R3, 0x80, R4 ;  /* 0x0000008003037824 */ /* 0x001fe400078e0204 */
[----:B-1---5:R-:W-:Y:S02]  /*e9c0*/  IMAD R4, R0, R9, RZ ;  /* 0x0000000900047224 */ /* 0x022fe400078e02ff */
[----:B------:R-:W-:-:S05]  /*e9d0*/  VIADD R6, R3, 0xffffff80 ;  /* 0xffffff8003067836 */ /* 0x000fca0000000000 */
[----:B------:R-:W-:-:S13]  /*e9e0*/  ISETP.GE.AND P0, PT, R6, R4, PT ;  /* 0x000000040600720c */ /* 0x000fda0003f06270 */
[----:B------:R-:W-:Y:S05]  /*e9f0*/  @P0 BRA `(.L_x_223) ;  /* 0x0000000000b80947 */ /* 0x000fea0003800000 */
[----:B------:R-:W-:Y:S01]  /*ea00*/  ISETP.NE.AND P0, PT, R9, 0x1, PT ;  /* 0x000000010900780c */ /* 0x000fe20003f05270 */
[----:B------:R-:W-:Y:S01]  /*ea10*/  UISETP.GT.AND UP2, UPT, UR44, 0x1, UPT ;  /* 0x000000012c00788c */ /* 0x000fe2000bf44270 */
[----:B------:R-:W-:-:S03]  /*ea20*/  UMOV UR8, 0x9b8 ;  /* 0x000009b800087882 */ /* 0x000fc60000000000 */
[----:B------:R-:W-:Y:S02]  /*ea30*/  USEL UR17, UR8, 0x978, UP2 ;  /* 0x0000097808117887 */ /* 0x000fe40009000000 */
[----:B------:R-:W-:-:S06]  /*ea40*/  USEL UR19, UR39, URZ, UP2 ;  /* 0x0000003f27137287 */ /* 0x000fcc0009000000 */
[----:B------:R-:W0:Y:S04]  /*ea50*/  @P0 LDC R3, c[0x0][0xbec] ;  /* 0x0002fb00ff030b82 */ /* 0x000e280000000800 */
[----:B------:R-:W-:Y:S01]  /*ea60*/  ULDC.64 UR8, c[0x0][UR17+0x218] ;  /* 0x0000860011087abb */ /* 0x000fe20008000a00 */
[----:B------:R-:W-:Y:S01]  /*ea70*/  ULDC.64 UR12, c[0x0][UR17+0x220] ;  /* 0x00008800110c7abb */ /* 0x000fe20008000a00 */
[----:B------:R-:W-:Y:S01]  /*ea80*/  ULDC.64 UR14, c[0x0][UR17+0x228] ;  /* 0x00008a00110e7abb */ /* 0x000fe20008000a00 */
[----:B------:R-:W-:Y:S01]  /*ea90*/  UIMAD.WIDE.U32 UR10, UR8, UR40, URZ ;  /* 0x00000028080a72a5 */ /* 0x000fe2000f8e003f */
[----:B------:R-:W1:Y:S01]  /*eaa0*/  @P0 LDC R5, c[0x0][0xbf0] ;  /* 0x0002fc00ff050b82 */ /* 0x000e620000000800 */
[----:B------:R-:W-:Y:S02]  /*eab0*/  UIMAD UR18, UR9, UR40, URZ ;  /* 0x00000028091272a4 */ /* 0x000fe4000f8e023f */
[----:B------:R-:W-:-:S02]  /*eac0*/  UIMAD UR13, UR13, UR36, URZ ;  /* 0x000000240d0d72a4 */ /* 0x000fc4000f8e023f */
[----:B------:R-:W-:Y:S02]  /*ead0*/  UIMAD.WIDE.U32 UR20, UR14, UR19, URZ ;  /* 0x000000130e1472a5 */ /* 0x000fe4000f8e003f */
[----:B------:R-:W-:Y:S02]  /*eae0*/  UIMAD.WIDE.U32 UR8, UR12, UR36, URZ ;  /* 0x000000240c0872a5 */ /* 0x000fe4000f8e003f */
[----:B------:R-:W-:Y:S02]  /*eaf0*/  UIMAD UR14, UR15, UR19, URZ ;  /* 0x000000130f0e72a4 */ /* 0x000fe4000f8e023f */
[----:B------:R-:W-:Y:S02]  /*eb00*/  UIMAD UR13, UR12, UR37, UR13 ;  /* 0x000000250c0d72a4 */ /* 0x000fe4000f8e020d */
[----:B------:R-:W-:Y:S02]  /*eb10*/  UIADD3 UR10, UP0, UP1, UR8, UR10, UR4 ;  /* 0x0000000a080a7290 */ /* 0x000fe4000f91e004 */
[----:B------:R-:W-:Y:S01]  /*eb20*/  UIADD3 UR8, UR14, UR21, URZ ;  /* 0x000000150e087290 */ /* 0x000fe2000fffe03f */
[----:B0-----:R-:W-:Y:S01]  /*eb30*/  @P0 IMAD.HI.U32 R4, R6, R3, RZ ;  /* 0x0000000306040227 */ /* 0x001fe200078e00ff */
[----:B------:R-:W-:-:S02]  /*eb40*/  UIADD3 UR11, UR18, UR11, URZ ;  /* 0x0000000b120b7290 */ /* 0x000fc4000fffe03f */
[----:B------:R-:W-:Y:S01]  /*eb50*/  UIADD3 UR13, UR9, UR13, URZ ;  /* 0x0000000d090d7290 */ /* 0x000fe2000fffe03f */
[----:B------:R-:W-:Y:S02]  /*eb60*/  IMAD.MOV.U32 R3, RZ, RZ, R6 ;  /* 0x000000ffff037224 */ /* 0x000fe400078e0006 */
[----:B------:R-:W-:Y:S01]  /*eb70*/  IMAD.U32 R8, RZ, RZ, UR8 ;  /* 0x00000008ff087e24 */ /* 0x000fe2000f8e00ff */
[----:B------:R-:W-:Y:S01]  /*eb80*/  ULDC.64 UR8, c[0x0][UR17+0x210] ;  /* 0x0000840011087abb */ /* 0x000fe20008000a00 */
[----:B-1----:R-:W-:Y:S01]  /*eb90*/  @P0 SHF.R.U32.HI R3, RZ, R5, R4 ;  /* 0x00000005ff030219 */ /* 0x002fe20000011604 */
[----:B------:R-:W-:Y:S02]  /*eba0*/  IMAD.U32 R4, RZ, RZ, UR20 ;  /* 0x00000014ff047e24 */ /* 0x000fe4000f8e00ff */
[----:B------:R-:W-:Y:S01]  /*ebb0*/  IMAD.U32 R5, RZ, RZ, UR21 ;  /* 0x00000015ff057e24 */ /* 0x000fe2000f8e00ff */
[--C-:B------:R-:W-:Y:S01]  /*ebc0*/  SHF.R.S32.HI R5, RZ, 0x1f, R3.reuse ;  /* 0x0000001fff057819 */ /* 0x100fe20000011403 */
[----:B------:R-:W-:Y:S01]  /*ebd0*/  IMAD.MOV R7, RZ, RZ, -R3 ;  /* 0x000000ffff077224 */ /* 0x000fe200078e0a03 */
[----:B------:R-:W-:Y:S01]  /*ebe0*/  IADD3 R4, P0, P1, R3, UR10, R4 ;  /* 0x0000000a03047c10 */ /* 0x000fe2000f91e004 */
[----:B------:R-:W-:-:S02]  /*ebf0*/  UIADD3.X UR10, UR13, UR11, UR16, UP0, UP1 ;  /* 0x0000000b0d0a7290 */ /* 0x000fc400087e2410 */
[----:B------:R-:W-:-:S04]  /*ec00*/  IMAD R7, R9, R7, R6 ;  /* 0x0000000709077224 */ /* 0x000fc800078e0206 */
[----:B------:R-:W-:Y:S01]  /*ec10*/  IADD3.X R5, R5, UR10, R8, P0, P1 ;  /* 0x0000000a05057c10 */ /* 0x000fe200087e2408 */
[C---:B------:R-:W-:Y:S01]  /*ec20*/  IMAD R6, R7.reuse, UR9, RZ ;  /* 0x0000000907067c24 */ /* 0x040fe2000f8e02ff */
[----:B------:R-:W-:Y:S01]  /*ec30*/  SHF.R.S32.HI R3, RZ, 0x1f, R7 ;  /* 0x0000001fff037819 */ /* 0x000fe20000011407 */
[----:B------:R-:W-:Y:S01]  /*ec40*/  ULDC.64 UR10, c[0x0][0xba8] ;  /* 0x0002ea00000a7ab9 */ /* 0x000fe20000000a00 */
[----:B------:R-:W-:Y:S01]  /*ec50*/  @!UP2 ULDC UR10, c[0x0][0xb50] ;  /* 0x0002d400000aaab9 */ /* 0x000fe20000000800 */
[----:B------:R-:W-:Y:S01]  /*ec60*/  IMAD.WIDE.U32 R4, R7, UR8, R4 ;  /* 0x0000000807047c25 */ /* 0x000fe2000f8e0004 */
[----:B------:R-:W-:-:S03]  /*ec70*/  @!UP2 ULDC UR11, c[0x0][0xb54] ;  /* 0x0002d500000baab9 */ /* 0x000fc60000000800 */
[----:B------:R-:W-:Y:S01]  /*ec80*/  IMAD R3, R3, UR8, R6 ;  /* 0x0000000803037c24 */ /* 0x000fe2000f8e0206 */
[----:B------:R-:W-:-:S03]  /*ec90*/  LEA R6, P0, R4, UR10, 0x2 ;  /* 0x0000000a04067c11 */ /* 0x000fc6000f8010ff */
[----:B------:R-:W-:-:S05]  /*eca0*/  IMAD.IADD R3, R5, 0x1, R3 ;  /* 0x0000000105037824 */ /* 0x000fca00078e0203 */
[----:B------:R-:W-:Y:S01]  /*ecb0*/  LEA.HI.X R7, R4, UR11, R3, 0x2, P0 ;  /* 0x0000000b04077c11 */ /* 0x000fe200080f1403 */
[----:B------:R-:W-:-:S05]  /*ecc0*/  IMAD.MOV.U32 R3, RZ, RZ, -0x800000 ;  /* 0xff800000ff037424 */ /* 0x000fca00078e00ff */
[----:B------:R0:W-:Y:S02]  /*ecd0*/  STG.E desc[UR50][R6.64], R3 ;  /* 0x0000000306007986 */ /* 0x0001e4000c101932 */
.L_x_223:
[----:B------:R-:W-:Y:S05]  /*ece0*/  BSYNC B1 ;  /* 0x0000000000017941 */ /* 0x000fea0003800000 */
.L_x_222:
[----:B------:R-:W-:-:S06]  /*ecf0*/  UISETP.GT.AND UP0, UPT, UR44, 0x1, UPT ;  /* 0x000000012c00788c */ /* 0x000fcc000bf04270 */
[----:B------:R-:W-:-:S13]  /*ed00*/  PLOP3.LUT P0, PT, PT, PT, UP0, 0x80, 0x0 ;  /* 0x000000000000781c */ /* 0x000fda0003f0f008 */
[----:B------:R-:W-:Y:S05]  /*ed10*/  @P0 BRA `(.L_x_218) ;  /* 0x0000000800040947 */ /* 0x000fea0003800000 */
[----:B------:R-:W1:Y:S01]  /*ed20*/  LDC R11, c[0x0][0xbe8] ;  /* 0x0002fa00ff0b7b82 */ /* 0x000e620000000800 */
[----:B------:R-:W-:Y:S01]  /*ed30*/  ULDC.64 UR12, c[0x0][0xaa0] ;  /* 0x0002a800000c7ab9 */ /* 0x000fe20000000a00 */
[----:B0-----:R-:W-:Y:S01]  /*ed40*/  IMAD R3, R16, 0x20, R226 ;  /* 0x0000002010037824 */ /* 0x001fe200078e02e2 */
[----:B------:R-:W-:Y:S01]  /*ed50*/  UIMAD UR10, UR16, UR12, URZ ;  /* 0x0000000c100a72a4 */ /* 0x000fe2000f8e023f */
[----:B------:R-:W-:Y:S01]  /*ed60*/  IMAD.U32 R8, RZ, RZ, UR38 ;  /* 0x00000026ff087e24 */ /* 0x000fe2000f8e00ff */
[----:B------:R-:W-:Y:S01]  /*ed70*/  UIMAD.WIDE.U32 UR8, UR4, UR12, URZ ;  /* 0x0000000c040872a5 */ /* 0x000fe2000f8e003f */
[----:B------:R-:W-:Y:S01]  /*ed80*/  IMAD.U32 R13, RZ, RZ, UR38 ;  /* 0x00000026ff0d7e24 */ /* 0x000fe2000f8e00ff */
[----:B------:R-:W-:Y:S01]  /*ed90*/  UIMAD UR10, UR4, UR13, UR10 ;  /* 0x0000000d040a72a4 */ /* 0x000fe2000f8e020a */
[----:B------:R-:W-:Y:S01]  /*eda0*/  IMAD R8, R8, 0x80, R3 ;  /* 0x0000008008087824 */ /* 0x000fe200078e0203 */
[----:B------:R-:W-:Y:S02]  /*edb0*/  BSSY B1, `(.L_x_224) ;  /* 0x0000041000017945 */ /* 0x000fe40003800000 */
[----:B------:R-:W-:Y:S01]  /*edc0*/  UIADD3 UR9, UR9, UR10, URZ ;  /* 0x0000000a09097290 */ /* 0x000fe2000fffe03f */
[----:B------:R-:W-:-:S02]  /*edd0*/  IMAD.MOV.U32 R3, RZ, RZ, R8 ;  /* 0x000000ffff037224 */ /* 0x000fc400078e0008 */
[----:B------:R-:W-:Y:S02]  /*ede0*/  ULDC.64 UR10, c[0x0][0xae8] ;  /* 0x0002ba00000a7ab9 */ /* 0x000fe40000000a00 */
[----:B------:R-:W-:-:S04]  /*edf0*/  UIMAD.WIDE.U32 UR8, UR40, UR10, UR8 ;  /* 0x0000000a280872a5 */ /* 0x000fc8000f8e0008 */
[----:B------:R-:W-:-:S03]  /*ee00*/  UIMAD UR9, UR40, UR11, UR9 ;  /* 0x0000000b280972a4 */ /* 0x000fc6000f8e0209 */
[----:B------:R-:W-:Y:S01]  /*ee10*/  ULDC.64 UR10, c[0x0][0xaf0] ;  /* 0x0002bc00000a7ab9 */ /* 0x000fe20000000a00 */
[----:B-1----:R-:W-:Y:S01]  /*ee20*/  ISETP.NE.AND P0, PT, R11, 0x1, PT ;  /* 0x000000010b00780c */ /* 0x002fe20003f05270 */
[----:B------:R-:W-:-:S04]  /*ee30*/  UIMAD UR37, UR37, UR10, URZ ;  /* 0x0000000a252572a4 */ /* 0x000fc8000f8e023f */
[----:B------:R-:W-:Y:S02]  /*ee40*/  UIMAD UR4, UR36, UR11, UR37 ;  /* 0x0000000b240472a4 */ /* 0x000fe4000f8e0225 */
[----:B------:R-:W-:-:S03]  /*ee50*/  UIMAD.WIDE.U32 UR36, UR36, UR10, UR8 ;  /* 0x0000000a242472a5 */ /* 0x000fc6000f8e0008 */
[----:B------:R-:W-:Y:S01]  /*ee60*/  ULDC.64 UR8, c[0x0][0xae0] ;  /* 0x0002b80000087ab9 */ /* 0x000fe20000000a00 */
[----:B------:R-:W-:Y:S02]  /*ee70*/  UIADD3 UR4, UR37, UR4, URZ ;  /* 0x0000000425047290 */ /* 0x000fe4000fffe03f */
[----:B------:R-:W0:Y:S08]  /*ee80*/  @P0 LDC R5, c[0x0][0xbec] ;  /* 0x0002fb00ff050b82 */ /* 0x000e300000000800 */
[----:B------:R-:W1:Y:S01]  /*ee90*/  @P0 LDC R7, c[0x0][0xbf0] ;  /* 0x0002fc00ff070b82 */ /* 0x000e620000000800 */
[----:B0-----:R-:W-:-:S04]  /*eea0*/  @P0 IMAD.HI.U32 R4, R8, R5, RZ ;  /* 0x0000000508040227 */ /* 0x001fc800078e00ff */
[----:B------:R-:W-:Y:S02]  /*eeb0*/  IMAD.U32 R5, RZ, RZ, UR37 ;  /* 0x00000025ff057e24 */ /* 0x000fe4000f8e00ff */
[----:B------:R-:W-:Y:S01]  /*eec0*/  IMAD.U32 R5, RZ, RZ, UR4 ;  /* 0x00000004ff057e24 */ /* 0x000fe2000f8e00ff */
[----:B-1----:R-:W-:-:S04]  /*eed0*/  @P0 SHF.R.U32.HI R3, RZ, R7, R4 ;  /* 0x00000007ff030219 */ /* 0x002fc80000011604 */
[--C-:B------:R-:W-:Y:S01]  /*eee0*/  SHF.R.S32.HI R4, RZ, 0x1f, R3.reuse ;  /* 0x0000001fff047819 */ /* 0x100fe20000011403 */
[----:B------:R-:W-:-:S04]  /*eef0*/  IMAD.MOV R7, RZ, RZ, -R3 ;  /* 0x000000ffff077224 */ /* 0x000fc800078e0a03 */
[----:B------:R-:W-:Y:S02]  /*ef00*/  IMAD R6, R4, UR8, RZ ;  /* 0x0000000804067c24 */ /* 0x000fe4000f8e02ff */
[----:B------:R-:W-:Y:S02]  /*ef10*/  IMAD.U32 R4, RZ, RZ, UR36 ;  /* 0x00000024ff047e24 */ /* 0x000fe4000f8e00ff */
[----:B------:R-:W-:Y:S02]  /*ef20*/  IMAD R7, R11, R7, R8 ;  /* 0x000000070b077224 */ /* 0x000fe400078e0208 */
[C---:B------:R-:W-:Y:S02]  /*ef30*/  IMAD R9, R3.reuse, UR9, R6 ;  /* 0x0000000903097c24 */ /* 0x040fe4000f8e0206 */
[----:B------:R-:W-:Y:S01]  /*ef40*/  IMAD.WIDE.U32 R4, R3, UR8, R4 ;  /* 0x0000000803047c25 */ /* 0x000fe2000f8e0004 */
[----:B------:R-:W-:Y:S01]  /*ef50*/  SHF.R.S32.HI R3, RZ, 0x1f, R7 ;  /* 0x0000001fff037819 */ /* 0x000fe20000011407 */
[----:B------:R-:W-:-:S02]  /*ef60*/  ULDC.64 UR8, c[0x0][0xad8] ;  /* 0x0002b60000087ab9 */ /* 0x000fc40000000a00 */
[----:B------:R-:W-:Y:S02]  /*ef70*/  IMAD R8, R13, 0x80, R226 ;  /* 0x000000800d087824 */ /* 0x000fe400078e02e2 */
[----:B------:R-:W-:Y:S02]  /*ef80*/  IMAD.IADD R5, R5, 0x1, R9 ;  /* 0x0000000105057824 */ /* 0x000fe400078e0209 */
[----:B------:R-:W-:Y:S02]  /*ef90*/  IMAD R6, R3, UR8, RZ ;  /* 0x0000000803067c24 */ /* 0x000fe4000f8e02ff */
[----:B-----5:R-:W-:Y:S02]  /*efa0*/  IMAD R11, R0, R11, RZ ;  /* 0x0000000b000b7224 */ /* 0x020fe400078e02ff */
[C---:B------:R-:W-:Y:S02]  /*efb0*/  VIADD R3, R8.reuse, 0x40 ;  /* 0x0000004008037836 */ /* 0x040fe40000000000 */
[C---:B------:R-:W-:Y:S01]  /*efc0*/  IMAD R9, R7.reuse, UR9, R6 ;  /* 0x0000000907097c24 */ /* 0x040fe2000f8e0206 */
[-C--:B------:R-:W-:Y:S01]  /*efd0*/  ISETP.GE.AND P2, PT, R8, R11.reuse, PT ;  /* 0x0000000b0800720c */ /* 0x080fe20003f46270 */
[----:B------:R-:W-:Y:S01]  /*efe0*/  IMAD.WIDE.U32 R4, R7, UR8, R4 ;  /* 0x0000000807047c25 */ /* 0x000fe2000f8e0004 */
[----:B------:R-:W-:Y:S01]  /*eff0*/  ISETP.GE.AND P1, PT, R3, R11, PT ;  /* 0x0000000b0300720c */ /* 0x000fe20003f26270 */
[----:B------:R-:W-:-:S02]  /*f000*/  ULDC.64 UR8, c[0x0][0xa80] ;  /* 0x0002a00000087ab9 */ /* 0x000fc40000000a00 */
[----:B------:R-:W-:Y:S01]  /*f010*/  IMAD.IADD R3, R5, 0x1, R9 ;  /* 0x0000000105037824 */ /* 0x000fe200078e0209 */
[----:B------:R-:W-:Y:S01]  /*f020*/  LEA R6, P3, R4, UR8, 0x1 ;  /* 0x0000000804067c11 */ /* 0x000fe2000f8608ff */
[----:B------:R-:W-:Y:S02]  /*f030*/  VIADD R0, R8, 0x20 ;  /* 0x0000002008007836 */ /* 0x000fe40000000000 */
[----:B------:R-:W-:Y:S01]  /*f040*/  IMAD.SHL.U32 R7, R16, 0x8, RZ ;  /* 0x0000000810077824 */ /* 0x000fe200078e00ff */
[----:B------:R-:W-:Y:S02]  /*f050*/  LEA.HI.X R3, R4, UR9, R3, 0x1, P3 ;  /* 0x0000000904037c11 */ /* 0x000fe400098f0c03 */
[----:B------:R-:W-:Y:S01]  /*f060*/  ISETP.GE.AND P0, PT, R0, R11, PT ;  /* 0x0000000b0000720c */ /* 0x000fe20003f06270 */
[C---:B------:R-:W-:Y:S01]  /*f070*/  VIADD R13, R7.reuse, 0x80 ;  /* 0x00000080070d7836 */ /* 0x040fe20000000000 */
[----:B------:R0:W1:Y:S01]  /*f080*/  SHFL.IDX PT, R4, R6, RZ, 0x181f ;  /* 0x00181fff06047589 */ /* 0x00006200000e0000 */
[----:B------:R-:W-:Y:S01]  /*f090*/  VIADD R9, R7, 0x40 ;  /* 0x0000004007097836 */ /* 0x000fe20000000000 */
[----:B------:R-:W-:-:S02]  /*f0a0*/  SHF.R.S32.HI R10, RZ, 0x1f, R7 ;  /* 0x0000001fff0a7819 */ /* 0x000fc40000011407 */
[----:B------:R0:W2:Y:S01]  /*f0b0*/  SHFL.IDX PT, R0, R3, RZ, 0x181f ;  /* 0x00181fff03007589 */ /* 0x0000a200000e0000 */
[----:B------:R-:W-:Y:S02]  /*f0c0*/  SHF.R.S32.HI R12, RZ, 0x1f, R13 ;  /* 0x0000001fff0c7819 */ /* 0x000fe4000001140d */
[----:B------:R-:W-:Y:S01]  /*f0d0*/  SHF.R.S32.HI R14, RZ, 0x1f, R9 ;  /* 0x0000001fff0e7819 */ /* 0x000fe20000011409 */
[----:B------:R-:W-:Y:S06]  /*f0e0*/  @P2 BRA `(.L_x_225) ;  /* 0x0000000000342947 */ /* 0x000fec0003800000 */
[----:B------:R-:W-:Y:S02]  /*f0f0*/  ULDC UR4, c[0x0][0xac8] ;  /* 0x0002b20000047ab9 */ /* 0x000fe40000000800 */
[----:B------:R-:W-:Y:S02]  /*f100*/  ISETP.GE.AND P4, PT, R7, UR4, PT ;  /* 0x0000000407007c0c */ /* 0x000fe4000bf86270 */
[----:B------:R-:W-:Y:S02]  /*f110*/  ISETP.GE.AND P3, PT, R9, UR4, PT ;  /* 0x0000000409007c0c */ /* 0x000fe4000bf66270 */
[----:B------:R-:W-:-:S09]  /*f120*/  ISETP.GE.AND P2, PT, R13, UR4, PT ;  /* 0x000000040d007c0c */ /* 0x000fd2000bf46270 */
[-C--:B-1----:R-:W-:Y:S02]  /*f130*/  @!P4 LEA R20, P6, R7, R4.reuse, 0x1 ;  /* 0x000000040714c211 */ /* 0x082fe400078c08ff */
[----:B------:R-:W-:Y:S02]  /*f140*/  @!P3 LEA R24, P5, R9, R4, 0x1 ;  /* 0x000000040918b211 */ /* 0x000fe400078a08ff */
[----:B--2---:R-:W-:Y:S02]  /*f150*/  @!P4 LEA.HI.X R21, R7, R0, R10, 0x1, P6 ;  /* 0x000000000715c211 */ /* 0x004fe400030f0c0a */
[----:B------:R-:W-:Y:S02]  /*f160*/  @!P2 LEA R4, P6, R13, R4, 0x1 ;  /* 0x000000040d04a211 */ /* 0x000fe400078c08ff */
[-C--:B------:R-:W-:Y:S01]  /*f170*/  @!P3 LEA.HI.X R25, R9, R0.reuse, R14, 0x1, P5 ;  /* 0x000000000919b211 */ /* 0x080fe200028f0c0e */
[----:B------:R3:W-:Y:S01]  /*f180*/  @!P4 ST.E.128 desc[UR50][R20.64], RZ ;  /* 0x000000ff1400c985 */ /* 0x0007e2000c101d32 */
[----:B------:R-:W-:-:S03]  /*f190*/  @!P2 LEA.HI.X R5, R13, R0, R12, 0x1, P6 ;  /* 0x000000000d05a211 */ /* 0x000fc600030f0c0c */
[----:B------:R3:W-:Y:S04]  /*f1a0*/  @!P3 ST.E.128 desc[UR50][R24.64], RZ ;  /* 0x000000ff1800b985 */ /* 0x0007e8000c101d32 */
[----:B------:R3:W-:Y:S02]  /*f1b0*/  @!P2 ST.E.128 desc[UR50][R4.64], RZ ;  /* 0x000000ff0400a985 */ /* 0x0007e4000c101d32 */
.L_x_225:
[----:B------:R-:W-:Y:S05]  /*f1c0*/  BSYNC B1 ;  /* 0x0000000000017941 */ /* 0x000fea0003800000 */
.L_x_224:
[----:B--2---:R2:W4:Y:S01]  /*f1d0*/  SHFL.IDX PT, R0, R3, 0x1, 0x181f ;  /* 0x00381f0003007f89 */ /* 0x00452200000e0000 */
[----:B------:R-:W-:Y:S03]  /*f1e0*/  BSSY B1, `(.L_x_226) ;  /* 0x0000010000017945 */ /* 0x000fe60003800000 */
[----:B-1-3--:R2:W1:Y:S01]  /*f1f0*/  SHFL.IDX PT, R4, R6, 0x1, 0x181f ;  /* 0x00381f0006047f89 */ /* 0x00a46200000e0000 */
[----:B------:R-:W-:Y:S05]  /*f200*/  @P0 BRA `(.L_x_227) ;  /* 0x0000000000340947 */ /* 0x000fea0003800000 */
[----:B------:R-:W-:Y:S02]  /*f210*/  ULDC UR4, c[0x0][0xac8] ;  /* 0x0002b20000047ab9 */ /* 0x000fe40000000800 */
[----:B------:R-:W-:Y:S02]  /*f220*/  ISETP.GE.AND P4, PT, R7, UR4, PT ;  /* 0x0000000407007c0c */ /* 0x000fe4000bf86270 */
[----:B------:R-:W-:Y:S02]  /*f230*/  ISETP.GE.AND P5, PT, R9, UR4, PT ;  /* 0x0000000409007c0c */ /* 0x000fe4000bfa6270 */
[----:B------:R-:W-:-:S09]  /*f240*/  ISETP.GE.AND P6, PT, R13, UR4, PT ;  /* 0x000000040d007c0c */ /* 0x000fd2000bfc6270 */
[-C--:B-1----:R-:W-:Y:S02]  /*f250*/  @!P4 LEA R20, P0, R7, R4.reuse, 0x1 ;  /* 0x000000040714c211 */ /* 0x082fe400078008ff */
[-C--:B------:R-:W-:Y:S02]  /*f260*/  @!P5 LEA R24, P2, R9, R4.reuse, 0x1 ;  /* 0x000000040918d211 */ /* 0x080fe400078408ff */
[----:B------:R-:W-:Y:S02]  /*f270*/  @!P6 LEA R4, P3, R13, R4, 0x1 ;  /* 0x000000040d04e211 */ /* 0x000fe400078608ff */
[-C--:B----4-:R-:W-:Y:S02]  /*f280*/  @!P4 LEA.HI.X R21, R7, R0.reuse, R10, 0x1, P0 ;  /* 0x000000000715c211 */ /* 0x090fe400000f0c0a */
[-C--:B------:R-:W-:Y:S02]  /*f290*/  @!P5 LEA.HI.X R25, R9, R0.reuse, R14, 0x1, P2 ;  /* 0x000000000919d211 */ /* 0x080fe400010f0c0e */
[----:B------:R-:W-:Y:S01]  /*f2a0*/  @!P6 LEA.HI.X R5, R13, R0, R12, 0x1, P3 ;  /* 0x000000000d05e211 */ /* 0x000fe200018f0c0c */
[----:B------:R3:W-:Y:S04]  /*f2b0*/  @!P4 ST.E.128 desc[UR50][R20.64], RZ ;  /* 0x000000ff1400c985 */ /* 0x0007e8000c101d32 */
[----:B------:R3:W-:Y:S04]  /*f2c0*/  @!P5 ST.E.128 desc[UR50][R24.64], RZ ;  /* 0x000000ff1800d985 */ /* 0x0007e8000c101d32 */
[----:B------:R3:W-:Y:S02]  /*f2d0*/  @!P6 ST.E.128 desc[UR50][R4.64], RZ ;  /* 0x000000ff0400e985 */ /* 0x0007e4000c101d32 */
.L_x_227:
[----:B------:R-:W-:Y:S05]  /*f2e0*/  BSYNC B1 ;  /* 0x0000000000017941 */ /* 0x000fea0003800000 */
.L_x_226:
[----:B----4-:R4:W0:Y:S01]  /*f2f0*/  SHFL.IDX PT, R0, R3, 0x2, 0x181f ;  /* 0x00581f0003007f89 */ /* 0x01082200000e0000 */
        /* <DEDUP_REMOVED lines=10> */
[-C--:B0-----:R-:W-:Y:S02]  /*f3a0*/  @!P3 LEA.HI.X R21, R7, R0.reuse, R10, 0x1, P0 ;  /* 0x000000000715b211 */ /* 0x081fe400000f0c0a */
[-C--:B------:R-:W-:Y:S02]  /*f3b0*/  @!P4 LEA.HI.X R25, R9, R0.reuse, R14, 0x1, P1 ;  /* 0x000000000919c211 */ /* 0x080fe400008f0c0e */
[----:B------:R-:W-:Y:S01]  /*f3c0*/  @!P5 LEA.HI.X R5, R13, R0, R12, 0x1, P2 ;  /* 0x000000000d05d211 */ /* 0x000fe200010f0c0c */
[----:B------:R3:W-:Y:S04]  /*f3d0*/  @!P3 ST.E.128 desc[UR50][R20.64], RZ ;  /* 0x000000ff1400b985 */ /* 0x0007e8000c101d32 */
[----:B------:R3:W-:Y:S04]  /*f3e0*/  @!P4 ST.E.128 desc[UR50][R24.64], RZ ;  /* 0x000000ff1800c985 */ /* 0x0007e8000c101d32 */
[----:B------:R3:W-:Y:S02]  /*f3f0*/  @!P5 ST.E.128 desc[UR50][R4.64], RZ ;  /* 0x000000ff0400d985 */ /* 0x0007e4000c101d32 */
.L_x_229:
[----:B------:R-:W-:Y:S05]  /*f400*/  BSYNC B1 ;  /* 0x0000000000017941 */ /* 0x000fea0003800000 */
.L_x_228:
[----:B0-----:R-:W-:Y:S01]  /*f410*/  VIADD R0, R8, 0x60 ;  /* 0x0000006008007836 */ /* 0x001fe20000000000 */
[----:B--2-4-:R-:W0:Y:S04]  /*f420*/  SHFL.IDX PT, R3, R3, 0x3, 0x181f ;  /* 0x00781f0003037f89 */ /* 0x014e2800000e0000 */
[----:B------:R-:W-:Y:S01]  /*f430*/  ISETP.GE.AND P0, PT, R0, R11, PT ;  /* 0x0000000b0000720c */ /* 0x000fe20003f06270 */
[----:B-1-3--:R1:W2:-:S12]  /*f440*/  SHFL.IDX PT, R4, R6, 0x3, 0x181f ;  /* 0x00781f0006047f89 */ /* 0x00a29800000e0000 */
[----:B-1----:R-:W-:Y:S05]  /*f450*/  @P0 BRA `(.L_x_218) ;  /* 0x0000000000340947 */ /* 0x002fea0003800000 */
[----:B------:R-:W-:Y:S02]  /*f460*/  ULDC UR4, c[0x0][0xac8] ;  /* 0x0002b20000047ab9 */ /* 0x000fe40000000800 */
[----:B------:R-:W-:Y:S02]  /*f470*/  ISETP.GE.AND P3, PT, R7, UR4, PT ;  /* 0x0000000407007c0c */ /* 0x000fe4000bf66270 */
[----:B------:R-:W-:Y:S02]  /*f480*/  ISETP.GE.AND P4, PT, R9, UR4, PT ;  /* 0x0000000409007c0c */ /* 0x000fe4000bf86270 */
[----:B------:R-:W-:-:S09]  /*f490*/  ISETP.GE.AND P5, PT, R13, UR4, PT ;  /* 0x000000040d007c0c */ /* 0x000fd2000bfa6270 */
[-C--:B--2---:R-:W-:Y:S02]  /*f4a0*/  @!P3 LEA R6, P0, R7, R4.reuse, 0x1 ;  /* 0x000000040706b211 */ /* 0x084fe400078008ff */
        /* <DEDUP_REMOVED lines=8> */
.L_x_218:
[----:B------:R-:W-:Y:S05]  /*f530*/  BSYNC B0 ;  /* 0x0000000000007941 */ /* 0x000fea0003800000 */
.L_x_208:
[----:B------:R-:W-:Y:S02]  /*f540*/  ULDC UR4, c[0x0][0xc3c] ;  /* 0x00030f0000047ab9 */ /* 0x000fe40000000800 */
[----:B------:R-:W-:-:S06]  /*f550*/  UISETP.GE.AND UP0, UPT, UR7, UR4, UPT ;  /* 0x000000040700728c */ /* 0x000fcc000bf06270 */
[----:B------:R-:W-:-:S13]  /*f560*/  PLOP3.LUT P0, PT, PT, PT, UP0, 0x80, 0x0 ;  /* 0x000000000000781c */ /* 0x000fda0003f0f008 */
[----:B------:R-:W-:Y:S05]  /*f570*/  @!P0 BRA `(.L_x_230) ;  /* 0xffffff1800488947 */ /* 0x000fea000383ffff */
[----:B------:R-:W-:Y:S05]  /*f580*/  EXIT ;  /* 0x000000000000794d */ /* 0x000fea0003800000 */
.L_x_179:
[----:B------:R-:W-:-:S08]  /*f590*/  NOP ;  /* 0x0000000000007918 */ /* 0x000fd00000000000 */
[----:B------:R-:W0:-:S00]  /*f5a0*/  USETMAXREG.DEALLOC.CTAPOOL 0x28 ;  /* 0x00000028000079c8 */ /* 0x000e0000080e0500 */
[----:B0-----:R-:W-:Y:S02]  /*f5b0*/  LOP3.LUT R0, R0, 0x3, RZ, 0xc0, !PT ;  /* 0x0000000300007812 */ /* 0x001fe400078ec0ff */
[----:B------:R-:W-:-:S04]  /*f5c0*/  LOP3.LUT R31, R31, 0xfffffeff, RZ, 0xc0, !PT ;  /* 0xfffffeff1f1f7812 */ /* 0x000fc800078ec0ff */
[----:B------:R-:W0:Y:S02]  /*f5d0*/  SHFL.IDX PT, R0, R0, RZ, 0x1f ;  /* 0x00001fff00007589 */ /* 0x000e2400000e0000 */
[----:B0-----:R-:W-:-:S13]  /*f5e0*/  ISETP.NE.AND P0, PT, R0, RZ, PT ;  /* 0x000000ff0000720c */ /* 0x001fda0003f05270 */
[----:B------:R-:W-:Y:S01]  /*f5f0*/  @P0 BAR.SYNC.DEFER_BLOCKING 0x5, 0x180 ;  /* 0x0146000000000b1d */ /* 0x000fe20000010000 */
[----:B------:R-:W-:Y:S02]  /*f600*/  @P0 MOV R3, 0x400 ;  /* 0x0000040000030802 */ /* 0x000fe40000000f00 */
[----:B------:R-:W-:Y:S02]  /*f610*/  @P0 LOP3.LUT R31, R31, 0x100, RZ, 0xfc, !PT ;  /* 0x000001001f1f0812 */ /* 0x000fe400078efcff */
[----:B------:R-:W-:-:S05]  /*f620*/  @P0 LEA R2, R2, R3, 0x18 ;  /* 0x0000000302020211 */ /* 0x000fca00078ec0ff */
[----:B------:R-:W0:Y:S04]  /*f630*/  @P0 LDS.128 R4, [R2+0x334d0] ;  /* 0x0334d00002040984 */ /* 0x000e280000000c00 */
[----:B0-----:R0:W-:Y:S01]  /*f640*/  @P0 STL.64 [R1], R4 ;  /* 0x0000000401000387 */ /* 0x0011e20000100a00 */
[----:B------:R-:W-:-:S03]  /*f650*/  IMAD.MOV.U32 R0, RZ, RZ, R7 ;  /* 0x000000ffff007224 */ /* 0x000fc600078e0007 */
[----:B------:R0:W-:Y:S02]  /*f660*/  @P0 STL [R1+0x8], R6 ;  /* 0x0000080601000387 */ /* 0x0001e40000100800 */
[----:B------:R-:W-:Y:S01]  /*f670*/  @P0 R2UR UR39, R0 ;  /* 0x00000000002702ca */ /* 0x000fe200000e0000 */
[----:B------:R-:W-:Y:S06]  /*f680*/  @P0 BAR.ARV 0x4, 0x180 ;  /* 0x0106000000000b1d */ /* 0x000fec0000002000 */
[----:B------:R-:W-:Y:S08]  /*f690*/  @P0 BRA `(.L_x_231) ;  /* 0x0000000800cc0947 */ /* 0x000ff00003800000 */
[----:B0-----:R-:W0:Y:S01]  /*f6a0*/  S2R R4, SR_TID.X ;  /* 0x0000000000047919 */ /* 0x001e220000002100 */
[----:B------:R-:W-:Y:S01]  /*f6b0*/  ULDC UR4, c[0x0][0xc3c] ;  /* 0x00030f0000047ab9 */ /* 0x000fe20000000800 */
[----:B------:R-:W-:Y:S01]  /*f6c0*/  IMAD.MOV.U32 R0, RZ, RZ, RZ ;  /* 0x000000ffff007224 */ /* 0x000fe200078e00ff */
[----:B------:R-:W1:Y:S01]  /*f6d0*/  LDC R12, c[0x0][0xc38] ;  /* 0x00030e00ff0c7b82 */ /* 0x000e620000000800 */
[----:B------:R-:W-:Y:S01]  /*f6e0*/  IMAD.MOV.U32 R9, RZ, RZ, RZ ;  /* 0x000000ffff097224 */ /* 0x000fe200078e00ff */
[----:B0-----:R-:W-:-:S04]  /*f6f0*/  LOP3.LUT R7, R4, 0x1f, RZ, 0xc0, !PT ;  /* 0x0000001f04077812 */ /* 0x001fc800078ec0ff */
[----:B------:R-:W-:-:S04]  /*f700*/  ISETP.NE.AND P0, PT, R7, 0x1f, PT ;  /* 0x0000001f0700780c */ /* 0x000fc80003f05270 */
[----:B------:R-:W-:-:S13]  /*f710*/  ISETP.GE.OR P1, PT, R7, UR4, !P0 ;  /* 0x0000000407007c0c */ /* 0x000fda000c726670 */
[----:B------:R-:W0:Y:S08]  /*f720*/  @!P1 LDC.64 R4, c[0x0][0xc80] ;  /* 0x00032000ff049b82 */ /* 0x000e300000000a00 */
[----:B------:R-:W2:Y:S01]  /*f730*/  @!P1 LDC.64 R2, c[0x0][0xc78] ;  /* 0x00031e00ff029b82 */ /* 0x000ea20000000a00 */
[----:B0-----:R-:W-:-:S05]  /*f740*/  @!P1 IMAD.WIDE.U32 R4, R7, 0x4, R4 ;  /* 0x0000000407049825 */ /* 0x001fca00078e0004 */
[----:B------:R-:W3:Y:S01]  /*f750*/  @!P1 LDG.E R0, desc[UR50][R4.64] ;  /* 0x0000003204009981 */ /* 0x000ee2000c1e1900 */
[----:B--2---:R-:W-:-:S05]  /*f760*/  @!P1 IMAD.WIDE.U32 R2, R7, 0x4, R2 ;  /* 0x0000000407029825 */ /* 0x004fca00078e0002 */
[----:B------:R-:W3:Y:S01]  /*f770*/  @!P1 LDG.E R9, desc[UR50][R2.64] ;  /* 0x0000003202099981 */ /* 0x000ee2000c1e1900 */
[C---:B------:R-:W-:Y:S02]  /*f780*/  ISETP.NE.AND P1, PT, R7.reuse, RZ, PT ;  /* 0x000000ff0700720c */ /* 0x040fe40003f25270 */
[C---:B------:R-:W-:Y:S02]  /*f790*/  ISETP.GE.U32.AND P2, PT, R7.reuse, 0x2, PT ;  /* 0x000000020700780c */ /* 0x040fe40003f46070 */
[C---:B------:R-:W-:Y:S02]  /*f7a0*/  ISETP.GE.U32.AND P3, PT, R7.reuse, 0x4, PT ;  /* 0x000000040700780c */ /* 0x040fe40003f66070 */
[C---:B------:R-:W-:Y:S02]  /*f7b0*/  ISETP.GE.U32.AND P4, PT, R7.reuse, 0x8, PT ;  /* 0x000000080700780c */ /* 0x040fe40003f86070 */
[----:B------:R-:W-:Y:S01]  /*f7c0*/  ISETP.GE.U32.AND P5, PT, R7, 0x10, PT ;  /* 0x000000100700780c */ /* 0x000fe20003fa6070 */
[----:B------:R-:W-:Y:S01]  /*f7d0*/  UMOV UR4, URZ ;  /* 0x0000003f00047c82 */ /* 0x000fe20008000000 */
[----:B---3--:R-:W-:-:S05]  /*f7e0*/  IMAD R6, R0, R9, RZ ;  /* 0x0000000900067224 */ /* 0x008fca00078e02ff */
[----:B------:R-:W0:Y:S02]  /*f7f0*/  SHFL.UP PT, R8, R6, 0x1, RZ ;  /* 0x0420000006087989 */ /* 0x000e2400000e00ff */
[----:B0-----:R-:W-:-:S05]  /*f800*/  SEL R11, R8, RZ, P1 ;  /* 0x000000ff080b7207 */ /* 0x001fca0000800000 */
[----:B------:R-:W-:-:S05]  /*f810*/  IMAD.IADD R11, R6, 0x1, R11 ;  /* 0x00000001060b7824 */ /* 0x000fca00078e020b */
        /* <DEDUP_REMOVED lines=9> */
[----:B------:R-:W0:Y:S01]  /*f8b0*/  SHFL.UP PT, R4, R2, 0x10, RZ ;  /* 0x0600000002047989 */ /* 0x000e2200000e00ff */
[----:B------:R-:W2:Y:S01]  /*f8c0*/  S2R R6, SR_CTAID.X ;  /* 0x0000000000067919 */ /* 0x000ea20000002500 */
[----:B0-----:R-:W-:-:S05]  /*f8d0*/  SEL R5, R4, RZ, P5 ;  /* 0x000000ff04057207 */ /* 0x001fca0002800000 */
[----:B------:R-:W-:-:S05]  /*f8e0*/  IMAD.IADD R5, R2, 0x1, R5 ;  /* 0x0000000102057824 */ /* 0x000fca00078e0205 */
[----:B------:R-:W1:Y:S02]  /*f8f0*/  SHFL.IDX PT, R11, R5, 0x1f, 0x1f ;  /* 0x03e01f00050b7f89 */ /* 0x000e6400000e0000 */
[----:B-1----:R-:W-:-:S05]  /*f900*/  IMAD R11, R11, R12, RZ ;  /* 0x0000000c0b0b7224 */ /* 0x002fca00078e02ff */
[----:B--2---:R-:W-:Y:S01]  /*f910*/  ISETP.GT.AND P6, PT, R11, R6, PT ;  /* 0x000000060b00720c */ /* 0x004fe20003fc4270 */
[----:B------:R-:W-:-:S12]  /*f920*/  IMAD.MOV.U32 R4, RZ, RZ, R11 ;  /* 0x000000ffff047224 */ /* 0x000fd800078e000b */
[----:B------:R-:W-:Y:S05]  /*f930*/  @P6 BRA `(.L_x_232) ;  /* 0x00000000009c6947 */ /* 0x000fea0003800000 */
[----:B------:R-:W-:Y:S01]  /*f940*/  IMAD.MOV.U32 R11, RZ, RZ, R4 ;  /* 0x000000ffff0b7224 */ /* 0x000fe200078e0004 */
[----:B------:R-:W-:Y:S01]  /*f950*/  UMOV UR4, URZ ;  /* 0x0000003f00047c82 */ /* 0x000fe20008000000 */
[----:B------:R-:W-:-:S05]  /*f960*/  ULDC UR5, c[0x0][0xc3c] ;  /* 0x00030f0000057ab9 */ /* 0x000fca0000000800 */
.L_x_234:
[----:B------:R-:W-:-:S04]  /*f970*/  UIADD3 UR4, UR4, 0x1f, URZ ;  /* 0x0000001f04047890 */ /* 0x000fc8000fffe03f */
[----:B------:R-:W-:-:S06]  /*f980*/  UISETP.GE.AND UP0, UPT, UR4, UR5, UPT ;  /* 0x000000050400728c */ /* 0x000fcc000bf06270 */
[----:B------:R-:W-:-:S13]  /*f990*/  PLOP3.LUT P6, PT, PT, PT, UP0, 0x40, 0x0 ;  /* 0x000000000000781c */ /* 0x000fda0003fce808 */
[----:B------:R-:W-:Y:S05]  /*f9a0*/  @!P6 BRA `(.L_x_233) ;  /* 0x0000000400cce947 */ /* 0x000fea0003800000 */
[----:B------:R-:W-:Y:S01]  /*f9b0*/  VIADD R9, R7, UR4 ;  /* 0x0000000407097c36 */ /* 0x000fe20008000000 */
[----:B------:R-:W0:Y:S01]  /*f9c0*/  LDC R12, c[0x0][0xc38] ;  /* 0x00030e00ff0c7b82 */ /* 0x000e220000000800 */
[----:B------:R-:W-:-:S03]  /*f9d0*/  IMAD.MOV.U32 R0, RZ, RZ, RZ ;  /* 0x000000ffff007224 */ /* 0x000fc600078e00ff */
[----:B------:R-:W-:-:S13]  /*f9e0*/  ISETP.GE.OR P6, PT, R9, UR5, !P0 ;  /* 0x0000000509007c0c */ /* 0x000fda000c7c6670 */
[----:B------:R-:W1:Y:S08]  /*f9f0*/  @!P6 LDC.64 R4, c[0x0][0xc80] ;  /* 0x00032000ff04eb82 */ /* 0x000e700000000a00 */
[----:B------:R-:W2:Y:S01]  /*fa00*/  @!P6 LDC.64 R2, c[0x0][0xc78] ;  /* 0x00031e00ff02eb82 */ /* 0x000ea20000000a00 */
[----:B-1----:R-:W-:-:S05]  /*fa10*/  @!P6 IMAD.WIDE R4, R9, 0x4, R4 ;  /* 0x000000040904e825 */ /* 0x002fca00078e0204 */
[----:B------:R-:W3:Y:S01]  /*fa20*/  @!P6 LDG.E R0, desc[UR50][R4.64] ;  /* 0x000000320400e981 */ /* 0x000ee2000c1e1900 */
[----:B--2---:R-:W-:-:S04]  /*fa30*/  @!P6 IMAD.WIDE R2, R9, 0x4, R2 ;  /* 0x000000040902e825 */ /* 0x004fc800078e0202 */
[----:B------:R-:W-:-:S06]  /*fa40*/  IMAD.MOV.U32 R9, RZ, RZ, RZ ;  /* 0x000000ffff097224 */ /* 0x000fcc00078e00ff */
[----:B------:R-:W3:Y:S02]  /*fa50*/  @!P6 LDG.E R9, desc[UR50][R2.64] ;  /* 0x000000320209e981 */ /* 0x000ee4000c1e1900 */
[----:B---3--:R-:W-:-:S05]  /*fa60*/  IMAD R15, R0, R9, RZ ;  /* 0x00000009000f7224 */ /* 0x008fca00078e02ff */
[----:B------:R-:W1:Y:S02]  /*fa70*/  SHFL.UP PT, R8, R15, 0x1, RZ ;  /* 0x042000000f087989 */ /* 0x000e6400000e00ff */
[----:B-1----:R-:W-:-:S05]  /*fa80*/  SEL R8, R8, RZ, P1 ;  /* 0x000000ff08087207 */ /* 0x002fca0000800000 */
[----:B------:R-:W-:-:S05]  /*fa90*/  IMAD.IADD R8, R15, 0x1, R8 ;  /* 0x000000010f087824 */ /* 0x000fca00078e0208 */
        /* <DEDUP_REMOVED lines=12> */
[----:B------:R-:W0:Y:S02]  /*fb60*/  SHFL.IDX PT, R2, R5, 0x1f, 0x1f ;  /* 0x03e01f0005027f89 */ /* 0x000e2400000e0000 */
[----:B0-----:R-:W-:-:S04]  /*fb70*/  IMAD R4, R2, R12, RZ ;  /* 0x0000000c02047224 */ /* 0x001fc800078e02ff */
[----:B------:R-:W-:-:S05]  /*fb80*/  IMAD.IADD R11, R4, 0x1, R11 ;  /* 0x00000001040b7824 */ /* 0x000fca00078e020b */
[----:B------:R-:W-:-:S13]  /*fb90*/  ISETP.GT.AND P6, PT, R11, R6, PT ;  /* 0x000000060b00720c */ /* 0x000fda0003fc4270 */
[----:B------:R-:W-:Y:S05]  /*fba0*/  @!P6 BRA `(.L_x_234) ;  /* 0xfffffffc0070e947 */ /* 0x000fea000383ffff */
.L_x_232:
[----:B------:R-:W-:Y:S02]  /*fbb0*/  IMAD.IADD R11, R11, 0x1, -R4 ;  /* 0x000000010b0b7824 */ /* 0x000fe400078e0a04 */
[----:B------:R-:W-:Y:S02]  /*fbc0*/  IMAD.MOV.U32 R8, RZ, RZ, RZ ;  /* 0x000000ffff087224 */ /* 0x000fe400078e00ff */
[----:B------:R-:W-:-:S05]  /*fbd0*/  IMAD R3, R5, R12, R11 ;  /* 0x0000000c05037224 */ /* 0x000fca00078e020b */
[----:B------:R-:W-:-:S13]  /*fbe0*/  ISETP.GT.AND P0, PT, R3, R6, PT ;  /* 0x000000060300720c */ /* 0x000fda0003f04270 */
[----:B------:R-:W-:Y:S02]  /*fbf0*/  VOTEU.ANY UR5, UPT, !P0 ;  /* 0x0000000000057886 */ /* 0x000fe400040e0100 */
[----:B------:R-:W-:Y:S02]  /*fc00*/  UPOPC UR39, UR5 ;  /* 0x00000005002772bf */ /* 0x000fe40008000000 */
[----:B------:R-:W-:-:S04]  /*fc10*/  ISETP.NE.AND P0, PT, RZ, UR5, PT ;  /* 0x00000005ff007c0c */ /* 0x000fc8000bf05270 */
[----:B------:R-:W-:Y:S02]  /*fc20*/  IMAD.U32 R13, RZ, RZ, UR39 ;  /* 0x00000027ff0d7e24 */ /* 0x000fe4000f8e00ff */
[----:B------:R-:W-:-:S03]  /*fc30*/  IMAD.U32 R14, RZ, RZ, UR39 ;  /* 0x00000027ff0e7e24 */ /* 0x000fc6000f8e00ff */
[----:B------:R-:W0:Y:S04]  /*fc40*/  SHFL.IDX PT, R0, R0, R13, 0x1f ;  /* 0x00001f0d00007589 */ /* 0x000e2800000e0000 */
[----:B------:R1:W2:Y:S01]  /*fc50*/  SHFL.IDX PT, R9, R9, R14, 0x1f ;  /* 0x00001f0e09097589 */ /* 0x0002a200000e0000 */
[----:B0-----:R-:W-:-:S04]  /*fc60*/  IABS R4, R0 ;  /* 0x0000000000047213 */ /* 0x001fc80000000000 */
[----:B------:R-:W0:Y:S08]  /*fc70*/  I2F.RP R10, R4 ;  /* 0x00000004000a7306 */ /* 0x000e300000209400 */
[----:B0-----:R-:W0:Y:S02]  /*fc80*/  MUFU.RCP R10, R10 ;  /* 0x0000000a000a7308 */ /* 0x001e240000001000 */
[----:B0-----:R-:W-:-:S06]  /*fc90*/  VIADD R2, R10, 0xffffffe ;  /* 0x0ffffffe0a027836 */ /* 0x001fcc0000000000 */
[----:B------:R-:W0:Y:S02]  /*fca0*/  F2I.FTZ.U32.TRUNC.NTZ R3, R2 ;  /* 0x0000000200037305 */ /* 0x000e24000021f000 */
[----:B0-----:R-:W-:Y:S01]  /*fcb0*/  IMAD.MOV R15, RZ, RZ, -R3 ;  /* 0x000000ffff0f7224 */ /* 0x001fe200078e0a03 */
[----:B-12---:R-:W-:Y:S06]  /*fcc0*/  @!P0 BRA `(.L_x_235) ;  /* 0x00000000000c8947 */ /* 0x006fec0003800000 */
[----:B------:R-:W-:-:S06]  /*fcd0*/  UIADD3 UR5, UR39, -0x1, URZ ;  /* 0xffffffff27057890 */ /* 0x000fcc000fffe03f */
[----:B------:R-:W-:-:S06]  /*fce0*/  IMAD.U32 R8, RZ, RZ, UR5 ;  /* 0x00000005ff087e24 */ /* 0x000fcc000f8e00ff */
[----:B------:R0:W1:Y:S02]  /*fcf0*/  SHFL.IDX PT, R8, R5, R8, 0x1f ;  /* 0x00001f0805087589 */ /* 0x00006400000e0000 */
.L_x_235:
[----:B01----:R-:W-:Y:S01]  /*fd00*/  IMAD R5, R8, R12, R11 ;  /* 0x0000000c08057224 */ /* 0x003fe200078e020b */
[----:B------:R-:W-:Y:S01]  /*fd10*/  IABS R2, R9 ;  /* 0x0000000900027213 */ /* 0x000fe20000000000 */
[----:B------:R-:W-:Y:S01]  /*fd20*/  IMAD.MOV.U32 R11, RZ, RZ, R15 ;  /* 0x000000ffff0b7224 */ /* 0x000fe200078e000f */
[----:B------:R-:W-:Y:S01]  /*fd30*/  IABS R12, R0 ;  /* 0x00000000000c7213 */ /* 0x000fe20000000000 */
[----:B------:R-:W-:Y:S01]  /*fd40*/  UIADD3 UR39, UR39, UR4, URZ ;  /* 0x0000000427277290 */ /* 0x000fe2000fffe03f */
[----:B------:R0:W-:Y:S01]  /*fd50*/  STL [R1], R5 ;  /* 0x0000000501007387 */ /* 0x0001e20000100800 */
[----:B------:R-:W-:Y:S02]  /*fd60*/  IMAD R11, R11, R4, RZ ;  /* 0x000000040b0b7224 */ /* 0x000fe400078e02ff */
[----:B------:R-:W-:Y:S02]  /*fd70*/  IMAD.MOV R12, RZ, RZ, -R12 ;  /* 0x000000ffff0c7224 */ /* 0x000fe400078e0a0c */
[----:B0-----:R-:W-:-:S02]  /*fd80*/  IMAD.IADD R5, R6, 0x1, -R5 ;  /* 0x0000000106057824 */ /* 0x001fc400078e0a05 */
[----:B------:R-:W-:Y:S02]  /*fd90*/  IMAD.MOV.U32 R6, RZ, RZ, R2 ;  /* 0x000000ffff067224 */ /* 0x000fe400078e0002 */
[----:B------:R-:W-:Y:S01]  /*fda0*/  IMAD.MOV.U32 R2, RZ, RZ, RZ ;  /* 0x000000ffff027224 */ /* 0x000fe200078e00ff */
[----:B------:R-:W-:Y:S01]  /*fdb0*/  IABS R10, R5 ;  /* 0x00000005000a7213 */ /* 0x000fe20000000000 */
[----:B------:R-:W0:Y:S02]  /*fdc0*/  I2F.RP R8, R6 ;  /* 0x0000000600087306 */ /* 0x000e240000209400 */
[----:B------:R-:W-:-:S04]  /*fdd0*/  IMAD.HI.U32 R2, R3, R11, R2 ;  /* 0x0000000b03027227 */ /* 0x000fc800078e0002 */
[----:B------:R-:W-:Y:S02]  /*fde0*/  IMAD.MOV.U32 R3, RZ, RZ, R10 ;  /* 0x000000ffff037224 */ /* 0x000fe400078e000a */
[----:B------:R-:W-:Y:S02]  /*fdf0*/  IMAD.MOV.U32 R10, RZ, RZ, R12 ;  /* 0x000000ffff0a7224 */ /* 0x000fe400078e000c */
[----:B------:R-:W-:-:S04]  /*fe00*/  IMAD.HI.U32 R2, R2, R3, RZ ;  /* 0x0000000302027227 */ /* 0x000fc800078e00ff */
[----:B------:R-:W-:Y:S01]  /*fe10*/  IMAD R3, R2, R10, R3 ;  /* 0x0000000a02037224 */ /* 0x000fe200078e0203 */
[----:B0-----:R-:W0:Y:S04]  /*fe20*/  MUFU.RCP R8, R8 ;  /* 0x0000000800087308 */ /* 0x001e280000001000 */
[----:B------:R-:W-:-:S13]  /*fe30*/  ISETP.GT.U32.AND P1, PT, R4, R3, PT ;  /* 0x000000030400720c */ /* 0x000fda0003f24070 */
[----:B------:R-:W-:Y:S02]  /*fe40*/  @!P1 IMAD.IADD R3, R3, 0x1, -R4 ;  /* 0x0000000103039824 */ /* 0x000fe400078e0a04 */
[----:B0-----:R-:W-:Y:S02]  /*fe50*/  VIADD R10, R8, 0xffffffe ;  /* 0x0ffffffe080a7836 */ /* 0x001fe40000000000 */
[----:B------:R-:W-:Y:S01]  /*fe60*/  @!P1 VIADD R2, R2, 0x1 ;  /* 0x0000000102029836 */ /* 0x000fe20000000000 */
[----:B------:R-:W-:Y:S02]  /*fe70*/  ISETP.GE.U32.AND P0, PT, R3, R4, PT ;  /* 0x000000040300720c */ /* 0x000fe40003f06070 */
[----:B------:R-:W-:Y:S01]  /*fe80*/  LOP3.LUT R4, R5, R0, RZ, 0x3c, !PT ;  /* 0x0000000005047212 */ /* 0x000fe200078e3cff */
[----:B------:R-:W0:Y:S01]  /*fe90*/  F2I.FTZ.U32.TRUNC.NTZ R3, R10 ;  /* 0x0000000a00037305 */ /* 0x000e22000021f000 */
[----:B------:R-:W-:Y:S02]  /*fea0*/  ISETP.NE.AND P1, PT, R0, RZ, PT ;  /* 0x000000ff0000720c */ /* 0x000fe40003f25270 */
[----:B------:R-:W-:-:S07]  /*feb0*/  ISETP.GE.AND P2, PT, R4, RZ, PT ;  /* 0x000000ff0400720c */ /* 0x000fce0003f46270 */
[----:B------:R-:W-:-:S04]  /*fec0*/  @P0 VIADD R2, R2, 0x1 ;  /* 0x0000000102020836 */ /* 0x000fc80000000000 */
[----:B------:R-:W-:Y:S01]  /*fed0*/  IMAD.MOV.U32 R8, RZ, RZ, R2 ;  /* 0x000000ffff087224 */ /* 0x000fe200078e0002 */
[----:B------:R-:W-:Y:S01]  /*fee0*/  IABS R2, R9 ;  /* 0x0000000900027213 */ /* 0x000fe20000000000 */
[----:B0-----:R-:W-:Y:S02]  /*fef0*/  IMAD.MOV R11, RZ, RZ, -R3 ;  /* 0x000000ffff0b7224 */ /* 0x001fe400078e0a03 */
[----:B------:R-:W-:Y:S01]  /*ff00*/  @!P2 IMAD.MOV R8, RZ, RZ, -R8 ;  /* 0x000000ffff08a224 */ /* 0x000fe200078e0a08 */
[----:B------:R-:W-:Y:S01]  /*ff10*/  @!P1 LOP3.LUT R8, RZ, R0, RZ, 0x33, !PT ;  /* 0x00000000ff089212 */ /* 0x000fe200078e33ff */
[----:B------:R-:W-:Y:S02]  /*ff20*/  IMAD.MOV R10, RZ, RZ, -R2 ;  /* 0x000000ffff0a7224 */ /* 0x000fe400078e0a02 */
[----:B------:R-:W-:Y:S01]  /*ff30*/  IMAD R11, R11, R6, RZ ;  /* 0x000000060b0b7224 */ /* 0x000fe200078e02ff */
[----:B------:R-:W-:Y:S01]  /*ff40*/  IABS R4, R8 ;  /* 0x0000000800047213 */ /* 0x000fe20000000000 */
[----:B------:R-:W-:-:S04]  /*ff50*/  IMAD.MOV.U32 R2, RZ, RZ, RZ ;  /* 0x000000ffff027224 */ /* 0x000fc800078e00ff */
[----:B------:R-:W-:-:S04]  /*ff60*/  IMAD.HI.U32 R2, R3, R11, R2 ;  /* 0x0000000b03027227 */ /* 0x000fc800078e0002 */
[----:B------:R-:W-:Y:S02]  /*ff70*/  IMAD.MOV.U32 R3, RZ, RZ, R4 ;  /* 0x000000ffff037224 */ /* 0x000fe400078e0004 */
[----:B------:R-:W-:Y:S02]  /*ff80*/  IMAD.MOV.U32 R4, RZ, RZ, R10 ;  /* 0x000000ffff047224 */ /* 0x000fe400078e000a */
[----:B------:R-:W-:-:S04]  /*ff90*/  IMAD.HI.U32 R2, R2, R3, RZ ;  /* 0x0000000302027227 */ /* 0x000fc800078e00ff */
[----:B------:R-:W-:-:S05]  /*ffa0*/  IMAD R3, R2, R4, R3 ;  /* 0x0000000402037224 */ /* 0x000fca00078e0203 */
[----:B------:R-:W-:-:S13]  /*ffb0*/  ISETP.GT.U32.AND P1, PT, R6, R3, PT ;  /* 0x000000030600720c */ /* 0x000fda0003f24070 */
[----:B------:R-:W-:Y:S02]  /*ffc0*/  @!P1 IMAD.IADD R3, R3, 0x1, -R6 ;  /* 0x0000000103039824 */ /* 0x000fe400078e0a06 */
[----:B------:R-:W-:Y:S01]  /*ffd0*/  @!P1 VIADD R2, R2, 0x1 ;  /* 0x0000000102029836 */ /* 0x000fe20000000000 */
[----:B------:R-:W-:Y:S02]  /*ffe0*/  ISETP.NE.AND P1, PT, R9, RZ, PT ;  /* 0x000000ff0900720c */ /* 0x000fe40003f25270 */
[----:B------:R-:W-:Y:S01]  /*fff0*/  ISETP.GE.U32.AND P0, PT, R3, R6, PT ;  /* 0x000000060300720c */ /* 0x000fe20003f06070 */
[----:B------:R-:W-:Y:S01]  /*10000*/  IMAD R6, R0, R8, RZ ;  /* 0x0000000800067224 */ /* 0x000fe200078e02ff */
[----:B------:R-:W-:-:S04]  /*10010*/  LOP3.LUT R3, R8, R9, RZ, 0x3c, !PT ;  /* 0x0000000908037212 */ /* 0x000fc800078e3cff */
[----:B------:R-:W-:-:S07]  /*10020*/  ISETP.GE.AND P2, PT, R3, RZ, PT ;  /* 0x000000ff0300720c */ /* 0x000fce0003f46270 */
[----:B------:R-:W-:-:S06]  /*10030*/  @P0 VIADD R2, R2, 0x1 ;  /* 0x0000000102020836 */ /* 0x000fcc0000000000 */
[----:B------:R-:W-:Y:S01]  /*10040*/  @!P2 IMAD.MOV R2, RZ, RZ, -R2 ;  /* 0x000000ffff02a224 */ /* 0x000fe200078e0a02 */
[----:B------:R-:W-:-:S05]  /*10050*/  @!P1 LOP3.LUT R2, RZ, R9, RZ, 0x33, !PT ;  /* 0x00000009ff029212 */ /* 0x000fca00078e33ff */
[----:B------:R-:W-:-:S04]  /*10060*/  IMAD.MOV R4, RZ, RZ, -R2 ;  /* 0x000000ffff047224 */ /* 0x000fc800078e0a02 */
[C---:B------:R-:W-:Y:S02]  /*10070*/  IMAD R0, R9.reuse, R4, R8 ;  /* 0x0000000409007224 */ /* 0x040fe400078e0208 */
[----:B------:R-:W-:Y:S02]  /*10080*/  IMAD R9, R9, 0x1000000, R2 ;  /* 0x0100000009097824 */ /* 0x000fe400078e0202 */
[----:B------:R-:W-:Y:S02]  /*10090*/  IMAD.IADD R2, R5, 0x1, -R6 ;  /* 0x0000000105027824 */ /* 0x000fe400078e0a06 */
[----:B------:R-:W-:-:S05]  /*100a0*/  IMAD R0, R0, 0x10000, R9 ;  /* 0x0001000000007824 */ /* 0x000fca00078e0209 */
[----:B------:R0:W-:Y:S04]  /*100b0*/  STL [R1+0x8], R0 ;  /* 0x0000080001007387 */ /* 0x0001e80000100800 */
[----:B------:R0:W-:Y:S01]  /*100c0*/  STL [R1+0x4], R2 ;  /* 0x0000040201007387 */ /* 0x0001e20000100800 */
[----:B------:R-:W-:Y:S05]  /*100d0*/  BRA `(.L_x_236) ;  /* 0x0000000000107947 */ /* 0x000fea0003800000 */
.L_x_233:
[----:B------:R1:W-:Y:S01]  /*100e0*/  STL [R1], R6 ;  /* 0x0000000601007387 */ /* 0x0003e20000100800 */
[----:B------:R-:W-:-:S03]  /*100f0*/  ULDC UR39, c[0x0][0xc3c] ;  /* 0x00030f0000277ab9 */ /* 0x000fc60000000800 */
[----:B------:R1:W-:Y:S04]  /*10100*/  STL [R1+0x4], RZ ;  /* 0x000004ff01007387 */ /* 0x0003e80000100800 */
[----:B------:R1:W-:Y:S02]  /*10110*/  STL [R1+0x8], RZ ;  /* 0x000008ff01007387 */ /* 0x0003e40000100800 */
.L_x_236:
[----:B------:R-:W2:Y:S04]  /*10120*/  LDL R8, [R1] ;  /* 0x0000000001087983 */ /* 0x000ea80000100800 */
[----:B------:R-:W2:Y:S04]  /*10130*/  LDL R9, [R1+0x4] ;  /* 0x0000040001097983 */ /* 0x000ea80000100800 */
[----:B------:R-:W2:Y:S01]  /*10140*/  LDL R10, [R1+0x8] ;  /* 0x00000800010a7983 */ /* 0x000ea20000100800 */
[----:B------:R-:W-:Y:S01]  /*10150*/  ISETP.NE.AND P0, PT, R7, RZ, PT ;  /* 0x000000ff0700720c */ /* 0x000fe20003f05270 */
[----:B0-----:R-:W-:-:S12]  /*10160*/  IMAD.U32 R2, RZ, RZ, UR39 ;  /* 0x00000027ff027e24 */ /* 0x001fd8000f8e00ff */
[----:B------:R-:W0:Y:S01]  /*10170*/  @!P0 S2R R3, SR_CgaCtaId ;  /* 0x0000000000038919 */ /* 0x000e220000008800 */
[----:B------:R-:W-:Y:S01]  /*10180*/  @!P0 MOV R0, 0x400 ;  /* 0x0000040000008802 */ /* 0x000fe20000000f00 */
[----:B------:R-:W-:-:S03]  /*10190*/  @!P0 IMAD.MOV.U32 R11, RZ, RZ, R2 ;  /* 0x000000ffff0b8224 */ /* 0x000fc600078e0002 */
[----:B0-----:R-:W-:-:S05]  /*101a0*/  @!P0 LEA R0, R3, R0, 0x18 ;  /* 0x0000000003008211 */ /* 0x001fca00078ec0ff */
[----:B--2---:R2:W-:Y:S01]  /*101b0*/  @!P0 STS.128 [R0+0x334d0], R8 ;  /* 0x0334d00800008388 */ /* 0x0045e20000000c00 */
[----:B------:R-:W-:Y:S06]  /*101c0*/  BAR.ARV 0x5, 0x180 ;  /* 0x0146000000007b1d */ /* 0x000fec0000002000 */
.L_x_231:
[----:B------:R-:W-:Y:S01]  /*101d0*/  ULDC UR4, c[0x0][0xc3c] ;  /* 0x00030f0000047ab9 */ /* 0x000fe20000000800 */
[----:B------:R3:W-:Y:S01]  /*101e0*/  STL [R1+0x1c], RZ ;  /* 0x00001cff01007387 */ /* 0x0007e20000100800 */
[----:B------:R-:W-:Y:S01]  /*101f0*/  UISETP.GE.AND UP0, UPT, UR39, UR4, UPT ;  /* 0x000000042700728c */ /* 0x000fe2000bf06270 */
[----:B------:R-:W-:Y:S02]  /*10200*/  IMAD.MOV.U32 R30, RZ, RZ, 0x1 ;  /* 0x00000001ff1e7424 */ /* 0x000fe400078e00ff */
[----:B------:R-:W-:-:S03]  /*10210*/  IMAD.MOV.U32 R27, RZ, RZ, RZ ;  /* 0x000000ffff1b7224 */ /* 0x000fc600078e00ff */
[----:B------:R-:W-:-:S13]  /*10220*/  PLOP3.LUT P0, PT, PT, PT, UP0, 0x80, 0x0 ;  /* 0x000000000000781c */ /* 0x000fda0003f0f008 */
[----:B---3--:R-:W-:Y:S05]  /*10230*/  @P0 BRA `(.L_x_237) ;  /* 0x0000005c00fc0947 */ /* 0x008fea0003800000 */
[----:B--2---:R-:W2:Y:S01]  /*10240*/  S2R R10, SR_TID.X ;  /* 0x00000000000a7919 */ /* 0x004ea20000002100 */
[----:B------:R-:W3:Y:S01]  /*10250*/  S2UR UR4, SR_CgaCtaId ;  /* 0x00000000000479c3 */ /* 0x000ee20000008800 */
[----:B------:R-:W-:Y:S01]  /*10260*/  MOV R16, 0x400 ;  /* 0x0000040000107802 */ /* 0x000fe20000000f00 */
[----:B------:R-:W-:Y:S01]  /*10270*/  IMAD.MOV.U32 R30, RZ, RZ, 0x1 ;  /* 0x00000001ff1e7424 */ /* 0x000fe200078e00ff */
[----:B------:R-:W-:Y:S01]  /*10280*/  ULOP3.LUT UR43, UR42, 0x2, URZ, 0xfc, !UPT ;  /* 0x000000022a2b7892 */ /* 0x000fe2000f8efc3f */
[----:B------:R-:W-:Y:S01]  /*10290*/  IMAD.MOV.U32 R27, RZ, RZ, RZ ;  /* 0x000000ffff1b7224 */ /* 0x000fe200078e00ff */
[----:B------:R-:W-:Y:S01]  /*102a0*/  ULOP3.LUT UR44, UR42, 0x1, URZ, 0xfc, !UPT ;  /* 0x000000012a2c7892 */ /* 0x000fe2000f8efc3f */
[----:B------:R-:W-:Y:S01]  /*102b0*/  ULDC UR45, c[0x0][0xc] ;  /* 0x00000300002d7ab9 */ /* 0x000fe20000000800 */
[----:B---3--:R-:W-:-:S05]  /*102c0*/  IMAD.U32 R37, RZ, RZ, UR4 ;  /* 0x00000004ff257e24 */ /* 0x008fca000f8e00ff */
[----:B------:R-:W-:Y:S01]  /*102d0*/  LEA R16, R37, R16, 0x18 ;  /* 0x0000001025107211 */ /* 0x000fe200078ec0ff */
[C---:B--2---:R-:W-:Y:S01]  /*102e0*/  IMAD.SHL.U32 R0, R10.reuse, 0x40, RZ ;  /* 0x000000400a007824 */ /* 0x044fe200078e00ff */
[----:B------:R-:W-:Y:S01]  /*102f0*/  SHF.R.U32.HI R3, RZ, 0x1, R10 ;  /* 0x00000001ff037819 */ /* 0x000fe2000001160a */
[C---:B0-----:R-:W-:Y:S02]  /*10300*/  IMAD.SHL.U32 R4, R10.reuse, 0x20, RZ ;  /* 0x000000200a047824 */ /* 0x041fe400078e00ff */
[----:B------:R-:W-:Y:S01]  /*10310*/  IMAD.SHL.U32 R32, R10, 0x10, RZ ;  /* 0x000000100a207824 */ /* 0x000fe200078e00ff */
[----:B------:R-:W-:Y:S01]  /*10320*/  LOP3.LUT R2, R0, 0x180, RZ, 0xc0, !PT ;  /* 0x0000018000027812 */ /* 0x000fe200078ec0ff */
[----:B------:R-:W-:Y:S01]  /*10330*/  IMAD.SHL.U32 R8, R10, 0x4, RZ ;  /* 0x000000040a087824 */ /* 0x000fe200078e00ff */
[----:B------:R-:W-:Y:S01]  /*10340*/  LOP3.LUT R5, R4, 0x80, RZ, 0xc0, !PT ;  /* 0x0000008004057812 */ /* 0x000fe200078ec0ff */
[----:B------:R-:W-:Y:S01]  /*10350*/  IMAD.SHL.U32 R9, R10, 0x2, RZ ;  /* 0x000000020a097824 */ /* 0x000fe200078e00ff */
[----:B------:R-:W-:Y:S01]  /*10360*/  LOP3.LUT R2, R2, 0x30, R3, 0xf8, !PT ;  /* 0x0000003002027812 */ /* 0x000fe200078ef803 */
[----:B------:R-:W-:Y:S01]  /*10370*/  IMAD.SHL.U32 R3, R10, 0x8, RZ ;  /* 0x000000080a037824 */ /* 0x000fe200078e00ff */
[----:B------:R-:W-:-:S02]  /*10380*/  LOP3.LUT R7, R32, 0x600, RZ, 0xc0, !PT ;  /* 0x0000060020077812 */ /* 0x000fc400078ec0ff */
[----:B------:R-:W-:Y:S02]  /*10390*/  LOP3.LUT R5, R5, 0x10, R10, 0xf8, !PT ;  /* 0x0000001005057812 */ /* 0x000fe400078ef80a */
[----:B------:R-:W-:Y:S02]  /*103a0*/  LOP3.LUT R7, R7, 0x60, R4, 0xf8, !PT ;  /* 0x0000006007077812 */ /* 0x000fe400078ef804 */
[----:B------:R-:W-:Y:S02]  /*103b0*/  LOP3.LUT R3, R2, 0x30, R3, 0x78, !PT ;  /* 0x0000003002037812 */ /* 0x000fe400078e7803 */
[----:B------:R-:W-:Y:S02]  /*103c0*/  LOP3.LUT R5, R5, 0x10, R8, 0x78, !PT ;  /* 0x0000001005057812 */ /* 0x000fe400078e7808 */
[----:B------:R-:W-:Y:S02]  /*103d0*/  LOP3.LUT R2, R7, 0x100, R4, 0xf8, !PT ;  /* 0x0000010007027812 */ /* 0x000fe400078ef804 */
[----:B------:R-:W-:-:S02]  /*103e0*/  LOP3.LUT R0, R3, 0x640, R0, 0xf8, !PT ;  /* 0x0000064003007812 */ /* 0x000fc400078ef800 */
[----:B-1----:R-:W-:Y:S02]  /*103f0*/  LOP3.LUT R6, R32, 0x1b0, RZ, 0xc0, !PT ;  /* 0x000001b020067812 */ /* 0x002fe400078ec0ff */
[----:B------:R-:W-:Y:S01]  /*10400*/  LOP3.LUT R2, R2, R5, RZ, 0xfc, !PT ;  /* 0x0000000502027212 */ /* 0x000fe200078efcff */
[----:B------:R0:W-:Y:S01]  /*10410*/  STL [R1+0x14], R0 ;  /* 0x0000140001007387 */ /* 0x0001e20000100800 */
[----:B------:R-:W-:-:S03]  /*10420*/  LOP3.LUT R9, R6, 0x30, R9, 0x78, !PT ;  /* 0x0000003006097812 */ /* 0x000fc600078e7809 */
[----:B------:R1:W-:Y:S04]  /*10430*/  STL [R1+0x10], R2 ;  /* 0x0000100201007387 */ /* 0x0003e80000100800 */
[----:B------:R-:W-:Y:S01]  /*10440*/  STL [R1+0x1c], RZ ;  /* 0x00001cff01007387 */ /* 0x000fe20000100800 */
[----:B0-----:R-:W-:-:S04]  /*10450*/  LOP3.LUT R0, R10, 0x7f, RZ, 0xc0, !PT ;  /* 0x0000007f0a007812 */ /* 0x001fc800078ec0ff */
[----:B-1----:R-:W-:Y:S02]  /*10460*/  SHF.R.U32.HI R2, RZ, 0x2, R0 ;  /* 0x00000002ff027819 */ /* 0x002fe40000011600 */
[----:B------:R-:W-:Y:S02]  /*10470*/  LOP3.LUT R0, R9, 0x640, R32, 0xf8, !PT ;  /* 0x0000064009007812 */ /* 0x000fe400078ef820 */
[----:B------:R-:W-:Y:S02]  /*10480*/  LOP3.LUT R32, R32, 0x30, RZ, 0xc0, !PT ;  /* 0x0000003020207812 */ /* 0x000fe400078ec0ff */
[----:B------:R-:W-:Y:S01]  /*10490*/  LOP3.LUT R2, R2, 0x60, R4, 0xf8, !PT ;  /* 0x0000006002027812 */ /* 0x000fe200078ef804 */
[----:B------:R0:W-:Y:S01]  /*104a0*/  STL [R1+0xc], R0 ;  /* 0x00000c0001007387 */ /* 0x0001e20000100800 */
[C---:B------:R-:W-:Y:S02]  /*104b0*/  LOP3.LUT R4, R32.reuse, 0x40, RZ, 0xfc, !PT ;  /* 0x0000004020047812 */ /* 0x040fe400078efcff */
[----:B------:R-:W-:-:S02]  /*104c0*/  LOP3.LUT R3, R32, 0x80, RZ, 0xfc, !PT ;  /* 0x0000008020037812 */ /* 0x000fc400078efcff */
[----:B------:R-:W-:Y:S01]  /*104d0*/  LOP3.LUT R2, R2, 0x80, RZ, 0xfc, !PT ;  /* 0x0000008002027812 */ /* 0x000fe200078efcff */
[----:B0-----:R-:W-:-:S05]  /*104e0*/  IMAD.IADD R0, R16, 0x1, R0 ;  /* 0x0000000110007824 */ /* 0x001fca00078e0200 */
[----:B------:R0:W-:Y:S02]  /*104f0*/  STL [R1+0x18], R0 ;  /* 0x0000180001007387 */ /* 0x0001e40000100800 */
.L_x_313:
[----:B------:R-:W-:Y:S01]  /*10500*/  ULDC.64 UR4, c[0x0][0xc88] ;  /* 0x0003220000047ab9 */ /* 0x000fe20000000a00 */
[----:B------:R-:W-:Y:S01]  /*10510*/  ULDC.64 UR6, c[0x0][0xa18] ;  /* 0x0002860000067ab9 */ /* 0x000fe20000000a00 */
[----:B------:R-:W-:Y:S01]  /*10520*/  UIMAD.WIDE UR4, UR39, 0x4, UR4 ;  /* 0x00000004270478a5 */ /* 0x000fe2000f8e0204 */
[----:B------:R-:W-:Y:S01]  /*10530*/  IMAD.MOV.U32 R33, RZ, RZ, RZ ;  /* 0x000000ffff217224 */ /* 0x000fe200078e00ff */
[----:B-1-3--:R-:W1:Y:S04]  /*10540*/  LDC.64 R4, c[0x0][0x418] ;  /* 0x00010600ff047b82 */ /* 0x00ae680000000a00 */
[----:B0-----:R-:W-:Y:S02]  /*10550*/  IMAD.U32 R2, RZ, RZ, UR4 ;  /* 0x00000004ff027e24 */ /* 0x001fe4000f8e00ff */
[----:B------:R-:W-:Y:S01]  /*10560*/  IMAD.U32 R3, RZ, RZ, UR5 ;  /* 0x00000005ff037e24 */ /* 0x000fe2000f8e00ff */
[----:B------:R-:W-:Y:S01]  /*10570*/  ULDC.64 UR4, c[0x0][0xa28] ;  /* 0x00028a0000047ab9 */ /* 0x000fe20000000a00 */
[----:B0-----:R-:W0:Y:S03]  /*10580*/  LDC R0, c[0x0][0x424] ;  /* 0x00010900ff007b82 */ /* 0x001e260000000800 */
[----:B--2---:R-:W2:Y:S01]  /*10590*/  LDG.E R2, desc[UR50][R2.64] ;  /* 0x0000003202027981 */ /* 0x004ea2000c1e1900 */
[----:B------:R-:W-:-:S04]  /*105a0*/  UISETP.NE.U32.AND UP0, UPT, UR4, URZ, UPT ;  /* 0x0000003f0400728c */ /* 0x000fc8000bf05070 */
[----:B------:R-:W-:Y:S01]  /*105b0*/  UISETP.NE.AND.EX UP0, UPT, UR5, URZ, UPT, UP0 ;  /* 0x0000003f0500728c */ /* 0x000fe2000bf05300 */
[----:B------:R-:W3:Y:S05]  /*105c0*/  LDC R7, c[0x0][0x2f0] ;  /* 0x0000bc00ff077b82 */ /* 0x000eea0000000800 */
[----:B------:R-:W-:Y:S02]  /*105d0*/  PLOP3.LUT P0, PT, PT, PT, UP0, 0x80, 0x0 ;  /* 0x000000000000781c */ /* 0x000fe40003f0f008 */
[----:B--2---:R-:W-:-:S13]  /*105e0*/  R2UR UR41, R2 ;  /* 0x00000000022972ca */ /* 0x004fda00000e0000 */
[----:B------:R-:W-:Y:S02]  /*105f0*/  USHF.R.S32.HI UR40, URZ, 0x1f, UR41 ;  /* 0x0000001f3f287899 */ /* 0x000fe40008011429 */
[----:B------:R-:W-:-:S04]  /*10600*/  @UP0 ULEA UR4, UP1, UR41, UR4, 0x2 ;  /* 0x0000000429040291 */ /* 0x000fc8000f82103f */
[----:B------:R-:W-:Y:S02]  /*10610*/  @UP0 ULEA.HI.X UR5, UR41, UR5, UR40, 0x2, UP1 ;  /* 0x0000000529050291 */ /* 0x000fe400088f1428 */
[----:B------:R-:W-:-:S04]  /*10620*/  IMAD.U32 R2, RZ, RZ, UR4 ;  /* 0x00000004ff027e24 */ /* 0x000fc8000f8e00ff */
[----:B------:R-:W-:Y:S01]  /*10630*/  IMAD.U32 R3, RZ, RZ, UR5 ;  /* 0x00000005ff037e24 */ /* 0x000fe2000f8e00ff */
[----:B------:R-:W-:Y:S01]  /*10640*/  ULDC.64 UR4, c[0x0][0xa00] ;  /* 0x0002800000047ab9 */ /* 0x000fe20000000a00 */
[----:B------:R-:W-:Y:S02]  /*10650*/  USHF.L.U32 UR36, UR41, 0x2, URZ ;  /* 0x0000000229247899 */ /* 0x000fe4000800063f */
[----:B------:R-:W-:Y:S01]  /*10660*/  UISETP.NE.U32.AND UP0, UPT, UR4, URZ, UPT ;  /* 0x0000003f0400728c */ /* 0x000fe2000bf05070 */
[----:B------:R2:W5:Y:S01]  /*10670*/  @P0 LDG.E R33, desc[UR50][R2.64] ;  /* 0x0000003202210981 */ /* 0x000562000c1e1900 */
[----:B------:R-:W-:Y:S02]  /*10680*/  USHF.L.U64.HI UR37, UR41, 0x2, UR40 ;  /* 0x0000000229257899 */ /* 0x000fe40008010228 */
[----:B------:R-:W-:Y:S02]  /*10690*/  UISETP.NE.AND.EX UP2, UPT, UR5, URZ, UPT, UP0 ;  /* 0x0000003f0500728c */ /* 0x000fe4000bf45300 */
[----:B------:R-:W-:-:S02]  /*106a0*/  UIADD3 UR4, UP0, UR36, UR4, URZ ;  /* 0x0000000424047290 */ /* 0x000fc4000ff1e03f */
[----:B------:R-:W-:Y:S02]  /*106b0*/  UP2UR UR47, UPR, URZ, 0x4 ;  /* 0x000000043f2f7883 */ /* 0x000fe40008000000 */
[----:B------:R-:W-:Y:S01]  /*106c0*/  UIADD3.X UR5, UR37, UR5, URZ, UP0, !UPT ;  /* 0x0000000525057290 */ /* 0x000fe200087fe43f */
[----:B------:R-:W-:Y:S01]  /*106d0*/  PLOP3.LUT P0, PT, PT, PT, UP2, 0x80, 0x0 ;  /* 0x000000000000781c */ /* 0x000fe20003f0f028 */
[----:B------:R-:W-:Y:S01]  /*106e0*/  UISETP.NE.U32.AND UP0, UPT, UR6, URZ, UPT ;  /* 0x0000003f0600728c */ /* 0x000fe2000bf05070 */
[----:B--2---:R-:W-:-:S03]  /*106f0*/  IMAD.U32 R2, RZ, RZ, UR4 ;  /* 0x00000004ff027e24 */ /* 0x004fc6000f8e00ff */
[----:B------:R-:W-:Y:S01]  /*10700*/  UISETP.NE.AND.EX UP0, UPT, UR7, URZ, UPT, UP0 ;  /* 0x0000003f0700728c */ /* 0x000fe2000bf05300 */
[----:B------:R-:W-:-:S05]  /*10710*/  IMAD.U32 R3, RZ, RZ, UR5 ;  /* 0x00000005ff037e24 */ /* 0x000fca000f8e00ff */
[----:B------:R-:W-:Y:S02]  /*10720*/  PLOP3.LUT P1, PT, PT, PT, UP0, 0x80, 0x0 ;  /* 0x000000000000781c */ /* 0x000fe40003f2f008 */
[----:B------:R-:W-:Y:S01]  /*10730*/  PLOP3.LUT P2, PT, PT, PT, UP2, 0x80, 0x0 ;  /* 0x000000000000781c */ /* 0x000fe20003f4f028 */
[----:B------:R2:W5:Y:S02]  /*10740*/  @P0 LDG.E R6, desc[UR50][R2.64] ;  /* 0x0000003202060981 */ /* 0x000564000c1e1900 */
[----:B------:R-:W-:-:S04]  /*10750*/  @UP0 UIADD3 UR4, UP1, UR36, UR6, URZ ;  /* 0x0000000624040290 */ /* 0x000fc8000ff3e03f */
[----:B------:R-:W-:Y:S02]  /*10760*/  @UP0 UIADD3.X UR5, UR37, UR7, URZ, UP1, !UPT ;  /* 0x0000000725050290 */ /* 0x000fe40008ffe43f */
[----:B------:R-:W-:-:S04]  /*10770*/  IMAD.U32 R28, RZ, RZ, UR4 ;  /* 0x00000004ff1c7e24 */ /* 0x000fc8000f8e00ff */
[----:B------:R-:W-:-:S05]  /*10780*/  IMAD.U32 R29, RZ, RZ, UR5 ;  /* 0x00000005ff1d7e24 */ /* 0x000fca000f8e00ff */
[----:B------:R2:W5:Y:S01]  /*10790*/  @P1 LDG.E R28, desc[UR50][R28.64] ;  /* 0x000000321c1c1981 */ /* 0x000562000c1e1900 */
[----:B-1----:R-:W-:Y:S01]  /*107a0*/  ISETP.NE.U32.AND P0, PT, R4, RZ, PT ;  /* 0x000000ff0400720c */ /* 0x002fe20003f05070 */
[----:B0--3--:R-:W-:-:S12]  /*107b0*/  @P1 BRA `(.L_x_238) ;  /* 0x00000000001c1947 */ /* 0x009fd80003800000 */
[----:B------:R-:W-:Y:S01]  /*107c0*/  UISETP.NE.AND UP0, UPT, UR47, URZ, UPT ;  /* 0x0000003f2f00728c */ /* 0x000fe2000bf05270 */
[----:B-----5:R-:W0:Y:S05]  /*107d0*/  LDC R28, c[0x0][0x288] ;  /* 0x0000a200ff1c7b82 */ /* 0x020e2a0000000800 */
[----:B------:R-:W-:-:S13]  /*107e0*/  PLOP3.LUT P1, PT, PT, PT, UP0, 0x40, 0x0 ;  /* 0x000000000000781c */ /* 0x000fda0003f2e808 */
[----:B------:R-:W-:Y:S05]  /*107f0*/  @P1 BRA `(.L_x_238) ;  /* 0x00000000000c1947 */ /* 0x000fea0003800000 */
[----:B------:R-:W3:Y:S04]  /*10800*/  LDG.E R9, desc[UR50][R2.64] ;  /* 0x0000003202097981 */ /* 0x000ee8000c1e1900 */
[----:B0-----:R-:W3:Y:S02]  /*10810*/  LDG.E R28, desc[UR50][R2.64+0x4] ;  /* 0x00000432021c7981 */ /* 0x001ee4000c1e1900 */
[----:B---3--:R-:W-:-:S07]  /*10820*/  IMAD.IADD R28, R28, 0x1, -R9 ;  /* 0x000000011c1c7824 */ /* 0x008fce00078e0a09 */
.L_x_238:
[----:B------:R-:W-:Y:S01]  /*10830*/  ULDC.64 UR4, c[0x0][0xa20] ;  /* 0x0002880000047ab9 */ /* 0x000fe20000000a00 */
[----:B------:R-:W-:Y:S01]  /*10840*/  ISETP.NE.AND.EX P0, PT, R5, RZ, PT, P0 ;  /* 0x000000ff0500720c */ /* 0x000fe20003f05300 */
[----:B------:R-:W-:Y:S01]  /*10850*/  UMOV UR38, URZ ;  /* 0x0000003f00267c82 */ /* 0x000fe20008000000 */
[----:B------:R-:W-:Y:S01]  /*10860*/  ISETP.NE.U32.AND P1, PT, RZ, UR4, PT ;  /* 0x00000004ff007c0c */ /* 0x000fe2000bf25070 */
[----:B--2---:R-:W-:Y:S01]  /*10870*/  IMAD.U32 R29, RZ, RZ, UR41 ;  /* 0x00000029ff1d7e24 */ /* 0x004fe2000f8e00ff */
[----:B------:R-:W-:Y:S02]  /*10880*/  SEL R0, R0, 0x1, P0 ;  /* 0x0000000100007807 */ /* 0x000fe40000000000 */
[----:B------:R-:W-:Y:S02]  /*10890*/  ISETP.NE.AND.EX P1, PT, RZ, UR5, PT, P1 ;  /* 0x00000005ff007c0c */ /* 0x000fe4000bf25310 */
[----:B-----5:R-:W-:Y:S01]  /*108a0*/  @P2 R2UR UR38, R6 ;  /* 0x00000000062622ca */ /* 0x020fe200000e0000 */
[----:B------:R-:W-:-:S10]  /*108b0*/  IMAD R18, R0, R7, RZ ;  /* 0x0000000700127224 */ /* 0x000fd400078e02ff */
[----:B------:R-:W-:Y:S05]  /*108c0*/  @!P1 BRA `(.L_x_239) ;  /* 0x0000000000189947 */ /* 0x000fea0003800000 */
[----:B------:R-:W-:-:S04]  /*108d0*/  UIADD3 UR4, UP0, UR36, UR4, URZ ;  /* 0x0000000424047290 */ /* 0x000fc8000ff1e03f */
[----:B------:R-:W-:Y:S02]  /*108e0*/  UIADD3.X UR5, UR37, UR5, URZ, UP0, !UPT ;  /* 0x0000000525057290 */ /* 0x000fe400087fe43f */
[----:B------:R-:W-:-:S04]  /*108f0*/  IMAD.U32 R2, RZ, RZ, UR4 ;  /* 0x00000004ff027e24 */ /* 0x000fc8000f8e00ff */
[----:B------:R-:W-:-:S05]  /*10900*/  IMAD.U32 R3, RZ, RZ, UR5 ;  /* 0x00000005ff037e24 */ /* 0x000fca000f8e00ff */
[----:B------:R1:W5:Y:S01]  /*10910*/  LDG.E R18, desc[UR50][R2.64] ;  /* 0x0000003202127981 */ /* 0x000362000c1e1900 */
[----:B------:R-:W-:Y:S05]  /*10920*/  BRA `(.L_x_240) ;  /* 0x0000000000247947 */ /* 0x000fea0003800000 */
.L_x_239:
[----:B------:R-:W-:Y:S02]  /*10930*/  ULDC.64 UR4, c[0x0][0xa08] ;  /* 0x0002820000047ab9 */ /* 0x000fe40000000a00 */
[----:B------:R-:W-:-:S04]  /*10940*/  ISETP.NE.U32.AND P0, PT, RZ, UR4, PT ;  /* 0x00000004ff007c0c */ /* 0x000fc8000bf05070 */
[----:B------:R-:W-:-:S13]  /*10950*/  ISETP.NE.AND.EX P0, PT, RZ, UR5, PT, P0 ;  /* 0x00000005ff007c0c */ /* 0x000fda000bf05300 */
[----:B------:R-:W-:Y:S05]  /*10960*/  @!P0 BRA `(.L_x_240) ;  /* 0x0000000000148947 */ /* 0x000fea0003800000 */
[----:B------:R-:W1:Y:S02]  /*10970*/  LDC.64 R2, c[0x0][0xa08] ;  /* 0x00028200ff027b82 */ /* 0x000e640000000a00 */
[----:B-1----:R-:W-:-:S05]  /*10980*/  IMAD.WIDE R2, R29, 0x4, R2 ;  /* 0x000000041d027825 */ /* 0x002fca00078e0202 */
[----:B------:R-:W2:Y:S04]  /*10990*/  LDG.E R18, desc[UR50][R2.64] ;  /* 0x0000003202127981 */ /* 0x000ea8000c1e1900 */
[----:B------:R-:W2:Y:S02]  /*109a0*/  LDG.E R5, desc[UR50][R2.64+0x4] ;  /* 0x0000043202057981 */ /* 0x000ea4000c1e1900 */
[----:B--2---:R-:W-:-:S07]  /*109b0*/  IMAD.IADD R18, R5, 0x1, -R18 ;  /* 0x0000000105127824 */ /* 0x004fce00078e0a12 */
.L_x_240:
[----:B------:R-:W2:Y:S01]  /*109c0*/  LDL R17, [R1+0x8] ;  /* 0x0000080001117983 */ /* 0x000ea20000100800 */
[----:B-----5:R-:W-:-:S04]  /*109d0*/  IMAD.IADD R18, R18, 0x1, -R33 ;  /* 0x0000000112127824 */ /* 0x020fc800078e0a21 */
[C---:B-1----:R-:W-:Y:S01]  /*109e0*/  VIADD R2, R18.reuse, 0x9f ;  /* 0x0000009f12027836 */ /* 0x042fe20000000000 */
[----:B------:R-:W-:-:S03]  /*109f0*/  ISETP.GE.AND P0, PT, R18, 0x1, PT ;  /* 0x000000011200780c */ /* 0x000fc60003f06270 */
[----:B------:R-:W-:-:S05]  /*10a00*/  IMAD.HI R2, R2, 0x66666667, RZ ;  /* 0x6666666702027827 */ /* 0x000fca00078e02ff */
[----:B------:R-:W-:-:S04]  /*10a10*/  SHF.R.U32.HI R5, RZ, 0x1f, R2 ;  /* 0x0000001fff057819 */ /* 0x000fc80000011602 */
[----:B------:R-:W-:Y:S02]  /*10a20*/  LEA.HI.SX32 R5, R2, R5, 0x1a ;  /* 0x0000000502057211 */ /* 0x000fe400078fd2ff */
[----:B--2---:R-:W-:-:S04]  /*10a30*/  LOP3.LUT R0, R17, 0xff000000, RZ, 0xc0, !PT ;  /* 0xff00000011007812 */ /* 0x004fc800078ec0ff */
[----:B------:R-:W-:Y:S02]  /*10a40*/  SHF.R.U32.HI R3, RZ, 0x8, R0 ;  /* 0x00000008ff037819 */ /* 0x000fe40000011600 */
[----:B------:R-:W-:-:S04]  /*10a50*/  LOP3.LUT R0, R17, 0xff0000, RZ, 0xc0, !PT ;  /* 0x00ff000011007812 */ /* 0x000fc800078ec0ff */
[----:B------:R-:W-:Y:S01]  /*10a60*/  LEA.HI R0, R0, R3, RZ, 0x10 ;  /* 0x0000000300007211 */ /* 0x000fe200078f80ff */
[----:B------:R-:W-:-:S03]  /*10a70*/  IMAD.MOV.U32 R3, RZ, RZ, RZ ;  /* 0x000000ffff037224 */ /* 0x000fc600078e00ff */
[----:B------:R-:W-:Y:S01]  /*10a80*/  LOP3.LUT R36, R0, 0xff, RZ, 0xc0, !PT ;  /* 0x000000ff00247812 */ /* 0x000fe200078ec0ff */
[----:B------:R-:W-:Y:S06]  /*10a90*/  @!P0 BRA `(.L_x_241) ;  /* 0x0000000000708947 */ /* 0x000fec0003800000 */
[----:B------:R-:W-:-:S04]  /*10aa0*/  SHF.R.U32.HI R0, RZ, 0x10, R0 ;  /* 0x00000010ff007819 */ /* 0x000fc80000011600 */
[----:B------:R-:W-:-:S13]  /*10ab0*/  ISETP.NE.AND P0, PT, R0, RZ, PT ;  /* 0x000000ff0000720c */ /* 0x000fda0003f05270 */
[----:B------:R-:W1:Y:S02]  /*10ac0*/  @!P0 LDC R0, c[0x0][0x9f0] ;  /* 0x00027c00ff008b82 */ /* 0x000e640000000800 */
[-C--:B-1----:R-:W-:Y:S02]  /*10ad0*/  IABS R4, R0.reuse ;  /* 0x0000000000047213 */ /* 0x082fe40000000000 */
[----:B------:R-:W-:Y:S02]  /*10ae0*/  IADD3 R7, R0, -0x1, R5 ;  /* 0xffffffff00077810 */ /* 0x000fe40007ffe005 */
[----:B------:R-:W1:Y:S02]  /*10af0*/  I2F.RP R6, R4 ;  /* 0x0000000400067306 */ /* 0x000e640000209400 */
[----:B------:R-:W-:-:S04]  /*10b00*/  LOP3.LUT R8, R7, R0, RZ, 0x3c, !PT ;  /* 0x0000000007087212 */ /* 0x000fc800078e3cff */
[----:B------:R-:W-:Y:S02]  /*10b10*/  ISETP.GE.AND P2, PT, R8, RZ, PT ;  /* 0x000000ff0800720c */ /* 0x000fe40003f46270 */
[----:B-1----:R-:W1:Y:S02]  /*10b20*/  MUFU.RCP R6, R6 ;  /* 0x0000000600067308 */ /* 0x002e640000001000 */
[----:B-1----:R-:W-:Y:S01]  /*10b30*/  VIADD R2, R6, 0xffffffe ;  /* 0x0ffffffe06027836 */ /* 0x002fe20000000000 */
[----:B------:R-:W-:-:S05]  /*10b40*/  IABS R6, R0 ;  /* 0x0000000000067213 */ /* 0x000fca0000000000 */
[----:B------:R1:W2:Y:S02]  /*10b50*/  F2I.FTZ.U32.TRUNC.NTZ R3, R2 ;  /* 0x0000000200037305 */ /* 0x0002a4000021f000 */
[----:B-1----:R-:W-:Y:S02]  /*10b60*/  IMAD.MOV.U32 R2, RZ, RZ, RZ ;  /* 0x000000ffff027224 */ /* 0x002fe400078e00ff */
[----:B--2---:R-:W-:-:S04]  /*10b70*/  IMAD.MOV R9, RZ, RZ, -R3 ;  /* 0x000000ffff097224 */ /* 0x004fc800078e0a03 */
[----:B------:R-:W-:-:S04]  /*10b80*/  IMAD R9, R9, R4, RZ ;  /* 0x0000000409097224 */ /* 0x000fc800078e02ff */
[----:B------:R-:W-:Y:S01]  /*10b90*/  IMAD.HI.U32 R3, R3, R9, R2 ;  /* 0x0000000903037227 */ /* 0x000fe200078e0002 */
[----:B------:R-:W-:-:S03]  /*10ba0*/  IABS R2, R7 ;  /* 0x0000000700027213 */ /* 0x000fc60000000000 */
[----:B------:R-:W-:Y:S02]  /*10bb0*/  IMAD.MOV R7, RZ, RZ, -R6 ;  /* 0x000000ffff077224 */ /* 0x000fe400078e0a06 */
[----:B------:R-:W-:-:S04]  /*10bc0*/  IMAD.HI.U32 R3, R3, R2, RZ ;  /* 0x0000000203037227 */ /* 0x000fc800078e00ff */
[----:B------:R-:W-:-:S05]  /*10bd0*/  IMAD R7, R3, R7, R2 ;  /* 0x0000000703077224 */ /* 0x000fca00078e0202 */
[----:B------:R-:W-:-:S13]  /*10be0*/  ISETP.GT.U32.AND P1, PT, R4, R7, PT ;  /* 0x000000070400720c */ /* 0x000fda0003f24070 */
[----:B------:R-:W-:Y:S02]  /*10bf0*/  @!P1 IMAD.IADD R7, R7, 0x1, -R4 ;  /* 0x0000000107079824 */ /* 0x000fe400078e0a04 */
[----:B------:R-:W-:Y:S01]  /*10c00*/  @!P1 VIADD R3, R3, 0x1 ;  /* 0x0000000103039836 */ /* 0x000fe20000000000 */
[----:B------:R-:W-:Y:S02]  /*10c10*/  ISETP.NE.AND P1, PT, R0, RZ, PT ;  /* 0x000000ff0000720c */ /* 0x000fe40003f25270 */
[----:B------:R-:W-:-:S13]  /*10c20*/  ISETP.GE.U32.AND P0, PT, R7, R4, PT ;  /* 0x000000040700720c */ /* 0x000fda0003f06070 */
[----:B------:R-:W-:-:S04]  /*10c30*/  @P0 VIADD R3, R3, 0x1 ;  /* 0x0000000103030836 */ /* 0x000fc80000000000 */
[----:B------:R-:W-:Y:S01]  /*10c40*/  @!P2 IMAD.MOV R3, RZ, RZ, -R3 ;  /* 0x000000ffff03a224 */ /* 0x000fe200078e0a03 */
[----:B------:R-:W-:-:S07]  /*10c50*/  @!P1 LOP3.LUT R3, RZ, R0, RZ, 0x33, !PT ;  /* 0x00000000ff039212 */ /* 0x000fce00078e33ff */
.L_x_241:
[-C--:B------:R-:W-:Y:S01]  /*10c60*/  IMAD R36, R36, R3.reuse, RZ ;  /* 0x0000000324247224 */ /* 0x080fe200078e02ff */
[----:B------:R-:W-:Y:S04]  /*10c70*/  BSSY B7, `(.L_x_242) ;  /* 0x0000494000077945 */ /* 0x000fe80003800000 */
[----:B------:R-:W-:-:S04]  /*10c80*/  VIADDMNMX R3, R36, R3, R5, PT ;  /* 0x0000000324037246 */ /* 0x000fc80003800105 */
[----:B------:R-:W-:-:S13]  /*10c90*/  R2UR UR46, R3 ;  /* 0x00000000032e72ca */ /* 0x000fda00000e0000 */
[----:B------:R-:W-:-:S13]  /*10ca0*/  ISETP.LT.AND P0, PT, R36, UR46, PT ;  /* 0x0000002e24007c0c */ /* 0x000fda000bf01270 */
[----:B------:R-:W-:Y:S05]  /*10cb0*/  @P0 BRA `(.L_x_243) ;  /* 0x0000000000480947 */ /* 0x000fea0003800000 */
[----:B------:R-:W1:Y:S02]  /*10cc0*/  S2R R0, SR_TID.X ;  /* 0x0000000000007919 */ /* 0x000e640000002100 */
[----:B-1----:R-:W-:-:S04]  /*10cd0*/  LOP3.LUT R0, R0, 0x7f, RZ, 0xc0, !PT ;  /* 0x0000007f00007812 */ /* 0x002fc800078ec0ff */
[----:B------:R-:W-:-:S13]  /*10ce0*/  ISETP.NE.AND P0, PT, R0, RZ, PT ;  /* 0x000000ff0000720c */ /* 0x000fda0003f05270 */
[----:B------:R-:W-:Y:S05]  /*10cf0*/  @P0 BRA `(.L_x_244) ;  /* 0x00000048002c0947 */ /* 0x000fea0003800000 */
[----:B------:R-:W1:Y:S01]  /*10d00*/  S2R R5, SR_LANEID ;  /* 0x0000000000057919 */ /* 0x000e620000000000 */
[----:B------:R-:W-:Y:S01]  /*10d10*/  VOTEU.ANY UR4, UPT, PT ;  /* 0x0000000000047886 */ /* 0x000fe200038e0100 */
[----:B------:R-:W2:Y:S01]  /*10d20*/  LDC.64 R2, c[0x0][0xc60] ;  /* 0x00031800ff027b82 */ /* 0x000ea20000000a00 */
[----:B------:R-:W1:Y:S02]  /*10d30*/  FLO.U32 R0, UR4 ;  /* 0x0000000400007d00 */ /* 0x000e6400080e0000 */
[----:B-1----:R-:W-:-:S06]  /*10d40*/  ISETP.EQ.U32.AND P0, PT, R0, R5, PT ;  /* 0x000000050000720c */ /* 0x002fcc0003f02070 */
[----:B------:R-:W2:Y:S07]  /*10d50*/  POPC R5, UR4 ;  /* 0x0000000400057d09 */ /* 0x000eae0008000000 */
[----:B--2---:R-:W2:Y:S01]  /*10d60*/  @P0 ATOMG.E.ADD.STRONG.GPU PT, R3, desc[UR50][R2.64], R5 ;  /* 0x00000005020309a8 */ /* 0x004ea200081ee1f2 */
[----:B------:R-:W1:Y:S02]  /*10d70*/  S2R R4, SR_LTMASK ;  /* 0x0000000000047919 */ /* 0x000e640000003900 */
[----:B-1----:R-:W-:-:S04]  /*10d80*/  LOP3.LUT R4, R4, UR4, RZ, 0xc0, !PT ;  /* 0x0000000404047c12 */ /* 0x002fc8000f8ec0ff */
[----:B------:R-:W1:Y:S01]  /*10d90*/  POPC R7, R4 ;  /* 0x0000000400077309 */ /* 0x000e620000000000 */
[----:B--2---:R-:W1:Y:S02]  /*10da0*/  SHFL.IDX PT, R0, R3, R0, 0x1f ;  /* 0x00001f0003007589 */ /* 0x004e6400000e0000 */
[----:B-1----:R-:W-:-:S05]  /*10db0*/  IADD3 R0, R0, UR45, R7 ;  /* 0x0000002d00007c10 */ /* 0x002fca000fffe007 */
[----:B------:R1:W-:Y:S01]  /*10dc0*/  STL [R1], R0 ;  /* 0x0000000001007387 */ /* 0x0003e20000100800 */
[----:B------:R-:W-:Y:S05]  /*10dd0*/  BRA `(.L_x_244) ;  /* 0x0000004400f47947 */ /* 0x000fea0003800000 */
.L_x_243:
[----:B------:R-:W-:Y:S01]  /*10de0*/  VIADD R0, R16, 0x24200 ;  /* 0x0002420010007836 */ /* 0x000fe20000000000 */
[----:B------:R-:W-:Y:S04]  /*10df0*/  BSSY B6, `(.L_x_245) ;  /* 0x0000013000067945 */ /* 0x000fe80003800000 */
[----:B------:R-:W-:-:S13]  /*10e00*/  LOP3.LUT P0, RZ, R0, 0x1bf, RZ, 0xc0, !PT ;  /* 0x000001bf00ff7812 */ /* 0x000fda000780c0ff */
[----:B------:R-:W-:Y:S05]  /*10e10*/  @!P0 BRA `(.L_x_246) ;  /* 0x0000000000408947 */ /* 0x000fea0003800000 */
[----:B------:R-:W-:Y:S01]  /*10e20*/  MOV R2, 0x0 ;  /* 0x0000000000027802 */ /* 0x000fe20000000f00 */
[----:B------:R-:W-:Y:S01]  /*10e30*/  ULDC.64 UR6, c[0x4][0xc0] ;  /* 0x0100300000067ab9 */ /* 0x000fe20000000a00 */
[----:B------:R-:W-:Y:S01]  /*10e40*/  ULDC.64 UR8, c[0x4][0xc8] ;  /* 0x0100320000087ab9 */ /* 0x000fe20000000a00 */
[----:B------:R-:W-:Y:S01]  /*10e50*/  ULDC.64 UR4, c[0x4][0x8] ;  /* 0x0100020000047ab9 */ /* 0x000fe20000000a00 */
[----:B------:R-:W-:Y:S02]  /*10e60*/  IMAD.U32 R4, RZ, RZ, UR6 ;  /* 0x00000006ff047e24 */ /* 0x000fe4000f8e00ff */
[----:B------:R-:W1:Y:S01]  /*10e70*/  LDC.64 R2, c[0x4][R2] ;  /* 0x0100000002027b82 */ /* 0x000e620000000a00 */
[----:B------:R-:W-:Y:S02]  /*10e80*/  IMAD.U32 R5, RZ, RZ, UR7 ;  /* 0x00000007ff057e24 */ /* 0x000fe4000f8e00ff */
[----:B------:R-:W-:Y:S02]  /*10e90*/  IMAD.U32 R6, RZ, RZ, UR8 ;  /* 0x00000008ff067e24 */ /* 0x000fe4000f8e00ff */
[----:B------:R-:W-:-:S02]  /*10ea0*/  IMAD.U32 R7, RZ, RZ, UR9 ;  /* 0x00000009ff077e24 */ /* 0x000fc4000f8e00ff */
[----:B------:R-:W-:Y:S02]  /*10eb0*/  IMAD.U32 R10, RZ, RZ, UR4 ;  /* 0x00000004ff0a7e24 */ /* 0x000fe4000f8e00ff */
[----:B------:R-:W-:Y:S02]  /*10ec0*/  IMAD.U32 R11, RZ, RZ, UR5 ;  /* 0x00000005ff0b7e24 */ /* 0x000fe4000f8e00ff */
[----:B------:R-:W-:Y:S02]  /*10ed0*/  IMAD.MOV.U32 R8, RZ, RZ, 0x70 ;  /* 0x00000070ff087424 */ /* 0x000fe400078e00ff */
[----:B------:R-:W-:Y:S02]  /*10ee0*/  IMAD.MOV.U32 R12, RZ, RZ, 0x1 ;  /* 0x00000001ff0c7424 */ /* 0x000fe400078e00ff */
[----:B------:R-:W-:-:S07]  /*10ef0*/  IMAD.MOV.U32 R13, RZ, RZ, RZ ;  /* 0x000000ffff0d7224 */ /* 0x000fce00078e00ff */
[----:B------:R-:W-:-:S07]  /*10f00*/  LEPC R20, `(.L_x_246) ;  /* 0x000000001014794e */ /* 0x000fce0000000000 */
[----:B01----:R-:W-:Y:S05]  /*10f10*/  CALL.ABS.NOINC R2 ;  /* 0x0000000002007343 */ /* 0x003fea0003c00000 */
.L_x_246:
[----:B------:R-:W-:Y:S05]  /*10f20*/  BSYNC B6 ;  /* 0x0000000000067941 */ /* 0x000fea0003800000 */
.L_x_245:
[----:B------:R-:W-:Y:S01]  /*10f30*/  VIADD R0, R16, 0xf200 ;  /* 0x0000f20010007836 */ /* 0x000fe20000000000 */
[----:B------:R-:W-:Y:S01]  /*10f40*/  LOP3.LUT R31, R31, 0xfffffffe, RZ, 0xc0, !PT ;  /* 0xfffffffe1f1f7812 */ /* 0x000fe200078ec0ff */
[----:B------:R-:W-:Y:S03]  /*10f50*/  BSSY B6, `(.L_x_247) ;  /* 0x0000014000067945 */ /* 0x000fe60003800000 */
[----:B------:R-:W-:-:S13]  /*10f60*/  LOP3.LUT P0, RZ, R0, 0x1bf, RZ, 0xc0, !PT ;  /* 0x000001bf00ff7812 */ /* 0x000fda000780c0ff */
[----:B------:R-:W-:Y:S01]  /*10f70*/  @P0 LOP3.LUT R31, R31, 0x1, RZ, 0xfc, !PT ;  /* 0x000000011f1f0812 */ /* 0x000fe200078efcff */
[----:B------:R-:W-:Y:S06]  /*10f80*/  @!P0 BRA `(.L_x_248) ;  /* 0x0000000000408947 */ /* 0x000fec0003800000 */
        /* <DEDUP_REMOVED lines=16> */
.L_x_248:
[----:B------:R-:W-:Y:S05]  /*11090*/  BSYNC B6 ;  /* 0x0000000000067941 */ /* 0x000fea0003800000 */
.L_x_247:
        /* <DEDUP_REMOVED lines=20> */
.L_x_250:
[----:B------:R-:W-:Y:S05]  /*111e0*/  BSYNC B6 ;  /* 0x0000000000067941 */ /* 0x000fea0003800000 */
.L_x_249:
[----:B------:R-:W-:Y:S01]  /*111f0*/  LOP3.LUT P6, RZ, R31, 0x1, RZ, 0xc0, !PT ;  /* 0x000000011fff7812 */ /* 0x000fe200078cc0ff */
[----:B------:R-:W-:-:S12]  /*11200*/  BSSY B6, `(.L_x_251) ;  /* 0x0000012000067945 */ /* 0x000fd80003800000 */
        /* <DEDUP_REMOVED lines=17> */
.L_x_252:
[----:B------:R-:W-:Y:S05]  /*11320*/  BSYNC B6 ;  /* 0x0000000000067941 */ /* 0x000fea0003800000 */
.L_x_251:
[----:B------:R-:W-:Y:S01]  /*11330*/  ULDC.64 UR4, c[0x0][0x9f8] ;  /* 0x00027e0000047ab9 */ /* 0x000fe20000000a00 */
[----:B------:R-:W1:Y:S01]  /*11340*/  LDC R9, c[0x0][0x430] ;  /* 0x00010c00ff097b82 */ /* 0x000e620000000800 */
[----:B------:R-:W-:-:S04]  /*11350*/  UISETP.NE.U32.AND UP0, UPT, UR4, URZ, UPT ;  /* 0x0000003f0400728c */ /* 0x000fc8000bf05070 */
[----:B------:R-:W-:-:S06]  /*11360*/  UISETP.NE.AND.EX UP0, UPT, UR5, URZ, UPT, UP0 ;  /* 0x0000003f0500728c */ /* 0x000fcc000bf05300 */
[----:B------:R-:W-:-:S05]  /*11370*/  PLOP3.LUT P0, PT, PT, PT, UP0, 0x80, 0x0 ;  /* 0x000000000000781c */ /* 0x000fca0003f0f008 */
[----:B------:R-:W-:-:S04]  /*11380*/  @UP0 UIADD3 UR4, UP1, UR36, UR4, URZ ;  /* 0x0000000424040290 */ /* 0x000fc8000ff3e03f */
[----:B------:R-:W-:Y:S02]  /*11390*/  @UP0 UIADD3.X UR5, UR37, UR5, URZ, UP1, !UPT ;  /* 0x0000000525050290 */ /* 0x000fe40008ffe43f */
[----:B------:R-:W-:-:S04]  /*113a0*/  IMAD.U32 R2, RZ, RZ, UR4 ;  /* 0x00000004ff027e24 */ /* 0x000fc8000f8e00ff */
[----:B------:R-:W-:-:S05]  /*113b0*/  IMAD.U32 R3, RZ, RZ, UR5 ;  /* 0x00000005ff037e24 */ /* 0x000fca000f8e00ff */
[----:B------:R2:W5:Y:S01]  /*113c0*/  @P0 LDG.E R29, desc[UR50][R2.64] ;  /* 0x00000032021d0981 */ /* 0x000562000c1e1900 */
[----:B-1----:R-:W-:Y:S01]  /*113d0*/  ISETP.NE.AND P1, PT, R9, 0x1, PT ;  /* 0x000000010900780c */ /* 0x002fe20003f25270 */
[----:B------:R-:W-:Y:S01]  /*113e0*/  UMOV UR4, 0xffffffff ;  /* 0xffffffff00047882 */ /* 0x000fe20000000000 */
[----:B------:R-:W-:-:S11]  /*113f0*/  LOP3.LUT R31, R31, 0xffffffbf, RZ, 0xc0, !PT ;  /* 0xffffffbf1f1f7812 */ /* 0x000fd600078ec0ff */
[----:B------:R-:W1:Y:S01]  /*11400*/  @P1 LDC R4, c[0x0][0x434] ;  /* 0x00010d00ff041b82 */ /* 0x000e620000000800 */
[----:B------:R-:W-:Y:S01]  /*11410*/  @P1 LOP3.LUT R31, R31, 0x40, RZ, 0xfc, !PT ;  /* 0x000000401f1f1812 */ /* 0x000fe200078efcff */
[----:B--2---:R-:W-:Y:S06]  /*11420*/  BRA.DIV UR4, `(.L_x_253) ;  /* 0x0000005204fc7947 */ /* 0x004fec000b800000 */
.L_x_333:
[----:B------:R-:W2:Y:S01]  /*11430*/  S2R R0, SR_TID.X ;  /* 0x0000000000007919 */ /* 0x000ea20000002100 */
[----:B------:R-:W3:Y:S01]  /*11440*/  @P1 LDC R3, c[0x0][0x438] ;  /* 0x00010e00ff031b82 */ /* 0x000ee20000000800 */
[----:B------:R-:W-:Y:S01]  /*11450*/  UMOV UR4, 0xa0 ;  /* 0x000000a000047882 */ /* 0x000fe20000000000 */
[----:B-----5:R-:W-:Y:S01]  /*11460*/  SHF.R.S32.HI R35, RZ, 0x1f, R29 ;  /* 0x0000001fff237819 */ /* 0x020fe2000001141d */
[----:B------:R-:W4:Y:S01]  /*11470*/  S2R R2, SR_TID.X ;  /* 0x0000000000027919 */ /* 0x000f220000002100 */
[----:B------:R-:W-:Y:S01]  /*11480*/  UIMAD UR4, UR46, UR4, -0xa0 ;  /* 0xffffff602e0474a4 */ /* 0x000fe2000f8e0204 */
[----:B------:R-:W0:Y:S03]  /*11490*/  S2R R7, SR_TID.X ;  /* 0x0000000000077919 */ /* 0x000e260000002100 */
[----:B------:R-:W3:Y:S01]  /*114a0*/  LDC R13, c[0x0][0x2f4] ;  /* 0x0000bd00ff0d7b82 */ /* 0x000ee20000000800 */
[----:B--2---:R-:W-:-:S04]  /*114b0*/  LOP3.LUT R0, R0, 0x7f, RZ, 0xc0, !PT ;  /* 0x0000007f00007812 */ /* 0x004fc800078ec0ff */
[----:B------:R-:W-:Y:S01]  /*114c0*/  SHF.R.U32.HI R5, RZ, 0x2, R0 ;  /* 0x00000002ff057819 */ /* 0x000fe20000011600 */
[C---:B----4-:R-:W-:Y:S01]  /*114d0*/  IMAD.SHL.U32 R0, R2.reuse, 0x20, RZ ;  /* 0x0000002002007824 */ /* 0x050fe200078e00ff */
[----:B------:R-:W-:Y:S01]  /*114e0*/  LOP3.LUT R2, R2, 0x7f, RZ, 0xc0, !PT ;  /* 0x0000007f02027812 */ /* 0x000fe200078ec0ff */
[----:B0-----:R-:W-:-:S03]  /*114f0*/  IMAD.SHL.U32 R14, R7, 0x20, RZ ;  /* 0x00000020070e7824 */ /* 0x001fc600078e00ff */
[----:B------:R-:W-:Y:S01]  /*11500*/  LOP3.LUT R0, R5, 0x60, R0, 0xf8, !PT ;  /* 0x0000006005007812 */ /* 0x000fe200078ef800 */
[----:B------:R-:W0:Y:S01]  /*11510*/  @P1 LDC R7, c[0x0][0x438] ;  /* 0x00010e00ff071b82 */ /* 0x000e220000000800 */
[----:B------:R-:W-:-:S03]  /*11520*/  SHF.R.U32.HI R6, RZ, 0x2, R2 ;  /* 0x00000002ff067819 */ /* 0x000fc60000011602 */
[----:B------:R-:W-:Y:S01]  /*11530*/  VIADD R0, R0, UR4 ;  /* 0x0000000400007c36 */ /* 0x000fe20008000000 */
[----:B------:R-:W-:-:S03]  /*11540*/  LOP3.LUT R14, R6, 0x60, R14, 0xf8, !PT ;  /* 0x00000060060e7812 */ /* 0x000fc600078ef80e */
[----:B------:R-:W-:Y:S01]  /*11550*/  IMAD.IADD R5, R0, 0x1, R33 ;  /* 0x0000000100057824 */ /* 0x000fe200078e0221 */
[----:B------:R-:W-:-:S03]  /*11560*/  LOP3.LUT R14, R14, 0x80, RZ, 0xfc, !PT ;  /* 0x000000800e0e7812 */ /* 0x000fc600078efcff */
[----:B-1----:R-:W-:-:S04]  /*11570*/  @P1 IMAD.HI.U32 R2, R5, R4, RZ ;  /* 0x0000000405021227 */ /* 0x002fc800078e00ff */
[----:B------:R-:W-:Y:S01]  /*11580*/  IMAD.MOV.U32 R10, RZ, RZ, R5 ;  /* 0x000000ffff0a7224 */ /* 0x000fe200078e0005 */
[----:B---3--:R-:W-:Y:S01]  /*11590*/  @P1 SHF.R.U32.HI R10, RZ, R3, R2 ;  /* 0x00000003ff0a1219 */ /* 0x008fe20000011602 */
[----:B------:R-:W-:Y:S01]  /*115a0*/  VIADD R4, R14, UR4 ;  /* 0x000000040e047c36 */ /* 0x000fe20008000000 */
[----:B------:R-:W1:Y:S03]  /*115b0*/  @P1 LDC R3, c[0x0][0x434] ;  /* 0x00010d00ff031b82 */ /* 0x000e660000000800 */
[----:B------:R-:W-:Y:S01]  /*115c0*/  IMAD.MOV R6, RZ, RZ, -R10 ;  /* 0x000000ffff067224 */ /* 0x000fe200078e0a0a */
[C---:B------:R-:W-:Y:S01]  /*115d0*/  ISETP.GE.AND P0, PT, R4.reuse, R18, PT ;  /* 0x000000120400720c */ /* 0x040fe20003f06270 */
[----:B------:R-:W-:Y:S02]  /*115e0*/  IMAD.IADD R4, R4, 0x1, R33 ;  /* 0x0000000104047824 */ /* 0x000fe400078e0221 */
[----:B------:R-:W-:Y:S01]  /*115f0*/  IMAD R6, R9, R6, R5 ;  /* 0x0000000609067224 */ /* 0x000fe200078e0205 */
[----:B------:R-:W-:Y:S01]  /*11600*/  ISETP.GT.U32.OR P0, PT, R14, 0x9f, P0 ;  /* 0x0000009f0e00780c */ /* 0x000fe20000704470 */
[----:B------:R-:W-:-:S02]  /*11610*/  IMAD.MOV.U32 R8, RZ, RZ, R4 ;  /* 0x000000ffff087224 */ /* 0x000fc400078e0004 */
[----:B-1----:R-:W-:-:S05]  /*11620*/  @P1 IMAD.HI.U32 R2, R4, R3, RZ ;  /* 0x0000000304021227 */ /* 0x002fca00078e00ff */
[----:B0-----:R-:W-:-:S05]  /*11630*/  @P1 SHF.R.U32.HI R8, RZ, R7, R2 ;  /* 0x00000007ff081219 */ /* 0x001fca0000011602 */
[----:B------:R-:W0:Y:S01]  /*11640*/  @!P0 LDC.64 R2, c[0x0][0x428] ;  /* 0x00010a00ff028b82 */ /* 0x000e220000000a00 */
[----:B------:R-:W-:Y:S01]  /*11650*/  ISETP.GE.AND P1, PT, R0, R18, PT ;  /* 0x000000120000720c */ /* 0x000fe20003f26270 */
[----:B------:R-:W-:-:S04]  /*11660*/  IMAD.MOV R7, RZ, RZ, -R8 ;  /* 0x000000ffff077224 */ /* 0x000fc800078e0a08 */
[----:B------:R-:W-:Y:S01]  /*11670*/  IMAD R7, R9, R7, R4 ;  /* 0x0000000709077224 */ /* 0x000fe200078e0204 */
[----:B------:R-:W-:Y:S01]  /*11680*/  @!P0 SHF.R.S32.HI R9, RZ, 0x1f, R8 ;  /* 0x0000001fff098819 */ /* 0x000fe20000011408 */
[----:B------:R-:W1:Y:S01]  /*11690*/  @!P0 LDC.64 R4, c[0x0][0x418] ;  /* 0x00010600ff048b82 */ /* 0x000e620000000a00 */
[----:B0-----:R-:W-:-:S04]  /*116a0*/  @!P0 IMAD R0, R35, R2, RZ ;  /* 0x0000000223008224 */ /* 0x001fc800078e02ff */
[C---:B------:R-:W-:Y:S02]  /*116b0*/  @!P0 IMAD R0, R29.reuse, R3, R0 ;  /* 0x000000031d008224 */ /* 0x040fe400078e0200 */
[----:B------:R-:W-:-:S04]  /*116c0*/  @!P0 IMAD.WIDE.U32 R2, R29, R2, R8 ;  /* 0x000000021d028225 */ /* 0x000fc800078e0008 */
[----:B------:R-:W-:Y:S01]  /*116d0*/  @!P0 IMAD.IADD R0, R0, 0x1, R3 ;  /* 0x0000000100008824 */ /* 0x000fe200078e0203 */
[----:B-1----:R-:W-:Y:S01]  /*116e0*/  @!P0 LEA R4, P2, R2, R4, 0x2 ;  /* 0x0000000402048211 */ /* 0x002fe200078410ff */
[----:B------:R-:W-:-:S03]  /*116f0*/  IMAD.MOV.U32 R8, RZ, RZ, RZ ;  /* 0x000000ffff087224 */ /* 0x000fc600078e00ff */
[----:B------:R-:W-:Y:S02]  /*11700*/  @!P0 LEA.HI.X R5, R2, R5, R0, 0x2, P2 ;  /* 0x0000000502058211 */ /* 0x000fe400010f1400 */
[----:B------:R-:W0:Y:S03]  /*11710*/  @!P1 LDC.64 R2, c[0x0][0x428] ;  /* 0x00010a00ff029b82 */ /* 0x000e260000000a00 */
[----:B------:R1:W5:Y:S01]  /*11720*/  @!P0 LDG.E R8, desc[UR50][R4.64] ;  /* 0x0000003204088981 */ /* 0x000362000c1e1900 */
[----:B------:R-:W-:-:S04]  /*11730*/  @!P1 SHF.R.S32.HI R11, RZ, 0x1f, R10 ;  /* 0x0000001fff0b9819 */ /* 0x000fc8000001140a */
[----:B-1----:R-:W1:Y:S01]  /*11740*/  @!P1 LDC.64 R4, c[0x0][0x418] ;  /* 0x00010600ff049b82 */ /* 0x002e620000000a00 */
[----:B------:R-:W-:Y:S01]  /*11750*/  ISETP.GT.U32.AND P2, PT, R14, 0x9f, PT ;  /* 0x0000009f0e00780c */ /* 0x000fe20003f44070 */
[----:B0-----:R-:W-:-:S04]  /*11760*/  @!P1 IMAD R0, R35, R2, RZ ;  /* 0x0000000223009224 */ /* 0x001fc800078e02ff */
[C---:B------:R-:W-:Y:S02]  /*11770*/  @!P1 IMAD R0, R29.reuse, R3, R0 ;  /* 0x000000031d009224 */ /* 0x040fe400078e0200 */
[----:B------:R-:W-:-:S04]  /*11780*/  @!P1 IMAD.WIDE.U32 R2, R29, R2, R10 ;  /* 0x000000021d029225 */ /* 0x000fc800078e000a */
[----:B------:R-:W-:Y:S01]  /*11790*/  @!P1 IMAD.IADD R0, R3, 0x1, R0 ;  /* 0x0000000103009824 */ /* 0x000fe200078e0200 */
[----:B-1----:R-:W-:-:S04]  /*117a0*/  @!P1 LEA R10, P0, R2, R4, 0x2 ;  /* 0x00000004020a9211 */ /* 0x002fc800078010ff */
[----:B------:R-:W-:Y:S01]  /*117b0*/  @!P1 LEA.HI.X R11, R2, R5, R0, 0x2, P0 ;  /* 0x00000005020b9211 */ /* 0x000fe200000f1400 */
[----:B------:R-:W-:Y:S01]  /*117c0*/  IMAD.MOV.U32 R5, RZ, RZ, RZ ;  /* 0x000000ffff057224 */ /* 0x000fe200078e00ff */
[----:B------:R-:W-:Y:S01]  /*117d0*/  LOP3.LUT R31, R31, 0xfffffff7, RZ, 0xc0, !PT ;  /* 0xfffffff71f1f7812 */ /* 0x000fe200078ec0ff */
[----:B------:R-:W-:-:S04]  /*117e0*/  IMAD.U32 R15, RZ, RZ, UR43 ;  /* 0x0000002bff0f7e24 */ /* 0x000fc8000f8e00ff */
[----:B------:R0:W5:Y:S01]  /*117f0*/  @!P1 LDG.E R5, desc[UR50][R10.64] ;  /* 0x000000320a059981 */ /* 0x000162000c1e1900 */
[C---:B------:R-:W-:Y:S01]  /*11800*/  ISETP.GE.AND P1, PT, R32.reuse, R13, PT ;  /* 0x0000000d2000720c */ /* 0x040fe20003f26270 */
[----:B------:R-:W-:Y:S01]  /*11810*/  IMAD.U32 R9, RZ, RZ, UR46 ;  /* 0x0000002eff097e24 */ /* 0x000fe2000f8e00ff */
[----:B------:R-:W-:Y:S02]  /*11820*/  @P2 LOP3.LUT R31, R31, 0x8, RZ, 0xfc, !PT ;  /* 0x000000081f1f2812 */ /* 0x000fe400078efcff */
[----:B------:R-:W-:Y:S01]  /*11830*/  ISETP.NE.AND P3, PT, R15, 0x3, PT ;  /* 0x000000030f00780c */ /* 0x000fe20003f65270 */
[----:B------:R-:W-:Y:S01]  /*11840*/  VIADD R9, R9, 0xffffffff ;  /* 0xffffffff09097836 */ /* 0x000fe20000000000 */
[----:B------:R-:W-:Y:S02]  /*11850*/  LOP3.LUT R31, R31, 0xffffffef, RZ, 0xc0, !PT ;  /* 0xffffffef1f1f7812 */ /* 0x000fe400078ec0ff */
[----:B------:R-:W-:Y:S02]  /*11860*/  LOP3.LUT R12, R32, 0x40, RZ, 0xfc, !PT ;  /* 0x00000040200c7812 */ /* 0x000fe400078efcff */
[----:B------:R-:W-:-:S02]  /*11870*/  LOP3.LUT R31, R31, 0xfffffffb, RZ, 0xc0, !PT ;  /* 0xfffffffb1f1f7812 */ /* 0x000fc400078ec0ff */
[----:B------:R-:W-:Y:S02]  /*11880*/  ISETP.GE.AND P0, PT, R12, R13, PT ;  /* 0x0000000d0c00720c */ /* 0x000fe40003f06270 */
[----:B------:R-:W-:Y:S02]  /*11890*/  @P1 LOP3.LUT R31, R31, 0x4, RZ, 0xfc, !PT ;  /* 0x000000041f1f1812 */ /* 0x000fe400078efcff */
[----:B------:R-:W-:Y:S02]  /*118a0*/  LOP3.LUT R12, R32, 0x80, RZ, 0xfc, !PT ;  /* 0x00000080200c7812 */ /* 0x000fe400078efcff */
[----:B------:R-:W-:Y:S02]  /*118b0*/  @P3 LOP3.LUT R31, R31, 0x10, RZ, 0xfc, !PT ;  /* 0x000000101f1f3812 */ /* 0x000fe400078efcff */
[----:B------:R-:W-:Y:S02]  /*118c0*/  LOP3.LUT R17, R17, 0xffff, RZ, 0xc0, !PT ;  /* 0x0000ffff11117812 */ /* 0x000fe400078ec0ff */
[----:B------:R-:W-:-:S04]  /*118d0*/  LOP3.LUT R31, R31, 0xfffffffd, RZ, 0xc0, !PT ;  /* 0xfffffffd1f1f7812 */ /* 0x000fc800078ec0ff */
[----:B------:R-:W-:Y:S02]  /*118e0*/  @P0 LOP3.LUT R31, R31, 0x2, RZ, 0xfc, !PT ;  /* 0x000000021f1f0812 */ /* 0x000fe400078efcff */
[----:B------:R-:W-:Y:S02]  /*118f0*/  ISETP.GE.AND P0, PT, R12, R13, PT ;  /* 0x0000000d0c00720c */ /* 0x000fe40003f06270 */
[----:B------:R-:W-:-:S11]  /*11900*/  LOP3.LUT R31, R31, 0xfffffffe, RZ, 0xc0, !PT ;  /* 0xfffffffe1f1f7812 */ /* 0x000fd600078ec0ff */
[----:B------:R-:W-:Y:S01]  /*11910*/  @P0 LOP3.LUT R31, R31, 0x1, RZ, 0xfc, !PT ;  /* 0x000000011f1f0812 */ /* 0x000fe200078efcff */
[----:B0-----:R-:W-:Y:S06]  /*11920*/  @!P3 BRA `(.L_x_254) ;  /* 0x000000000004b947 */ /* 0x001fec0003800000 */
[----:B------:R-:W-:Y:S01]  /*11930*/  BPT.TRAP 0x1 ;  /* 0x000000040000795c */ /* 0x000fe20000300000 */
.L_x_254:
[----:B------:R-:W-:Y:S01]  /*11940*/  IMAD R4, R27, 0x8, R16 ;  /* 0x000000081b047824 */ /* 0x000fe200078e0210 */
[----:B------:R-:W-:Y:S01]  /*11950*/  SHF.L.U32 R26, R30, 0x1f, RZ ;  /* 0x0000001f1e1a7819 */ /* 0x000fe200000006ff */
[----:B------:R-:W-:Y:S01]  /*11960*/  BSSY B0, `(.L_x_255) ;  /* 0x0000004000007945 */ /* 0x000fe20003800000 */
[----:B------:R-:W-:Y:S02]  /*11970*/  SHF.R.S32.HI R22, RZ, 0x1f, R6 ;  /* 0x0000001fff167819 */ /* 0x000fe40000011406 */
[----:B------:R-:W0:Y:S02]  /*11980*/  SYNCS.PHASECHK.TRANS64.TRYWAIT P0, [R4+URZ+0x33480], R26 ;  /* 0x0334801a040075a7 */ /* 0x000e24000800017f */
[----:B0-----:R-:W-:Y:S05]  /*11990*/  @!P0 BRA `(.L_x_256) ;  /* 0x0000004c00cc8947 */ /* 0x001fea0003800000 */
.L_x_334:
[----:B------:R-:W-:Y:S05]  /*119a0*/  BSYNC B0 ;  /* 0x0000000000007941 */ /* 0x000fea0003800000 */
.L_x_255:
[----:B------:R-:W2:Y:S01]  /*119b0*/  LDL R12, [R1+0xc] ;  /* 0x00000c00010c7983 */ /* 0x000ea20000100800 */
[----:B------:R-:W-:Y:S01]  /*119c0*/  ULDC.64 UR4, c[0x0][0x328] ;  /* 0x0000ca0000047ab9 */ /* 0x000fe20000000a00 */
[----:B-----5:R-:W-:Y:S01]  /*119d0*/  SHF.R.S32.HI R24, RZ, 0x1f, R5 ;  /* 0x0000001fff187819 */ /* 0x020fe20000011405 */
[----:B------:R-:W-:Y:S01]  /*119e0*/  IMAD R0, R22, UR4, RZ ;  /* 0x0000000416007c24 */ /* 0x000fe2000f8e02ff */
[----:B------:R-:W1:Y:S01]  /*119f0*/  S2R R13, SR_TID.X ;  /* 0x00000000000d7919 */ /* 0x000e620000002100 */
[C---:B------:R-:W-:Y:S01]  /*11a00*/  IMAD.WIDE.U32 R2, R6.reuse, UR4, RZ ;  /* 0x0000000406027c25 */ /* 0x040fe2000f8e00ff */
[----:B------:R-:W-:Y:S01]  /*11a10*/  ULDC.64 UR6, c[0x0][0x338] ;  /* 0x0000ce0000067ab9 */ /* 0x000fe20000000a00 */
[----:B------:R-:W-:Y:S02]  /*11a20*/  SHF.R.S32.HI R23, RZ, 0x1f, R7 ;  /* 0x0000001fff177819 */ /* 0x000fe40000011407 */
[----:B------:R-:W-:Y:S01]  /*11a30*/  IMAD R0, R6, UR5, R0 ;  /* 0x0000000506007c24 */ /* 0x000fe2000f8e0200 */
[----:B------:R-:W-:Y:S01]  /*11a40*/  SHF.R.S32.HI R25, RZ, 0x1f, R8 ;  /* 0x0000001fff197819 */ /* 0x000fe20000011408 */
[----:B------:R-:W-:Y:S01]  /*11a50*/  IMAD R10, R24, UR6, RZ ;  /* 0x00000006180a7c24 */ /* 0x000fe2000f8e02ff */
[----:B------:R-:W-:Y:S01]  /*11a60*/  LOP3.LUT R31, R31, 0xffffffdf, RZ, 0xc0, !PT ;  /* 0xffffffdf1f1f7812 */ /* 0x000fe200078ec0ff */
[----:B------:R-:W-:-:S02]  /*11a70*/  IMAD.IADD R3, R3, 0x1, R0 ;  /* 0x0000000103037824 */ /* 0x000fc400078e0200 */
[C---:B------:R-:W-:Y:S02]  /*11a80*/  IMAD R10, R5.reuse, UR7, R10 ;  /* 0x00000007050a7c24 */ /* 0x040fe4000f8e020a */
[----:B------:R-:W-:-:S04]  /*11a90*/  IMAD.WIDE.U32 R2, R5, UR6, R2 ;  /* 0x0000000605027c25 */ /* 0x000fc8000f8e0002 */
[----:B------:R-:W-:Y:S02]  /*11aa0*/  IMAD R0, R23, UR4, RZ ;  /* 0x0000000417007c24 */ /* 0x000fe4000f8e02ff */
[----:B------:R-:W-:Y:S02]  /*11ab0*/  IMAD.IADD R11, R3, 0x1, R10 ;  /* 0x00000001030b7824 */ /* 0x000fe400078e020a */
[----:B------:R-:W-:Y:S02]  /*11ac0*/  IMAD.MOV.U32 R10, RZ, RZ, R2 ;  /* 0x000000ffff0a7224 */ /* 0x000fe400078e0002 */
[C---:B------:R-:W-:Y:S02]  /*11ad0*/  IMAD R0, R7.reuse, UR5, R0 ;  /* 0x0000000507007c24 */ /* 0x040fe4000f8e0200 */
[----:B------:R-:W-:Y:S01]  /*11ae0*/  IMAD.WIDE.U32 R2, R7, UR4, RZ ;  /* 0x0000000407027c25 */ /* 0x000fe2000f8e00ff */
[----:B------:R-:W-:-:S03]  /*11af0*/  ULDC.64 UR4, c[0x0][0x330] ;  /* 0x0000cc0000047ab9 */ /* 0x000fc60000000a00 */
[----:B------:R-:W-:Y:S02]  /*11b00*/  IMAD.IADD R3, R3, 0x1, R0 ;  /* 0x0000000103037824 */ /* 0x000fe400078e0200 */
[----:B------:R-:W-:Y:S01]  /*11b10*/  IMAD R0, R25, UR6, RZ ;  /* 0x0000000619007c24 */ /* 0x000fe2000f8e02ff */
[----:B-1----:R-:W-:Y:S01]  /*11b20*/  LOP3.LUT R13, R13, 0x7f, RZ, 0xc0, !PT ;  /* 0x0000007f0d0d7812 */ /* 0x002fe200078ec0ff */
[----:B------:R-:W-:-:S03]  /*11b30*/  IMAD.WIDE.U32 R2, R8, UR6, R2 ;  /* 0x0000000608027c25 */ /* 0x000fc6000f8e0002 */
[----:B------:R-:W-:Y:S01]  /*11b40*/  SHF.R.U32.HI R13, RZ, 0x2, R13 ;  /* 0x00000002ff0d7819 */ /* 0x000fe2000001160d */
[----:B------:R-:W-:Y:S01]  /*11b50*/  IMAD R0, R8, UR7, R0 ;  /* 0x0000000708007c24 */ /* 0x000fe2000f8e0200 */
[----:B------:R-:W-:Y:S01]  /*11b60*/  ULDC.64 UR6, c[0x0][0x318] ;  /* 0x0000c60000067ab9 */ /* 0x000fe20000000a00 */
[----:B------:R-:W-:-:S04]  /*11b70*/  IMAD.WIDE.U32 R10, R17, UR4, R10 ;  /* 0x00000004110a7c25 */ /* 0x000fc8000f8e000a */
[----:B------:R-:W-:Y:S02]  /*11b80*/  IMAD.IADD R3, R3, 0x1, R0 ;  /* 0x0000000103037824 */ /* 0x000fe400078e0200 */
[----:B------:R-:W-:Y:S01]  /*11b90*/  IMAD R9, R9, -0xa0, R18 ;  /* 0xffffff6009097824 */ /* 0x000fe200078e0212 */
[----:B------:R-:W-:Y:S01]  /*11ba0*/  IADD3 R18, P0, R10, UR6, RZ ;  /* 0x000000060a127c10 */ /* 0x000fe2000ff1e0ff */
[C---:B------:R-:W-:Y:S02]  /*11bb0*/  IMAD R20, R17.reuse, UR5, RZ ;  /* 0x0000000511147c24 */ /* 0x040fe4000f8e02ff */
[----:B------:R-:W-:Y:S01]  /*11bc0*/  IMAD.WIDE.U32 R2, R17, UR4, R2 ;  /* 0x0000000411027c25 */ /* 0x000fe2000f8e0002 */
[----:B------:R-:W-:Y:S02]  /*11bd0*/  UMOV UR4, 0xffffffff ;  /* 0xffffffff00047882 */ /* 0x000fe40000000000 */
[----:B------:R-:W-:Y:S01]  /*11be0*/  IADD3.X R10, R11, UR7, R20, P0, !PT ;  /* 0x000000070b0a7c10 */ /* 0x000fe200087fe414 */
[----:B------:R-:W-:Y:S01]  /*11bf0*/  IMAD.IADD R9, R9, 0x1, -R13 ;  /* 0x0000000109097824 */ /* 0x000fe200078e0a0d */
[----:B------:R-:W-:-:S04]  /*11c00*/  IADD3 R21, P0, R2, UR6, RZ ;  /* 0x0000000602157c10 */ /* 0x000fc8000ff1e0ff */
[----:B------:R-:W-:Y:S02]  /*11c10*/  IADD3.X R20, R20, UR7, R3, P0, !PT ;  /* 0x0000000714147c10 */ /* 0x000fe400087fe403 */
[----:B------:R-:W-:-:S13]  /*11c20*/  ISETP.GE.AND P0, PT, R9, 0x1, PT ;  /* 0x000000010900780c */ /* 0x000fda0003f06270 */
[----:B------:R-:W-:Y:S01]  /*11c30*/  @P0 LOP3.LUT R31, R31, 0x20, RZ, 0xfc, !PT ;  /* 0x000000201f1f0812 */ /* 0x000fe200078efcff */
[----:B--2---:R-:W-:Y:S01]  /*11c40*/  IMAD R19, R27, 0x7800, R12 ;  /* 0x000078001b137824 */ /* 0x004fe200078e020c */
[----:B------:R-:W-:Y:S06]  /*11c50*/  BRA.DIV UR4, `(.L_x_257) ;  /* 0x0000004e04307947 */ /* 0x000fec000b800000 */
[----:B------:R-:W1:Y:S01]  /*11c60*/  SHFL.IDX PT, R2, R18, RZ, 0x1c1f ;  /* 0x001c1fff12027589 */ /* 0x000e6200000e0000 */
[----:B------:R-:W2:Y:S01]  /*11c70*/  LDC R12, c[0x0][0x2f4] ;  /* 0x0000bd00ff0c7b82 */ /* 0x000ea20000000800 */
[C---:B------:R-:W-:Y:S02]  /*11c80*/  LOP3.LUT R13, R32.reuse, 0x40, RZ, 0xfc, !PT ;  /* 0x00000040200d7812 */ /* 0x040fe400078efcff */
[----:B------:R-:W3:Y:S01]  /*11c90*/  SHFL.IDX PT, R0, R10, RZ, 0x1c1f ;  /* 0x001c1fff0a007589 */ /* 0x000ee200000e0000 */
[----:B------:R-:W-:Y:S02]  /*11ca0*/  LOP3.LUT R11, R32, 0x80, RZ, 0xfc, !PT ;  /* 0x00000080200b7812 */ /* 0x000fe400078efcff */
[----:B------:R-:W-:Y:S01]  /*11cb0*/  ISETP.GE.AND P6, PT, R9, 0x81, PT ;  /* 0x000000810900780c */ /* 0x000fe20003fc6270 */
[----:B------:R-:W-:Y:S01]  /*11cc0*/  SHFL.IDX PT, R20, R20, RZ, 0x1c1f ;  /* 0x001c1fff14147589 */ /* 0x000fe200000e0000 */
[----:B------:R-:W-:Y:S02]  /*11cd0*/  LOP3.LUT R31, R31, 0xffffff7f, RZ, 0xc0, !PT ;  /* 0xffffff7f1f1f7812 */ /* 0x000fe400078ec0ff */
[----:B------:R-:W-:-:S02]  /*11ce0*/  ISETP.GE.AND P5, PT, R9, 0x21, PT ;  /* 0x000000210900780c */ /* 0x000fc40003fa6270 */
[----:B------:R-:W-:-:S07]  /*11cf0*/  ISETP.GE.AND P4, PT, R9, 0x41, PT ;  /* 0x000000410900780c */ /* 0x000fce0003f86270 */
[----:B------:R-:W-:Y:S02]  /*11d00*/  @P6 LOP3.LUT R31, R31, 0x80, RZ, 0xfc, !PT ;  /* 0x000000801f1f6812 */ /* 0x000fe400078efcff */
[C---:B-1----:R-:W-:Y:S02]  /*11d10*/  IADD3 R2, P0, R32.reuse, R2, RZ ;  /* 0x0000000220027210 */ /* 0x042fe40007f1e0ff */
[-C--:B--2---:R-:W-:Y:S02]  /*11d20*/  ISETP.GE.AND P2, PT, R32, R12.reuse, PT ;  /* 0x0000000c2000720c */ /* 0x084fe40003f46270 */
[----:B------:R-:W-:Y:S01]  /*11d30*/  ISETP.GE.AND P1, PT, R13, R12, PT ;  /* 0x0000000c0d00720c */ /* 0x000fe20003f26270 */
[----:B---3--:R-:W-:Y:S01]  /*11d40*/  IMAD.X R3, RZ, RZ, R0, P0 ;  /* 0x000000ffff037224 */ /* 0x008fe200000e0600 */
[C---:B------:R-:W-:Y:S01]  /*11d50*/  ISETP.LT.OR P0, PT, R9.reuse, 0x1, P2 ;  /* 0x000000010900780c */ /* 0x040fe20001701670 */
[----:B------:R-:W-:Y:S01]  /*11d60*/  IMAD.IADD R0, R16, 0x1, R19 ;  /* 0x0000000110007824 */ /* 0x000fe200078e0213 */
[----:B------:R-:W-:-:S11]  /*11d70*/  ISETP.LT.OR P3, PT, R9, 0x1, P1 ;  /* 0x000000010900780c */ /* 0x000fd60000f61670 */
[----:B------:R-:W-:Y:S01]  /*11d80*/  LDGSTS.E.BYPASS.LTC128B.128 [R0+0xf200], desc[UR50][R2.64], !P0 ;  /* 0x0f20000002007fae */ /* 0x000fe2000c101d72 */
[----:B------:R-:W-:-:S03]  /*11d90*/  ISETP.GE.AND P0, PT, R11, R12, PT ;  /* 0x0000000c0b00720c */ /* 0x000fc60003f06270 */
[----:B------:R-:W-:Y:S01]  /*11da0*/  LDGSTS.E.BYPASS.LTC128B.128 [R0+0x11a00], desc[UR50][R2.64+0x40], !P3 ;  /* 0x11a0004002007fae */ /* 0x000fe2000d901d72 */
[----:B------:R-:W-:-:S13]  /*11db0*/  ISETP.LT.OR P3, PT, R9, 0x1, P0 ;  /* 0x000000010900780c */ /* 0x000fda0000761670 */
[----:B------:R1:W-:Y:S04]  /*11dc0*/  LDGSTS.E.BYPASS.LTC128B.128 [R0+0x14200], desc[UR50][R2.64+0x80], !P3 ;  /* 0x1420008002007fae */ /* 0x0003e8000d901d72 */
[----:B-1----:R-:W1:Y:S04]  /*11dd0*/  SHFL.IDX PT, R2, R18, 0x1, 0x1c1f ;  /* 0x003c1f0012027f89 */ /* 0x002e6800000e0000 */
[----:B------:R-:W2:Y:S01]  /*11de0*/  SHFL.IDX PT, R3, R10, 0x1, 0x1c1f ;  /* 0x003c1f000a037f89 */ /* 0x000ea200000e0000 */
[----:B-1----:R-:W-:-:S05]  /*11df0*/  IADD3 R2, P3, R32, R2, RZ ;  /* 0x0000000220027210 */ /* 0x002fca0007f7e0ff */
[----:B--2---:R-:W-:Y:S01]  /*11e00*/  IMAD.X R3, RZ, RZ, R3, P3 ;  /* 0x000000ffff037224 */ /* 0x004fe200018e0603 */
[----:B------:R-:W-:-:S13]  /*11e10*/  ISETP.LT.OR P3, PT, R9, 0x21, P2 ;  /* 0x000000210900780c */ /* 0x000fda0001761670 */
[----:B------:R-:W-:Y:S01]  /*11e20*/  LDGSTS.E.BYPASS.LTC128B.128 [R0+0xfa00], desc[UR50][R2.64], !P3 ;  /* 0x0fa0000002007fae */ /* 0x000fe2000d901d72 */
[----:B------:R-:W-:-:S13]  /*11e30*/  ISETP.LT.OR P3, PT, R9, 0x21, P1 ;  /* 0x000000210900780c */ /* 0x000fda0000f61670 */
[----:B------:R-:W-:Y:S01]  /*11e40*/  LDGSTS.E.BYPASS.LTC128B.128 [R0+0x12200], desc[UR50][R2.64+0x40], !P3 ;  /* 0x1220004002007fae */ /* 0x000fe2000d901d72 */
[----:B------:R-:W-:-:S13]  /*11e50*/  ISETP.LT.OR P3, PT, R9, 0x21, P0 ;  /* 0x000000210900780c */ /* 0x000fda0000761670 */
[----:B------:R1:W-:Y:S04]  /*11e60*/  LDGSTS.E.BYPASS.LTC128B.128 [R0+0x14a00], desc[UR50][R2.64+0x80], !P3 ;  /* 0x14a0008002007fae */ /* 0x0003e8000d901d72 */
[----:B-1----:R-:W1:Y:S04]  /*11e70*/  SHFL.IDX PT, R2, R18, 0x2, 0x1c1f ;  /* 0x005c1f0012027f89 */ /* 0x002e6800000e0000 */
[----:B------:R-:W2:Y:S04]  /*11e80*/  SHFL.IDX PT, R3, R10, 0x2, 0x1c1f ;  /* 0x005c1f000a037f89 */ /* 0x000ea800000e0000 */
[----:B------:R-:W-:Y:S01]  /*11e90*/  SHFL.IDX PT, R10, R10, 0x3, 0x1c1f ;  /* 0x007c1f000a0a7f89 */ /* 0x000fe200000e0000 */
        /* <DEDUP_REMOVED lines=8> */
[----:B-1----:R-:W1:Y:S02]  /*11f20*/  SHFL.IDX PT, R2, R18, 0x3, 0x1c1f ;  /* 0x007c1f0012027f89 */ /* 0x002e6400000e0000 */
[----:B-1----:R-:W-:-:S05]  /*11f30*/  IADD3 R2, P3, R32, R2, RZ ;  /* 0x0000000220027210 */ /* 0x002fca0007f7e0ff */
[----:B------:R-:W-:Y:S01]  /*11f40*/  IMAD.X R3, RZ, RZ, R10, P3 ;  /* 0x000000ffff037224 */ /* 0x000fe200018e060a */
[----:B------:R-:W-:-:S13]  /*11f50*/  ISETP.LT.OR P3, PT, R9, 0x61, P2 ;  /* 0x000000610900780c */ /* 0x000fda0001761670 */
[----:B------:R-:W-:Y:S01]  /*11f60*/  LDGSTS.E.BYPASS.LTC128B.128 [R0+0x10a00], desc[UR50][R2.64], !P3 ;  /* 0x10a0000002007fae */ /* 0x000fe2000d901d72 */
[----:B------:R-:W-:-:S13]  /*11f70*/  ISETP.LT.OR P3, PT, R9, 0x61, P1 ;  /* 0x000000610900780c */ /* 0x000fda0000f61670 */
[----:B------:R-:W-:Y:S01]  /*11f80*/  LDGSTS.E.BYPASS.LTC128B.128 [R0+0x13200], desc[UR50][R2.64+0x40], !P3 ;  /* 0x1320004002007fae */ /* 0x000fe2000d901d72 */
[----:B------:R-:W-:-:S13]  /*11f90*/  ISETP.LT.OR P3, PT, R9, 0x61, P0 ;  /* 0x000000610900780c */ /* 0x000fda0000761670 */
[----:B------:R1:W-:Y:S01]  /*11fa0*/  LDGSTS.E.BYPASS.LTC128B.128 [R0+0x15a00], desc[UR50][R2.64+0x80], !P3 ;  /* 0x15a0008002007fae */ /* 0x0003e2000d901d72 */
[----:B------:R-:W-:-:S03]  /*11fb0*/  ISETP.GE.AND P3, PT, R9, 0x61, PT ;  /* 0x000000610900780c */ /* 0x000fc60003f66270 */
[----:B-1----:R1:W2:Y:S10]  /*11fc0*/  SHFL.IDX PT, R2, R21, RZ, 0x1c1f ;  /* 0x001c1fff15027589 */ /* 0x0022b400000e0000 */
.L_x_346:
[C---:B------:R-:W-:Y:S02]  /*11fd0*/  ISETP.LT.OR P2, PT, R9.reuse, 0x81, P2 ;  /* 0x000000810900780c */ /* 0x040fe40001741670 */
[C---:B------:R-:W-:Y:S02]  /*11fe0*/  ISETP.LT.OR P1, PT, R9.reuse, 0x81, P1 ;  /* 0x000000810900780c */ /* 0x040fe40000f21670 */
[----:B------:R-:W-:Y:S02]  /*11ff0*/  ISETP.LT.OR P0, PT, R9, 0x81, P0 ;  /* 0x000000810900780c */ /* 0x000fe40000701670 */
[----:B--2---:R-:W-:-:S05]  /*12000*/  IADD3 R2, P6, R32, R2, RZ ;  /* 0x0000000220027210 */ /* 0x004fca0007fde0ff */
[----:B------:R-:W-:-:S05]  /*12010*/  IMAD.X R3, RZ, RZ, R20, P6 ;  /* 0x000000ffff037224 */ /* 0x000fca00030e0614 */
[----:B------:R-:W-:Y:S01]  /*12020*/  @!PT LDS RZ, [RZ] ;  /* 0x00000000fffff984 */ /* 0x000fe20000000800 */
[----:B------:R-:W-:Y:S01]  /*12030*/  @!PT LDS RZ, [RZ] ;  /* 0x00000000fffff984 */ /* 0x000fe20000000800 */
[----:B------:R-:W-:Y:S01]  /*12040*/  @!PT LDS RZ, [RZ] ;  /* 0x00000000fffff984 */ /* 0x000fe20000000800 */
[----:B------:R2:W-:Y:S04]  /*12050*/  LDGSTS.E.BYPASS.LTC128B.128 [R0+0x11200], desc[UR50][R2.64], !P2 ;  /* 0x1120000002007fae */ /* 0x0005e8000d101d72 */
[----:B------:R2:W-:Y:S04]  /*12060*/  LDGSTS.E.BYPASS.LTC128B.128 [R0+0x13a00], desc[UR50][R2.64+0x40], !P1 ;  /* 0x13a0004002007fae */ /* 0x0005e8000c901d72 */
[----:B------:R2:W-:Y:S01]  /*12070*/  LDGSTS.E.BYPASS.LTC128B.128 [R0+0x16200], desc[UR50][R2.64+0x80], !P0 ;  /* 0x1620008002007fae */ /* 0x0005e2000c101d72 */
[----:B------:R-:W-:Y:S01]  /*12080*/  PLOP3.LUT P0, PT, PT, PT, PT, 0x80, 0x0 ;  /* 0x000000000000781c */ /* 0x000fe20003f0f070 */
[----:B------:R-:W-:-:S12]  /*12090*/  NOP ;  /* 0x0000000000007918 */ /* 0x000fd80000000000 */
.L_x_258:
[----:B------:R-:W-:Y:S02]  /*120a0*/  PLOP3.LUT P1, PT, P1, P0, PT, 0xa2, 0x0 ;  /* 0x000000000000781c */ /* 0x000fe40000f21472 */
[----:B------:R-:W-:-:S08]  /*120b0*/  @P0 R2UR P1, UR4, R4 ;  /* 0x00000000040402ca */ /* 0x000fd00000020000 */
[----:B------:R-:W-:-:S05]  /*120c0*/  @P0 PLOP3.LUT P0, PT, P1, PT, PT, 0x80, 0x0 ;  /* 0x000000000000081c */ /* 0x000fca0000f0f070 */
[----:B------:R-:W-:Y:S01]  /*120d0*/  @!P1 SYNCS.ARRIVE.TRANS64.RED.A0T1 RZ, [UR4+0x33470], RZ ;  /* 0x033470ffffff99a7 */ /* 0x000fe20008200404 */
[----:B------:R-:W-:Y:S07]  /*120e0*/  @!P1 ARRIVES.LDGSTSBAR.64.TRANSCNT [UR4+0x33470] ;  /* 0x03347000ff0099b0 */ /* 0x000fee0008000a84 */
[----:B------:R-:W-:Y:S05]  /*120f0*/  @P0 BRA.U.ANY `(.L_x_258) ;  /* 0xfffffffd00e80947 */ /* 0x000fea000393ffff */
[----:B------:R-:W-:Y:S01]  /*12100*/  NOP ;  /* 0x0000000000007918 */ /* 0x000fe20000000000 */
[----:B--2---:R-:W-:-:S05]  /*12110*/  IMAD.U32 R2, RZ, RZ, UR43 ;  /* 0x0000002bff027e24 */ /* 0x004fca000f8e00ff */
[----:B------:R-:W-:-:S13]  /*12120*/  ISETP.NE.AND P2, PT, R2, 0x3, PT ;  /* 0x000000030200780c */ /* 0x000fda0003f45270 */
[----:B------:R-:W-:Y:S05]  /*12130*/  @!P2 BRA `(.L_x_259) ;  /* 0x000000000004a947 */ /* 0x000fea0003800000 */
[----:B------:R-:W-:Y:S01]  /*12140*/  BPT.TRAP 0x1 ;  /* 0x000000040000795c */ /* 0x000fe20000300000 */
.L_x_259:
[----:B------:R2:W-:Y:S01]  /*12150*/  SYNCS.ARRIVE.TRANS64.A1T0 RZ, [R4+URZ+0x33470], RZ ;  /* 0x033470ff04ff79a7 */ /* 0x0005e2000810003f */
[----:B------:R-:W-:Y:S05]  /*12160*/  @!P2 BRA `(.L_x_260) ;  /* 0x000000000004a947 */ /* 0x000fea0003800000 */
[----:B------:R-:W-:Y:S01]  /*12170*/  BPT.TRAP 0x1 ;  /* 0x000000040000795c */ /* 0x000fe20000300000 */
.L_x_260:
[----:B------:R-:W3:Y:S01]  /*12180*/  SYNCS.PHASECHK.TRANS64.TRYWAIT P0, [R4+URZ+0x33440], R26 ;  /* 0x0334401a040075a7 */ /* 0x000ee2000800017f */
[----:B------:R-:W-:Y:S04]  /*12190*/  BSSY B0, `(.L_x_261) ;  /* 0x0000002000007945 */ /* 0x000fe80003800000 */
[----:B---3--:R-:W-:Y:S05]  /*121a0*/  @!P0 BRA `(.L_x_262) ;  /* 0x0000004c00e88947 */ /* 0x008fea0003800000 */
.L_x_347:
[----:B------:R-:W-:Y:S05]  /*121b0*/  BSYNC B0 ;  /* 0x0000000000007941 */ /* 0x000fea0003800000 */
.L_x_261:
[----:B------:R-:W-:Y:S01]  /*121c0*/  ULDC.64 UR4, c[0x0][0x300] ;  /* 0x0000c00000047ab9 */ /* 0x000fe20000000a00 */
[----:B------:R-:W-:Y:S01]  /*121d0*/  ULDC.64 UR6, c[0x0][0x310] ;  /* 0x0000c40000067ab9 */ /* 0x000fe20000000a00 */
[----:B------:R-:W-:Y:S02]  /*121e0*/  IMAD R9, R22, UR4, RZ ;  /* 0x0000000416097c24 */ /* 0x000fe4000f8e02ff */
[----:B------:R-:W-:-:S04]  /*121f0*/  IMAD.WIDE.U32 R2, R6, UR4, RZ ;  /* 0x0000000406027c25 */ /* 0x000fc8000f8e00ff */
[----:B------:R-:W-:Y:S02]  /*12200*/  IMAD R9, R6, UR5, R9 ;  /* 0x0000000506097c24 */ /* 0x000fe4000f8e0209 */
[----:B------:R-:W-:Y:S02]  /*12210*/  IMAD R24, R24, UR6, RZ ;  /* 0x0000000618187c24 */ /* 0x000fe4000f8e02ff */
[----:B------:R-:W-:Y:S02]  /*12220*/  IMAD.IADD R3, R3, 0x1, R9 ;  /* 0x0000000103037824 */ /* 0x000fe400078e0209 */
        /* <DEDUP_REMOVED lines=9> */
[----:B------:R-:W-:Y:S02]  /*122c0*/  IMAD R6, R25, UR6, RZ ;  /* 0x0000000619067c24 */ /* 0x000fe4000f8e02ff */
[----:B------:R-:W-:-:S04]  /*122d0*/  IMAD.WIDE.U32 R2, R8, UR6, R2 ;  /* 0x0000000608027c25 */ /* 0x000fc8000f8e0002 */
[----:B------:R-:W-:Y:S01]  /*122e0*/  IMAD R6, R8, UR7, R6 ;  /* 0x0000000708067c24 */ /* 0x000fe2000f8e0206 */
[----:B------:R-:W-:Y:S01]  /*122f0*/  ULDC.64 UR6, c[0x0][0x2e8] ;  /* 0x0000ba0000067ab9 */ /* 0x000fe20000000a00 */
[----:B------:R-:W-:-:S04]  /*12300*/  IMAD.WIDE.U32 R10, R17, UR4, R10 ;  /* 0x00000004110a7c25 */ /* 0x000fc8000f8e000a */
[----:B------:R-:W-:Y:S01]  /*12310*/  IMAD.IADD R3, R3, 0x1, R6 ;  /* 0x0000000103037824 */ /* 0x000fe200078e0206 */
[----:B------:R-:W-:Y:S01]  /*12320*/  IADD3 R5, P0, R10, UR6, RZ ;  /* 0x000000060a057c10 */ /* 0x000fe2000ff1e0ff */
[C---:B------:R-:W-:Y:S02]  /*12330*/  IMAD R7, R17.reuse, UR5, RZ ;  /* 0x0000000511077c24 */ /* 0x040fe4000f8e02ff */
[----:B------:R-:W-:Y:S01]  /*12340*/  IMAD.WIDE.U32 R2, R17, UR4, R2 ;  /* 0x0000000411027c25 */ /* 0x000fe2000f8e0002 */
[----:B------:R-:W-:Y:S02]  /*12350*/  UMOV UR4, 0xffffffff ;  /* 0xffffffff00047882 */ /* 0x000fe40000000000 */
[----:B------:R-:W-:Y:S02]  /*12360*/  IADD3.X R10, R11, UR7, R7, P0, !PT ;  /* 0x000000070b0a7c10 */ /* 0x000fe400087fe407 */
[----:B------:R-:W-:-:S04]  /*12370*/  IADD3 R6, P0, R2, UR6, RZ ;  /* 0x0000000602067c10 */ /* 0x000fc8000ff1e0ff */
[----:B------:R-:W-:Y:S01]  /*12380*/  IADD3.X R7, R7, UR7, R3, P0, !PT ;  /* 0x0000000707077c10 */ /* 0x000fe200087fe403 */
[----:B------:R-:W-:Y:S08]  /*12390*/  BRA.DIV UR4, `(.L_x_263) ;  /* 0x0000004e04807947 */ /* 0x000ff0000b800000 */
[----:B------:R-:W4:Y:S01]  /*123a0*/  SHFL.IDX PT, R3, R5, RZ, 0x1c1f ;  /* 0x001c1fff05037589 */ /* 0x000f2200000e0000 */
[----:B------:R-:W-:Y:S01]  /*123b0*/  LOP3.LUT R31, R31, 0xfffffdff, RZ, 0xc0, !PT ;  /* 0xfffffdff1f1f7812 */ /* 0x000fe200078ec0ff */
[----:B------:R-:W5:Y:S01]  /*123c0*/  LDC R9, c[0x0][0x2f4] ;  /* 0x0000bd00ff097b82 */ /* 0x000f620000000800 */
[C---:B------:R-:W-:Y:S01]  /*123d0*/  LOP3.LUT R11, R32.reuse, 0x40, RZ, 0xfc, !PT ;  /* 0x00000040200b7812 */ /* 0x040fe200078efcff */
[----:B------:R-:W0:Y:S01]  /*123e0*/  SHFL.IDX PT, R2, R10, RZ, 0x1c1f ;  /* 0x001c1fff0a027589 */ /* 0x000e2200000e0000 */
[----:B------:R-:W-:Y:S02]  /*123f0*/  @P3 LOP3.LUT R31, R31, 0x200, RZ, 0xfc, !PT ;  /* 0x000002001f1f3812 */ /* 0x000fe400078efcff */
[----:B------:R-:W-:Y:S01]  /*12400*/  LOP3.LUT R8, R32, 0x80, RZ, 0xfc, !PT ;  /* 0x0000008020087812 */ /* 0x000fe200078efcff */
[----:B------:R-:W-:Y:S01]  /*12410*/  SHFL.IDX PT, R14, R5, 0x3, 0x1c1f ;  /* 0x007c1f00050e7f89 */ /* 0x000fe200000e0000 */
[----:B------:R-:W-:-:S03]  /*12420*/  LOP3.LUT P3, RZ, R31, 0x20, RZ, 0xc0, !PT ;  /* 0x000000201fff7812 */ /* 0x000fc6000786c0ff */
[----:B------:R-:W-:Y:S10]  /*12430*/  SHFL.IDX PT, R7, R7, RZ, 0x1c1f ;  /* 0x001c1fff07077589 */ /* 0x000ff400000e0000 */
[----:B----4-:R-:W-:-:S02]  /*12440*/  @P3 IADD3 R3, P0, R32, R3, RZ ;  /* 0x0000000320033210 */ /* 0x010fc40007f1e0ff */
[-C--:B-----5:R-:W-:Y:S02]  /*12450*/  ISETP.GE.AND P6, PT, R32, R9.reuse, PT ;  /* 0x000000092000720c */ /* 0x0a0fe40003fc6270 */
[-C--:B------:R-:W-:Y:S01]  /*12460*/  ISETP.GE.AND P2, PT, R11, R9.reuse, PT ;  /* 0x000000090b00720c */ /* 0x080fe20003f46270 */
[----:B0-----:R-:W-:Y:S01]  /*12470*/  @P3 IMAD.X R2, RZ, RZ, R2, P0 ;  /* 0x000000ffff023224 */ /* 0x001fe200000e0602 */
[----:B------:R-:W-:-:S04]  /*12480*/  ISETP.GE.AND P1, PT, R8, R9, PT ;  /* 0x000000090800720c */ /* 0x000fc80003f26270 */
[----:B------:R-:W-:-:S04]  /*12490*/  @P3 LOP3.LUT R3, R3, R2, RZ, 0x3c, !PT ;  /* 0x0000000203033212 */ /* 0x000fc800078e3cff */
[----:B------:R-:W-:-:S04]  /*124a0*/  @P3 LOP3.LUT R2, R3, R2, RZ, 0x3c, !PT ;  /* 0x0000000203023212 */ /* 0x000fc800078e3cff */
[----:B------:R-:W-:-:S05]  /*124b0*/  @P3 LOP3.LUT R3, R3, R2, RZ, 0x3c, !PT ;  /* 0x0000000203033212 */ /* 0x000fca00078e3cff */
[----:B------:R-:W-:Y:S04]  /*124c0*/  @P3 LDGSTS.E.BYPASS.LTC128B.128 [R0+0x24200], desc[UR50][R2.64], !P6 ;  /* 0x2420000002003fae */ /* 0x000fe8000f101d72 */
[----:B------:R-:W-:Y:S04]  /*124d0*/  @P3 LDGSTS.E.BYPASS.LTC128B.128 [R0+0x26a00], desc[UR50][R2.64+0x40], !P2 ;  /* 0x26a0004002003fae */ /* 0x000fe8000d101d72 */
[----:B------:R0:W-:Y:S01]  /*124e0*/  @P3 LDGSTS.E.BYPASS.LTC128B.128 [R0+0x29200], desc[UR50][R2.64+0x80], !P1 ;  /* 0x2920008002003fae */ /* 0x0001e2000c901d72 */
[----:B------:R-:W-:-:S03]  /*124f0*/  LOP3.LUT P3, RZ, R31, 0x200, RZ, 0xc0, !PT ;  /* 0x000002001fff7812 */ /* 0x000fc6000786c0ff */
[----:B0-----:R-:W0:Y:S04]  /*12500*/  SHFL.IDX PT, R3, R5, 0x1, 0x1c1f ;  /* 0x003c1f0005037f89 */ /* 0x001e2800000e0000 */
[----:B------:R-:W4:Y:S01]  /*12510*/  SHFL.IDX PT, R2, R10, 0x1, 0x1c1f ;  /* 0x003c1f000a027f89 */ /* 0x000f2200000e0000 */
[----:B0-----:R-:W-:-:S05]  /*12520*/  @P5 IADD3 R3, P0, R32, R3, RZ ;  /* 0x0000000320035210 */ /* 0x001fca0007f1e0ff */
[----:B----4-:R-:W-:-:S05]  /*12530*/  @P5 IMAD.X R2, RZ, RZ, R2, P0 ;  /* 0x000000ffff025224 */ /* 0x010fca00000e0602 */
[----:B------:R-:W-:-:S04]  /*12540*/  @P5 LOP3.LUT R3, R3, R2, RZ, 0x3c, !PT ;  /* 0x0000000203035212 */ /* 0x000fc800078e3cff */
[----:B------:R-:W-:-:S04]  /*12550*/  @P5 LOP3.LUT R2, R3, R2, RZ, 0x3c, !PT ;  /* 0x0000000203025212 */ /* 0x000fc800078e3cff */
[----:B------:R-:W-:-:S05]  /*12560*/  @P5 LOP3.LUT R3, R3, R2, RZ, 0x3c, !PT ;  /* 0x0000000203035212 */ /* 0x000fca00078e3cff */
[----:B------:R-:W-:Y:S04]  /*12570*/  @P5 LDGSTS.E.BYPASS.LTC128B.128 [R0+0x24a00], desc[UR50][R2.64], !P6 ;  /* 0x24a0000002005fae */ /* 0x000fe8000f101d72 */
[----:B------:R-:W-:Y:S04]  /*12580*/  @P5 LDGSTS.E.BYPASS.LTC128B.128 [R0+0x27200], desc[UR50][R2.64+0x40], !P2 ;  /* 0x2720004002005fae */ /* 0x000fe8000d101d72 */
[----:B------:R0:W-:Y:S04]  /*12590*/  @P5 LDGSTS.E.BYPASS.LTC128B.128 [R0+0x29a00], desc[UR50][R2.64+0x80], !P1 ;  /* 0x29a0008002005fae */ /* 0x0001e8000c901d72 */
[----:B0-----:R-:W0:Y:S04]  /*125a0*/  SHFL.IDX PT, R3, R5, 0x2, 0x1c1f ;  /* 0x005c1f0005037f89 */ /* 0x001e2800000e0000 */
[----:B------:R-:W4:Y:S04]  /*125b0*/  SHFL.IDX PT, R2, R10, 0x2, 0x1c1f ;  /* 0x005c1f000a027f89 */ /* 0x000f2800000e0000 */
[----:B------:R-:W5:Y:S01]  /*125c0*/  SHFL.IDX PT, R10, R10, 0x3, 0x1c1f ;  /* 0x007c1f000a0a7f89 */ /* 0x000f6200000e0000 */
[----:B0-----:R-:W-:-:S05]  /*125d0*/  @P4 IADD3 R3, P0, R32, R3, RZ ;  /* 0x0000000320034210 */ /* 0x001fca0007f1e0ff */
[----:B----4-:R-:W-:Y:S01]  /*125e0*/  @P4 IMAD.X R2, RZ, RZ, R2, P0 ;  /* 0x000000ffff024224 */ /* 0x010fe200000e0602 */
[----:B------:R-:W-:-:S04]  /*125f0*/  @P3 IADD3 R14, P0, R32, R14, RZ ;  /* 0x0000000e200e3210 */ /* 0x000fc80007f1e0ff */
[----:B------:R-:W-:Y:S01]  /*12600*/  @P4 LOP3.LUT R3, R3, R2, RZ, 0x3c, !PT ;  /* 0x0000000203034212 */ /* 0x000fe200078e3cff */
[----:B-----5:R-:W-:-:S03]  /*12610*/  @P3 IMAD.X R9, RZ, RZ, R10, P0 ;  /* 0x000000ffff093224 */ /* 0x020fc600000e060a */
[----:B------:R-:W-:-:S04]  /*12620*/  @P4 LOP3.LUT R2, R3, R2, RZ, 0x3c, !PT ;  /* 0x0000000203024212 */ /* 0x000fc800078e3cff */
[----:B------:R-:W-:-:S05]  /*12630*/  @P4 LOP3.LUT R3, R3, R2, RZ, 0x3c, !PT ;  /* 0x0000000203034212 */ /* 0x000fca00078e3cff */
[----:B------:R-:W-:Y:S04]  /*12640*/  @P4 LDGSTS.E.BYPASS.LTC128B.128 [R0+0x25200], desc[UR50][R2.64], !P6 ;  /* 0x2520000002004fae */ /* 0x000fe8000f101d72 */
[----:B------:R-:W-:Y:S04]  /*12650*/  @P4 LDGSTS.E.BYPASS.LTC128B.128 [R0+0x27a00], desc[UR50][R2.64+0x40], !P2 ;  /* 0x27a0004002004fae */ /* 0x000fe8000d101d72 */
[----:B------:R0:W-:Y:S02]  /*12660*/  @P4 LDGSTS.E.BYPASS.LTC128B.128 [R0+0x2a200], desc[UR50][R2.64+0x80], !P1 ;  /* 0x2a20008002004fae */ /* 0x0001e4000c901d72 */
[----:B0-----:R-:W-:-:S02]  /*12670*/  @P3 IMAD.MOV.U32 R2, RZ, RZ, R14 ;  /* 0x000000ffff023224 */ /* 0x001fc400078e000e */
[----:B------:R-:W-:Y:S01]  /*12680*/  @P3 IMAD.MOV.U32 R3, RZ, RZ, R9 ;  /* 0x000000ffff033224 */ /* 0x000fe200078e0009 */
[----:B------:R0:W4:Y:S04]  /*12690*/  SHFL.IDX PT, R14, R6, RZ, 0x1c1f ;  /* 0x001c1fff060e7589 */ /* 0x00012800000e0000 */
[----:B------:R0:W-:Y:S04]  /*126a0*/  @P3 LDGSTS.E.BYPASS.LTC128B.128 [R0+0x25a00], desc[UR50][R2.64], !P6 ;  /* 0x25a0000002003fae */ /* 0x0001e8000f101d72 */
[----:B------:R0:W-:Y:S04]  /*126b0*/  @P3 LDGSTS.E.BYPASS.LTC128B.128 [R0+0x28200], desc[UR50][R2.64+0x40], !P2 ;  /* 0x2820004002003fae */ /* 0x0001e8000d101d72 */
[----:B------:R0:W-:Y:S02]  /*126c0*/  @P3 LDGSTS.E.BYPASS.LTC128B.128 [R0+0x2aa00], desc[UR50][R2.64+0x80], !P1 ;  /* 0x2aa0008002003fae */ /* 0x0001e4000c901d72 */
.L_x_359:
[----:B------:R-:W-:Y:S01]  /*126d0*/  LOP3.LUT P0, RZ, R31, 0x80, RZ, 0xc0, !PT ;  /* 0x000000801fff7812 */ /* 0x000fe2000780c0ff */
[----:B------:R-:W-:-:S12]  /*126e0*/  BSSY B0, `(.L_x_264) ;  /* 0x0000010000007945 */ /* 0x000fd80003800000 */
[----:B------:R-:W-:Y:S05]  /*126f0*/  @!P0 BRA `(.L_x_265) ;  /* 0x0000000000388947 */ /* 0x000fea0003800000 */
[----:B0-----:R-:W0:Y:S01]  /*12700*/  LDC R6, c[0x0][0x2f4] ;  /* 0x0000bd00ff067b82 */ /* 0x001e220000000800 */
[C---:B------:R-:W-:Y:S02]  /*12710*/  LOP3.LUT R8, R32.reuse, 0x40, RZ, 0xfc, !PT ;  /* 0x0000004020087812 */ /* 0x040fe400078efcff */
[C---:B------:R-:W-:Y:S02]  /*12720*/  LOP3.LUT R5, R32.reuse, 0x80, RZ, 0xfc, !PT ;  /* 0x0000008020057812 */ /* 0x040fe400078efcff */
[----:B----4-:R-:W-:-:S05]  /*12730*/  IADD3 R2, P0, R32, R14, RZ ;  /* 0x0000000e20027210 */ /* 0x010fca0007f1e0ff */
[----:B------:R-:W-:Y:S01]  /*12740*/  IMAD.X R3, RZ, RZ, R7, P0 ;  /* 0x000000ffff037224 */ /* 0x000fe200000e0607 */
[-C--:B0-----:R-:W-:Y:S02]  /*12750*/  ISETP.GE.AND P3, PT, R32, R6.reuse, PT ;  /* 0x000000062000720c */ /* 0x081fe40003f66270 */
        /* <DEDUP_REMOVED lines=8> */
.L_x_265:
[----:B------:R-:W-:Y:S05]  /*127e0*/  BSYNC B0 ;  /* 0x0000000000007941 */ /* 0x000fea0003800000 */
.L_x_264:
[----:B------:R-:W-:Y:S01]  /*127f0*/  NOP ;  /* 0x0000000000007918 */ /* 0x000fe20000000000 */
[----:B------:R-:W-:-:S13]  /*12800*/  PLOP3.LUT P0, PT, PT, PT, PT, 0x80, 0x0 ;  /* 0x000000000000781c */ /* 0x000fda0003f0f070 */
.L_x_266:
[----:B------:R-:W-:Y:S02]  /*12810*/  PLOP3.LUT P1, PT, P1, P0, PT, 0xa2, 0x0 ;  /* 0x000000000000781c */ /* 0x000fe40000f21472 */
[----:B------:R-:W-:-:S08]  /*12820*/  @P0 R2UR P1, UR4, R4 ;  /* 0x00000000040402ca */ /* 0x000fd00000020000 */
[----:B------:R-:W-:-:S05]  /*12830*/  @P0 PLOP3.LUT P0, PT, P1, PT, PT, 0x80, 0x0 ;  /* 0x000000000000081c */ /* 0x000fca0000f0f070 */
[----:B------:R-:W-:Y:S01]  /*12840*/  @!P1 SYNCS.ARRIVE.TRANS64.RED.A0T1 RZ, [UR4+0x33430], RZ ;  /* 0x033430ffffff99a7 */ /* 0x000fe20008200404 */
[----:B------:R-:W-:Y:S07]  /*12850*/  @!P1 ARRIVES.LDGSTSBAR.64.TRANSCNT [UR4+0x33430] ;  /* 0x03343000ff0099b0 */ /* 0x000fee0008000a84 */
[----:B------:R-:W-:Y:S05]  /*12860*/  @P0 BRA.U.ANY `(.L_x_266) ;  /* 0xfffffffd00e80947 */ /* 0x000fea000393ffff */
[----:B------:R-:W-:Y:S01]  /*12870*/  NOP ;  /* 0x0000000000007918 */ /* 0x000fe20000000000 */
[----:B0-----:R-:W-:-:S05]  /*12880*/  IMAD.U32 R0, RZ, RZ, UR43 ;  /* 0x0000002bff007e24 */ /* 0x001fca000f8e00ff */
[----:B------:R-:W-:-:S13]  /*12890*/  ISETP.NE.AND P2, PT, R0, 0x3, PT ;  /* 0x000000030000780c */ /* 0x000fda0003f45270 */
[----:B------:R-:W-:Y:S05]  /*128a0*/  @!P2 BRA `(.L_x_267) ;  /* 0x000000000004a947 */ /* 0x000fea0003800000 */
[----:B------:R-:W-:Y:S01]  /*128b0*/  BPT.TRAP 0x1 ;  /* 0x000000040000795c */ /* 0x000fe20000300000 */
.L_x_267:
[----:B------:R0:W-:Y:S02]  /*128c0*/  SYNCS.ARRIVE.TRANS64.A1T0 RZ, [R4+URZ+0x33430], RZ ;  /* 0x033430ff04ff79a7 */ /* 0x0001e4000810003f */
[----:B------:R-:W-:Y:S05]  /*128d0*/  WARPSYNC.ALL ;  /* 0x0000000000007948 */ /* 0x000fea0003800000 */
[----:B------:R-:W-:Y:S01]  /*128e0*/  VIADD R0, R16, 0x1e200 ;  /* 0x0001e20010007836 */ /* 0x000fe20000000000 */
[----:B------:R-:W-:Y:S01]  /*128f0*/  USHF.R.S32.HI UR4, URZ, 0x1f, UR38 ;  /* 0x0000001f3f047899 */ /* 0x000fe20008011426 */
[----:B------:R-:W-:Y:S01]  /*12900*/  BAR.SYNC.DEFER_BLOCKING 0x8, 0x180 ;  /* 0x0206000000007b1d */ /* 0x000fe20000010000 */
[----:B------:R-:W-:Y:S02]  /*12910*/  UISETP.NE.AND UP0, UPT, UR47, URZ, UPT ;  /* 0x0000003f2f00728c */ /* 0x000fe4000bf05270 */
[----:B------:R-:W-:-:S02]  /*12920*/  LOP3.LUT P0, RZ, R0, 0x1bf, RZ, 0xc0, !PT ;  /* 0x000001bf00ff7812 */ /* 0x000fc4000780c0ff */
[----:B------:R-:W-:Y:S01]  /*12930*/  USEL UR40, UR40, URZ, !UP0 ;  /* 0x0000003f28287287 */ /* 0x000fe2000c000000 */
[----:B------:R-:W-:Y:S01]  /*12940*/  BSSY B6, `(.L_x_268) ;  /* 0x0000018000067945 */ /* 0x000fe20003800000 */
[----:B------:R-:W-:Y:S02]  /*12950*/  ULDC.64 UR6, c[0x0][0x298] ;  /* 0x0000a60000067ab9 */ /* 0x000fe40000000a00 */
[----:B------:R-:W-:Y:S02]  /*12960*/  UIMAD UR4, UR4, UR6, URZ ;  /* 0x00000006040472a4 */ /* 0x000fe4000f8e023f */
[----:B------:R-:W-:Y:S02]  /*12970*/  UIMAD.WIDE.U32 UR36, UR38, UR6, URZ ;  /* 0x00000006262472a5 */ /* 0x000fe4000f8e003f */
[----:B------:R-:W-:Y:S02]  /*12980*/  UIMAD UR4, UR38, UR7, UR4 ;  /* 0x00000007260472a4 */ /* 0x000fe4000f8e0204 */
[----:B------:R-:W-:-:S02]  /*12990*/  USEL UR38, UR41, URZ, !UP0 ;  /* 0x0000003f29267287 */ /* 0x000fc4000c000000 */
[----:B------:R-:W-:Y:S01]  /*129a0*/  UIADD3 UR41, UR37, UR4, URZ ;  /* 0x0000000425297290 */ /* 0x000fe2000fffe03f */
[----:B------:R-:W-:Y:S11]  /*129b0*/  @!P0 BRA `(.L_x_269) ;  /* 0x0000000000408947 */ /* 0x000ff60003800000 */
[----:B------:R-:W-:Y:S01]  /*129c0*/  MOV R2, 0x0 ;  /* 0x0000000000027802 */ /* 0x000fe20000000f00 */
[----:B------:R-:W-:Y:S01]  /*129d0*/  ULDC.64 UR6, c[0x4][0xc0] ;  /* 0x0100300000067ab9 */ /* 0x000fe20000000a00 */
[----:B------:R-:W-:Y:S01]  /*129e0*/  ULDC.64 UR8, c[0x4][0xc8] ;  /* 0x0100320000087ab9 */ /* 0x000fe20000000a00 */
[----:B------:R-:W-:Y:S01]  /*129f0*/  ULDC.64 UR4, c[0x4][0x28] ;  /* 0x01000a0000047ab9 */ /* 0x000fe20000000a00 */
[----:B0-23--:R-:W-:Y:S02]  /*12a00*/  IMAD.U32 R4, RZ, RZ, UR6 ;  /* 0x00000006ff047e24 */ /* 0x00dfe4000f8e00ff */
[----:B------:R-:W0:Y:S01]  /*12a10*/  LDC.64 R2, c[0x4][R2] ;  /* 0x0100000002027b82 */ /* 0x000e220000000a00 */
        /* <DEDUP_REMOVED lines=8> */
[----:B-1----:R-:W-:-:S07]  /*12aa0*/  LEPC R20, `(.L_x_269) ;  /* 0x000000001014794e */ /* 0x002fce0000000000 */
[----:B0---4-:R-:W-:Y:S05]  /*12ab0*/  CALL.ABS.NOINC R2 ;  /* 0x0000000002007343 */ /* 0x011fea0003c00000 */
.L_x_269:
[----:B------:R-:W-:Y:S05]  /*12ac0*/  BSYNC B6 ;  /* 0x0000000000067941 */ /* 0x000fea0003800000 */
.L_x_268:
[----:B------:R-:W2:Y:S01]  /*12ad0*/  LDL.LU R19, [R1+0x4] ;  /* 0x0000040001137983 */ /* 0x000ea20000300800 */
[----:B------:R-:W0:Y:S01]  /*12ae0*/  LDC R6, c[0x0][0x448] ;  /* 0x00011200ff067b82 */ /* 0x000e220000000800 */
[----:B------:R-:W1:Y:S01]  /*12af0*/  S2R R2, SR_TID.X ;  /* 0x0000000000027919 */ /* 0x000e620000002100 */
[----:B------:R-:W3:Y:S01]  /*12b00*/  S2R R18, SR_TID.X ;  /* 0x0000000000127919 */ /* 0x000ee20000002100 */
[----:B------:R-:W-:Y:S01]  /*12b10*/  R2UR UR8, R17 ;  /* 0x00000000110872ca */ /* 0x000fe200000e0000 */
[----:B------:R-:W-:Y:S01]  /*12b20*/  ULDC.64 UR6, c[0x0][0x2d8] ;  /* 0x0000b60000067ab9 */ /* 0x000fe20000000a00 */
[----:B------:R0:W5:Y:S02]  /*12b30*/  LDL R8, [R1+0x18] ;  /* 0x0000180001087983 */ /* 0x0001640000100800 */
[----:B0-----:R-:W-:Y:S02]  /*12b40*/  ISETP.NE.AND P0, PT, R6, 0x1, PT ;  /* 0x000000010600780c */ /* 0x001fe40003f05270 */
[----:B-1----:R-:W-:-:S11]  /*12b50*/  LOP3.LUT R2, R2, 0x7f, RZ, 0xc0, !PT ;  /* 0x0000007f02027812 */ /* 0x002fd600078ec0ff */
[----:B------:R-:W0:Y:S01]  /*12b60*/  @P0 LDC R3, c[0x0][0x450] ;  /* 0x00011400ff030b82 */ /* 0x000e220000000800 */
[----:B------:R-:W-:Y:S01]  /*12b70*/  SHF.R.U32.HI R2, RZ, 0x2, R2 ;  /* 0x00000002ff027819 */ /* 0x000fe20000011602 */
[----:B---3--:R-:W-:-:S05]  /*12b80*/  IMAD.SHL.U32 R18, R18, 0x20, RZ ;  /* 0x0000002012127824 */ /* 0x008fca00078e00ff */
[----:B------:R-:W-:Y:S02]  /*12b90*/  LOP3.LUT R18, R2, 0x60, R18, 0xf8, !PT ;  /* 0x0000006002127812 */ /* 0x000fe400078ef812 */
[----:B------:R-:W1:Y:S01]  /*12ba0*/  @P0 LDC R2, c[0x0][0x44c] ;  /* 0x00011300ff020b82 */ /* 0x000e620000000800 */
[----:B------:R-:W-:Y:S01]  /*12bb0*/  R2UR UR10, R17 ;  /* 0x00000000110a72ca */ /* 0x000fe200000e0000 */
[----:B------:R-:W-:Y:S01]  /*12bc0*/  UMOV UR4, UR36 ;  /* 0x0000002400047c82 */ /* 0x000fe20008000000 */
[----:B------:R-:W-:Y:S02]  /*12bd0*/  UMOV UR5, UR41 ;  /* 0x0000002900057c82 */ /* 0x000fe40008000000 */
[----:B------:R-:W-:-:S03]  /*12be0*/  UIMAD.WIDE.U32 UR4, UR8, UR6, UR4 ;  /* 0x00000006080472a5 */ /* 0x000fc6000f8e0004 */
[----:B------:R-:W-:Y:S02]  /*12bf0*/  ULDC.64 UR8, c[0x0][0x2e0] ;  /* 0x0000b80000087ab9 */ /* 0x000fe40000000a00 */
[----:B------:R-:W-:-:S04]  /*12c00*/  UIMAD UR6, UR40, UR8, URZ ;  /* 0x00000008280672a4 */ /* 0x000fc8000f8e023f */
[----:B------:R-:W-:Y:S02]  /*12c10*/  UIMAD UR5, UR10, UR7, UR5 ;  /* 0x000000070a0572a4 */ /* 0x000fe4000f8e0205 */
[----:B------:R-:W-:Y:S02]  /*12c20*/  UIMAD UR6, UR38, UR9, UR6 ;  /* 0x00000009260672a4 */ /* 0x000fe4000f8e0206 */
[----:B------:R-:W-:-:S04]  /*12c30*/  UIMAD.WIDE.U32 UR4, UR38, UR8, UR4 ;  /* 0x00000008260472a5 */ /* 0x000fc8000f8e0004 */
[----:B------:R-:W-:-:S03]  /*12c40*/  UIADD3 UR5, UR5, UR6, URZ ;  /* 0x0000000605057290 */ /* 0x000fc6000fffe03f */
[----:B------:R-:W-:Y:S01]  /*12c50*/  ULDC.64 UR6, c[0x0][0x2d0] ;  /* 0x0000b40000067ab9 */ /* 0x000fe20000000a00 */
[C---:B------:R-:W-:Y:S02]  /*12c60*/  LOP3.LUT R10, R32.reuse, 0x40, RZ, 0xfc, !PT ;  /* 0x00000040200a7812 */ /* 0x040fe400078efcff */
[----:B------:R-:W-:Y:S01]  /*12c70*/  LOP3.LUT R11, R32, 0x80, RZ, 0xfc, !PT ;  /* 0x00000080200b7812 */ /* 0x000fe200078efcff */
[----:B--2---:R-:W-:-:S05]  /*12c80*/  IMAD.SHL.U32 R5, R19, 0x80, RZ ;  /* 0x0000008013057824 */ /* 0x004fca00078e00ff */
[----:B------:R-:W-:-:S05]  /*12c90*/  LOP3.LUT R9, R18, R5, RZ, 0xfc, !PT ;  /* 0x0000000512097212 */ /* 0x000fca00078efcff */
[----:B-1----:R-:W-:-:S04]  /*12ca0*/  @P0 IMAD.HI.U32 R2, R9, R2, RZ ;  /* 0x0000000209020227 */ /* 0x002fc800078e00ff */
[----:B------:R-:W-:Y:S01]  /*12cb0*/  IMAD.MOV.U32 R0, RZ, RZ, R9 ;  /* 0x000000ffff007224 */ /* 0x000fe200078e0009 */
[----:B0-----:R-:W-:Y:S01]  /*12cc0*/  @P0 SHF.R.U32.HI R0, RZ, R3, R2 ;  /* 0x00000003ff000219 */ /* 0x001fe20000011602 */
[----:B------:R-:W0:Y:S03]  /*12cd0*/  S2R R18, SR_TID.X ;  /* 0x0000000000127919 */ /* 0x000e260000002100 */
[--C-:B------:R-:W-:Y:S01]  /*12ce0*/  SHF.R.S32.HI R2, RZ, 0x1f, R0.reuse ;  /* 0x0000001fff027819 */ /* 0x100fe20000011400 */
[----:B------:R-:W-:Y:S02]  /*12cf0*/  IMAD.U32 R3, RZ, RZ, UR6 ;  /* 0x00000006ff037e24 */ /* 0x000fe4000f8e00ff */
[----:B------:R-:W-:Y:S02]  /*12d00*/  IMAD.MOV R4, RZ, RZ, -R0 ;  /* 0x000000ffff047224 */ /* 0x000fe400078e0a00 */
[----:B------:R-:W-:-:S02]  /*12d10*/  IMAD R7, R2, UR6, RZ ;  /* 0x0000000602077c24 */ /* 0x000fc4000f8e02ff */
[----:B------:R-:W-:Y:S01]  /*12d20*/  IMAD.WIDE.U32 R2, R0, R3, UR4 ;  /* 0x0000000400027e25 */ /* 0x000fe2000f8e0003 */
[----:B------:R-:W-:-:S03]  /*12d30*/  ULDC.64 UR4, c[0x0][0x2c8] ;  /* 0x0000b20000047ab9 */ /* 0x000fc60000000a00 */
[----:B------:R-:W-:Y:S02]  /*12d40*/  IMAD R7, R0, UR7, R7 ;  /* 0x0000000700077c24 */ /* 0x000fe4000f8e0207 */
[----:B------:R-:W-:Y:S02]  /*12d50*/  IMAD R0, R6, R4, R9 ;  /* 0x0000000406007224 */ /* 0x000fe400078e0209 */
[----:B------:R-:W-:-:S03]  /*12d60*/  IMAD.IADD R3, R3, 0x1, R7 ;  /* 0x0000000103037824 */ /* 0x000fc600078e0207 */
[----:B------:R-:W-:Y:S01]  /*12d70*/  SHF.R.S32.HI R4, RZ, 0x1f, R0 ;  /* 0x0000001fff047819 */ /* 0x000fe20000011400 */
[----:B------:R-:W-:-:S04]  /*12d80*/  IMAD.WIDE.U32 R2, R0, UR4, R2 ;  /* 0x0000000400027c25 */ /* 0x000fc8000f8e0002 */
[----:B------:R-:W-:-:S04]  /*12d90*/  IMAD R7, R4, UR4, RZ ;  /* 0x0000000404077c24 */ /* 0x000fc8000f8e02ff */
[----:B------:R-:W-:Y:S01]  /*12da0*/  IMAD R7, R0, UR5, R7 ;  /* 0x0000000500077c24 */ /* 0x000fe2000f8e0207 */
[----:B------:R-:W-:Y:S02]  /*12db0*/  ULDC.64 UR4, c[0x0][0x280] ;  /* 0x0000a00000047ab9 */ /* 0x000fe40000000a00 */
[----:B------:R-:W-:Y:S01]  /*12dc0*/  IADD3 R0, P0, R2, UR4, RZ ;  /* 0x0000000402007c10 */ /* 0x000fe2000ff1e0ff */
[----:B------:R-:W-:Y:S01]  /*12dd0*/  ULDC UR4, c[0x0][0x2b8] ;  /* 0x0000ae0000047ab9 */ /* 0x000fe20000000800 */
[----:B0-----:R-:W-:Y:S02]  /*12de0*/  LOP3.LUT R18, R18, 0x7f, RZ, 0xc0, !PT ;  /* 0x0000007f12127812 */ /* 0x001fe400078ec0ff */
[----:B------:R-:W-:Y:S01]  /*12df0*/  IADD3.X R4, R3, UR5, R7, P0, !PT ;  /* 0x0000000503047c10 */ /* 0x000fe200087fe407 */
[----:B------:R-:W-:Y:S01]  /*12e00*/  UMOV UR5, 0xffffffff ;  /* 0xffffffff00057882 */ /* 0x000fe20000000000 */
[----:B------:R-:W-:Y:S02]  /*12e10*/  ISETP.GE.AND P3, PT, R32, UR4, PT ;  /* 0x0000000420007c0c */ /* 0x000fe4000bf66270 */
[----:B------:R-:W-:-:S02]  /*12e20*/  ISETP.GE.AND P2, PT, R10, UR4, PT ;  /* 0x000000040a007c0c */ /* 0x000fc4000bf46270 */
[----:B------:R-:W-:Y:S02]  /*12e30*/  ISETP.GE.AND P1, PT, R11, UR4, PT ;  /* 0x000000040b007c0c */ /* 0x000fe4000bf26270 */
[----:B------:R-:W-:Y:S01]  /*12e40*/  SHF.R.U32.HI R10, RZ, 0x2, R18 ;  /* 0x00000002ff0a7819 */ /* 0x000fe20000011612 */
[----:B------:R-:W-:Y:S10]  /*12e50*/  BRA.DIV UR5, `(.L_x_270) ;  /* 0x0000004a05a07947 */ /* 0x000ff4000b800000 */
[----:B----4-:R-:W0:Y:S01]  /*12e60*/  SHFL.IDX PT, R14, R0, RZ, 0x1c1f ;  /* 0x001c1fff000e7589 */ /* 0x010e2200000e0000 */
[----:B------:R-:W-:Y:S02]  /*12e70*/  IMAD R28, R28, R6, RZ ;  /* 0x000000061c1c7224 */ /* 0x000fe400078e02ff */
[----:B------:R-:W-:Y:S01]  /*12e80*/  IMAD.IADD R5, R10, 0x1, R5 ;  /* 0x000000010a057824 */ /* 0x000fe200078e0205 */
[----:B------:R-:W1:Y:S03]  /*12e90*/  SHFL.IDX PT, R2, R4, RZ, 0x1c1f ;  /* 0x001c1fff04027589 */ /* 0x000e6600000e0000 */
[C---:B------:R-:W-:Y:S01]  /*12ea0*/  VIADD R7, R5.reuse, 0x20 ;  /* 0x0000002005077836 */ /* 0x040fe20000000000 */
[----:B------:R-:W-:-:S13]  /*12eb0*/  ISETP.GE.AND P0, PT, R5, R28, PT ;  /* 0x0000001c0500720c */ /* 0x000fda0003f06270 */
[----:B0-----:R-:W-:-:S05]  /*12ec0*/  @!P0 IADD3 R14, P4, R32, R14, RZ ;  /* 0x0000000e200e8210 */ /* 0x001fca0007f9e0ff */
[----:B-1----:R-:W-:Y:S02]  /*12ed0*/  @!P0 IMAD.X R3, RZ, RZ, R2, P4 ;  /* 0x000000ffff038224 */ /* 0x002fe400020e0602 */
[----:B------:R-:W-:Y:S02]  /*12ee0*/  @!P0 IMAD.MOV.U32 R2, RZ, RZ, R14 ;  /* 0x000000ffff028224 */ /* 0x000fe400078e000e */
[----:B------:R-:W0:Y:S04]  /*12ef0*/  SHFL.IDX PT, R14, R0, 0x1, 0x1c1f ;  /* 0x003c1f00000e7f89 */ /* 0x000e2800000e0000 */
[----:B-----5:R-:W-:Y:S04]  /*12f00*/  @!P0 LDGSTS.E.BYPASS.LTC128B.128 [R8+0x1e200], desc[UR50][R2.64], !P3 ;  /* 0x1e20000002088fae */ /* 0x020fe8000d901d72 */
[----:B------:R-:W-:Y:S04]  /*12f10*/  @!P0 LDGSTS.E.BYPASS.LTC128B.128 [R8+0x20200], desc[UR50][R2.64+0x40], !P2 ;  /* 0x2020004002088fae */ /* 0x000fe8000d101d72 */
[----:B------:R1:W-:Y:S01]  /*12f20*/  @!P0 LDGSTS.E.BYPASS.LTC128B.128 [R8+0x22200], desc[UR50][R2.64+0x80], !P1 ;  /* 0x2220008002088fae */ /* 0x0003e2000c901d72 */
[----:B------:R-:W-:-:S03]  /*12f30*/  ISETP.GE.AND P0, PT, R7, R28, PT ;  /* 0x0000001c0700720c */ /* 0x000fc60003f06270 */
[----:B-1----:R-:W1:Y:S10]  /*12f40*/  SHFL.IDX PT, R2, R4, 0x1, 0x1c1f ;  /* 0x003c1f0004027f89 */ /* 0x002e7400000e0000 */
[----:B0-----:R-:W-:-:S05]  /*12f50*/  @!P0 IADD3 R14, P4, R32, R14, RZ ;  /* 0x0000000e200e8210 */ /* 0x001fca0007f9e0ff */
[----:B-1----:R-:W-:Y:S02]  /*12f60*/  @!P0 IMAD.X R7, RZ, RZ, R2, P4 ;  /* 0x000000ffff078224 */ /* 0x002fe400020e0602 */
[----:B------:R-:W-:Y:S02]  /*12f70*/  @!P0 IMAD.MOV.U32 R2, RZ, RZ, R14 ;  /* 0x000000ffff028224 */ /* 0x000fe400078e000e */
[----:B------:R-:W-:Y:S01]  /*12f80*/  @!P0 IMAD.MOV.U32 R3, RZ, RZ, R7 ;  /* 0x000000ffff038224 */ /* 0x000fe200078e0007 */
[----:B------:R-:W0:Y:S01]  /*12f90*/  SHFL.IDX PT, R14, R0, 0x2, 0x1c1f ;  /* 0x005c1f00000e7f89 */ /* 0x000e2200000e0000 */
[----:B------:R-:W-:-:S03]  /*12fa0*/  VIADD R7, R5, 0x40 ;  /* 0x0000004005077836 */ /* 0x000fc60000000000 */
[----:B------:R-:W-:Y:S04]  /*12fb0*/  @!P0 LDGSTS.E.BYPASS.LTC128B.128 [R8+0x1ea00], desc[UR50][R2.64], !P3 ;  /* 0x1ea0000002088fae */ /* 0x000fe8000d901d72 */
[----:B------:R-:W-:Y:S04]  /*12fc0*/  @!P0 LDGSTS.E.BYPASS.LTC128B.128 [R8+0x20a00], desc[UR50][R2.64+0x40], !P2 ;  /* 0x20a0004002088fae */ /* 0x000fe8000d101d72 */
[----:B------:R1:W-:Y:S01]  /*12fd0*/  @!P0 LDGSTS.E.BYPASS.LTC128B.128 [R8+0x22a00], desc[UR50][R2.64+0x80], !P1 ;  /* 0x22a0008002088fae */ /* 0x0003e2000c901d72 */
[----:B------:R-:W-:-:S03]  /*12fe0*/  ISETP.GE.AND P0, PT, R7, R28, PT ;  /* 0x0000001c0700720c */ /* 0x000fc60003f06270 */
[----:B-1----:R-:W1:Y:S10]  /*12ff0*/  SHFL.IDX PT, R2, R4, 0x2, 0x1c1f ;  /* 0x005c1f0004027f89 */ /* 0x002e7400000e0000 */
[----:B0-----:R-:W-:Y:S01]  /*13000*/  @!P0 IADD3 R14, P4, R32, R14, RZ ;  /* 0x0000000e200e8210 */ /* 0x001fe20007f9e0ff */
[----:B------:R-:W0:Y:S04]  /*13010*/  SHFL.IDX PT, R4, R4, 0x3, 0x1c1f ;  /* 0x007c1f0004047f89 */ /* 0x000e2800000e0000 */
[----:B-1----:R-:W-:-:S02]  /*13020*/  @!P0 IMAD.X R7, RZ, RZ, R2, P4 ;  /* 0x000000ffff078224 */ /* 0x002fc400020e0602 */
[----:B------:R-:W-:Y:S02]  /*13030*/  @!P0 IMAD.MOV.U32 R2, RZ, RZ, R14 ;  /* 0x000000ffff028224 */ /* 0x000fe400078e000e */
[----:B------:R-:W-:Y:S01]  /*13040*/  @!P0 IMAD.MOV.U32 R3, RZ, RZ, R7 ;  /* 0x000000ffff038224 */ /* 0x000fe200078e0007 */
[----:B------:R1:W2:Y:S04]  /*13050*/  SHFL.IDX PT, R14, R0, 0x3, 0x1c1f ;  /* 0x007c1f00000e7f89 */ /* 0x0002a800000e0000 */
[----:B------:R1:W-:Y:S04]  /*13060*/  @!P0 LDGSTS.E.BYPASS.LTC128B.128 [R8+0x1f200], desc[UR50][R2.64], !P3 ;  /* 0x1f20000002088fae */ /* 0x0003e8000d901d72 */
[----:B------:R1:W-:Y:S04]  /*13070*/  @!P0 LDGSTS.E.BYPASS.LTC128B.128 [R8+0x21200], desc[UR50][R2.64+0x40], !P2 ;  /* 0x2120004002088fae */ /* 0x0003e8000d101d72 */
[----:B0-----:R1:W-:Y:S02]  /*13080*/  @!P0 LDGSTS.E.BYPASS.LTC128B.128 [R8+0x23200], desc[UR50][R2.64+0x80], !P1 ;  /* 0x2320008002088fae */ /* 0x0013e4000c901d72 */
.L_x_368:
[----:B------:R-:W-:Y:S01]  /*13090*/  VIADD R5, R5, 0x60 ;  /* 0x0000006005057836 */ /* 0x000fe20000000000 */
[----:B------:R-:W-:Y:S04]  /*130a0*/  BSSY B0, `(.L_x_271) ;  /* 0x000000b000007945 */ /* 0x000fe80003800000 */
[----:B------:R-:W-:-:S13]  /*130b0*/  ISETP.GE.AND P0, PT, R5, R28, PT ;  /* 0x0000001c0500720c */ /* 0x000fda0003f06270 */
[----:B------:R-:W-:Y:S05]  /*130c0*/  @P0 BRA `(.L_x_272) ;  /* 0x0000000000200947 */ /* 0x000fea0003800000 */
[----:B-12---:R-:W-:-:S05]  /*130d0*/  IADD3 R2, P0, R32, R14, RZ ;  /* 0x0000000e20027210 */ /* 0x006fca0007f1e0ff */
[----:B------:R-:W-:-:S05]  /*130e0*/  IMAD.X R3, RZ, RZ, R4, P0 ;  /* 0x000000ffff037224 */ /* 0x000fca00000e0604 */
[----:B------:R-:W-:Y:S01]  /*130f0*/  @!PT LDS RZ, [RZ] ;  /* 0x00000000fffff984 */ /* 0x000fe20000000800 */
[----:B------:R-:W-:Y:S01]  /*13100*/  @!PT LDS RZ, [RZ] ;  /* 0x00000000fffff984 */ /* 0x000fe20000000800 */
[----:B------:R-:W-:Y:S01]  /*13110*/  @!PT LDS RZ, [RZ] ;  /* 0x00000000fffff984 */ /* 0x000fe20000000800 */
[----:B------:R0:W-:Y:S04]  /*13120*/  LDGSTS.E.BYPASS.LTC128B.128 [R8+0x1fa00], desc[UR50][R2.64], !P3 ;  /* 0x1fa0000002087fae */ /* 0x0001e8000d901d72 */
[----:B------:R0:W-:Y:S04]  /*13130*/  LDGSTS.E.BYPASS.LTC128B.128 [R8+0x21a00], desc[UR50][R2.64+0x40], !P2 ;  /* 0x21a0004002087fae */ /* 0x0001e8000d101d72 */
[----:B------:R0:W-:Y:S02]  /*13140*/  LDGSTS.E.BYPASS.LTC128B.128 [R8+0x23a00], desc[UR50][R2.64+0x80], !P1 ;  /* 0x23a0008002087fae */ /* 0x0001e4000c901d72 */
.L_x_272:
[----:B------:R-:W-:Y:S05]  /*13150*/  BSYNC B0 ;  /* 0x0000000000007941 */ /* 0x000fea0003800000 */
.L_x_271:
[----:B------:R-:W-:Y:S01]  /*13160*/  NOP ;  /* 0x0000000000007918 */ /* 0x000fe20000000000 */
[----:B------:R-:W-:-:S13]  /*13170*/  PLOP3.LUT P0, PT, PT, PT, PT, 0x80, 0x0 ;  /* 0x000000000000781c */ /* 0x000fda0003f0f070 */
.L_x_273:
[----:B------:R-:W-:Y:S02]  /*13180*/  PLOP3.LUT P1, PT, P1, P0, PT, 0xa2, 0x0 ;  /* 0x000000000000781c */ /* 0x000fe40000f21472 */
[----:B------:R-:W-:-:S08]  /*13190*/  @P0 R2UR P1, UR4, R16 ;  /* 0x00000000100402ca */ /* 0x000fd00000020000 */
[----:B------:R-:W-:-:S05]  /*131a0*/  @P0 PLOP3.LUT P0, PT, P1, PT, PT, 0x80, 0x0 ;  /* 0x000000000000081c */ /* 0x000fca0000f0f070 */
[----:B------:R-:W-:Y:S01]  /*131b0*/  @!P1 SYNCS.ARRIVE.TRANS64.RED.A0T1 RZ, [UR4+0x33400], RZ ;  /* 0x033400ffffff99a7 */ /* 0x000fe20008200404 */
[----:B------:R-:W-:Y:S07]  /*131c0*/  @!P1 ARRIVES.LDGSTSBAR.64.TRANSCNT [UR4+0x33400] ;  /* 0x03340000ff0099b0 */ /* 0x000fee0008000a84 */
[----:B------:R-:W-:Y:S05]  /*131d0*/  @P0 BRA.U.ANY `(.L_x_273) ;  /* 0xfffffffd00e80947 */ /* 0x000fea000393ffff */
[----:B01----:R-:W3:Y:S02]  /*131e0*/  LDL.LU R2, [R1+0x1c] ;  /* 0x00001c0001027983 */ /* 0x003ee40000300800 */
[----:B---3--:R-:W-:-:S05]  /*131f0*/  VIADD R2, R2, 0x1 ;  /* 0x0000000102027836 */ /* 0x008fca0000000000 */
[----:B------:R0:W-:Y:S01]  /*13200*/  STL [R1+0x1c], R2 ;  /* 0x00001c0201007387 */ /* 0x0001e20000100800 */
[----:B------:R-:W-:-:S04]  /*13210*/  LEA.HI R0, R2, R2, RZ, 0x1 ;  /* 0x0000000202007211 */ /* 0x000fc800078f08ff */
[----:B------:R-:W-:-:S05]  /*13220*/  LOP3.LUT R0, R0, 0xfffffffe, RZ, 0xc0, !PT ;  /* 0xfffffffe00007812 */ /* 0x000fca00078ec0ff */
[----:B------:R-:W-:-:S05]  /*13230*/  IMAD.IADD R0, R2, 0x1, -R0 ;  /* 0x0000000102007824 */ /* 0x000fca00078e0a00 */
[----:B------:R-:W-:Y:S01]  /*13240*/  SHF.L.U32 R3, R0, 0x1f, RZ ;  /* 0x0000001f00037819 */ /* 0x000fe200000006ff */
[----:B------:R-:W-:Y:S01]  /*13250*/  NOP ;  /* 0x0000000000007918 */ /* 0x000fe20000000000 */
[----:B------:R0:W-:Y:S01]  /*13260*/  SYNCS.ARRIVE.TRANS64.A1T0 RZ, [R16+URZ+0x33400], RZ ;  /* 0x033400ff10ff79a7 */ /* 0x0001e2000810003f */
[----:B------:R-:W-:Y:S01]  /*13270*/  BSSY B0, `(.L_x_274) ;  /* 0x0000003000007945 */ /* 0x000fe20003800000 */
[----:B------:R-:W1:Y:S03]  /*13280*/  SYNCS.PHASECHK.TRANS64.TRYWAIT P0, [R16+URZ+0x33420], R3 ;  /* 0x03342003100075a7 */ /* 0x000e66000800017f */
[----:B01----:R-:W-:Y:S05]  /*13290*/  @!P0 BRA `(.L_x_275) ;  /* 0x0000004800cc8947 */ /* 0x003fea0003800000 */
.L_x_369:
[----:B------:R-:W-:Y:S05]  /*132a0*/  BSYNC B0 ;  /* 0x0000000000007941 */ /* 0x000fea0003800000 */
.L_x_274:
[----:B------:R-:W-:-:S06]  /*132b0*/  UIADD3 UR4, UR46, -0x2, URZ ;  /* 0xfffffffe2e047890 */ /* 0x000fcc000fffe03f */
[----:B------:R-:W-:-:S13]  /*132c0*/  ISETP.LE.AND P0, PT, R36, UR4, PT ;  /* 0x0000000424007c0c */ /* 0x000fda000bf03270 */
[----:B------:R-:W-:Y:S05]  /*132d0*/  @!P0 BRA `(.L_x_276) ;  /* 0x0000001800408947 */ /* 0x000fea0003800000 */
[----:B------:R-:W-:Y:S02]  /*132e0*/  IMAD.MOV.U32 R19, RZ, RZ, R30 ;  /* 0x000000ffff137224 */ /* 0x000fe400078e001e */
[----:B------:R-:W-:Y:S02]  /*132f0*/  IMAD.MOV.U32 R18, RZ, RZ, R27 ;  /* 0x000000ffff127224 */ /* 0x000fe400078e001b */
[----:B------:R-:W-:-:S07]  /*13300*/  IMAD.U32 R28, RZ, RZ, UR4 ;  /* 0x00000004ff1c7e24 */ /* 0x000fce000f8e00ff */
.L_x_296:
[----:B0-----:R-:W0:Y:S01]  /*13310*/  LDC R3, c[0x0][0x430] ;  /* 0x00010c00ff037b82 */ /* 0x001e220000000800 */
[----:B-1-3--:R-:W1:Y:S01]  /*13320*/  S2R R0, SR_TID.X ;  /* 0x0000000000007919 */ /* 0x00ae620000002100 */
[----:B------:R-:W-:Y:S01]  /*13330*/  IMAD R10, R28, 0xa0, R33 ;  /* 0x000000a01c0a7824 */ /* 0x000fe200078e0221 */
[----:B------:R-:W-:Y:S05]  /*13340*/  YIELD ;  /* 0x0000000000007946 */ /* 0x000fea0003800000 */
[----:B------:R-:W3:Y:S01]  /*13350*/  S2R R6, SR_TID.X ;  /* 0x0000000000067919 */ /* 0x000ee20000002100 */
[----:B------:R-:W-:Y:S01]  /*13360*/  ULDC.64 UR4, c[0x0][0x428] ;  /* 0x00010a0000047ab9 */ /* 0x000fe20000000a00 */
[----:B------:R-:W-:Y:S01]  /*13370*/  ULDC.64 UR6, c[0x0][0x418] ;  /* 0x0001060000067ab9 */ /* 0x000fe20000000a00 */
[----:B------:R-:W4:Y:S01]  /*13380*/  S2R R8, SR_TID.X ;  /* 0x0000000000087919 */ /* 0x000f220000002100 */
[----:B0-----:R-:W-:-:S02]  /*13390*/  ISETP.NE.AND P2, PT, R3, 0x1, PT ;  /* 0x000000010300780c */ /* 0x001fc40003f45270 */
[C---:B-1----:R-:W-:Y:S01]  /*133a0*/  LOP3.LUT R2, R0.reuse, 0x7f, RZ, 0xc0, !PT ;  /* 0x0000007f00027812 */ /* 0x042fe200078ec0ff */
[----:B------:R-:W-:-:S10]  /*133b0*/  IMAD.SHL.U32 R0, R0, 0x20, RZ ;  /* 0x0000002000007824 */ /* 0x000fd400078e00ff */
[----:B------:R-:W0:Y:S01]  /*133c0*/  @P2 LDC R3, c[0x0][0x434] ;  /* 0x00010d00ff032b82 */ /* 0x000e220000000800 */
[----:B------:R-:W-:Y:S02]  /*133d0*/  SHF.R.U32.HI R2, RZ, 0x2, R2 ;  /* 0x00000002ff027819 */ /* 0x000fe40000011602 */
[----:B---3--:R-:W-:Y:S02]  /*133e0*/  LOP3.LUT R6, R6, 0x7f, RZ, 0xc0, !PT ;  /* 0x0000007f06067812 */ /* 0x008fe400078ec0ff */
[----:B------:R-:W-:Y:S02]  /*133f0*/  LOP3.LUT R0, R2, 0x60, R0, 0xf8, !PT ;  /* 0x0000006002007812 */ /* 0x000fe400078ef800 */
[----:B------:R-:W-:Y:S01]  /*13400*/  SHF.R.U32.HI R9, RZ, 0x2, R6 ;  /* 0x00000002ff097819 */ /* 0x000fe20000011606 */
[----:B------:R-:W1:Y:S01]  /*13410*/  @P2 LDC R5, c[0x0][0x438] ;  /* 0x00010e00ff052b82 */ /* 0x000e620000000800 */
[----:B----4-:R-:W-:Y:S02]  /*13420*/  IMAD.SHL.U32 R8, R8, 0x20, RZ ;  /* 0x0000002008087824 */ /* 0x010fe400078e00ff */
[----:B------:R-:W-:-:S03]  /*13430*/  IMAD.IADD R0, R0, 0x1, R10 ;  /* 0x0000000100007824 */ /* 0x000fc600078e020a */
[----:B------:R-:W-:Y:S01]  /*13440*/  LOP3.LUT R8, R9, 0x60, R8, 0xf8, !PT ;  /* 0x0000006009087812 */ /* 0x000fe200078ef808 */
[----:B------:R-:W-:-:S03]  /*13450*/  IMAD.MOV.U32 R4, RZ, RZ, R0 ;  /* 0x000000ffff047224 */ /* 0x000fc600078e0000 */
[----:B------:R-:W-:-:S04]  /*13460*/  LOP3.LUT R8, R8, 0x80, RZ, 0xfc, !PT ;  /* 0x0000008008087812 */ /* 0x000fc800078efcff */
[C---:B------:R-:W-:Y:S01]  /*13470*/  ISETP.GT.U32.AND P1, PT, R8.reuse, 0x9f, PT ;  /* 0x0000009f0800780c */ /* 0x040fe20003f24070 */
[----:B------:R-:W-:Y:S02]  /*13480*/  IMAD.IADD R10, R8, 0x1, R10 ;  /* 0x00000001080a7824 */ /* 0x000fe400078e020a */
[----:B0-----:R-:W-:-:S04]  /*13490*/  @P2 IMAD.HI.U32 R2, R0, R3, RZ ;  /* 0x0000000300022227 */ /* 0x001fc800078e00ff */
[----:B------:R-:W-:Y:S01]  /*134a0*/  IMAD.MOV.U32 R11, RZ, RZ, R10 ;  /* 0x000000ffff0b7224 */ /* 0x000fe200078e000a */
[----:B-1----:R-:W-:Y:S01]  /*134b0*/  @P2 SHF.R.U32.HI R4, RZ, R5, R2 ;  /* 0x00000005ff042219 */ /* 0x002fe20000011602 */
[----:B------:R-:W-:-:S03]  /*134c0*/  IMAD R2, R35, UR4, RZ ;  /* 0x0000000423027c24 */ /* 0x000fc6000f8e02ff */
[----:B------:R-:W-:Y:S01]  /*134d0*/  SHF.R.S32.HI R3, RZ, 0x1f, R4 ;  /* 0x0000001fff037819 */ /* 0x000fe20000011404 */
[----:B------:R-:W-:Y:S02]  /*134e0*/  IMAD R5, R29, UR5, R2 ;  /* 0x000000051d057c24 */ /* 0x000fe4000f8e0202 */
[----:B------:R-:W-:-:S04]  /*134f0*/  IMAD.MOV.U32 R2, RZ, RZ, R4 ;  /* 0x000000ffff027224 */ /* 0x000fc800078e0004 */
[----:B------:R-:W-:-:S04]  /*13500*/  IMAD.WIDE.U32 R2, R29, UR4, R2 ;  /* 0x000000041d027c25 */ /* 0x000fc8000f8e0002 */
[----:B------:R-:W-:Y:S01]  /*13510*/  IMAD.IADD R3, R5, 0x1, R3 ;  /* 0x0000000105037824 */ /* 0x000fe200078e0203 */
[----:B------:R-:W-:-:S04]  /*13520*/  LEA R6, P0, R2, UR6, 0x2 ;  /* 0x0000000602067c11 */ /* 0x000fc8000f8010ff */
[----:B------:R-:W-:Y:S02]  /*13530*/  LEA.HI.X R7, R2, UR7, R3, 0x2, P0 ;  /* 0x0000000702077c11 */ /* 0x000fe400080f1403 */
[----:B------:R-:W0:Y:S03]  /*13540*/  @P2 LDC R3, c[0x0][0x434] ;  /* 0x00010d00ff032b82 */ /* 0x000e260000000800 */
[----:B------:R1:W3:Y:S05]  /*13550*/  LDG.E R6, desc[UR50][R6.64] ;  /* 0x0000003206067981 */ /* 0x0002ea000c1e1900 */
[----:B------:R-:W4:Y:S01]  /*13560*/  @P2 LDC R2, c[0x0][0x438] ;  /* 0x00010e00ff022b82 */ /* 0x000f220000000800 */
[----:B0-----:R-:W-:-:S05]  /*13570*/  @P2 IMAD.HI.U32 R3, R10, R3, RZ ;  /* 0x000000030a032227 */ /* 0x001fca00078e00ff */
[----:B----4-:R-:W-:-:S04]  /*13580*/  @P2 SHF.R.U32.HI R11, RZ, R2, R3 ;  /* 0x00000002ff0b2219 */ /* 0x010fc80000011603 */
[--C-:B------:R-:W-:Y:S01]  /*13590*/  @!P1 SHF.R.S32.HI R3, RZ, 0x1f, R11.reuse ;  /* 0x0000001fff039819 */ /* 0x100fe2000001140b */
[----:B------:R-:W-:-:S04]  /*135a0*/  @!P1 IMAD.MOV.U32 R2, RZ, RZ, R11 ;  /* 0x000000ffff029224 */ /* 0x000fc800078e000b */
[----:B------:R-:W-:Y:S01]  /*135b0*/  @!P1 IMAD.WIDE.U32 R2, R29, UR4, R2 ;  /* 0x000000041d029c25 */ /* 0x000fe2000f8e0002 */
[----:B------:R-:W-:-:S03]  /*135c0*/  ULDC UR4, c[0x0][0x430] ;  /* 0x00010c0000047ab9 */ /* 0x000fc60000000800 */
[----:B------:R-:W-:Y:S01]  /*135d0*/  @!P1 IMAD.IADD R5, R5, 0x1, R3 ;  /* 0x0000000105059824 */ /* 0x000fe200078e0203 */
[----:B------:R-:W-:Y:S01]  /*135e0*/  @!P1 LEA R8, P0, R2, UR6, 0x2 ;  /* 0x0000000602089c11 */ /* 0x000fe2000f8010ff */
[----:B------:R-:W-:-:S03]  /*135f0*/  IMAD.U32 R12, RZ, RZ, UR43 ;  /* 0x0000002bff0c7e24 */ /* 0x000fc6000f8e00ff */
[----:B------:R-:W-:Y:S01]  /*13600*/  @!P1 LEA.HI.X R9, R2, UR7, R5, 0x2, P0 ;  /* 0x0000000702099c11 */ /* 0x000fe200080f1405 */
[----:B------:R-:W-:Y:S02]  /*13610*/  IMAD.MOV.U32 R5, RZ, RZ, RZ ;  /* 0x000000ffff057224 */ /* 0x000fe400078e00ff */
[----:B------:R-:W-:-:S04]  /*13620*/  VIADD R27, R18, 0x1 ;  /* 0x00000001121b7836 */ /* 0x000fc80000000000 */
[----:B------:R0:W5:Y:S01]  /*13630*/  @!P1 LDG.E R5, desc[UR50][R8.64] ;  /* 0x0000003208059981 */ /* 0x000162000c1e1900 */
[----:B------:R-:W-:Y:S01]  /*13640*/  ISETP.NE.AND P1, PT, R12, 0x3, PT ;  /* 0x000000030c00780c */ /* 0x000fe20003f25270 */
[----:B-1----:R-:W-:Y:S01]  /*13650*/  IMAD.MOV R7, RZ, RZ, -R4 ;  /* 0x000000ffff077224 */ /* 0x002fe200078e0a04 */
[----:B------:R-:W-:-:S03]  /*13660*/  ISETP.NE.AND P0, PT, R27, 0x2, PT ;  /* 0x000000021b00780c */ /* 0x000fc60003f05270 */
[----:B------:R-:W-:Y:S01]  /*13670*/  IMAD R7, R7, UR4, R0 ;  /* 0x0000000407077c24 */ /* 0x000fe2000f8e0200 */
[----:B------:R-:W-:Y:S01]  /*13680*/  SEL R30, RZ, 0x1, P0 ;  /* 0x00000001ff1e7807 */ /* 0x000fe20000000000 */
[----:B------:R-:W-:Y:S02]  /*13690*/  IMAD.MOV.U32 R0, RZ, RZ, R28 ;  /* 0x000000ffff007224 */ /* 0x000fe400078e001c */
[----:B0-----:R-:W-:Y:S01]  /*136a0*/  IMAD.MOV R8, RZ, RZ, -R11 ;  /* 0x000000ffff087224 */ /* 0x001fe200078e0a0b */
[----:B------:R-:W-:-:S03]  /*136b0*/  SEL R27, R27, RZ, P0 ;  /* 0x000000ff1b1b7207 */ /* 0x000fc60000000000 */
[----:B------:R-:W-:Y:S01]  /*136c0*/  IMAD R8, R8, UR4, R10 ;  /* 0x0000000408087c24 */ /* 0x000fe2000f8e020a */
[----:B------:R-:W-:Y:S01]  /*136d0*/  LOP3.LUT R30, R19, R30, RZ, 0x3c, !PT ;  /* 0x0000001e131e7212 */ /* 0x000fe200078e3cff */
[----:B------:R-:W-:Y:S01]  /*136e0*/  VIADD R28, R28, 0xffffffff ;  /* 0xffffffff1c1c7836 */ /* 0x000fe20000000000 */
[----:B------:R-:W-:Y:S02]  /*136f0*/  ISETP.GT.AND P2, PT, R0, R36, PT ;  /* 0x000000240000720c */ /* 0x000fe40003f44270 */
[----:B---3--:R-:W-:Y:S01]  /*13700*/  SHF.R.S32.HI R25, RZ, 0x1f, R6 ;  /* 0x0000001fff197819 */ /* 0x008fe20000011406 */
[----:B------:R-:W-:Y:S10]  /*13710*/  @!P1 BRA `(.L_x_277) ;  /* 0x0000000000049947 */ /* 0x000ff40003800000 */
[----:B------:R-:W-:Y:S01]  /*13720*/  BPT.TRAP 0x1 ;  /* 0x000000040000795c */ /* 0x000fe20000300000 */
.L_x_277:
[----:B------:R-:W-:Y:S01]  /*13730*/  IMAD R4, R27, 0x8, R16 ;  /* 0x000000081b047824 */ /* 0x000fe200078e0210 */
[----:B------:R-:W-:Y:S01]  /*13740*/  SHF.L.U32 R26, R30, 0x1f, RZ ;  /* 0x0000001f1e1a7819 */ /* 0x000fe200000006ff */
[----:B------:R-:W-:Y:S01]  /*13750*/  BSSY B0, `(.L_x_278) ;  /* 0x0000004000007945 */ /* 0x000fe20003800000 */
[----:B------:R-:W-:Y:S02]  /*13760*/  SHF.R.S32.HI R9, RZ, 0x1f, R7 ;  /* 0x0000001fff097819 */ /* 0x000fe40000011407 */
[----:B------:R-:W0:Y:S02]  /*13770*/  SYNCS.PHASECHK.TRANS64.TRYWAIT P0, [R4+URZ+0x33480], R26 ;  /* 0x0334801a040075a7 */ /* 0x000e24000800017f */
[----:B0-----:R-:W-:Y:S05]  /*13780*/  @!P0 BRA `(.L_x_279) ;  /* 0x0000004400a48947 */ /* 0x001fea0003800000 */
.L_x_370:
[----:B------:R-:W-:Y:S05]  /*13790*/  BSYNC B0 ;  /* 0x0000000000007941 */ /* 0x000fea0003800000 */
.L_x_278:
[----:B------:R-:W3:Y:S01]  /*137a0*/  LDL R15, [R1+0xc] ;  /* 0x00000c00010f7983 */ /* 0x000ee20000100800 */
[----:B------:R-:W-:Y:S01]  /*137b0*/  ULDC.64 UR4, c[0x0][0x328] ;  /* 0x0000ca0000047ab9 */ /* 0x000fe20000000a00 */
[----:B------:R-:W-:Y:S01]  /*137c0*/  ULDC.64 UR6, c[0x0][0x338] ;  /* 0x0000ce0000067ab9 */ /* 0x000fe20000000a00 */
[----:B------:R-:W-:Y:S01]  /*137d0*/  IMAD R0, R9, UR4, RZ ;  /* 0x0000000409007c24 */ /* 0x000fe2000f8e02ff */
[----:B------:R-:W-:Y:S01]  /*137e0*/  SHF.R.S32.HI R20, RZ, 0x1f, R8 ;  /* 0x0000001fff147819 */ /* 0x000fe20000011408 */
[C---:B------:R-:W-:Y:S01]  /*137f0*/  IMAD.WIDE.U32 R2, R7.reuse, UR4, RZ ;  /* 0x0000000407027c25 */ /* 0x040fe2000f8e00ff */
[----:B-----5:R-:W-:Y:S01]  /*13800*/  SHF.R.S32.HI R24, RZ, 0x1f, R5 ;  /* 0x0000001fff187819 */ /* 0x020fe20000011405 */
[----:B------:R-:W1:Y:S01]  /*13810*/  LDC R12, c[0x0][0x2f4] ;  /* 0x0000bd00ff0c7b82 */ /* 0x000e620000000800 */
[C---:B--2---:R-:W-:Y:S01]  /*13820*/  LOP3.LUT R14, R32.reuse, 0x80, RZ, 0xfc, !PT ;  /* 0x00000080200e7812 */ /* 0x044fe200078efcff */
[----:B------:R-:W-:Y:S01]  /*13830*/  IMAD R0, R7, UR5, R0 ;  /* 0x0000000507007c24 */ /* 0x000fe2000f8e0200 */
[----:B------:R-:W-:Y:S01]  /*13840*/  LOP3.LUT R13, R32, 0x40, RZ, 0xfc, !PT ;  /* 0x00000040200d7812 */ /* 0x000fe200078efcff */
[----:B------:R-:W-:-:S02]  /*13850*/  IMAD R10, R25, UR6, RZ ;  /* 0x00000006190a7c24 */ /* 0x000fc4000f8e02ff */
        /* <DEDUP_REMOVED lines=8> */
[----:B------:R-:W-:Y:S01]  /*138e0*/  ULDC.64 UR4, c[0x0][0x330] ;  /* 0x0000cc0000047ab9 */ /* 0x000fe20000000a00 */
[----:B-1----:R-:W-:-:S02]  /*138f0*/  ISETP.GE.AND P1, PT, R14, R12, PT ;  /* 0x0000000c0e00720c */ /* 0x002fc40003f26270 */
[----:B------:R-:W-:Y:S01]  /*13900*/  IMAD.IADD R3, R3, 0x1, R0 ;  /* 0x0000000103037824 */ /* 0x000fe200078e0200 */
[-C--:B------:R-:W-:Y:S01]  /*13910*/  ISETP.GE.AND P3, PT, R13, R12.reuse, PT ;  /* 0x0000000c0d00720c */ /* 0x080fe20003f66270 */
[----:B------:R-:W-:Y:S01]  /*13920*/  IMAD R0, R24, UR6, RZ ;  /* 0x0000000618007c24 */ /* 0x000fe2000f8e02ff */
[----:B------:R-:W-:Y:S01]  /*13930*/  ISETP.GE.AND P4, PT, R32, R12, PT ;  /* 0x0000000c2000720c */ /* 0x000fe20003f86270 */
        /* <DEDUP_REMOVED lines=12> */
[----:B---3--:R-:W-:Y:S01]  /*13a00*/  IMAD R34, R27, 0x7800, R15 ;  /* 0x000078001b227824 */ /* 0x008fe200078e020f */
[----:B------:R-:W-:Y:S07]  /*13a10*/  BRA.DIV UR4, `(.L_x_280) ;  /* 0x0000004604147947 */ /* 0x000fee000b800000 */
[----:B------:R-:W1:Y:S04]  /*13a20*/  SHFL.IDX PT, R2, R10, RZ, 0x1c1f ;  /* 0x001c1fff0a027589 */ /* 0x000e6800000e0000 */
[----:B------:R-:W2:Y:S04]  /*13a30*/  SHFL.IDX PT, R0, R22, RZ, 0x1c1f ;  /* 0x001c1fff16007589 */ /* 0x000ea800000e0000 */
[----:B------:R-:W-:Y:S01]  /*13a40*/  SHFL.IDX PT, R23, R23, RZ, 0x1c1f ;  /* 0x001c1fff17177589 */ /* 0x000fe200000e0000 */
[----:B-1----:R-:W-:-:S05]  /*13a50*/  IADD3 R2, P0, R32, R2, RZ ;  /* 0x0000000220027210 */ /* 0x002fca0007f1e0ff */
[----:B--2---:R-:W-:Y:S02]  /*13a60*/  IMAD.X R3, RZ, RZ, R0, P0 ;  /* 0x000000ffff037224 */ /* 0x004fe400000e0600 */
[----:B------:R-:W-:Y:S02]  /*13a70*/  IMAD.IADD R0, R16, 0x1, R34 ;  /* 0x0000000110007824 */ /* 0x000fe400078e0222 */
[----:B------:R-:W-:Y:S04]  /*13a80*/  SHFL.IDX PT, R34, R22, 0x2, 0x1c1f ;  /* 0x005c1f0016227f89 */ /* 0x000fe800000e0000 */
[----:B------:R-:W-:Y:S04]  /*13a90*/  LDGSTS.E.BYPASS.LTC128B.128 [R0+0xf200], desc[UR50][R2.64], !P4 ;  /* 0x0f20000002007fae */ /* 0x000fe8000e101d72 */
[----:B------:R-:W-:Y:S04]  /*13aa0*/  LDGSTS.E.BYPASS.LTC128B.128 [R0+0x11a00], desc[UR50][R2.64+0x40], !P3 ;  /* 0x11a0004002007fae */ /* 0x000fe8000d901d72 */
[----:B------:R1:W-:Y:S04]  /*13ab0*/  LDGSTS.E.BYPASS.LTC128B.128 [R0+0x14200], desc[UR50][R2.64+0x80], !P1 ;  /* 0x1420008002007fae */ /* 0x0003e8000c901d72 */
[----:B-1----:R-:W1:Y:S04]  /*13ac0*/  SHFL.IDX PT, R2, R10, 0x1, 0x1c1f ;  /* 0x003c1f000a027f89 */ /* 0x002e6800000e0000 */
[----:B------:R-:W2:Y:S01]  /*13ad0*/  SHFL.IDX PT, R3, R22, 0x1, 0x1c1f ;  /* 0x003c1f0016037f89 */ /* 0x000ea200000e0000 */
[----:B-1----:R-:W-:-:S05]  /*13ae0*/  IADD3 R2, P0, R32, R2, RZ ;  /* 0x0000000220027210 */ /* 0x002fca0007f1e0ff */
[----:B--2---:R-:W-:-:S05]  /*13af0*/  IMAD.X R3, RZ, RZ, R3, P0 ;  /* 0x000000ffff037224 */ /* 0x004fca00000e0603 */
[----:B------:R-:W-:Y:S04]  /*13b00*/  LDGSTS.E.BYPASS.LTC128B.128 [R0+0xfa00], desc[UR50][R2.64], !P4 ;  /* 0x0fa0000002007fae */ /* 0x000fe8000e101d72 */
[----:B------:R-:W-:Y:S04]  /*13b10*/  LDGSTS.E.BYPASS.LTC128B.128 [R0+0x12200], desc[UR50][R2.64+0x40], !P3 ;  /* 0x1220004002007fae */ /* 0x000fe8000d901d72 */
[----:B------:R1:W-:Y:S04]  /*13b20*/  LDGSTS.E.BYPASS.LTC128B.128 [R0+0x14a00], desc[UR50][R2.64+0x80], !P1 ;  /* 0x14a0008002007fae */ /* 0x0003e8000c901d72 */
[----:B-1----:R-:W1:Y:S02]  /*13b30*/  SHFL.IDX PT, R2, R10, 0x2, 0x1c1f ;  /* 0x005c1f000a027f89 */ /* 0x002e6400000e0000 */
[----:B-1----:R-:W-:-:S05]  /*13b40*/  IADD3 R2, P0, R32, R2, RZ ;  /* 0x0000000220027210 */ /* 0x002fca0007f1e0ff */
[----:B------:R-:W-:Y:S02]  /*13b50*/  IMAD.X R3, RZ, RZ, R34, P0 ;  /* 0x000000ffff037224 */ /* 0x000fe400000e0622 */
[----:B------:R-:W-:Y:S04]  /*13b60*/  SHFL.IDX PT, R34, R22, 0x3, 0x1c1f ;  /* 0x007c1f0016227f89 */ /* 0x000fe800000e0000 */
[----:B------:R-:W-:Y:S04]  /*13b70*/  LDGSTS.E.BYPASS.LTC128B.128 [R0+0x10200], desc[UR50][R2.64], !P4 ;  /* 0x1020000002007fae */ /* 0x000fe8000e101d72 */
[----:B------:R-:W-:Y:S04]  /*13b80*/  LDGSTS.E.BYPASS.LTC128B.128 [R0+0x12a00], desc[UR50][R2.64+0x40], !P3 ;  /* 0x12a0004002007fae */ /* 0x000fe8000d901d72 */
[----:B------:R1:W-:Y:S04]  /*13b90*/  LDGSTS.E.BYPASS.LTC128B.128 [R0+0x15200], desc[UR50][R2.64+0x80], !P1 ;  /* 0x1520008002007fae */ /* 0x0003e8000c901d72 */
[----:B-1----:R-:W1:Y:S02]  /*13ba0*/  SHFL.IDX PT, R2, R10, 0x3, 0x1c1f ;  /* 0x007c1f000a027f89 */ /* 0x002e6400000e0000 */
[----:B-1----:R-:W-:-:S05]  /*13bb0*/  IADD3 R2, P0, R32, R2, RZ ;  /* 0x0000000220027210 */ /* 0x002fca0007f1e0ff */
[----:B------:R-:W-:-:S05]  /*13bc0*/  IMAD.X R3, RZ, RZ, R34, P0 ;  /* 0x000000ffff037224 */ /* 0x000fca00000e0622 */
[----:B------:R-:W-:Y:S04]  /*13bd0*/  LDGSTS.E.BYPASS.LTC128B.128 [R0+0x10a00], desc[UR50][R2.64], !P4 ;  /* 0x10a0000002007fae */ /* 0x000fe8000e101d72 */
[----:B------:R-:W-:Y:S04]  /*13be0*/  LDGSTS.E.BYPASS.LTC128B.128 [R0+0x13200], desc[UR50][R2.64+0x40], !P3 ;  /* 0x1320004002007fae */ /* 0x000fe8000d901d72 */
[----:B------:R1:W-:Y:S04]  /*13bf0*/  LDGSTS.E.BYPASS.LTC128B.128 [R0+0x15a00], desc[UR50][R2.64+0x80], !P1 ;  /* 0x15a0008002007fae */ /* 0x0003e8000c901d72 */
[----:B-1----:R1:W2:Y:S02]  /*13c00*/  SHFL.IDX PT, R2, R21, RZ, 0x1c1f ;  /* 0x001c1fff15027589 */ /* 0x0022a400000e0000 */
.L_x_382:
[----:B--2---:R-:W-:-:S05]  /*13c10*/  IADD3 R2, P0, R32, R2, RZ ;  /* 0x0000000220027210 */ /* 0x004fca0007f1e0ff */
[----:B------:R-:W-:Y:S01]  /*13c20*/  IMAD.X R3, RZ, RZ, R23, P0 ;  /* 0x000000ffff037224 */ /* 0x000fe200000e0617 */
[----:B------:R-:W-:-:S04]  /*13c30*/  PLOP3.LUT P0, PT, PT, PT, PT, 0x80, 0x0 ;  /* 0x000000000000781c */ /* 0x000fc80003f0f070 */
[----:B------:R-:W-:Y:S01]  /*13c40*/  @!PT LDS RZ, [RZ] ;  /* 0x00000000fffff984 */ /* 0x000fe20000000800 */
[----:B------:R-:W-:Y:S01]  /*13c50*/  @!PT LDS RZ, [RZ] ;  /* 0x00000000fffff984 */ /* 0x000fe20000000800 */
[----:B------:R-:W-:Y:S01]  /*13c60*/  @!PT LDS RZ, [RZ] ;  /* 0x00000000fffff984 */ /* 0x000fe20000000800 */
[----:B------:R2:W-:Y:S04]  /*13c70*/  LDGSTS.E.BYPASS.LTC128B.128 [R0+0x11200], desc[UR50][R2.64], !P4 ;  /* 0x1120000002007fae */ /* 0x0005e8000e101d72 */
[----:B------:R2:W-:Y:S04]  /*13c80*/  LDGSTS.E.BYPASS.LTC128B.128 [R0+0x13a00], desc[UR50][R2.64+0x40], !P3 ;  /* 0x13a0004002007fae */ /* 0x0005e8000d901d72 */
[----:B------:R2:W-:Y:S01]  /*13c90*/  LDGSTS.E.BYPASS.LTC128B.128 [R0+0x16200], desc[UR50][R2.64+0x80], !P1 ;  /* 0x1620008002007fae */ /* 0x0005e2000c901d72 */
[----:B------:R-:W-:Y:S01]  /*13ca0*/  NOP ;  /* 0x0000000000007918 */ /* 0x000fe20000000000 */
.L_x_281:
        /* <DEDUP_REMOVED lines=11> */
.L_x_282:
[----:B------:R2:W-:Y:S01]  /*13d60*/  SYNCS.ARRIVE.TRANS64.A1T0 RZ, [R4+URZ+0x33470], RZ ;  /* 0x033470ff04ff79a7 */ /* 0x0005e2000810003f */
[----:B------:R-:W-:Y:S05]  /*13d70*/  @!P3 BRA `(.L_x_283) ;  /* 0x000000000004b947 */ /* 0x000fea0003800000 */
[----:B------:R-:W-:Y:S01]  /*13d80*/  BPT.TRAP 0x1 ;  /* 0x000000040000795c */ /* 0x000fe20000300000 */
.L_x_283:
[----:B------:R-:W3:Y:S01]  /*13d90*/  SYNCS.PHASECHK.TRANS64.TRYWAIT P0, [R4+URZ+0x33440], R26 ;  /* 0x0334401a040075a7 */ /* 0x000ee2000800017f */
[----:B------:R-:W-:Y:S04]  /*13da0*/  BSSY B0, `(.L_x_284) ;  /* 0x0000002000007945 */ /* 0x000fe80003800000 */
[----:B---3--:R-:W-:Y:S05]  /*13db0*/  @!P0 BRA `(.L_x_285) ;  /* 0x0000004400ac8947 */ /* 0x008fea0003800000 */
.L_x_383:
[----:B------:R-:W-:Y:S05]  /*13dc0*/  BSYNC B0 ;  /* 0x0000000000007941 */ /* 0x000fea0003800000 */
.L_x_284:
[----:B------:R-:W-:Y:S01]  /*13dd0*/  ULDC.64 UR4, c[0x0][0x300] ;  /* 0x0000c00000047ab9 */ /* 0x000fe20000000a00 */
[----:B------:R-:W-:Y:S01]  /*13de0*/  ULDC.64 UR6, c[0x0][0x310] ;  /* 0x0000c40000067ab9 */ /* 0x000fe20000000a00 */
[----:B------:R-:W-:Y:S01]  /*13df0*/  IMAD R9, R9, UR4, RZ ;  /* 0x0000000409097c24 */ /* 0x000fe2000f8e02ff */
[----:B------:R-:W4:Y:S01]  /*13e00*/  LDC R12, c[0x0][0x2f4] ;  /* 0x0000bd00ff0c7b82 */ /* 0x000f220000000800 */
[C---:B------:R-:W-:Y:S01]  /*13e10*/  IMAD.WIDE.U32 R2, R7.reuse, UR4, RZ ;  /* 0x0000000407027c25 */ /* 0x040fe2000f8e00ff */
[C---:B------:R-:W-:Y:S02]  /*13e20*/  LOP3.LUT R14, R32.reuse, 0x80, RZ, 0xfc, !PT ;  /* 0x00000080200e7812 */ /* 0x040fe400078efcff */
[----:B------:R-:W-:Y:S01]  /*13e30*/  LOP3.LUT R13, R32, 0x40, RZ, 0xfc, !PT ;  /* 0x00000040200d7812 */ /* 0x000fe200078efcff */
[----:B------:R-:W-:Y:S02]  /*13e40*/  IMAD R9, R7, UR5, R9 ;  /* 0x0000000507097c24 */ /* 0x000fe4000f8e0209 */
[----:B------:R-:W-:-:S02]  /*13e50*/  IMAD R25, R25, UR6, RZ ;  /* 0x0000000619197c24 */ /* 0x000fc4000f8e02ff */
[----:B------:R-:W-:Y:S02]  /*13e60*/  IMAD.IADD R3, R3, 0x1, R9 ;  /* 0x0000000103037824 */ /* 0x000fe400078e0209 */
[----:B------:R-:W-:Y:S02]  /*13e70*/  IMAD R9, R20, UR4, RZ ;  /* 0x0000000414097c24 */ /* 0x000fe4000f8e02ff */
[----:B------:R-:W-:-:S04]  /*13e80*/  IMAD.WIDE.U32 R2, R6, UR6, R2 ;  /* 0x0000000606027c25 */ /* 0x000fc8000f8e0002 */
[----:B------:R-:W-:Y:S02]  /*13e90*/  IMAD R6, R6, UR7, R25 ;  /* 0x0000000706067c24 */ /* 0x000fe4000f8e0219 */
[----:B------:R-:W-:Y:S02]  /*13ea0*/  IMAD R9, R8, UR5, R9 ;  /* 0x0000000508097c24 */ /* 0x000fe4000f8e0209 */
[----:B------:R-:W-:Y:S02]  /*13eb0*/  IMAD.IADD R7, R3, 0x1, R6 ;  /* 0x0000000103077824 */ /* 0x000fe400078e0206 */
[----:B------:R-:W-:Y:S01]  /*13ec0*/  IMAD.MOV.U32 R6, RZ, RZ, R2 ;  /* 0x000000ffff067224 */ /* 0x000fe200078e0002 */
[-C--:B----4-:R-:W-:Y:S01]  /*13ed0*/  ISETP.GE.AND P1, PT, R14, R12.reuse, PT ;  /* 0x0000000c0e00720c */ /* 0x090fe20003f26270 */
[----:B------:R-:W-:Y:S01]  /*13ee0*/  IMAD.WIDE.U32 R2, R8, UR4, RZ ;  /* 0x0000000408027c25 */ /* 0x000fe2000f8e00ff */
[----:B------:R-:W-:Y:S01]  /*13ef0*/  ULDC.64 UR4, c[0x0][0x308] ;  /* 0x0000c20000047ab9 */ /* 0x000fe20000000a00 */
[----:B------:R-:W-:-:S02]  /*13f00*/  ISETP.GE.AND P3, PT, R13, R12, PT ;  /* 0x0000000c0d00720c */ /* 0x000fc40003f66270 */
[----:B------:R-:W-:Y:S01]  /*13f10*/  IMAD.IADD R3, R3, 0x1, R9 ;  /* 0x0000000103037824 */ /* 0x000fe200078e0209 */
[----:B------:R-:W-:Y:S01]  /*13f20*/  ISETP.GE.AND P4, PT, R32, R12, PT ;  /* 0x0000000c2000720c */ /* 0x000fe20003f86270 */
[----:B------:R-:W-:Y:S02]  /*13f30*/  IMAD R10, R24, UR6, RZ ;  /* 0x00000006180a7c24 */ /* 0x000fe4000f8e02ff */
[----:B------:R-:W-:-:S04]  /*13f40*/  IMAD.WIDE.U32 R8, R5, UR6, R2 ;  /* 0x0000000605087c25 */ /* 0x000fc8000f8e0002 */
[----:B------:R-:W-:-:S04]  /*13f50*/  IMAD.WIDE.U32 R2, R17, UR4, R6 ;  /* 0x0000000411027c25 */ /* 0x000fc8000f8e0006 */
[----:B------:R-:W-:Y:S01]  /*13f60*/  IMAD R10, R5, UR7, R10 ;  /* 0x00000007050a7c24 */ /* 0x000fe2000f8e020a */
[----:B------:R-:W-:Y:S01]  /*13f70*/  ULDC.64 UR6, c[0x0][0x2e8] ;  /* 0x0000ba0000067ab9 */ /* 0x000fe20000000a00 */
[----:B------:R-:W-:Y:S01]  /*13f80*/  IMAD R11, R17, UR5, RZ ;  /* 0x00000005110b7c24 */ /* 0x000fe2000f8e02ff */
[----:B------:R-:W-:Y:S01]  /*13f90*/  IADD3 R5, P0, R2, UR6, RZ ;  /* 0x0000000602057c10 */ /* 0x000fe2000ff1e0ff */
[----:B------:R-:W-:-:S03]  /*13fa0*/  IMAD.MOV.U32 R2, RZ, RZ, R8 ;  /* 0x000000ffff027224 */ /* 0x000fc600078e0008 */
[----:B------:R-:W-:Y:S01]  /*13fb0*/  IADD3.X R6, R11, UR7, R3, P0, !PT ;  /* 0x000000070b067c10 */ /* 0x000fe200087fe403 */
[----:B------:R-:W-:Y:S02]  /*13fc0*/  IMAD.IADD R3, R9, 0x1, R10 ;  /* 0x0000000109037824 */ /* 0x000fe400078e020a */
[----:B------:R-:W-:Y:S01]  /*13fd0*/  IMAD.WIDE.U32 R2, R17, UR4, R2 ;  /* 0x0000000411027c25 */ /* 0x000fe2000f8e0002 */
[----:B------:R-:W-:Y:S02]  /*13fe0*/  UMOV UR4, 0xffffffff ;  /* 0xffffffff00047882 */ /* 0x000fe40000000000 */
[----:B------:R-:W-:-:S04]  /*13ff0*/  IADD3 R7, P0, R2, UR6, RZ ;  /* 0x0000000602077c10 */ /* 0x000fc8000ff1e0ff */
[----:B------:R-:W-:Y:S01]  /*14000*/  IADD3.X R8, R11, UR7, R3, P0, !PT ;  /* 0x000000070b087c10 */ /* 0x000fe200087fe403 */
[----:B------:R-:W-:Y:S08]  /*14010*/  BRA.DIV UR4, `(.L_x_286) ;  /* 0x0000004604287947 */ /* 0x000ff0000b800000 */
[----:B------:R-:W4:Y:S04]  /*14020*/  SHFL.IDX PT, R2, R5, RZ, 0x1c1f ;  /* 0x001c1fff05027589 */ /* 0x000f2800000e0000 */
[----:B------:R-:W5:Y:S04]  /*14030*/  SHFL.IDX PT, R3, R6, RZ, 0x1c1f ;  /* 0x001c1fff06037589 */ /* 0x000f6800000e0000 */
[----:B------:R-:W-:Y:S04]  /*14040*/  SHFL.IDX PT, R9, R6, 0x2, 0x1c1f ;  /* 0x005c1f0006097f89 */ /* 0x000fe800000e0000 */
[----:B------:R-:W-:Y:S04]  /*14050*/  SHFL.IDX PT, R8, R8, RZ, 0x1c1f ;  /* 0x001c1fff08087589 */ /* 0x000fe800000e0000 */
[----:B------:R-:W-:Y:S01]  /*14060*/  SHFL.IDX PT, R14, R7, RZ, 0x1c1f ;  /* 0x001c1fff070e7589 */ /* 0x000fe200000e0000 */
[----:B----4-:R-:W-:-:S05]  /*14070*/  IADD3 R2, P0, R32, R2, RZ ;  /* 0x0000000220027210 */ /* 0x010fca0007f1e0ff */
[----:B-----5:R-:W-:-:S05]  /*14080*/  IMAD.X R3, RZ, RZ, R3, P0 ;  /* 0x000000ffff037224 */ /* 0x020fca00000e0603 */
[----:B------:R-:W-:Y:S04]  /*14090*/  LDGSTS.E.BYPASS.LTC128B.128 [R0+0x24200], desc[UR50][R2.64], !P4 ;  /* 0x2420000002007fae */ /* 0x000fe8000e101d72 */
[----:B------:R-:W-:Y:S04]  /*140a0*/  LDGSTS.E.BYPASS.LTC128B.128 [R0+0x26a00], desc[UR50][R2.64+0x40], !P3 ;  /* 0x26a0004002007fae */ /* 0x000fe8000d901d72 */
[----:B------:R4:W-:Y:S04]  /*140b0*/  LDGSTS.E.BYPASS.LTC128B.128 [R0+0x29200], desc[UR50][R2.64+0x80], !P1 ;  /* 0x2920008002007fae */ /* 0x0009e8000c901d72 */
[----:B----4-:R-:W4:Y:S04]  /*140c0*/  SHFL.IDX PT, R2, R5, 0x1, 0x1c1f ;  /* 0x003c1f0005027f89 */ /* 0x010f2800000e0000 */
[----:B------:R-:W5:Y:S01]  /*140d0*/  SHFL.IDX PT, R3, R6, 0x1, 0x1c1f ;  /* 0x003c1f0006037f89 */ /* 0x000f6200000e0000 */
[----:B----4-:R-:W-:-:S05]  /*140e0*/  IADD3 R2, P0, R32, R2, RZ ;  /* 0x0000000220027210 */ /* 0x010fca0007f1e0ff */
[----:B-----5:R-:W-:-:S05]  /*140f0*/  IMAD.X R3, RZ, RZ, R3, P0 ;  /* 0x000000ffff037224 */ /* 0x020fca00000e0603 */
[----:B------:R-:W-:Y:S04]  /*14100*/  LDGSTS.E.BYPASS.LTC128B.128 [R0+0x24a00], desc[UR50][R2.64], !P4 ;  /* 0x24a0000002007fae */ /* 0x000fe8000e101d72 */
[----:B------:R-:W-:Y:S04]  /*14110*/  LDGSTS.E.BYPASS.LTC128B.128 [R0+0x27200], desc[UR50][R2.64+0x40], !P3 ;  /* 0x2720004002007fae */ /* 0x000fe8000d901d72 */
[----:B------:R4:W-:Y:S04]  /*14120*/  LDGSTS.E.BYPASS.LTC128B.128 [R0+0x29a00], desc[UR50][R2.64+0x80], !P1 ;  /* 0x29a0008002007fae */ /* 0x0009e8000c901d72 */
[----:B----4-:R-:W4:Y:S02]  /*14130*/  SHFL.IDX PT, R2, R5, 0x2, 0x1c1f ;  /* 0x005c1f0005027f89 */ /* 0x010f2400000e0000 */
[----:B----4-:R-:W-:-:S05]  /*14140*/  IADD3 R2, P0, R32, R2, RZ ;  /* 0x0000000220027210 */ /* 0x010fca0007f1e0ff */
[----:B------:R-:W-:Y:S02]  /*14150*/  IMAD.X R3, RZ, RZ, R9, P0 ;  /* 0x000000ffff037224 */ /* 0x000fe400000e0609 */
[----:B------:R-:W-:Y:S04]  /*14160*/  SHFL.IDX PT, R9, R6, 0x3, 0x1c1f ;  /* 0x007c1f0006097f89 */ /* 0x000fe800000e0000 */
[----:B------:R-:W-:Y:S04]  /*14170*/  LDGSTS.E.BYPASS.LTC128B.128 [R0+0x25200], desc[UR50][R2.64], !P4 ;  /* 0x2520000002007fae */ /* 0x000fe8000e101d72 */
[----:B------:R-:W-:Y:S04]  /*14180*/  LDGSTS.E.BYPASS.LTC128B.128 [R0+0x27a00], desc[UR50][R2.64+0x40], !P3 ;  /* 0x27a0004002007fae */ /* 0x000fe8000d901d72 */
[----:B------:R4:W-:Y:S04]  /*14190*/  LDGSTS.E.BYPASS.LTC128B.128 [R0+0x2a200], desc[UR50][R2.64+0x80], !P1 ;  /* 0x2a20008002007fae */ /* 0x0009e8000c901d72 */
[----:B----4-:R-:W4:Y:S02]  /*141a0*/  SHFL.IDX PT, R2, R5, 0x3, 0x1c1f ;  /* 0x007c1f0005027f89 */ /* 0x010f2400000e0000 */
[----:B----4-:R-:W-:-:S05]  /*141b0*/  IADD3 R2, P0, R32, R2, RZ ;  /* 0x0000000220027210 */ /* 0x010fca0007f1e0ff */
[----:B------:R-:W-:-:S05]  /*141c0*/  IMAD.X R3, RZ, RZ, R9, P0 ;  /* 0x000000ffff037224 */ /* 0x000fca00000e0609 */
[----:B------:R4:W-:Y:S04]  /*141d0*/  LDGSTS.E.BYPASS.LTC128B.128 [R0+0x25a00], desc[UR50][R2.64], !P4 ;  /* 0x25a0000002007fae */ /* 0x0009e8000e101d72 */
[----:B------:R4:W-:Y:S04]  /*141e0*/  LDGSTS.E.BYPASS.LTC128B.128 [R0+0x28200], desc[UR50][R2.64+0x40], !P3 ;  /* 0x2820004002007fae */ /* 0x0009e8000d901d72 */
[----:B------:R4:W-:Y:S02]  /*141f0*/  LDGSTS.E.BYPASS.LTC128B.128 [R0+0x2aa00], desc[UR50][R2.64+0x80], !P1 ;  /* 0x2aa0008002007fae */ /* 0x0009e4000c901d72 */
.L_x_395:
[----:B----4-:R-:W-:-:S05]  /*14200*/  IADD3 R2, P0, R32, R14, RZ ;  /* 0x0000000e20027210 */ /* 0x010fca0007f1e0ff */
        /* <DEDUP_REMOVED lines=9> */
.L_x_287:
[----:B------:R-:W-:Y:S02]  /*142a0*/  PLOP3.LUT P1, PT, P1, P0, PT, 0xa2, 0x0 ;  /* 0x000000000000781c */ /* 0x000fe40000f21472 */
[----:B------:R-:W-:-:S08]  /*142b0*/  @P0 R2UR P1, UR4, R4 ;  /* 0x00000000040402ca */ /* 0x000fd00000020000 */
[----:B------:R-:W-:-:S05]  /*142c0*/  @P0 PLOP3.LUT P0, PT, P1, PT, PT, 0x80, 0x0 ;  /* 0x000000000000081c */ /* 0x000fca0000f0f070 */
[----:B------:R-:W-:Y:S01]  /*142d0*/  @!P1 SYNCS.ARRIVE.TRANS64.RED.A0T1 RZ, [UR4+0x33430], RZ ;  /* 0x033430ffffff99a7 */ /* 0x000fe20008200404 */
[----:B------:R-:W-:Y:S07]  /*142e0*/  @!P1 ARRIVES.LDGSTSBAR.64.TRANSCNT [UR4+0x33430] ;  /* 0x03343000ff0099b0 */ /* 0x000fee0008000a84 */
[----:B------:R-:W-:Y:S05]  /*142f0*/  @P0 BRA.U.ANY `(.L_x_287) ;  /* 0xfffffffd00e80947 */ /* 0x000fea000393ffff */
[----:B------:R-:W-:Y:S01]  /*14300*/  NOP ;  /* 0x0000000000007918 */ /* 0x000fe20000000000 */
[----:B----4-:R-:W-:-:S05]  /*14310*/  IMAD.U32 R0, RZ, RZ, UR43 ;  /* 0x0000002bff007e24 */ /* 0x010fca000f8e00ff */
[----:B------:R-:W-:-:S13]  /*14320*/  ISETP.NE.AND P3, PT, R0, 0x3, PT ;  /* 0x000000030000780c */ /* 0x000fda0003f65270 */
[----:B------:R-:W-:Y:S05]  /*14330*/  @!P3 BRA `(.L_x_288) ;  /* 0x000000000004b947 */ /* 0x000fea0003800000 */
[----:B------:R-:W-:Y:S01]  /*14340*/  BPT.TRAP 0x1 ;  /* 0x000000040000795c */ /* 0x000fe20000300000 */
.L_x_288:
[----:B------:R-:W-:Y:S01]  /*14350*/  IMAD.U32 R0, RZ, RZ, UR44 ;  /* 0x0000002cff007e24 */ /* 0x000fe2000f8e00ff */
[----:B------:R4:W-:Y:S04]  /*14360*/  SYNCS.ARRIVE.TRANS64.A1T0 RZ, [R4+URZ+0x33430], RZ ;  /* 0x033430ff04ff79a7 */ /* 0x0009e8000810003f */
[----:B------:R-:W-:-:S13]  /*14370*/  ISETP.NE.AND P0, PT, R0, 0x3, PT ;  /* 0x000000030000780c */ /* 0x000fda0003f05270 */
[----:B----4-:R-:W-:Y:S05]  /*14380*/  @!P0 BRA `(.L_x_289) ;  /* 0x0000000000048947 */ /* 0x010fea0003800000 */
[----:B------:R-:W-:Y:S01]  /*14390*/  BPT.TRAP 0x1 ;  /* 0x000000040000795c */ /* 0x000fe20000300000 */
.L_x_289:
[----:B------:R-:W-:Y:S01]  /*143a0*/  LOP3.LUT R3, R19, 0x1, RZ, 0x3c, !PT ;  /* 0x0000000113037812 */ /* 0x000fe200078e3cff */
[----:B------:R-:W-:Y:S01]  /*143b0*/  IMAD R0, R18, 0x8, R16 ;  /* 0x0000000812007824 */ /* 0x000fe200078e0210 */
[----:B------:R-:W-:Y:S02]  /*143c0*/  BSSY B0, `(.L_x_290) ;  /* 0x0000004000007945 */ /* 0x000fe40003800000 */
[----:B------:R-:W-:-:S04]  /*143d0*/  SHF.L.U32 R3, R3, 0x1f, RZ ;  /* 0x0000001f03037819 */ /* 0x000fc800000006ff */
[----:B------:R-:W4:Y:S02]  /*143e0*/  SYNCS.PHASECHK.TRANS64.TRYWAIT P1, [R0+URZ+0x33470], R3 ;  /* 0x03347003000075a7 */ /* 0x000f24000802017f */
[----:B----4-:R-:W-:Y:S05]  /*143f0*/  @!P1 BRA `(.L_x_291) ;  /* 0x0000004400a89947 */ /* 0x010fea0003800000 */
.L_x_396:
[----:B------:R-:W-:Y:S05]  /*14400*/  BSYNC B0 ;  /* 0x0000000000007941 */ /* 0x000fea0003800000 */
.L_x_290:
[----:B------:R-:W-:-:S05]  /*14410*/  IMAD.U32 R2, RZ, RZ, UR43 ;  /* 0x0000002bff027e24 */ /* 0x000fca000f8e00ff */
[----:B------:R-:W-:-:S13]  /*14420*/  ISETP.NE.AND P1, PT, R2, 0x3, PT ;  /* 0x000000030200780c */ /* 0x000fda0003f25270 */
[----:B------:R-:W-:Y:S05]  /*14430*/  @!P1 BRA `(.L_x_292) ;  /* 0x0000000000049947 */ /* 0x000fea0003800000 */
[----:B------:R-:W-:Y:S01]  /*14440*/  BPT.TRAP 0x1 ;  /* 0x000000040000795c */ /* 0x000fe20000300000 */
.L_x_292:
[----:B----4-:R-:W-:Y:S01]  /*14450*/  SHF.L.U32 R3, R19, 0x1f, RZ ;  /* 0x0000001f13037819 */ /* 0x010fe200000006ff */
[----:B------:R-:W-:-:S03]  /*14460*/  IMAD R2, R18, 0x7800, RZ ;  /* 0x0000780012027824 */ /* 0x000fc600078e02ff */
[----:B------:R-:W4:Y:S02]  /*14470*/  SYNCS.PHASECHK.TRANS64.TRYWAIT P1, [R0+URZ+0x33460], R3 ;  /* 0x03346003000075a7 */ /* 0x000f24000802017f */
[----:B----4-:R-:W-:Y:S05]  /*14480*/  @!P1 BRA `(.L_x_293) ;  /* 0x0000004400989947 */ /* 0x010fea0003800000 */
.L_x_397:
[----:B0-23--:R-:W4:Y:S04]  /*14490*/  LDL R4, [R1+0x14] ;  /* 0x0000140001047983 */ /* 0x00df280000100800 */
[----:B------:R-:W2:Y:S01]  /*144a0*/  LDL R8, [R1+0x10] ;  /* 0x0000100001087983 */ /* 0x000ea20000100800 */
[----:B------:R-:W-:Y:S05]  /*144b0*/  WARPSYNC.ALL ;  /* 0x0000000000007948 */ /* 0x000fea0003800000 */
[----:B------:R-:W-:-:S05]  /*144c0*/  IMAD.U32 R18, RZ, RZ, UR43 ;  /* 0x0000002bff127e24 */ /* 0x000fca000f8e00ff */
[----:B------:R-:W-:Y:S02]  /*144d0*/  ISETP.NE.AND P1, PT, R18, 0x3, PT ;  /* 0x000000031200780c */ /* 0x000fe40003f25270 */
[C---:B----4-:R-:W-:Y:S02]  /*144e0*/  LOP3.LUT R3, R2.reuse, R4, RZ, 0xfc, !PT ;  /* 0x0000000402037212 */ /* 0x050fe400078efcff */
[----:B--2---:R-:W-:-:S03]  /*144f0*/  LOP3.LUT R2, R2, R8, RZ, 0xfc, !PT ;  /* 0x0000000802027212 */ /* 0x004fc600078efcff */
[C---:B------:R-:W-:Y:S02]  /*14500*/  IMAD.IADD R3, R16.reuse, 0x1, R3 ;  /* 0x0000000110037824 */ /* 0x040fe400078e0203 */
[----:B------:R-:W-:-:S03]  /*14510*/  IMAD.IADD R2, R16, 0x1, R2 ;  /* 0x0000000110027824 */ /* 0x000fc600078e0202 */
[----:B------:R-:W0:Y:S02]  /*14520*/  LDSM.16.MT88.4 R4, [R3+0xf200] ;  /* 0x00f200000304783b */ /* 0x000e240000004200 */
[C-C-:B0-----:R-:W-:Y:S02]  /*14530*/  PRMT R12, R4.reuse, 0x6420, R5.reuse ;  /* 0x00006420040c7816 */ /* 0x141fe40000000005 */
[----:B------:R-:W-:Y:S02]  /*14540*/  PRMT R13, R4, 0x7531, R5 ;  /* 0x00007531040d7816 */ /* 0x000fe40000000005 */
[C-C-:B------:R-:W-:Y:S02]  /*14550*/  PRMT R14, R6.reuse, 0x6420, R7.reuse ;  /* 0x00006420060e7816 */ /* 0x140fe40000000007 */
[----:B------:R-:W-:-:S05]  /*14560*/  PRMT R15, R6, 0x7531, R7 ;  /* 0x00007531060f7816 */ /* 0x000fca0000000007 */
[----:B------:R-:W-:Y:S04]  /*14570*/  STSM.16.M88.4 [R2+0x200], R12 ;  /* 0x0002000c02007844 */ /* 0x000fe80000000200 */
[----:B------:R-:W0:Y:S02]  /*14580*/  LDSM.16.MT88.4 R4, [R3+0x11a00] ;  /* 0x011a00000304783b */ /* 0x000e240000004200 */
[C-C-:B0-----:R-:W-:Y:S02]  /*14590*/  PRMT R8, R4.reuse, 0x6420, R5.reuse ;  /* 0x0000642004087816 */ /* 0x141fe40000000005 */
[----:B------:R-:W-:Y:S02]  /*145a0*/  PRMT R9, R4, 0x7531, R5 ;  /* 0x0000753104097816 */ /* 0x000fe40000000005 */
[----:B------:R-:W-:-:S02]  /*145b0*/  PRMT R10, R6, 0x6420, R7 ;  /* 0x00006420060a7816 */ /* 0x000fc40000000007 */
        /* <DEDUP_REMOVED lines=85> */
[----:B--2---:R-:W2:Y:S01]  /*14b10*/  FENCE.VIEW.ASYNC.S ;  /* 0x00000000000073c6 */ /* 0x004ea20000000000 */
[----:B------:R-:W-:Y:S05]  /*14b20*/  @!P1 BRA `(.L_x_294) ;  /* 0x0000000000049947 */ /* 0x000fea0003800000 */
[----:B------:R-:W-:Y:S01]  /*14b30*/  BPT.TRAP 0x1 ;  /* 0x000000040000795c */ /* 0x000fe20000300000 */
.L_x_294:
[----:B--2---:R2:W-:Y:S01]  /*14b40*/  SYNCS.ARRIVE.TRANS64.A1T0 RZ, [R0+URZ+0x33450], RZ ;  /* 0x033450ff00ff79a7 */ /* 0x0045e2000810003f */
[----:B------:R-:W-:Y:S06]  /*14b50*/  BAR.SYNC.DEFER_BLOCKING 0x2, 0x80 ;  /* 0x0082000000007b1d */ /* 0x000fec0000010000 */
[----:B------:R-:W-:Y:S05]  /*14b60*/  @!P0 BRA `(.L_x_295) ;  /* 0x0000000000048947 */ /* 0x000fea0003800000 */
[----:B------:R-:W-:Y:S01]  /*14b70*/  BPT.TRAP 0x1 ;  /* 0x000000040000795c */ /* 0x000fe20000300000 */
.L_x_295:
[----:B--2---:R-:W-:Y:S02]  /*14b80*/  VIADD R0, R0, 0x33480 ;  /* 0x0003348000007836 */ /* 0x004fe40000000000 */
[----:B------:R-:W-:Y:S02]  /*14b90*/  IMAD.MOV.U32 R19, RZ, RZ, R30 ;  /* 0x000000ffff137224 */ /* 0x000fe400078e001e */
[----:B------:R-:W-:Y:S01]  /*14ba0*/  IMAD.MOV.U32 R18, RZ, RZ, R27 ;  /* 0x000000ffff127224 */ /* 0x000fe200078e001b */
[----:B------:R-:W-:-:S04]  /*14bb0*/  PRMT R0, R37, 0x654, R0 ;  /* 0x0000065425007816 */ /* 0x000fc80000000000 */
[----:B------:R3:W-:Y:S01]  /*14bc0*/  SYNCS.ARRIVE.TRANS64.RED.A1T0 RZ, [R0+URZ], RZ ;  /* 0x000000ff00ff79a7 */ /* 0x0007e2000810043f */
[----:B------:R-:W-:Y:S05]  /*14bd0*/  @P2 BRA `(.L_x_296) ;  /* 0xffffffe400cc2947 */ /* 0x000fea000383ffff */
.L_x_276:
[----:B---3--:R-:W0:Y:S01]  /*14be0*/  S2R R0, SR_TID.X ;  /* 0x0000000000007919 */ /* 0x008e220000002100 */
[----:B------:R-:W-:Y:S01]  /*14bf0*/  BSSY B0, `(.L_x_297) ;  /* 0x0000013000007945 */ /* 0x000fe20003800000 */
[----:B0-----:R-:W-:Y:S01]  /*14c00*/  LOP3.LUT R2, R0, 0x7f, RZ, 0xc0, !PT ;  /* 0x0000007f00027812 */ /* 0x001fe200078ec0ff */
[----:B------:R-:W-:-:S03]  /*14c10*/  IMAD.U32 R0, RZ, RZ, UR44 ;  /* 0x0000002cff007e24 */ /* 0x000fc6000f8e00ff */
[----:B------:R-:W-:Y:S02]  /*14c20*/  ISETP.NE.AND P1, PT, R2, RZ, PT ;  /* 0x000000ff0200720c */ /* 0x000fe40003f25270 */
[----:B------:R-:W-:-:S11]  /*14c30*/  ISETP.NE.AND P0, PT, R0, 0x3, PT ;  /* 0x000000030000780c */ /* 0x000fd60003f05270 */
[----:B------:R-:W-:Y:S05]  /*14c40*/  @P1 BRA `(.L_x_298) ;  /* 0x0000000000341947 */ /* 0x000fea0003800000 */
[----:B------:R-:W0:Y:S01]  /*14c50*/  S2R R5, SR_LANEID ;  /* 0x0000000000057919 */ /* 0x000e220000000000 */
[----:B------:R-:W-:Y:S01]  /*14c60*/  VOTEU.ANY UR4, UPT, PT ;  /* 0x0000000000047886 */ /* 0x000fe200038e0100 */
[----:B------:R-:W3:Y:S01]  /*14c70*/  LDC.64 R2, c[0x0][0xc60] ;  /* 0x00031800ff027b82 */ /* 0x000ee20000000a00 */
[----:B------:R-:W0:Y:S02]  /*14c80*/  FLO.U32 R0, UR4 ;  /* 0x0000000400007d00 */ /* 0x000e2400080e0000 */
[----:B0-----:R-:W-:-:S06]  /*14c90*/  ISETP.EQ.U32.AND P1, PT, R0, R5, PT ;  /* 0x000000050000720c */ /* 0x001fcc0003f22070 */
[----:B------:R-:W3:Y:S07]  /*14ca0*/  POPC R5, UR4 ;  /* 0x0000000400057d09 */ /* 0x000eee0008000000 */
[----:B---3--:R-:W3:Y:S01]  /*14cb0*/  @P1 ATOMG.E.ADD.STRONG.GPU PT, R3, desc[UR50][R2.64], R5 ;  /* 0x00000005020319a8 */ /* 0x008ee200081ee1f2 */
[----:B------:R-:W0:Y:S02]  /*14cc0*/  S2R R4, SR_LTMASK ;  /* 0x0000000000047919 */ /* 0x000e240000003900 */
[----:B0-----:R-:W-:-:S04]  /*14cd0*/  LOP3.LUT R4, R4, UR4, RZ, 0xc0, !PT ;  /* 0x0000000404047c12 */ /* 0x001fc8000f8ec0ff */
[----:B------:R-:W0:Y:S01]  /*14ce0*/  POPC R7, R4 ;  /* 0x0000000400077309 */ /* 0x000e220000000000 */
[----:B---3--:R-:W0:Y:S02]  /*14cf0*/  SHFL.IDX PT, R0, R3, R0, 0x1f ;  /* 0x00001f0003007589 */ /* 0x008e2400000e0000 */
[----:B0-----:R-:W-:-:S05]  /*14d00*/  IADD3 R0, R0, UR45, R7 ;  /* 0x0000002d00007c10 */ /* 0x001fca000fffe007 */
[----:B------:R0:W-:Y:S02]  /*14d10*/  STL [R1], R0 ;  /* 0x0000000001007387 */ /* 0x0001e40000100800 */
.L_x_298:
[----:B------:R-:W-:Y:S05]  /*14d20*/  BSYNC B0 ;  /* 0x0000000000007941 */ /* 0x000fea0003800000 */
.L_x_297:
[----:B------:R-:W-:Y:S05]  /*14d30*/  @!P0 BRA `(.L_x_299) ;  /* 0x0000000000048947 */ /* 0x000fea0003800000 */
[----:B------:R-:W-:Y:S01]  /*14d40*/  BPT.TRAP 0x1 ;  /* 0x000000040000795c */ /* 0x000fe20000300000 */
.L_x_299:
[----:B0-----:R-:W-:Y:S01]  /*14d50*/  LOP3.LUT R0, R30, 0x1, RZ, 0x3c, !PT ;  /* 0x000000011e007812 */ /* 0x001fe200078e3cff */
[----:B------:R-:W-:Y:S01]  /*14d60*/  IMAD R3, R27, 0x8, R16 ;  /* 0x000000081b037824 */ /* 0x000fe200078e0210 */
[----:B------:R-:W-:Y:S02]  /*14d70*/  BSSY B0, `(.L_x_300) ;  /* 0x0000004000007945 */ /* 0x000fe40003800000 */
[----:B------:R-:W-:-:S04]  /*14d80*/  SHF.L.U32 R0, R0, 0x1f, RZ ;  /* 0x0000001f00007819 */ /* 0x000fc800000006ff */
[----:B------:R-:W0:Y:S02]  /*14d90*/  SYNCS.PHASECHK.TRANS64.TRYWAIT P1, [R3+URZ+0x33470], R0 ;  /* 0x03347000030075a7 */ /* 0x000e24000802017f */
[----:B0-----:R-:W-:Y:S05]  /*14da0*/  @!P1 BRA `(.L_x_301) ;  /* 0x0000003c00649947 */ /* 0x001fea0003800000 */
.L_x_398:
[----:B------:R-:W-:Y:S05]  /*14db0*/  BSYNC B0 ;  /* 0x0000000000007941 */ /* 0x000fea0003800000 */
.L_x_300:
[----:B------:R-:W-:-:S05]  /*14dc0*/  IMAD.U32 R2, RZ, RZ, UR43 ;  /* 0x0000002bff027e24 */ /* 0x000fca000f8e00ff */
[----:B------:R-:W-:-:S13]  /*14dd0*/  ISETP.NE.AND P1, PT, R2, 0x3, PT ;  /* 0x000000030200780c */ /* 0x000fda0003f25270 */
[----:B------:R-:W-:Y:S05]  /*14de0*/  @!P1 BRA `(.L_x_302) ;  /* 0x0000000000049947 */ /* 0x000fea0003800000 */
[----:B------:R-:W-:Y:S01]  /*14df0*/  BPT.TRAP 0x1 ;  /* 0x000000040000795c */ /* 0x000fe20000300000 */
.L_x_302:
[----:B0-----:R-:W-:-:S04]  /*14e00*/  SHF.L.U32 R0, R30, 0x1f, RZ ;  /* 0x0000001f1e007819 */ /* 0x001fc800000006ff */
[----:B------:R-:W0:Y:S02]  /*14e10*/  SYNCS.PHASECHK.TRANS64.TRYWAIT P1, [R3+URZ+0x33460], R0 ;  /* 0x03346000030075a7 */ /* 0x000e24000802017f */
[----:B0-----:R-:W-:Y:S05]  /*14e20*/  @!P1 BRA `(.L_x_303) ;  /* 0x0000003c00589947 */ /* 0x001fea0003800000 */
.L_x_399:
[----:B------:R-:W3:Y:S04]  /*14e30*/  LDL R4, [R1+0x14] ;  /* 0x0000140001047983 */ /* 0x000ee80000100800 */
[----:B------:R-:W4:Y:S01]  /*14e40*/  LDL R10, [R1+0x10] ;  /* 0x00001000010a7983 */ /* 0x000f220000100800 */
[----:B------:R-:W-:Y:S01]  /*14e50*/  IMAD R2, R27, 0x7800, RZ ;  /* 0x000078001b027824 */ /* 0x000fe200078e02ff */
[----:B------:R-:W-:Y:S05]  /*14e60*/  WARPSYNC.ALL ;  /* 0x0000000000007948 */ /* 0x000fea0003800000 */
[----:B------:R-:W-:-:S05]  /*14e70*/  IMAD.U32 R12, RZ, RZ, UR43 ;  /* 0x0000002bff0c7e24 */ /* 0x000fca000f8e00ff */
[----:B------:R-:W-:Y:S02]  /*14e80*/  ISETP.NE.AND P1, PT, R12, 0x3, PT ;  /* 0x000000030c00780c */ /* 0x000fe40003f25270 */
[----:B---3--:R-:W-:-:S05]  /*14e90*/  LOP3.LUT R5, R2, R4, RZ, 0xfc, !PT ;  /* 0x0000000402057212 */ /* 0x008fca00078efcff */
[----:B0-----:R-:W-:-:S05]  /*14ea0*/  IMAD.IADD R0, R16, 0x1, R5 ;  /* 0x0000000110007824 */ /* 0x001fca00078e0205 */
[----:B------:R-:W0:Y:S02]  /*14eb0*/  LDSM.16.MT88.4 R4, [R0+0xf200] ;  /* 0x00f200000004783b */ /* 0x000e240000004200 */
[C-C-:B0-----:R-:W-:Y:S02]  /*14ec0*/  PRMT R8, R4.reuse, 0x6420, R5.reuse ;  /* 0x0000642004087816 */ /* 0x141fe40000000005 */
[----:B------:R-:W-:Y:S02]  /*14ed0*/  PRMT R9, R4, 0x7531, R5 ;  /* 0x0000753104097816 */ /* 0x000fe40000000005 */
[----:B----4-:R-:W-:Y:S02]  /*14ee0*/  LOP3.LUT R5, R2, R10, RZ, 0xfc, !PT ;  /* 0x0000000a02057212 */ /* 0x010fe400078efcff */
[C-C-:B------:R-:W-:Y:S02]  /*14ef0*/  PRMT R10, R6.reuse, 0x6420, R7.reuse ;  /* 0x00006420060a7816 */ /* 0x140fe40000000007 */
[----:B------:R-:W-:Y:S01]  /*14f00*/  PRMT R11, R6, 0x7531, R7 ;  /* 0x00007531060b7816 */ /* 0x000fe20000000007 */
[----:B------:R-:W-:-:S05]  /*14f10*/  IMAD.IADD R2, R16, 0x1, R5 ;  /* 0x0000000110027824 */ /* 0x000fca00078e0205 */
        /* <DEDUP_REMOVED lines=90> */
[----:B---3--:R-:W3:Y:S01]  /*154c0*/  FENCE.VIEW.ASYNC.S ;  /* 0x00000000000073c6 */ /* 0x008ee20000000000 */
[----:B------:R-:W-:Y:S05]  /*154d0*/  @!P1 BRA `(.L_x_304) ;  /* 0x0000000000049947 */ /* 0x000fea0003800000 */
[----:B------:R-:W-:Y:S01]  /*154e0*/  BPT.TRAP 0x1 ;  /* 0x000000040000795c */ /* 0x000fe20000300000 */
.L_x_304:
[----:B---3--:R3:W-:Y:S01]  /*154f0*/  SYNCS.ARRIVE.TRANS64.A1T0 RZ, [R3+URZ+0x33450], RZ ;  /* 0x033450ff03ff79a7 */ /* 0x0087e2000810003f */
[----:B------:R-:W-:Y:S06]  /*15500*/  BAR.SYNC.DEFER_BLOCKING 0x2, 0x80 ;  /* 0x0082000000007b1d */ /* 0x000fec0000010000 */
[----:B------:R-:W-:Y:S05]  /*15510*/  @!P0 BRA `(.L_x_305) ;  /* 0x0000000000048947 */ /* 0x000fea0003800000 */
[----:B------:R-:W-:Y:S01]  /*15520*/  BPT.TRAP 0x1 ;  /* 0x000000040000795c */ /* 0x000fe20000300000 */
.L_x_305:
[----:B------:R-:W-:Y:S02]  /*15530*/  VIADD R0, R3, 0x33480 ;  /* 0x0003348003007836 */ /* 0x000fe40000000000 */
[----:B------:R-:W-:-:S03]  /*15540*/  VIADD R27, R27, 0x1 ;  /* 0x000000011b1b7836 */ /* 0x000fc60000000000 */
[----:B------:R-:W-:Y:S02]  /*15550*/  PRMT R0, R37, 0x654, R0 ;  /* 0x0000065425007816 */ /* 0x000fe40000000000 */
[C---:B------:R-:W-:Y:S02]  /*15560*/  ISETP.NE.AND P0, PT, R27.reuse, 0x2, PT ;  /* 0x000000021b00780c */ /* 0x040fe40003f05270 */
[----:B------:R4:W-:Y:S02]  /*15570*/  SYNCS.ARRIVE.TRANS64.RED.A1T0 RZ, [R0+URZ], RZ ;  /* 0x000000ff00ff79a7 */ /* 0x0009e4000810043f */
[----:B---3--:R-:W-:Y:S02]  /*15580*/  SEL R3, RZ, 0x1, P0 ;  /* 0x00000001ff037807 */ /* 0x008fe40000000000 */
[----:B------:R-:W-:Y:S02]  /*15590*/  SEL R27, R27, RZ, P0 ;  /* 0x000000ff1b1b7207 */ /* 0x000fe40000000000 */
[----:B------:R-:W-:-:S07]  /*155a0*/  LOP3.LUT R30, R30, R3, RZ, 0x3c, !PT ;  /* 0x000000031e1e7212 */ /* 0x000fce00078e3cff */
.L_x_244:
[----:B------:R-:W-:Y:S05]  /*155b0*/  BSYNC B7 ;  /* 0x0000000000077941 */ /* 0x000fea0003800000 */
.L_x_242:
[----:B------:R-:W-:-:S13]  /*155c0*/  LOP3.LUT P0, RZ, R31, 0x100, RZ, 0xc0, !PT ;  /* 0x000001001fff7812 */ /* 0x000fda000780c0ff */
[----:B------:R-:W-:Y:S05]  /*155d0*/  @!P0 BRA `(.L_x_306) ;  /* 0x0000000000308947 */ /* 0x000fea0003800000 */
[----:B------:R-:W3:Y:S08]  /*155e0*/  S2UR UR4, SR_CgaCtaId ;  /* 0x00000000000479c3 */ /* 0x000ef00000008800 */
[----:B------:R-:W-:Y:S01]  /*155f0*/  BAR.SYNC.DEFER_BLOCKING 0x5, 0x180 ;  /* 0x0146000000007b1d */ /* 0x000fe20000010000 */
[----:B------:R-:W-:Y:S01]  /*15600*/  MOV R16, 0x400 ;  /* 0x0000040000107802 */ /* 0x000fe20000000f00 */
[----:B---3--:R-:W-:-:S05]  /*15610*/  IMAD.U32 R37, RZ, RZ, UR4 ;  /* 0x00000004ff257e24 */ /* 0x008fca000f8e00ff */
[----:B------:R-:W-:-:S05]  /*15620*/  LEA R16, R37, R16, 0x18 ;  /* 0x0000001025107211 */ /* 0x000fca00078ec0ff */
[----:B------:R-:W3:Y:S04]  /*15630*/  LDS.128 R4, [R16+0x334d0] ;  /* 0x0334d00010047984 */ /* 0x000ee80000000c00 */
[----:B---3--:R3:W-:Y:S01]  /*15640*/  STL.64 [R1], R4 ;  /* 0x0000000401007387 */ /* 0x0087e20000100a00 */
[----:B-1--4-:R-:W-:-:S03]  /*15650*/  IMAD.MOV.U32 R0, RZ, RZ, R7 ;  /* 0x000000ffff007224 */ /* 0x012fc600078e0007 */
[----:B------:R3:W-:Y:S02]  /*15660*/  STL [R1+0x8], R6 ;  /* 0x0000080601007387 */ /* 0x0007e40000100800 */
[----:B------:R-:W-:Y:S01]  /*15670*/  R2UR UR39, R0 ;  /* 0x00000000002772ca */ /* 0x000fe200000e0000 */
[----:B------:R-:W-:Y:S06]  /*15680*/  BAR.ARV 0x4, 0x180 ;  /* 0x0106000000007b1d */ /* 0x000fec0000002000 */
[----:B------:R-:W-:Y:S08]  /*15690*/  BRA `(.L_x_307) ;  /* 0x0000000800d47947 */ /* 0x000ff00003800000 */
.L_x_306:
[----:B-1--4-:R-:W3:Y:S01]  /*156a0*/  LDL.LU R0, [R1] ;  /* 0x0000000001007983 */ /* 0x012ee20000300800 */
[----:B------:R-:W-:Y:S01]  /*156b0*/  ULDC UR4, c[0x0][0xc3c] ;  /* 0x00030f0000047ab9 */ /* 0x000fe20000000800 */
[----:B0-----:R-:W0:Y:S02]  /*156c0*/  S2R R2, SR_TID.X ;  /* 0x0000000000027919 */ /* 0x001e240000002100 */
[----:B0-----:R-:W-:-:S04]  /*156d0*/  LOP3.LUT R9, R2, 0x1f, RZ, 0xc0, !PT ;  /* 0x0000001f02097812 */ /* 0x001fc800078ec0ff */
[C---:B------:R-:W-:Y:S01]  /*156e0*/  ISETP.NE.AND P0, PT, R9.reuse, 0x1f, PT ;  /* 0x0000001f0900780c */ /* 0x040fe20003f05270 */
[----:B------:R-:W-:-:S05]  /*156f0*/  VIADD R7, R9, UR39 ;  /* 0x0000002709077c36 */ /* 0x000fca0008000000 */
[----:B------:R-:W-:Y:S01]  /*15700*/  ISETP.GE.OR P1, PT, R7, UR4, !P0 ;  /* 0x0000000407007c0c */ /* 0x000fe2000c726670 */
[----:B------:R-:W-:-:S12]  /*15710*/  ULDC UR4, c[0x0][0xc3c] ;  /* 0x00030f0000047ab9 */ /* 0x000fd80000000800 */
[----:B------:R-:W0:Y:S08]  /*15720*/  @!P1 LDC.64 R2, c[0x0][0xc80] ;  /* 0x00032000ff029b82 */ /* 0x000e300000000a00 */
[----:B------:R-:W1:Y:S01]  /*15730*/  @!P1 LDC.64 R4, c[0x0][0xc78] ;  /* 0x00031e00ff049b82 */ /* 0x000e620000000a00 */
[----:B0-----:R-:W-:-:S04]  /*15740*/  @!P1 IMAD.WIDE R2, R7, 0x4, R2 ;  /* 0x0000000407029825 */ /* 0x001fc800078e0202 */
[----:B---3--:R-:W-:Y:S02]  /*15750*/  IMAD.MOV.U32 R10, RZ, RZ, R0 ;  /* 0x000000ffff0a7224 */ /* 0x008fe400078e0000 */
[----:B------:R-:W-:-:S06]  /*15760*/  IMAD.MOV.U32 R0, RZ, RZ, RZ ;  /* 0x000000ffff007224 */ /* 0x000fcc00078e00ff */
[----:B------:R1:W3:Y:S02]  /*15770*/  @!P1 LDG.E R0, desc[UR50][R2.64] ;  /* 0x0000003202009981 */ /* 0x0002e4000c1e1900 */
[----:B-1----:R-:W-:-:S04]  /*15780*/  @!P1 IMAD.WIDE R2, R7, 0x4, R4 ;  /* 0x0000000407029825 */ /* 0x002fc800078e0204 */
[----:B------:R-:W-:-:S06]  /*15790*/  IMAD.MOV.U32 R5, RZ, RZ, RZ ;  /* 0x000000ffff057224 */ /* 0x000fcc00078e00ff */
[----:B------:R-:W3:Y:S01]  /*157a0*/  @!P1 LDG.E R5, desc[UR50][R2.64] ;  /* 0x0000003202059981 */ /* 0x000ee2000c1e1900 */
[C---:B------:R-:W-:Y:S02]  /*157b0*/  ISETP.NE.AND P1, PT, R9.reuse, RZ, PT ;  /* 0x000000ff0900720c */ /* 0x040fe40003f25270 */
[C---:B------:R-:W-:Y:S01]  /*157c0*/  ISETP.GE.U32.AND P2, PT, R9.reuse, 0x2, PT ;  /* 0x000000020900780c */ /* 0x040fe20003f46070 */
[----:B------:R-:W-:Y:S01]  /*157d0*/  SHFL.IDX PT, R11, R10, 0x1, 0x1f ;  /* 0x00201f000a0b7f89 */ /* 0x000fe200000e0000 */
[C---:B------:R-:W-:Y:S02]  /*157e0*/  ISETP.GE.U32.AND P3, PT, R9.reuse, 0x4, PT ;  /* 0x000000040900780c */ /* 0x040fe40003f66070 */
[C---:B------:R-:W-:Y:S02]  /*157f0*/  ISETP.GE.U32.AND P4, PT, R9.reuse, 0x8, PT ;  /* 0x000000080900780c */ /* 0x040fe40003f86070 */
[----:B------:R-:W-:Y:S01]  /*15800*/  ISETP.GE.U32.AND P5, PT, R9, 0x10, PT ;  /* 0x000000100900780c */ /* 0x000fe20003fa6070 */
        /* <DEDUP_REMOVED lines=9> */
[----:B------:R-:W-:Y:S02]  /*158a0*/  IMAD.IADD R4, R6, 0x1, R3 ;  /* 0x0000000106047824 */ /* 0x000fe400078e0203 */
[----:B------:R-:W-:Y:S04]  /*158b0*/  SHFL.IDX PT, R6, R10, RZ, 0x1f ;  /* 0x00001fff0a067589 */ /* 0x000fe800000e0000 */
[----:B------:R-:W0:Y:S02]  /*158c0*/  SHFL.UP PT, R2, R4, 0x8, RZ ;  /* 0x0500000004027989 */ /* 0x000e2400000e00ff */
[----:B0-----:R-:W-:-:S05]  /*158d0*/  SEL R3, R2, RZ, P4 ;  /* 0x000000ff02037207 */ /* 0x001fca0002000000 */
[----:B------:R-:W-:-:S05]  /*158e0*/  IMAD.IADD R7, R4, 0x1, R3 ;  /* 0x0000000104077824 */ /* 0x000fca00078e0203 */
[----:B------:R-:W0:Y:S02]  /*158f0*/  SHFL.UP PT, R2, R7, 0x10, RZ ;  /* 0x0600000007027989 */ /* 0x000e2400000e00ff */
[----:B0-----:R-:W-:-:S05]  /*15900*/  SEL R2, R2, RZ, P5 ;  /* 0x000000ff02027207 */ /* 0x001fca0002800000 */
[----:B------:R-:W-:Y:S02]  /*15910*/  IMAD.IADD R3, R7, 0x1, R2 ;  /* 0x0000000107037824 */ /* 0x000fe400078e0202 */
[----:B------:R-:W0:Y:S01]  /*15920*/  LDC R2, c[0x0][0xc38] ;  /* 0x00030e00ff027b82 */ /* 0x000e220000000800 */
[----:B------:R-:W-:Y:S02]  /*15930*/  IMAD.MOV.U32 R7, RZ, RZ, RZ ;  /* 0x000000ffff077224 */ /* 0x000fe400078e00ff */
[----:B------:R-:W0:Y:S02]  /*15940*/  SHFL.IDX PT, R9, R3, 0x1f, 0x1f ;  /* 0x03e01f0003097f89 */ /* 0x000e2400000e0000 */
[----:B0-----:R-:W-:-:S04]  /*15950*/  IMAD R4, R9, R2, RZ ;  /* 0x0000000209047224 */ /* 0x001fc800078e02ff */
[----:B------:R-:W-:-:S05]  /*15960*/  IMAD.IADD R9, R11, 0x1, R4 ;  /* 0x000000010b097824 */ /* 0x000fca00078e0204 */
[----:B------:R-:W-:-:S13]  /*15970*/  ISETP.GT.AND P6, PT, R9, R6, PT ;  /* 0x000000060900720c */ /* 0x000fda0003fc4270 */
[----:B------:R-:W-:Y:S05]  /*15980*/  @P6 BRA `(.L_x_308) ;  /* 0x0000000000986947 */ /* 0x000fea0003800000 */
.L_x_310:
[----:B------:R-:W-:-:S04]  /*15990*/  UIADD3 UR39, UR39, 0x1f, URZ ;  /* 0x0000001f27277890 */ /* 0x000fc8000fffe03f */
[----:B------:R-:W-:-:S06]  /*159a0*/  UISETP.GE.AND UP0, UPT, UR39, UR4, UPT ;  /* 0x000000042700728c */ /* 0x000fcc000bf06270 */
[----:B------:R-:W-:-:S13]  /*159b0*/  PLOP3.LUT P6, PT, PT, PT, UP0, 0x40, 0x0 ;  /* 0x000000000000781c */ /* 0x000fda0003fce808 */
[----:B------:R-:W-:Y:S05]  /*159c0*/  @!P6 BRA `(.L_x_309) ;  /* 0x0000000400b8e947 */ /* 0x000fea0003800000 */
[----:B------:R-:W0:Y:S02]  /*159d0*/  S2R R0, SR_TID.X ;  /* 0x0000000000007919 */ /* 0x000e240000002100 */
[----:B0-----:R-:W-:-:S05]  /*159e0*/  LOP3.LUT R0, R0, 0x1f, RZ, 0xc0, !PT ;  /* 0x0000001f00007812 */ /* 0x001fca00078ec0ff */
[----:B------:R-:W-:Y:S02]  /*159f0*/  VIADD R11, R0, UR39 ;  /* 0x00000027000b7c36 */ /* 0x000fe40008000000 */
[----:B------:R-:W-:-:S03]  /*15a00*/  IMAD.MOV.U32 R0, RZ, RZ, RZ ;  /* 0x000000ffff007224 */ /* 0x000fc600078e00ff */
[----:B------:R-:W-:-:S13]  /*15a10*/  ISETP.GE.OR P6, PT, R11, UR4, !P0 ;  /* 0x000000040b007c0c */ /* 0x000fda000c7c6670 */
[----:B------:R-:W0:Y:S08]  /*15a20*/  @!P6 LDC.64 R2, c[0x0][0xc80] ;  /* 0x00032000ff02eb82 */ /* 0x000e300000000a00 */
[----:B------:R-:W1:Y:S01]  /*15a30*/  @!P6 LDC.64 R4, c[0x0][0xc78] ;  /* 0x00031e00ff04eb82 */ /* 0x000e620000000a00 */
[----:B0-----:R-:W-:-:S05]  /*15a40*/  @!P6 IMAD.WIDE R2, R11, 0x4, R2 ;  /* 0x000000040b02e825 */ /* 0x001fca00078e0202 */
[----:B------:R1:W3:Y:S02]  /*15a50*/  @!P6 LDG.E R0, desc[UR50][R2.64] ;  /* 0x000000320200e981 */ /* 0x0002e4000c1e1900 */
[----:B-1----:R-:W-:-:S04]  /*15a60*/  @!P6 IMAD.WIDE R2, R11, 0x4, R4 ;  /* 0x000000040b02e825 */ /* 0x002fc800078e0204 */
[----:B------:R-:W-:-:S06]  /*15a70*/  IMAD.MOV.U32 R5, RZ, RZ, RZ ;  /* 0x000000ffff057224 */ /* 0x000fcc00078e00ff */
[----:B------:R-:W3:Y:S02]  /*15a80*/  @!P6 LDG.E R5, desc[UR50][R2.64] ;  /* 0x000000320205e981 */ /* 0x000ee4000c1e1900 */
        /* <DEDUP_REMOVED lines=16> */
[----:B------:R-:W0:Y:S03]  /*15b90*/  LDC R2, c[0x0][0xc38] ;  /* 0x00030e00ff027b82 */ /* 0x000e260000000800 */
[----:B------:R-:W0:Y:S02]  /*15ba0*/  SHFL.IDX PT, R13, R3, 0x1f, 0x1f ;  /* 0x03e01f00030d7f89 */ /* 0x000e2400000e0000 */
[----:B0-----:R-:W-:-:S04]  /*15bb0*/  IMAD R4, R13, R2, RZ ;  /* 0x000000020d047224 */ /* 0x001fc800078e02ff */
[----:B------:R-:W-:-:S05]  /*15bc0*/  IMAD.IADD R9, R4, 0x1, R9 ;  /* 0x0000000104097824 */ /* 0x000fca00078e0209 */
[----:B------:R-:W-:-:S13]  /*15bd0*/  ISETP.GT.AND P6, PT, R9, R6, PT ;  /* 0x000000060900720c */ /* 0x000fda0003fc4270 */
[----:B------:R-:W-:Y:S05]  /*15be0*/  @!P6 BRA `(.L_x_310) ;  /* 0xfffffffc0068e947 */ /* 0x000fea000383ffff */
.L_x_308:
[----:B------:R-:W-:-:S04]  /*15bf0*/  IMAD.IADD R9, R9, 0x1, -R4 ;  /* 0x0000000109097824 */ /* 0x000fc800078e0a04 */
        /* <DEDUP_REMOVED lines=8> */
[----:B------:R1:W3:Y:S01]  /*15c80*/  SHFL.IDX PT, R5, R5, R10, 0x1f ;  /* 0x00001f0a05057589 */ /* 0x0002e200000e0000 */
[----:B0-----:R-:W-:-:S04]  /*15c90*/  IABS R4, R0 ;  /* 0x0000000000047213 */ /* 0x001fc80000000000 */
[----:B------:R-:W0:Y:S08]  /*15ca0*/  I2F.RP R8, R4 ;  /* 0x0000000400087306 */ /* 0x000e300000209400 */
[----:B0-----:R-:W0:Y:S02]  /*15cb0*/  MUFU.RCP R8, R8 ;  /* 0x0000000800087308 */ /* 0x001e240000001000 */
[----:B0-----:R-:W-:-:S06]  /*15cc0*/  VIADD R11, R8, 0xffffffe ;  /* 0x0ffffffe080b7836 */ /* 0x001fcc0000000000 */
[----:B------:R-:W0:Y:S01]  /*15cd0*/  F2I.FTZ.U32.TRUNC.NTZ R11, R11 ;  /* 0x0000000b000b7305 */ /* 0x000e22000021f000 */
[----:B-1-3--:R-:W-:Y:S05]  /*15ce0*/  @!P0 BRA `(.L_x_311) ;  /* 0x00000000000c8947 */ /* 0x00afea0003800000 */
[----:B------:R-:W-:-:S06]  /*15cf0*/  UIADD3 UR5, UR4, -0x1, URZ ;  /* 0xffffffff04057890 */ /* 0x000fcc000fffe03f */
[----:B------:R-:W-:-:S05]  /*15d00*/  IMAD.U32 R8, RZ, RZ, UR5 ;  /* 0x00000005ff087e24 */ /* 0x000fca000f8e00ff */
[----:B------:R1:W3:Y:S02]  /*15d10*/  SHFL.IDX PT, R7, R3, R8, 0x1f ;  /* 0x00001f0803077589 */ /* 0x0002e400000e0000 */
.L_x_311:
[----:B---3--:R-:W-:Y:S01]  /*15d20*/  IMAD R10, R7, R2, R9 ;  /* 0x00000002070a7224 */ /* 0x008fe200078e0209 */
[----:B------:R-:W-:Y:S01]  /*15d30*/  IABS R7, R5 ;  /* 0x0000000500077213 */ /* 0x000fe20000000000 */
[--C-:B0-----:R-:W-:Y:S01]  /*15d40*/  IMAD.MOV R9, RZ, RZ, -R11.reuse ;  /* 0x000000ffff097224 */ /* 0x101fe200078e0a0b */
[----:B------:R-:W-:Y:S01]  /*15d50*/  UIADD3 UR39, UR4, UR39, URZ ;  /* 0x0000002704277290 */ /* 0x000fe2000fffe03f */
[----:B------:R-:W-:Y:S01]  /*15d60*/  IMAD.MOV.U32 R2, RZ, RZ, RZ ;  /* 0x000000ffff027224 */ /* 0x000fe200078e00ff */
[----:B-1----:R-:W0:Y:S01]  /*15d70*/  I2F.RP R8, R7 ;  /* 0x0000000700087306 */ /* 0x002e220000209400 */
[----:B------:R-:W-:Y:S01]  /*15d80*/  IMAD R9, R9, R4, RZ ;  /* 0x0000000409097224 */ /* 0x000fe200078e02ff */
[----:B------:R1:W-:Y:S01]  /*15d90*/  STL [R1], R10 ;  /* 0x0000000a01007387 */ /* 0x0003e20000100800 */
[----:B------:R-:W-:Y:S02]  /*15da0*/  IMAD.MOV.U32 R3, RZ, RZ, R11 ;  /* 0x000000ffff037224 */ /* 0x000fe400078e000b */
[----:B------:R-:W-:Y:S01]  /*15db0*/  IMAD.HI.U32 R11, R11, R9, R2 ;  /* 0x000000090b0b7227 */ /* 0x000fe200078e0002 */
[----:B------:R-:W-:-:S03]  /*15dc0*/  IABS R3, R0 ;  /* 0x0000000000037213 */ /* 0x000fc60000000000 */
[----:B------:R-:W-:Y:S02]  /*15dd0*/  IMAD.IADD R9, R6, 0x1, -R10 ;  /* 0x0000000106097824 */ /* 0x000fe400078e0a0a */
[----:B------:R-:W-:Y:S01]  /*15de0*/  IMAD.MOV R3, RZ, RZ, -R3 ;  /* 0x000000ffff037224 */ /* 0x000fe200078e0a03 */
[----:B0-----:R-:W0:Y:S02]  /*15df0*/  MUFU.RCP R8, R8 ;  /* 0x0000000800087308 */ /* 0x001e240000001000 */
[----:B------:R-:W-:-:S05]  /*15e00*/  IABS R2, R9 ;  /* 0x0000000900027213 */ /* 0x000fca0000000000 */
[----:B------:R-:W-:-:S04]  /*15e10*/  IMAD.HI.U32 R6, R11, R2, RZ ;  /* 0x000000020b067227 */ /* 0x000fc800078e00ff */
[----:B------:R-:W-:-:S05]  /*15e20*/  IMAD R11, R6, R3, R2 ;  /* 0x00000003060b7224 */ /* 0x000fca00078e0202 */
[----:B------:R-:W-:Y:S01]  /*15e30*/  ISETP.GT.U32.AND P1, PT, R4, R11, PT ;  /* 0x0000000b0400720c */ /* 0x000fe20003f24070 */
[----:B0-----:R-:W-:-:S06]  /*15e40*/  VIADD R3, R8, 0xffffffe ;  /* 0x0ffffffe08037836 */ /* 0x001fcc0000000000 */
[----:B------:R-:W0:Y:S06]  /*15e50*/  F2I.FTZ.U32.TRUNC.NTZ R3, R3 ;  /* 0x0000000300037305 */ /* 0x000e2c000021f000 */
[----:B------:R-:W-:Y:S02]  /*15e60*/  @!P1 IMAD.IADD R11, R11, 0x1, -R4 ;  /* 0x000000010b0b9824 */ /* 0x000fe400078e0a04 */
[----:B------:R-:W-:Y:S01]  /*15e70*/  @!P1 VIADD R6, R6, 0x1 ;  /* 0x0000000106069836 */ /* 0x000fe20000000000 */
[----:B------:R-:W-:Y:S02]  /*15e80*/  ISETP.NE.AND P1, PT, R0, RZ, PT ;  /* 0x000000ff0000720c */ /* 0x000fe40003f25270 */
[----:B------:R-:W-:Y:S01]  /*15e90*/  ISETP.GE.U32.AND P0, PT, R11, R4, PT ;  /* 0x000000040b00720c */ /* 0x000fe20003f06070 */
[----:B0-----:R-:W-:-:S04]  /*15ea0*/  IMAD.MOV R2, RZ, RZ, -R3 ;  /* 0x000000ffff027224 */ /* 0x001fc800078e0a03 */
[----:B------:R-:W-:Y:S02]  /*15eb0*/  IMAD R11, R2, R7, RZ ;  /* 0x00000007020b7224 */ /* 0x000fe400078e02ff */
[----:B------:R-:W-:-:S06]  /*15ec0*/  IMAD.MOV.U32 R2, RZ, RZ, RZ ;  /* 0x000000ffff027224 */ /* 0x000fcc00078e00ff */
[----:B------:R-:W-:Y:S02]  /*15ed0*/  @P0 VIADD R6, R6, 0x1 ;  /* 0x0000000106060836 */ /* 0x000fe40000000000 */
[----:B------:R-:W-:Y:S01]  /*15ee0*/  IMAD.HI.U32 R4, R3, R11, R2 ;  /* 0x0000000b03047227 */ /* 0x000fe200078e0002 */
[----:B------:R-:W-:-:S04]  /*15ef0*/  LOP3.LUT R2, R9, R0, RZ, 0x3c, !PT ;  /* 0x0000000009027212 */ /* 0x000fc800078e3cff */
[----:B------:R-:W-:Y:S02]  /*15f00*/  ISETP.GE.AND P2, PT, R2, RZ, PT ;  /* 0x000000ff0200720c */ /* 0x000fe40003f46270 */
[----:B------:R-:W-:-:S05]  /*15f10*/  IABS R2, R5 ;  /* 0x0000000500027213 */ /* 0x000fca0000000000 */
[----:B------:R-:W-:-:S06]  /*15f20*/  IMAD.MOV R2, RZ, RZ, -R2 ;  /* 0x000000ffff027224 */ /* 0x000fcc00078e0a02 */
[----:B------:R-:W-:Y:S01]  /*15f30*/  @!P2 IMAD.MOV R6, RZ, RZ, -R6 ;  /* 0x000000ffff06a224 */ /* 0x000fe200078e0a06 */
[----:B------:R-:W-:-:S04]  /*15f40*/  @!P1 LOP3.LUT R6, RZ, R0, RZ, 0x33, !PT ;  /* 0x00000000ff069212 */ /* 0x000fc800078e33ff */
[-C--:B------:R-:W-:Y:S01]  /*15f50*/  IABS R3, R6.reuse ;  /* 0x0000000600037213 */ /* 0x080fe20000000000 */
[----:B------:R-:W-:-:S04]  /*15f60*/  IMAD R8, R0, R6, RZ ;  /* 0x0000000600087224 */ /* 0x000fc800078e02ff */
[----:B------:R-:W-:-:S04]  /*15f70*/  IMAD.HI.U32 R4, R4, R3, RZ ;  /* 0x0000000304047227 */ /* 0x000fc800078e00ff */
[----:B------:R-:W-:-:S05]  /*15f80*/  IMAD R2, R4, R2, R3 ;  /* 0x0000000204027224 */ /* 0x000fca00078e0203 */
[----:B------:R-:W-:-:S13]  /*15f90*/  ISETP.GT.U32.AND P1, PT, R7, R2, PT ;  /* 0x000000020700720c */ /* 0x000fda0003f24070 */
[----:B------:R-:W-:Y:S02]  /*15fa0*/  @!P1 IMAD.IADD R2, R2, 0x1, -R7 ;  /* 0x0000000102029824 */ /* 0x000fe400078e0a07 */
[----:B------:R-:W-:Y:S01]  /*15fb0*/  @!P1 VIADD R4, R4, 0x1 ;  /* 0x0000000104049836 */ /* 0x000fe20000000000 */
[----:B------:R-:W-:Y:S02]  /*15fc0*/  ISETP.NE.AND P1, PT, R5, RZ, PT ;  /* 0x000000ff0500720c */ /* 0x000fe40003f25270 */
[----:B------:R-:W-:Y:S02]  /*15fd0*/  ISETP.GE.U32.AND P0, PT, R2, R7, PT ;  /* 0x000000070200720c */ /* 0x000fe40003f06070 */
        /* <DEDUP_REMOVED lines=13> */
.L_x_309:
[----:B------:R0:W-:Y:S01]  /*160b0*/  STL [R1], R6 ;  /* 0x0000000601007387 */ /* 0x0001e20000100800 */
[----:B------:R-:W-:-:S03]  /*160c0*/  ULDC UR39, c[0x0][0xc3c] ;  /* 0x00030f0000277ab9 */ /* 0x000fc60000000800 */
[----:B------:R0:W-:Y:S04]  /*160d0*/  STL [R1+0x4], RZ ;  /* 0x000004ff01007387 */ /* 0x0001e80000100800 */
[----:B------:R0:W-:Y:S02]  /*160e0*/  STL [R1+0x8], RZ ;  /* 0x000008ff01007387 */ /* 0x0001e40000100800 */
.L_x_312:
[----:B------:R-:W3:Y:S04]  /*160f0*/  LDL R3, [R1+0x4] ;  /* 0x0000040001037983 */ /* 0x000ee80000100800 */
[----:B-1----:R-:W0:Y:S04]  /*16100*/  LDL R2, [R1+0x8] ;  /* 0x0000080001027983 */ /* 0x002e280000100800 */
[----:B------:R-:W4:Y:S01]  /*16110*/  LDL R4, [R1] ;  /* 0x0000000001047983 */ /* 0x000f220000100800 */
[----:B------:R-:W1:Y:S02]  /*16120*/  S2R R0, SR_TID.X ;  /* 0x0000000000007919 */ /* 0x000e640000002100 */
[----:B-1----:R-:W-:Y:S01]  /*16130*/  LOP3.LUT R0, R0, 0x1f, RZ, 0xc0, !PT ;  /* 0x0000001f00007812 */ /* 0x002fe200078ec0ff */
[----:B------:R-:W-:Y:S03]  /*16140*/  BAR.SYNC.DEFER_BLOCKING 0x4, 0x180 ;  /* 0x0106000000007b1d */ /* 0x000fe60000010000 */
[----:B------:R-:W-:-:S13]  /*16150*/  ISETP.NE.AND P0, PT, R0, RZ, PT ;  /* 0x000000ff0000720c */ /* 0x000fda0003f05270 */
[----:B------:R-:W1:Y:S01]  /*16160*/  @!P0 S2R R37, SR_CgaCtaId ;  /* 0x0000000000258919 */ /* 0x000e620000008800 */
[----:B------:R-:W-:-:S04]  /*16170*/  @!P0 MOV R0, 0x400 ;  /* 0x0000040000008802 */ /* 0x000fc80000000f00 */
[----:B-1----:R-:W-:Y:S01]  /*16180*/  @!P0 LEA R16, R37, R0, 0x18 ;  /* 0x0000000025108211 */ /* 0x002fe200078ec0ff */
[----:B------:R-:W-:-:S04]  /*16190*/  IMAD.U32 R0, RZ, RZ, UR39 ;  /* 0x00000027ff007e24 */ /* 0x000fc8000f8e00ff */
[----:B------:R-:W-:Y:S02]  /*161a0*/  @!P0 IMAD.MOV.U32 R7, RZ, RZ, R0 ;  /* 0x000000ffff078224 */ /* 0x000fe400078e0000 */
[----:B---3--:R-:W-:Y:S02]  /*161b0*/  IMAD.MOV.U32 R5, RZ, RZ, R3 ;  /* 0x000000ffff057224 */ /* 0x008fe400078e0003 */
[----:B0-----:R-:W-:-:S05]  /*161c0*/  IMAD.MOV.U32 R6, RZ, RZ, R2 ;  /* 0x000000ffff067224 */ /* 0x001fca00078e0002 */
[----:B----4-:R1:W-:Y:S01]  /*161d0*/  @!P0 STS.128 [R16+0x334d0], R4 ;  /* 0x0334d00410008388 */ /* 0x0103e20000000c00 */
[----:B------:R-:W-:Y:S06]  /*161e0*/  BAR.ARV 0x5, 0x180 ;  /* 0x0146000000007b1d */ /* 0x000fec0000002000 */
.L_x_307:
[----:B------:R-:W-:Y:S02]  /*161f0*/  ULDC UR4, c[0x0][0xc3c] ;  /* 0x00030f0000047ab9 */ /* 0x000fe40000000800 */
[----:B------:R-:W-:-:S06]  /*16200*/  UISETP.GE.AND UP0, UPT, UR39, UR4, UPT ;  /* 0x000000042700728c */ /* 0x000fcc000bf06270 */
[----:B------:R-:W-:-:S13]  /*16210*/  PLOP3.LUT P0, PT, PT, PT, UP0, 0x80, 0x0 ;  /* 0x000000000000781c */ /* 0x000fda0003f0f008 */
[----:B------:R-:W-:Y:S05]  /*16220*/  @!P0 BRA `(.L_x_313) ;  /* 0xffffffa000b48947 */ /* 0x000fea000383ffff */
.L_x_237:
[----:B--2---:R-:W2:Y:S01]  /*16230*/  LDL.LU R0, [R1+0x1c] ;  /* 0x00001c0001007983 */ /* 0x004ea20000300800 */
[----:B------:R-:W-:Y:S01]  /*16240*/  BSSY B0, `(.L_x_314) ;  /* 0x000000b000007945 */ /* 0x000fe20003800000 */
[----:B01-3--:R-:W0:Y:S01]  /*16250*/  S2R R5, SR_CgaCtaId ;  /* 0x0000000000057919 */ /* 0x00be220000008800 */
[----:B--2---:R-:W-:-:S05]  /*16260*/  VIADD R0, R0, 0x1 ;  /* 0x0000000100007836 */ /* 0x004fca0000000000 */
[----:B------:R-:W-:-:S04]  /*16270*/  LEA.HI R2, R0, R0, RZ, 0x1 ;  /* 0x0000000000027211 */ /* 0x000fc800078f08ff */
[----:B------:R-:W-:Y:S02]  /*16280*/  LOP3.LUT R3, R2, 0xfffffffe, RZ, 0xc0, !PT ;  /* 0xfffffffe02037812 */ /* 0x000fe400078ec0ff */
[----:B------:R-:W-:-:S03]  /*16290*/  MOV R2, 0x400 ;  /* 0x0000040000027802 */ /* 0x000fc60000000f00 */
[----:B------:R-:W-:Y:S01]  /*162a0*/  IMAD.IADD R0, R0, 0x1, -R3 ;  /* 0x0000000100007824 */ /* 0x000fe200078e0a03 */
[----:B0-----:R-:W-:-:S04]  /*162b0*/  LEA R4, R5, R2, 0x18 ;  /* 0x0000000205047211 */ /* 0x001fc800078ec0ff */
[----:B------:R-:W-:-:S04]  /*162c0*/  SHF.L.U32 R0, R0, 0x1f, RZ ;  /* 0x0000001f00007819 */ /* 0x000fc800000006ff */
[----:B------:R-:W0:Y:S02]  /*162d0*/  SYNCS.PHASECHK.TRANS64.TRYWAIT P0, [R4+URZ+0x33420], R0 ;  /* 0x03342000040075a7 */ /* 0x000e24000800017f */
[----:B0-----:R-:W-:Y:S05]  /*162e0*/  @!P0 BRA `(.L_x_315) ;  /* 0x00000028003c8947 */ /* 0x001fea0003800000 */
.L_x_400:
[----:B------:R-:W-:Y:S05]  /*162f0*/  BSYNC B0 ;  /* 0x0000000000007941 */ /* 0x000fea0003800000 */
.L_x_314:
[----:B------:R-:W-:-:S03]  /*16300*/  UMOV UR4, 0xffffffff ;  /* 0xffffffff00047882 */ /* 0x000fc60000000000 */
[----:B------:R-:W-:Y:S05]  /*16310*/  BRA.DIV UR4, `(.L_x_316) ;  /* 0x0000002a04447947 */ /* 0x000fea000b800000 */
[----:B0-----:R-:W0:Y:S02]  /*16320*/  S2R R0, SR_TID.X ;  /* 0x0000000000007919 */ /* 0x001e240000002100 */
[----:B0-----:R-:W-:-:S04]  /*16330*/  SHF.R.U32.HI R0, RZ, 0x5, R0 ;  /* 0x00000005ff007819 */ /* 0x001fc80000011600 */
[----:B------:R-:W-:-:S05]  /*16340*/  LOP3.LUT R0, R0, 0x3, RZ, 0xc0, !PT ;  /* 0x0000000300007812 */ /* 0x000fca00078ec0ff */
[----:B------:R0:W1:Y:S02]  /*16350*/  SHFL.IDX PT, R14, R0, RZ, 0x1f ;  /* 0x00001fff000e7589 */ /* 0x00006400000e0000 */
.L_x_403:
[----:B-1----:R-:W-:Y:S01]  /*16360*/  ISETP.NE.AND P0, PT, R14, RZ, PT ;  /* 0x000000ff0e00720c */ /* 0x002fe20003f05270 */
[----:B------:R-:W-:-:S12]  /*16370*/  BSSY B0, `(.L_x_317) ;  /* 0x000002c000007945 */ /* 0x000fd80003800000 */
[----:B------:R-:W-:Y:S05]  /*16380*/  @P0 BRA `(.L_x_318) ;  /* 0x0000000000a80947 */ /* 0x000fea0003800000 */
[----:B------:R-:W-:-:S03]  /*16390*/  UMOV UR4, 0xffffffff ;  /* 0xffffffff00047882 */ /* 0x000fc60000000000 */
[----:B------:R-:W-:Y:S05]  /*163a0*/  BRA.DIV UR4, `(.L_x_319) ;  /* 0x0000002a04547947 */ /* 0x000fea000b800000 */
[----:B------:R-:W-:-:S13]  /*163b0*/  ELECT P6, URZ, PT ;  /* 0x00000000003f782f */ /* 0x000fda00038c0000 */
.L_x_406:
[----:B------:R-:W-:Y:S05]  /*163c0*/  @!P6 BRA `(.L_x_318) ;  /* 0x000000000098e947 */ /* 0x000fea0003800000 */
[----:B------:R-:W-:-:S06]  /*163d0*/  ULOP3.LUT UR4, UR42, 0x2, URZ, 0xfc, !UPT ;  /* 0x000000022a047892 */ /* 0x000fcc000f8efc3f */
[----:B0-----:R-:W-:-:S05]  /*163e0*/  IMAD.U32 R0, RZ, RZ, UR4 ;  /* 0x00000004ff007e24 */ /* 0x001fca000f8e00ff */
[----:B------:R-:W-:-:S13]  /*163f0*/  ISETP.NE.AND P0, PT, R0, 0x3, PT ;  /* 0x000000030000780c */ /* 0x000fda0003f05270 */
[----:B------:R-:W-:Y:S05]  /*16400*/  @!P0 BRA `(.L_x_320) ;  /* 0x0000000000048947 */ /* 0x000fea0003800000 */
[----:B------:R-:W-:Y:S01]  /*16410*/  BPT.TRAP 0x1 ;  /* 0x000000040000795c */ /* 0x000fe20000300000 */
.L_x_320:
[C---:B------:R-:W-:Y:S01]  /*16420*/  IMAD R5, R27.reuse, 0x8, R4 ;  /* 0x000000081b057824 */ /* 0x040fe200078e0204 */
[----:B------:R-:W-:Y:S01]  /*16430*/  SHF.L.U32 R0, R30, 0x1f, RZ ;  /* 0x0000001f1e007819 */ /* 0x000fe200000006ff */
[----:B------:R-:W-:-:S03]  /*16440*/  VIADD R27, R27, 0x1 ;  /* 0x000000011b1b7836 */ /* 0x000fc60000000000 */
[----:B------:R-:W0:Y:S02]  /*16450*/  SYNCS.PHASECHK.TRANS64.TRYWAIT P1, [R5+URZ+0x33440], R0 ;  /* 0x03344000050075a7 */ /* 0x000e24000802017f */
[----:B------:R-:W-:-:S04]  /*16460*/  ISETP.NE.AND P2, PT, R27, 0x2, PT ;  /* 0x000000021b00780c */ /* 0x000fc80003f45270 */
[----:B------:R-:W-:Y:S01]  /*16470*/  SEL R3, RZ, 0x1, P2 ;  /* 0x00000001ff037807 */ /* 0x000fe20001000000 */
[----:B0-----:R-:W-:Y:S08]  /*16480*/  @!P1 BRA `(.L_x_321) ;  /* 0x00000028003c9947 */ /* 0x001ff00003800000 */
.L_x_407:
[----:B------:R-:W-:Y:S02]  /*16490*/  SEL R27, R27, RZ, P2 ;  /* 0x000000ff1b1b7207 */ /* 0x000fe40001000000 */
[----:B------:R-:W-:Y:S01]  /*164a0*/  LOP3.LUT R2, R30, R3, RZ, 0x3c, !PT ;  /* 0x000000031e027212 */ /* 0x000fe200078e3cff */
[----:B------:R-:W-:Y:S06]  /*164b0*/  @!P0 BRA `(.L_x_322) ;  /* 0x0000000000048947 */ /* 0x000fec0003800000 */
[----:B------:R-:W-:Y:S01]  /*164c0*/  BPT.TRAP 0x1 ;  /* 0x000000040000795c */ /* 0x000fe20000300000 */
.L_x_322:
[----:B------:R-:W-:Y:S01]  /*164d0*/  IMAD R27, R27, 0x8, R4 ;  /* 0x000000081b1b7824 */ /* 0x000fe200078e0204 */
[----:B------:R-:W-:-:S04]  /*164e0*/  SHF.L.U32 R2, R2, 0x1f, RZ ;  /* 0x0000001f02027819 */ /* 0x000fc800000006ff */
[----:B------:R-:W1:Y:S02]  /*164f0*/  SYNCS.PHASECHK.TRANS64.TRYWAIT P1, [R27+URZ+0x33440], R2 ;  /* 0x033440021b0075a7 */ /* 0x000e64000802017f */
[----:B-1----:R-:W-:Y:S05]  /*16500*/  @!P1 BRA `(.L_x_323) ;  /* 0x0000002800309947 */ /* 0x002fea0003800000 */
.L_x_408:
[----:B------:R-:W-:Y:S05]  /*16510*/  @!P0 BRA `(.L_x_324) ;  /* 0x0000000000048947 */ /* 0x000fea0003800000 */
[----:B------:R-:W-:Y:S01]  /*16520*/  BPT.TRAP 0x1 ;  /* 0x000000040000795c */ /* 0x000fe20000300000 */
.L_x_324:
[----:B------:R-:W2:Y:S02]  /*16530*/  SYNCS.PHASECHK.TRANS64.TRYWAIT P1, [R5+URZ+0x33460], R0 ;  /* 0x03346000050075a7 */ /* 0x000ea4000802017f */
[----:B--2---:R-:W-:Y:S05]  /*16540*/  @!P1 BRA `(.L_x_325) ;  /* 0x0000002800349947 */ /* 0x004fea0003800000 */
.L_x_409:
[----:B------:R-:W-:Y:S05]  /*16550*/  @!P0 BRA `(.L_x_326) ;  /* 0x0000000000048947 */ /* 0x000fea0003800000 */
[----:B------:R-:W-:Y:S01]  /*16560*/  BPT.TRAP 0x1 ;  /* 0x000000040000795c */ /* 0x000fe20000300000 */
.L_x_326:
[----:B------:R-:W3:Y:S02]  /*16570*/  SYNCS.PHASECHK.TRANS64.TRYWAIT P1, [R27+URZ+0x33460], R2 ;  /* 0x033460021b0075a7 */ /* 0x000ee4000802017f */
[----:B---3--:R-:W-:Y:S05]  /*16580*/  @!P1 BRA `(.L_x_327) ;  /* 0x0000002800389947 */ /* 0x008fea0003800000 */
.L_x_410:
[----:B------:R-:W-:Y:S05]  /*16590*/  @!P0 BRA `(.L_x_328) ;  /* 0x0000000000048947 */ /* 0x000fea0003800000 */
[----:B------:R-:W-:Y:S01]  /*165a0*/  BPT.TRAP 0x1 ;  /* 0x000000040000795c */ /* 0x000fe20000300000 */
.L_x_328:
[----:B------:R-:W4:Y:S02]  /*165b0*/  SYNCS.PHASECHK.TRANS64.TRYWAIT P1, [R5+URZ+0x33480], R0 ;  /* 0x03348000050075a7 */ /* 0x000f24000802017f */
[----:B----4-:R-:W-:Y:S05]  /*165c0*/  @!P1 BRA `(.L_x_329) ;  /* 0x00000028003c9947 */ /* 0x010fea0003800000 */
.L_x_411:
[----:B------:R-:W-:Y:S05]  /*165d0*/  @!P0 BRA `(.L_x_330) ;  /* 0x0000000000048947 */ /* 0x000fea0003800000 */
[----:B------:R-:W-:Y:S01]  /*165e0*/  BPT.TRAP 0x1 ;  /* 0x000000040000795c */ /* 0x000fe20000300000 */
.L_x_330:
[----:B------:R0:W0:Y:S02]  /*165f0*/  SYNCS.PHASECHK.TRANS64.TRYWAIT P0, [R27+URZ+0x33480], R2 ;  /* 0x033480021b0075a7 */ /* 0x000024000800017f */
[----:B0-----:R-:W-:Y:S05]  /*16600*/  @!P0 NANOSLEEP.SYNCS 0x989680 ;  /* 0x009896800000895d */ /* 0x001fea0003900000 */
[----:B------:R-:W0:Y:S02]  /*16610*/  @!P0 SYNCS.PHASECHK.TRANS64 P0, [R27+URZ+0x33480], R2 ;  /* 0x033480021b0085a7 */ /* 0x000e24000800007f */
[----:B0-----:R-:W-:Y:S05]  /*16620*/  @!P0 BRA `(.L_x_330) ;  /* 0xfffffffc00f08947 */ /* 0x001fea000383ffff */
.L_x_318:
[----:B------:R-:W-:Y:S05]  /*16630*/  BSYNC B0 ;  /* 0x0000000000007941 */ /* 0x000fea0003800000 */
.L_x_317:
[----:B------:R-:W-:Y:S05]  /*16640*/  EXIT ;  /* 0x000000000000794d */ /* 0x000fea0003800000 */
.L_x_185:
[----:B0-----:R-:W-:-:S04]  /*16650*/  IMAD.U32 R3, RZ, RZ, UR49 ;  /* 0x00000031ff037e24 */ /* 0x001fc8000f8e00ff */
[----:B------:R0:W1:Y:S03]  /*16660*/  SYNCS.PHASECHK.TRANS64.TRYWAIT P1, [R3+URZ+0x33400], R4 ;  /* 0x03340004030075a7 */ /* 0x000066000802017f */
[----:B-1----:R-:W-:Y:S05]  /*16670*/  @!P1 NANOSLEEP.SYNCS 0x989680 ;  /* 0x009896800000995d */ /* 0x002fea0003900000 */
[----:B------:R-:W1:Y:S02]  /*16680*/  @!P1 SYNCS.PHASECHK.TRANS64 P1, [R3+URZ+0x33400], R4 ;  /* 0x03340004030095a7 */ /* 0x000e64000802007f */
[----:B-1----:R-:W-:Y:S05]  /*16690*/  @!P1 BRA `(.L_x_185) ;  /* 0xfffffffc00ec9947 */ /* 0x002fea000383ffff */
[----:B------:R-:W-:Y:S05]  /*166a0*/  BRA `(.L_x_331) ;  /* 0xfffffeb400e87947 */ /* 0x000fea000383ffff */
.L_x_189:
[----:B-1----:R1:W2:Y:S02]  /*166b0*/  SYNCS.PHASECHK.TRANS64.TRYWAIT P1, [R3+URZ+0x33430], R4 ;  /* 0x03343004030075a7 */ /* 0x0022a4000802017f */
[----:B--2---:R-:W-:Y:S05]  /*166c0*/  @!P1 NANOSLEEP.SYNCS 0x989680 ;  /* 0x009896800000995d */ /* 0x004fea0003900000 */
[----:B------:R-:W2:Y:S02]  /*166d0*/  @!P1 SYNCS.PHASECHK.TRANS64 P1, [R3+URZ+0x33430], R4 ;  /* 0x03343004030095a7 */ /* 0x000ea4000802007f */
[----:B--2---:R-:W-:Y:S05]  /*166e0*/  @!P1 BRA `(.L_x_189) ;  /* 0xfffffffc00f09947 */ /* 0x004fea000383ffff */
[----:B------:R-:W-:Y:S05]  /*166f0*/  BRA `(.L_x_188) ;  /* 0xfffffeb800087947 */ /* 0x000fea000383ffff */
.L_x_195:
[----:B-1----:R-:W-:-:S04]  /*16700*/  IMAD.U32 R8, RZ, RZ, UR6 ;  /* 0x00000006ff087e24 */ /* 0x002fc8000f8e00ff */
[----:B------:R1:W2:Y:S03]  /*16710*/  SYNCS.PHASECHK.TRANS64.TRYWAIT P1, [R8+URZ+0x33430], R7 ;  /* 0x03343007080075a7 */ /* 0x0002a6000802017f */
[----:B--2---:R-:W-:Y:S05]  /*16720*/  @!P1 NANOSLEEP.SYNCS 0x989680 ;  /* 0x009896800000995d */ /* 0x004fea0003900000 */
[----:B------:R-:W2:Y:S02]  /*16730*/  @!P1 SYNCS.PHASECHK.TRANS64 P1, [R8+URZ+0x33430], R7 ;  /* 0x03343007080095a7 */ /* 0x000ea4000802007f */
[----:B--2---:R-:W-:Y:S05]  /*16740*/  @!P1 BRA `(.L_x_195) ;  /* 0xfffffffc00ec9947 */ /* 0x004fea000383ffff */
[----:B------:R-:W-:Y:S05]  /*16750*/  BRA `(.L_x_192) ;  /* 0xfffffef800347947 */ /* 0x000fea000383ffff */
.L_x_199:
[----:B-1----:R-:W-:-:S04]  /*16760*/  IMAD.U32 R8, RZ, RZ, UR6 ;  /* 0x00000006ff087e24 */ /* 0x002fc8000f8e00ff */
[----:B------:R1:W2:Y:S03]  /*16770*/  SYNCS.PHASECHK.TRANS64.TRYWAIT P1, [R8+URZ+0x33450], R7 ;  /* 0x03345007080075a7 */ /* 0x0002a6000802017f */
[----:B--2---:R-:W-:Y:S05]  /*16780*/  @!P1 NANOSLEEP.SYNCS 0x989680 ;  /* 0x009896800000995d */ /* 0x004fea0003900000 */
[----:B------:R-:W2:Y:S02]  /*16790*/  @!P1 SYNCS.PHASECHK.TRANS64 P1, [R8+URZ+0x33450], R7 ;  /* 0x03345007080095a7 */ /* 0x000ea4000802007f */
[----:B--2---:R-:W-:Y:S05]  /*167a0*/  @!P1 BRA `(.L_x_199) ;  /* 0xfffffffc00ec9947 */ /* 0x004fea000383ffff */
[----:B------:R-:W-:Y:S05]  /*167b0*/  BRA `(.L_x_196) ;  /* 0xffffff04004c7947 */ /* 0x000fea000383ffff */
.L_x_206:
[----:B-1----:R-:W-:-:S04]  /*167c0*/  IMAD.U32 R5, RZ, RZ, UR5 ;  /* 0x00000005ff057e24 */ /* 0x002fc8000f8e00ff */
[----:B------:R1:W2:Y:S03]  /*167d0*/  SYNCS.PHASECHK.TRANS64.TRYWAIT P1, [R5+URZ+0x33450], R0 ;  /* 0x03345000050075a7 */ /* 0x0002a6000802017f */
[----:B--2---:R-:W-:Y:S05]  /*167e0*/  @!P1 NANOSLEEP.SYNCS 0x989680 ;  /* 0x009896800000995d */ /* 0x004fea0003900000 */
[----:B------:R-:W2:Y:S02]  /*167f0*/  @!P1 SYNCS.PHASECHK.TRANS64 P1, [R5+URZ+0x33450], R0 ;  /* 0x03345000050095a7 */ /* 0x000ea4000802007f */
[----:B--2---:R-:W-:Y:S05]  /*16800*/  @!P1 BRA `(.L_x_206) ;  /* 0xfffffffc00ec9947 */ /* 0x004fea000383ffff */
[----:B------:R-:W-:Y:S05]  /*16810*/  BRA `(.L_x_205) ;  /* 0xffffff3000407947 */ /* 0x000fea000383ffff */
.L_x_253:
[----:B------:R-:W2:Y:S01]  /*16820*/  S2R R19, SR_TID.X ;  /* 0x0000000000137919 */ /* 0x000ea20000002100 */
[----:B------:R-:W-:Y:S02]  /*16830*/  IMAD.MOV.U32 R12, RZ, RZ, RZ ;  /* 0x000000ffff0c7224 */ /* 0x000fe400078e00ff */
[----:B------:R-:W-:Y:S02]  /*16840*/  IMAD.MOV.U32 R11, RZ, RZ, 0x1f ;  /* 0x0000001fff0b7424 */ /* 0x000fe400078e00ff */
[----:B------:R-:W-:Y:S01]  /*16850*/  IMAD.MOV.U32 R15, RZ, RZ, -0x1 ;  /* 0xffffffffff0f7424 */ /* 0x000fe200078e00ff */
[----:B--2---:R-:W-:-:S04]  /*16860*/  SHF.R.U32.HI R19, RZ, 0x5, R19 ;  /* 0x00000005ff137819 */ /* 0x004fc80000011613 */
[----:B------:R-:W-:-:S05]  /*16870*/  LOP3.LUT R19, R19, 0x3, RZ, 0xc0, !PT ;  /* 0x0000000313137812 */ /* 0x000fca00078ec0ff */
[----:B------:R-:W-:-:S07]  /*16880*/  IMAD.MOV.U32 R13, RZ, RZ, R19 ;  /* 0x000000ffff0d7224 */ /* 0x000fce00078e0013 */
[----:B01---5:R-:W-:Y:S05]  /*16890*/  WARPSYNC.COLLECTIVE R15, `(.L_x_332) ;  /* 0x000000000f087348 */ /* 0x023fea0003c00000 */
[----:B------:R2:W3:Y:S02]  /*168a0*/  SHFL.IDX P6, R14, R13, R12, R11 ;  /* 0x0000000c0d0e7389 */ /* 0x0004e400000c000b */
[----:B0123-5:R-:W-:Y:S01]  /*168b0*/  ENDCOLLECTIVE ;  /* 0x000000000000791b */ /* 0x02ffe20003800000 */
.L_x_332:
[----:B------:R-:W-:Y:S05]  /*168c0*/  BRA `(.L_x_333) ;  /* 0xffffffa800d87947 */ /* 0x000fea000383ffff */
.L_x_256:
[----:B0-----:R0:W1:Y:S02]  /*168d0*/  SYNCS.PHASECHK.TRANS64.TRYWAIT P0, [R4+URZ+0x33480], R26 ;  /* 0x0334801a040075a7 */ /* 0x001064000800017f */
[----:B-1----:R-:W-:Y:S05]  /*168e0*/  @!P0 NANOSLEEP.SYNCS 0x989680 ;  /* 0x009896800000895d */ /* 0x002fea0003900000 */
[----:B------:R-:W1:Y:S02]  /*168f0*/  @!P0 SYNCS.PHASECHK.TRANS64 P0, [R4+URZ+0x33480], R26 ;  /* 0x0334801a040085a7 */ /* 0x000e64000800007f */
[----:B-1----:R-:W-:Y:S05]  /*16900*/  @!P0 BRA `(.L_x_256) ;  /* 0xfffffffc00f08947 */ /* 0x002fea000383ffff */
[----:B------:R-:W-:Y:S05]  /*16910*/  BRA `(.L_x_334) ;  /* 0xffffffb000207947 */ /* 0x000fea000383ffff */
.L_x_257:
[----:B------:R-:W-:Y:S01]  /*16920*/  BSSY B0, `(.L_x_335) ;  /* 0x0000008000007945 */ /* 0x000fe20003800000 */
[----:B------:R-:W-:Y:S02]  /*16930*/  IMAD.MOV.U32 R13, RZ, RZ, R10 ;  /* 0x000000ffff0d7224 */ /* 0x000fe400078e000a */
[----:B------:R-:W-:Y:S02]  /*16940*/  IMAD.MOV.U32 R12, RZ, RZ, RZ ;  /* 0x000000ffff0c7224 */ /* 0x000fe400078e00ff */
[----:B------:R-:W-:Y:S02]  /*16950*/  IMAD.MOV.U32 R11, RZ, RZ, 0x1c1f ;  /* 0x00001c1fff0b7424 */ /* 0x000fe400078e00ff */
[----:B------:R-:W-:-:S07]  /*16960*/  IMAD.MOV.U32 R15, RZ, RZ, -0x1 ;  /* 0xffffffffff0f7424 */ /* 0x000fce00078e00ff */
[----:B0-----:R-:W-:Y:S05]  /*16970*/  WARPSYNC.COLLECTIVE R15, `(.L_x_336) ;  /* 0x000000000f087348 */ /* 0x001fea0003c00000 */
[----:B------:R1:W2:Y:S02]  /*16980*/  SHFL.IDX P6, R14, R13, R12, R11 ;  /* 0x0000000c0d0e7389 */ /* 0x0002a400000c000b */
[----:B012---:R-:W-:Y:S01]  /*16990*/  ENDCOLLECTIVE ;  /* 0x000000000000791b */ /* 0x007fe20003800000 */
.L_x_336:
[----:B------:R-:W-:Y:S05]  /*169a0*/  BSYNC B0 ;  /* 0x0000000000007941 */ /* 0x000fea0003800000 */
.L_x_335:
[----:B------:R-:W-:Y:S01]  /*169b0*/  IMAD.MOV.U32 R13, RZ, RZ, R18 ;  /* 0x000000ffff0d7224 */ /* 0x000fe200078e0012 */
[----:B------:R-:W-:Y:S01]  /*169c0*/  LOP3.LUT R34, R32, 0x80, RZ, 0xfc, !PT ;  /* 0x0000008020227812 */ /* 0x000fe200078efcff */
[----:B------:R-:W-:Y:S01]  /*169d0*/  IMAD.MOV.U32 R12, RZ, RZ, RZ ;  /* 0x000000ffff0c7224 */ /* 0x000fe200078e00ff */
[----:B------:R-:W-:Y:S01]  /*169e0*/  LOP3.LUT R31, R31, 0xffffff7f, RZ, 0xc0, !PT ;  /* 0xffffff7f1f1f7812 */ /* 0x000fe200078ec0ff */
[----:B------:R-:W-:Y:S01]  /*169f0*/  IMAD.MOV.U32 R11, RZ, RZ, 0x1c1f ;  /* 0x00001c1fff0b7424 */ /* 0x000fe200078e00ff */
[C---:B------:R-:W-:Y:S01]  /*16a00*/  ISETP.GE.AND P5, PT, R9.reuse, 0x21, PT ;  /* 0x000000210900780c */ /* 0x040fe20003fa6270 */
[----:B------:R-:W-:Y:S01]  /*16a10*/  IMAD.MOV.U32 R15, RZ, RZ, -0x1 ;  /* 0xffffffffff0f7424 */ /* 0x000fe200078e00ff */
[----:B------:R-:W-:Y:S01]  /*16a20*/  ISETP.GE.AND P4, PT, R9, 0x41, PT ;  /* 0x000000410900780c */ /* 0x000fe20003f86270 */
[----:B------:R-:W-:-:S12]  /*16a30*/  IMAD.MOV.U32 R0, RZ, RZ, R14 ;  /* 0x000000ffff007224 */ /* 0x000fd800078e000e */
[----:B------:R-:W-:Y:S05]  /*16a40*/  WARPSYNC.COLLECTIVE R15, `(.L_x_337) ;  /* 0x000000000f087348 */ /* 0x000fea0003c00000 */
[----:B------:R0:W1:Y:S02]  /*16a50*/  SHFL.IDX P6, R14, R13, R12, R11 ;  /* 0x0000000c0d0e7389 */ /* 0x00006400000c000b */
[----:B01----:R-:W-:Y:S01]  /*16a60*/  ENDCOLLECTIVE ;  /* 0x000000000000791b */ /* 0x003fe20003800000 */
.L_x_337:
[----:B------:R-:W0:Y:S01]  /*16a70*/  LDC R15, c[0x0][0x2f4] ;  /* 0x0000bd00ff0f7b82 */ /* 0x000e220000000800 */
[----:B------:R-:W-:Y:S01]  /*16a80*/  LOP3.LUT R11, R32, 0x40, RZ, 0xfc, !PT ;  /* 0x00000040200b7812 */ /* 0x000fe200078efcff */
[----:B------:R-:W-:Y:S02]  /*16a90*/  IMAD.MOV.U32 R13, RZ, RZ, R10 ;  /* 0x000000ffff0d7224 */ /* 0x000fe400078e000a */
[----:B------:R-:W-:Y:S02]  /*16aa0*/  IMAD.MOV.U32 R12, RZ, RZ, 0x1 ;  /* 0x00000001ff0c7424 */ /* 0x000fe400078e00ff */
[----:B------:R-:W-:-:S05]  /*16ab0*/  IMAD.MOV.U32 R2, RZ, RZ, R14 ;  /* 0x000000ffff027224 */ /* 0x000fca00078e000e */
[----:B------:R-:W-:-:S05]  /*16ac0*/  IADD3 R2, P0, R32, R2, RZ ;  /* 0x0000000220027210 */ /* 0x000fca0007f1e0ff */
[----:B------:R-:W-:Y:S02]  /*16ad0*/  IMAD.X R3, RZ, RZ, R0, P0 ;  /* 0x000000ffff037224 */ /* 0x000fe400000e0600 */
[----:B------:R-:W-:Y:S01]  /*16ae0*/  IMAD.IADD R0, R16, 0x1, R19 ;  /* 0x0000000110007824 */ /* 0x000fe200078e0213 */
[-C--:B0-----:R-:W-:Y:S02]  /*16af0*/  ISETP.GE.AND P2, PT, R32, R15.reuse, PT ;  /* 0x0000000f2000720c */ /* 0x081fe40003f46270 */
[----:B------:R-:W-:Y:S01]  /*16b00*/  ISETP.GE.AND P1, PT, R11, R15, PT ;  /* 0x0000000f0b00720c */ /* 0x000fe20003f26270 */
[----:B------:R-:W-:Y:S01]  /*16b10*/  IMAD.MOV.U32 R11, RZ, RZ, 0x1c1f ;  /* 0x00001c1fff0b7424 */ /* 0x000fe200078e00ff */
[C---:B------:R-:W-:Y:S02]  /*16b20*/  ISETP.LT.OR P0, PT, R9.reuse, 0x1, P2 ;  /* 0x000000010900780c */ /* 0x040fe40001701670 */
[----:B------:R-:W-:-:S11]  /*16b30*/  ISETP.LT.OR P3, PT, R9, 0x1, P1 ;  /* 0x000000010900780c */ /* 0x000fd60000f61670 */
[----:B------:R-:W-:Y:S01]  /*16b40*/  @!PT LDS RZ, [RZ] ;  /* 0x00000000fffff984 */ /* 0x000fe20000000800 */
[----:B------:R-:W-:Y:S01]  /*16b50*/  @!PT LDS RZ, [RZ] ;  /* 0x00000000fffff984 */ /* 0x000fe20000000800 */
[----:B------:R-:W-:Y:S01]  /*16b60*/  @!PT LDS RZ, [RZ] ;  /* 0x00000000fffff984 */ /* 0x000fe20000000800 */
[----:B------:R0:W-:Y:S01]  /*16b70*/  LDGSTS.E.BYPASS.LTC128B.128 [R0+0xf200], desc[UR50][R2.64], !P0 ;  /* 0x0f20000002007fae */ /* 0x0001e2000c101d72 */
[----:B------:R-:W-:Y:S01]  /*16b80*/  ISETP.GE.AND P0, PT, R34, R15, PT ;  /* 0x0000000f2200720c */ /* 0x000fe20003f06270 */
[----:B------:R-:W-:Y:S02]  /*16b90*/  IMAD.MOV.U32 R15, RZ, RZ, -0x1 ;  /* 0xffffffffff0f7424 */ /* 0x000fe400078e00ff */
[----:B------:R0:W-:Y:S01]  /*16ba0*/  LDGSTS.E.BYPASS.LTC128B.128 [R0+0x11a00], desc[UR50][R2.64+0x40], !P3 ;  /* 0x11a0004002007fae */ /* 0x0001e2000d901d72 */
[----:B------:R-:W-:-:S13]  /*16bb0*/  ISETP.LT.OR P3, PT, R9, 0x1, P0 ;  /* 0x000000010900780c */ /* 0x000fda0000761670 */
[----:B0-----:R-:W-:Y:S05]  /*16bc0*/  WARPSYNC.COLLECTIVE R15, `(.L_x_338) ;  /* 0x000000000f087348 */ /* 0x001fea0003c00000 */
[----:B------:R1:W2:Y:S02]  /*16bd0*/  SHFL.IDX P6, R14, R13, R12, R11 ;  /* 0x0000000c0d0e7389 */ /* 0x0002a400000c000b */
[----:B012---:R-:W-:Y:S01]  /*16be0*/  ENDCOLLECTIVE ;  /* 0x000000000000791b */ /* 0x007fe20003800000 */
.L_x_338:
[----:B------:R-:W-:Y:S01]  /*16bf0*/  @!PT LDS RZ, [RZ] ;  /* 0x00000000fffff984 */ /* 0x000fe20000000800 */
[----:B------:R-:W-:Y:S01]  /*16c00*/  @!PT LDS RZ, [RZ] ;  /* 0x00000000fffff984 */ /* 0x000fe20000000800 */
[----:B------:R-:W-:Y:S01]  /*16c10*/  @!PT LDS RZ, [RZ] ;  /* 0x00000000fffff984 */ /* 0x000fe20000000800 */
[----:B------:R0:W-:Y:S01]  /*16c20*/  LDGSTS.E.BYPASS.LTC128B.128 [R0+0x14200], desc[UR50][R2.64+0x80], !P3 ;  /* 0x1420008002007fae */ /* 0x0001e2000d901d72 */
[----:B------:R-:W-:Y:S02]  /*16c30*/  IMAD.MOV.U32 R13, RZ, RZ, R18 ;  /* 0x000000ffff0d7224 */ /* 0x000fe400078e0012 */
[----:B0-----:R-:W-:-:S07]  /*16c40*/  IMAD.MOV.U32 R3, RZ, RZ, R14 ;  /* 0x000000ffff037224 */ /* 0x001fce00078e000e */
[----:B------:R-:W-:Y:S05]  /*16c50*/  WARPSYNC.COLLECTIVE R15, `(.L_x_339) ;  /* 0x000000000f087348 */ /* 0x000fea0003c00000 */
[----:B------:R0:W1:Y:S02]  /*16c60*/  SHFL.IDX P6, R14, R13, R12, R11 ;  /* 0x0000000c0d0e7389 */ /* 0x00006400000c000b */
[----:B01----:R-:W-:Y:S01]  /*16c70*/  ENDCOLLECTIVE ;  /* 0x000000000000791b */ /* 0x003fe20003800000 */
.L_x_339:
[----:B------:R-:W-:Y:S02]  /*16c80*/  IMAD.MOV.U32 R13, RZ, RZ, R10 ;  /* 0x000000ffff0d7224 */ /* 0x000fe400078e000a */
[----:B------:R-:W-:Y:S02]  /*16c90*/  IMAD.MOV.U32 R12, RZ, RZ, 0x2 ;  /* 0x00000002ff0c7424 */ /* 0x000fe400078e00ff */
[----:B------:R-:W-:-:S07]  /*16ca0*/  IMAD.MOV.U32 R2, RZ, RZ, R14 ;  /* 0x000000ffff027224 */ /* 0x000fce00078e000e */
[----:B------:R-:W-:Y:S05]  /*16cb0*/  WARPSYNC.COLLECTIVE R15, `(.L_x_340) ;  /* 0x000000000f087348 */ /* 0x000fea0003c00000 */
[----:B------:R0:W1:Y:S02]  /*16cc0*/  SHFL.IDX P6, R14, R13, R12, R11 ;  /* 0x0000000c0d0e7389 */ /* 0x00006400000c000b */
[----:B01----:R-:W-:Y:S01]  /*16cd0*/  ENDCOLLECTIVE ;  /* 0x000000000000791b */ /* 0x003fe20003800000 */
.L_x_340:
        /* <DEDUP_REMOVED lines=16> */
.L_x_341:
[----:B------:R-:W-:Y:S02]  /*16de0*/  IMAD.MOV.U32 R13, RZ, RZ, R10 ;  /* 0x000000ffff0d7224 */ /* 0x000fe400078e000a */
[----:B------:R-:W-:Y:S02]  /*16df0*/  IMAD.MOV.U32 R12, RZ, RZ, 0x3 ;  /* 0x00000003ff0c7424 */ /* 0x000fe400078e00ff */
[----:B------:R-:W-:-:S07]  /*16e00*/  IMAD.MOV.U32 R2, RZ, RZ, R14 ;  /* 0x000000ffff027224 */ /* 0x000fce00078e000e */
[----:B------:R-:W-:Y:S05]  /*16e10*/  WARPSYNC.COLLECTIVE R15, `(.L_x_342) ;  /* 0x000000000f087348 */ /* 0x000fea0003c00000 */
[----:B------:R0:W1:Y:S02]  /*16e20*/  SHFL.IDX P6, R14, R13, R12, R11 ;  /* 0x0000000c0d0e7389 */ /* 0x00006400000c000b */
[----:B01----:R-:W-:Y:S01]  /*16e30*/  ENDCOLLECTIVE ;  /* 0x000000000000791b */ /* 0x003fe20003800000 */
.L_x_342:
        /* <DEDUP_REMOVED lines=13> */
.L_x_343:
        /* <DEDUP_REMOVED lines=12> */
.L_x_344:
        /* <DEDUP_REMOVED lines=13> */
.L_x_345:
[----:B------:R-:W-:Y:S01]  /*170a0*/  @!PT LDS RZ, [RZ] ;  /* 0x00000000fffff984 */ /* 0x000fe20000000800 */
[----:B------:R-:W-:Y:S01]  /*170b0*/  @!PT LDS RZ, [RZ] ;  /* 0x00000000fffff984 */ /* 0x000fe20000000800 */
[----:B------:R-:W-:Y:S01]  /*170c0*/  @!PT LDS RZ, [RZ] ;  /* 0x00000000fffff984 */ /* 0x000fe20000000800 */
[----:B------:R-:W-:Y:S01]  /*170d0*/  LDGSTS.E.BYPASS.LTC128B.128 [R0+0x13200], desc[UR50][R2.64+0x40], !P3 ;  /* 0x1320004002007fae */ /* 0x000fe2000d901d72 */
[C---:B------:R-:W-:Y:S02]  /*170e0*/  ISETP.LT.OR P3, PT, R9.reuse, 0x61, P0 ;  /* 0x000000610900780c */ /* 0x040fe40000761670 */
[----:B------:R-:W-:-:S11]  /*170f0*/  ISETP.GE.AND P6, PT, R9, 0x81, PT ;  /* 0x000000810900780c */ /* 0x000fd60003fc6270 */
[----:B------:R0:W-:Y:S01]  /*17100*/  LDGSTS.E.BYPASS.LTC128B.128 [R0+0x15a00], desc[UR50][R2.64+0x80], !P3 ;  /* 0x15a0008002007fae */ /* 0x0001e2000d901d72 */
[----:B------:R-:W-:Y:S01]  /*17110*/  ISETP.GE.AND P3, PT, R9, 0x61, PT ;  /* 0x000000610900780c */ /* 0x000fe20003f66270 */
[----:B0-----:R-:W-:Y:S01]  /*17120*/  IMAD.MOV.U32 R2, RZ, RZ, R14 ;  /* 0x000000ffff027224 */ /* 0x001fe200078e000e */
[----:B------:R-:W-:Y:S01]  /*17130*/  @P6 LOP3.LUT R31, R31, 0x80, RZ, 0xfc, !PT ;  /* 0x000000801f1f6812 */ /* 0x000fe200078efcff */
[----:B------:R-:W-:Y:S10]  /*17140*/  BRA `(.L_x_346) ;  /* 0xffffffac00a07947 */ /* 0x000ff4000383ffff */
.L_x_262:
[----:B---3--:R3:W4:Y:S02]  /*17150*/  SYNCS.PHASECHK.TRANS64.TRYWAIT P0, [R4+URZ+0x33440], R26 ;  /* 0x0334401a040075a7 */ /* 0x008724000800017f */
[----:B----4-:R-:W-:Y:S05]  /*17160*/  @!P0 NANOSLEEP.SYNCS 0x989680 ;  /* 0x009896800000895d */ /* 0x010fea0003900000 */
[----:B------:R-:W4:Y:S02]  /*17170*/  @!P0 SYNCS.PHASECHK.TRANS64 P0, [R4+URZ+0x33440], R26 ;  /* 0x0334401a040085a7 */ /* 0x000f24000800007f */
[----:B----4-:R-:W-:Y:S05]  /*17180*/  @!P0 BRA `(.L_x_262) ;  /* 0xfffffffc00f08947 */ /* 0x010fea000383ffff */
[----:B------:R-:W-:Y:S05]  /*17190*/  BRA `(.L_x_347) ;  /* 0xffffffb000047947 */ /* 0x000fea000383ffff */
.L_x_263:
[----:B------:R-:W-:Y:S01]  /*171a0*/  BSSY B0, `(.L_x_348) ;  /* 0x0000008000007945 */ /* 0x000fe20003800000 */
[----:B------:R-:W-:Y:S02]  /*171b0*/  IMAD.MOV.U32 R13, RZ, RZ, R10 ;  /* 0x000000ffff0d7224 */ /* 0x000fe400078e000a */
[----:B------:R-:W-:Y:S02]  /*171c0*/  IMAD.MOV.U32 R12, RZ, RZ, RZ ;  /* 0x000000ffff0c7224 */ /* 0x000fe400078e00ff */
[----:B------:R-:W-:Y:S02]  /*171d0*/  IMAD.MOV.U32 R11, RZ, RZ, 0x1c1f ;  /* 0x00001c1fff0b7424 */ /* 0x000fe400078e00ff */
[----:B------:R-:W-:-:S07]  /*171e0*/  IMAD.MOV.U32 R15, RZ, RZ, -0x1 ;  /* 0xffffffffff0f7424 */ /* 0x000fce00078e00ff */
[----:B0123--:R-:W-:Y:S05]  /*171f0*/  WARPSYNC.COLLECTIVE R15, `(.L_x_349) ;  /* 0x000000000f087348 */ /* 0x00ffea0003c00000 */
[----:B------:R4:W0:Y:S02]  /*17200*/  SHFL.IDX P6, R14, R13, R12, R11 ;  /* 0x0000000c0d0e7389 */ /* 0x00082400000c000b */
[----:B01234-:R-:W-:Y:S01]  /*17210*/  ENDCOLLECTIVE ;  /* 0x000000000000791b */ /* 0x01ffe20003800000 */
.L_x_349:
[----:B------:R-:W-:Y:S05]  /*17220*/  BSYNC B0 ;  /* 0x0000000000007941 */ /* 0x000fea0003800000 */
.L_x_348:
[----:B------:R-:W-:Y:S01]  /*17230*/  IMAD.MOV.U32 R13, RZ, RZ, R5 ;  /* 0x000000ffff0d7224 */ /* 0x000fe200078e0005 */
[----:B------:R-:W0:Y:S01]  /*17240*/  LDC R18, c[0x0][0x2f4] ;  /* 0x0000bd00ff127b82 */ /* 0x000e220000000800 */
[----:B------:R-:W-:Y:S01]  /*17250*/  IMAD.MOV.U32 R12, RZ, RZ, RZ ;  /* 0x000000ffff0c7224 */ /* 0x000fe200078e00ff */
[C---:B------:R-:W-:Y:S01]  /*17260*/  LOP3.LUT R20, R32.reuse, 0x40, RZ, 0xfc, !PT ;  /* 0x0000004020147812 */ /* 0x040fe200078efcff */
[----:B------:R-:W-:Y:S01]  /*17270*/  IMAD.MOV.U32 R11, RZ, RZ, 0x1c1f ;  /* 0x00001c1fff0b7424 */ /* 0x000fe200078e00ff */
[----:B------:R-:W-:Y:S01]  /*17280*/  LOP3.LUT R19, R32, 0x80, RZ, 0xfc, !PT ;  /* 0x0000008020137812 */ /* 0x000fe200078efcff */
[----:B------:R-:W-:Y:S02]  /*17290*/  IMAD.MOV.U32 R15, RZ, RZ, -0x1 ;  /* 0xffffffffff0f7424 */ /* 0x000fe400078e00ff */
[----:B------:R-:W-:-:S07]  /*172a0*/  IMAD.MOV.U32 R2, RZ, RZ, R14 ;  /* 0x000000ffff027224 */ /* 0x000fce00078e000e */
[----:B0-----:R-:W-:Y:S05]  /*172b0*/  WARPSYNC.COLLECTIVE R15, `(.L_x_350) ;  /* 0x000000000f087348 */ /* 0x001fea0003c00000 */
[----:B------:R1:W2:Y:S02]  /*172c0*/  SHFL.IDX P6, R14, R13, R12, R11 ;  /* 0x0000000c0d0e7389 */ /* 0x0002a400000c000b */
[----:B012---:R-:W-:Y:S01]  /*172d0*/  ENDCOLLECTIVE ;  /* 0x000000000000791b */ /* 0x007fe20003800000 */
.L_x_350:
[-C--:B------:R-:W-:Y:S01]  /*172e0*/  ISETP.GE.AND P2, PT, R20, R18.reuse, PT ;  /* 0x000000121400720c */ /* 0x080fe20003f46270 */
[----:B------:R-:W-:Y:S01]  /*172f0*/  IMAD.MOV.U32 R13, RZ, RZ, R10 ;  /* 0x000000ffff0d7224 */ /* 0x000fe200078e000a */
[----:B------:R-:W-:Y:S01]  /*17300*/  ISETP.GE.AND P1, PT, R19, R18, PT ;  /* 0x000000121300720c */ /* 0x000fe20003f26270 */
[----:B------:R-:W-:Y:S01]  /*17310*/  IMAD.MOV.U32 R12, RZ, RZ, 0x1 ;  /* 0x00000001ff0c7424 */ /* 0x000fe200078e00ff */
[----:B------:R-:W-:Y:S01]  /*17320*/  LOP3.LUT P6, RZ, R31, 0x20, RZ, 0xc0, !PT ;  /* 0x000000201fff7812 */ /* 0x000fe200078cc0ff */
[----:B------:R-:W-:-:S12]  /*17330*/  IMAD.MOV.U32 R3, RZ, RZ, R14 ;  /* 0x000000ffff037224 */ /* 0x000fd800078e000e */
[----:B------:R-:W-:-:S05]  /*17340*/  @P6 IADD3 R3, P0, R32, R3, RZ ;  /* 0x0000000320036210 */ /* 0x000fca0007f1e0ff */
[----:B------:R-:W-:Y:S01]  /*17350*/  @P6 IMAD.X R2, RZ, RZ, R2, P0 ;  /* 0x000000ffff026224 */ /* 0x000fe200000e0602 */
[----:B------:R-:W-:-:S04]  /*17360*/  ISETP.GE.AND P0, PT, R32, R18, PT ;  /* 0x000000122000720c */ /* 0x000fc80003f06270 */
[----:B------:R-:W-:-:S04]  /*17370*/  @P6 LOP3.LUT R3, R3, R2, RZ, 0x3c, !PT ;  /* 0x0000000203036212 */ /* 0x000fc800078e3cff */
[----:B------:R-:W-:-:S04]  /*17380*/  @P6 LOP3.LUT R2, R3, R2, RZ, 0x3c, !PT ;  /* 0x0000000203026212 */ /* 0x000fc800078e3cff */
[----:B------:R-:W-:-:S05]  /*17390*/  @P6 LOP3.LUT R3, R3, R2, RZ, 0x3c, !PT ;  /* 0x0000000203036212 */ /* 0x000fca00078e3cff */
        /* <DEDUP_REMOVED lines=9> */
.L_x_351:
[----:B------:R-:W-:Y:S02]  /*17430*/  IMAD.MOV.U32 R13, RZ, RZ, R5 ;  /* 0x000000ffff0d7224 */ /* 0x000fe400078e0005 */
[----:B------:R-:W-:-:S07]  /*17440*/  IMAD.MOV.U32 R2, RZ, RZ, R14 ;  /* 0x000000ffff027224 */ /* 0x000fce00078e000e */
[----:B------:R-:W-:Y:S05]  /*17450*/  WARPSYNC.COLLECTIVE R15, `(.L_x_352) ;  /* 0x000000000f087348 */ /* 0x000fea0003c00000 */
[----:B------:R0:W1:Y:S02]  /*17460*/  SHFL.IDX P6, R14, R13, R12, R11 ;  /* 0x0000000c0d0e7389 */ /* 0x00006400000c000b */
[----:B01----:R-:W-:Y:S01]  /*17470*/  ENDCOLLECTIVE ;  /* 0x000000000000791b */ /* 0x003fe20003800000 */
.L_x_352:
[----:B------:R-:W-:Y:S02]  /*17480*/  IMAD.MOV.U32 R13, RZ, RZ, R10 ;  /* 0x000000ffff0d7224 */ /* 0x000fe400078e000a */
[----:B------:R-:W-:Y:S02]  /*17490*/  IMAD.MOV.U32 R12, RZ, RZ, 0x2 ;  /* 0x00000002ff0c7424 */ /* 0x000fe400078e00ff */
[----:B------:R-:W-:Y:S01]  /*174a0*/  IMAD.MOV.U32 R3, RZ, RZ, R14 ;  /* 0x000000ffff037224 */ /* 0x000fe200078e000e */
[----:B------:R-:W-:-:S04]  /*174b0*/  ISETP.GE.AND P6, PT, R32, R18, PT ;  /* 0x000000122000720c */ /* 0x000fc80003fc6270 */
[----:B------:R-:W-:-:S05]  /*174c0*/  @P5 IADD3 R3, P0, R32, R3, RZ ;  /* 0x0000000320035210 */ /* 0x000fca0007f1e0ff */
[----:B------:R-:W-:-:S05]  /*174d0*/  @P5 IMAD.X R2, RZ, RZ, R2, P0 ;  /* 0x000000ffff025224 */ /* 0x000fca00000e0602 */
[----:B------:R-:W-:-:S04]  /*174e0*/  @P5 LOP3.LUT R3, R3, R2, RZ, 0x3c, !PT ;  /* 0x0000000203035212 */ /* 0x000fc800078e3cff */
[----:B------:R-:W-:-:S04]  /*174f0*/  @P5 LOP3.LUT R2, R3, R2, RZ, 0x3c, !PT ;  /* 0x0000000203025212 */ /* 0x000fc800078e3cff */
[----:B------:R-:W-:-:S05]  /*17500*/  @P5 LOP3.LUT R3, R3, R2, RZ, 0x3c, !PT ;  /* 0x0000000203035212 */ /* 0x000fca00078e3cff */
[----:B------:R-:W-:Y:S01]  /*17510*/  @!PT LDS RZ, [RZ] ;  /* 0x00000000fffff984 */ /* 0x000fe20000000800 */
[----:B------:R-:W-:Y:S01]  /*17520*/  @!PT LDS RZ, [RZ] ;  /* 0x00000000fffff984 */ /* 0x000fe20000000800 */
[----:B------:R-:W-:Y:S01]  /*17530*/  @!PT LDS RZ, [RZ] ;  /* 0x00000000fffff984 */ /* 0x000fe20000000800 */
[----:B------:R0:W-:Y:S02]  /*17540*/  @P5 LDGSTS.E.BYPASS.LTC128B.128 [R0+0x24a00], desc[UR50][R2.64], !P6 ;  /* 0x24a0000002005fae */ /* 0x0001e4000f101d72 */
[----:B0-----:R-:W-:Y:S05]  /*17550*/  WARPSYNC.COLLECTIVE R15, `(.L_x_353) ;  /* 0x000000000f087348 */ /* 0x001fea0003c00000 */
[----:B------:R1:W2:Y:S02]  /*17560*/  SHFL.IDX P6, R14, R13, R12, R11 ;  /* 0x0000000c0d0e7389 */ /* 0x0002a400000c000b */
[----:B012---:R-:W-:Y:S01]  /*17570*/  ENDCOLLECTIVE ;  /* 0x000000000000791b */ /* 0x007fe20003800000 */
.L_x_353:
[----:B------:R-:W-:Y:S01]  /*17580*/  @!PT LDS RZ, [RZ] ;  /* 0x00000000fffff984 */ /* 0x000fe20000000800 */
[----:B------:R-:W-:Y:S01]  /*17590*/  @!PT LDS RZ, [RZ] ;  /* 0x00000000fffff984 */ /* 0x000fe20000000800 */
[----:B------:R-:W-:Y:S01]  /*175a0*/  @!PT LDS RZ, [RZ] ;  /* 0x00000000fffff984 */ /* 0x000fe20000000800 */
[----:B------:R-:W-:Y:S04]  /*175b0*/  @P5 LDGSTS.E.BYPASS.LTC128B.128 [R0+0x27200], desc[UR50][R2.64+0x40], !P2 ;  /* 0x2720004002005fae */ /* 0x000fe8000d101d72 */
[----:B------:R0:W-:Y:S01]  /*175c0*/  @P5 LDGSTS.E.BYPASS.LTC128B.128 [R0+0x29a00], desc[UR50][R2.64+0x80], !P1 ;  /* 0x29a0008002005fae */ /* 0x0001e2000c901d72 */
[----:B------:R-:W-:Y:S01]  /*175d0*/  ISETP.GE.AND P5, PT, R32, R18, PT ;  /* 0x000000122000720c */ /* 0x000fe20003fa6270 */
[----:B------:R-:W-:Y:S02]  /*175e0*/  IMAD.MOV.U32 R13, RZ, RZ, R5 ;  /* 0x000000ffff0d7224 */ /* 0x000fe400078e0005 */
[----:B0-----:R-:W-:-:S10]  /*175f0*/  IMAD.MOV.U32 R2, RZ, RZ, R14 ;  /* 0x000000ffff027224 */ /* 0x001fd400078e000e */
[----:B------:R-:W-:Y:S05]  /*17600*/  WARPSYNC.COLLECTIVE R15, `(.L_x_354) ;  /* 0x000000000f087348 */ /* 0x000fea0003c00000 */
[----:B------:R0:W1:Y:S02]  /*17610*/  SHFL.IDX P6, R14, R13, R12, R11 ;  /* 0x0000000c0d0e7389 */ /* 0x00006400000c000b */
[----:B01----:R-:W-:Y:S01]  /*17620*/  ENDCOLLECTIVE ;  /* 0x000000000000791b */ /* 0x003fe20003800000 */
.L_x_354:
[----:B------:R-:W-:Y:S02]  /*17630*/  IMAD.MOV.U32 R13, RZ, RZ, R10 ;  /* 0x000000ffff0d7224 */ /* 0x000fe400078e000a */
[----:B------:R-:W-:Y:S02]  /*17640*/  IMAD.MOV.U32 R12, RZ, RZ, 0x3 ;  /* 0x00000003ff0c7424 */ /* 0x000fe400078e00ff */
[----:B------:R-:W-:-:S07]  /*17650*/  IMAD.MOV.U32 R3, RZ, RZ, R14 ;  /* 0x000000ffff037224 */ /* 0x000fce00078e000e */
[----:B------:R-:W-:Y:S05]  /*17660*/  WARPSYNC.COLLECTIVE R15, `(.L_x_355) ;  /* 0x000000000f087348 */ /* 0x000fea0003c00000 */
[----:B------:R0:W1:Y:S02]  /*17670*/  SHFL.IDX P6, R14, R13, R12, R11 ;  /* 0x0000000c0d0e7389 */ /* 0x00006400000c000b */
[----:B01----:R-:W-:Y:S01]  /*17680*/  ENDCOLLECTIVE ;  /* 0x000000000000791b */ /* 0x003fe20003800000 */
.L_x_355:
[----:B------:R-:W-:-:S05]  /*17690*/  @P4 IADD3 R3, P0, R32, R3, RZ ;  /* 0x0000000320034210 */ /* 0x000fca0007f1e0ff */
[----:B------:R-:W-:-:S05]  /*176a0*/  @P4 IMAD.X R2, RZ, RZ, R2, P0 ;  /* 0x000000ffff024224 */ /* 0x000fca00000e0602 */
[----:B------:R-:W-:Y:S01]  /*176b0*/  @P4 LOP3.LUT R3, R3, R2, RZ, 0x3c, !PT ;  /* 0x0000000203034212 */ /* 0x000fe200078e3cff */
[----:B------:R-:W-:-:S03]  /*176c0*/  IMAD.MOV.U32 R13, RZ, RZ, R5 ;  /* 0x000000ffff0d7224 */ /* 0x000fc600078e0005 */
[----:B------:R-:W-:-:S04]  /*176d0*/  @P4 LOP3.LUT R2, R3, R2, RZ, 0x3c, !PT ;  /* 0x0000000203024212 */ /* 0x000fc800078e3cff */
[----:B------:R-:W-:Y:S01]  /*176e0*/  @P4 LOP3.LUT R3, R3, R2, RZ, 0x3c, !PT ;  /* 0x0000000203034212 */ /* 0x000fe200078e3cff */
[----:B------:R-:W-:-:S07]  /*176f0*/  IMAD.MOV.U32 R10, RZ, RZ, R14 ;  /* 0x000000ffff0a7224 */ /* 0x000fce00078e000e */
[----:B------:R-:W-:Y:S05]  /*17700*/  WARPSYNC.COLLECTIVE R15, `(.L_x_356) ;  /* 0x000000000f087348 */ /* 0x000fea0003c00000 */
[----:B------:R0:W1:Y:S02]  /*17710*/  SHFL.IDX P6, R14, R13, R12, R11 ;  /* 0x0000000c0d0e7389 */ /* 0x00006400000c000b */
[----:B01----:R-:W-:Y:S01]  /*17720*/  ENDCOLLECTIVE ;  /* 0x000000000000791b */ /* 0x003fe20003800000 */
.L_x_356:
[----:B------:R-:W-:Y:S01]  /*17730*/  @!PT LDS RZ, [RZ] ;  /* 0x00000000fffff984 */ /* 0x000fe20000000800 */
[----:B------:R-:W-:Y:S01]  /*17740*/  @!PT LDS RZ, [RZ] ;  /* 0x00000000fffff984 */ /* 0x000fe20000000800 */
[----:B------:R-:W-:Y:S01]  /*17750*/  @!PT LDS RZ, [RZ] ;  /* 0x00000000fffff984 */ /* 0x000fe20000000800 */
[----:B------:R-:W-:Y:S04]  /*17760*/  @P4 LDGSTS.E.BYPASS.LTC128B.128 [R0+0x25200], desc[UR50][R2.64], !P5 ;  /* 0x2520000002004fae */ /* 0x000fe8000e901d72 */
[----:B------:R-:W-:Y:S04]  /*17770*/  @P4 LDGSTS.E.BYPASS.LTC128B.128 [R0+0x27a00], desc[UR50][R2.64+0x40], !P2 ;  /* 0x27a0004002004fae */ /* 0x000fe8000d101d72 */
[----:B------:R0:W-:Y:S01]  /*17780*/  @P4 LDGSTS.E.BYPASS.LTC128B.128 [R0+0x2a200], desc[UR50][R2.64+0x80], !P1 ;  /* 0x2a20008002004fae */ /* 0x0001e2000c901d72 */
[----:B------:R-:W-:Y:S02]  /*17790*/  IMAD.MOV.U32 R13, RZ, RZ, R7 ;  /* 0x000000ffff0d7224 */ /* 0x000fe400078e0007 */
[----:B------:R-:W-:Y:S01]  /*177a0*/  IMAD.MOV.U32 R12, RZ, RZ, RZ ;  /* 0x000000ffff0c7224 */ /* 0x000fe200078e00ff */
[----:B------:R-:W-:-:S05]  /*177b0*/  @P3 IADD3 R14, P0, R32, R14, RZ ;  /* 0x0000000e200e3210 */ /* 0x000fca0007f1e0ff */
[----:B0-----:R-:W-:-:S08]  /*177c0*/  @P3 IMAD.MOV.U32 R2, RZ, RZ, R14 ;  /* 0x000000ffff023224 */ /* 0x001fd000078e000e */
[----:B------:R-:W-:Y:S05]  /*177d0*/  WARPSYNC.COLLECTIVE R15, `(.L_x_357) ;  /* 0x000000000f087348 */ /* 0x000fea0003c00000 */
[----:B------:R0:W1:Y:S02]  /*177e0*/  SHFL.IDX P6, R14, R13, R12, R11 ;  /* 0x0000000c0d0e7389 */ /* 0x00006400000c000b */
[----:B01----:R-:W-:Y:S01]  /*177f0*/  ENDCOLLECTIVE ;  /* 0x000000000000791b */ /* 0x003fe20003800000 */
.L_x_357:
        /* <DEDUP_REMOVED lines=13> */
.L_x_358:
[----:B------:R-:W-:Y:S05]  /*178d0*/  BRA `(.L_x_359) ;  /* 0xffffffac007c7947 */ /* 0x000fea000383ffff */
.L_x_270:
[----:B------:R-:W-:Y:S02]  /*178e0*/  IMAD.MOV.U32 R13, RZ, RZ, R4 ;  /* 0x000000ffff0d7224 */ /* 0x000fe400078e0004 */
[----:B------:R-:W-:Y:S02]  /*178f0*/  IMAD.MOV.U32 R12, RZ, RZ, RZ ;  /* 0x000000ffff0c7224 */ /* 0x000fe400078e00ff */
[----:B------:R-:W-:Y:S02]  /*17900*/  IMAD.MOV.U32 R11, RZ, RZ, 0x1c1f ;  /* 0x00001c1fff0b7424 */ /* 0x000fe400078e00ff */
[----:B------:R-:W-:Y:S02]  /*17910*/  IMAD.MOV.U32 R15, RZ, RZ, -0x1 ;  /* 0xffffffffff0f7424 */ /* 0x000fe400078e00ff */
[----:B------:R-:W-:Y:S02]  /*17920*/  IMAD R28, R28, R6, RZ ;  /* 0x000000061c1c7224 */ /* 0x000fe400078e02ff */
[----:B------:R-:W-:-:S07]  /*17930*/  IMAD.IADD R5, R10, 0x1, R5 ;  /* 0x000000010a057824 */ /* 0x000fce00078e0205 */
[----:B----45:R-:W-:Y:S05]  /*17940*/  WARPSYNC.COLLECTIVE R15, `(.L_x_360) ;  /* 0x000000000f087348 */ /* 0x030fea0003c00000 */
[----:B----4-:R0:W1:Y:S02]  /*17950*/  SHFL.IDX P6, R14, R13, R12, R11 ;  /* 0x0000000c0d0e7389 */ /* 0x01006400000c000b */
[----:B01---5:R-:W-:Y:S01]  /*17960*/  ENDCOLLECTIVE ;  /* 0x000000000000791b */ /* 0x023fe20003800000 */
.L_x_360:
[C---:B------:R-:W-:Y:S01]  /*17970*/  VIADD R7, R5.reuse, 0x20 ;  /* 0x0000002005077836 */ /* 0x040fe20000000000 */
[----:B------:R-:W-:Y:S01]  /*17980*/  ISETP.GE.AND P0, PT, R5, R28, PT ;  /* 0x0000001c0500720c */ /* 0x000fe20003f06270 */
[----:B------:R-:W-:Y:S02]  /*17990*/  IMAD.MOV.U32 R13, RZ, RZ, R0 ;  /* 0x000000ffff0d7224 */ /* 0x000fe400078e0000 */
[----:B------:R-:W-:-:S10]  /*179a0*/  IMAD.MOV.U32 R2, RZ, RZ, R14 ;  /* 0x000000ffff027224 */ /* 0x000fd400078e000e */
[----:B------:R-:W-:Y:S05]  /*179b0*/  WARPSYNC.COLLECTIVE R15, `(.L_x_361) ;  /* 0x000000000f087348 */ /* 0x000fea0003c00000 */
[----:B------:R0:W1:Y:S02]  /*179c0*/  SHFL.IDX P6, R14, R13, R12, R11 ;  /* 0x0000000c0d0e7389 */ /* 0x00006400000c000b */
[----:B01----:R-:W-:Y:S01]  /*179d0*/  ENDCOLLECTIVE ;  /* 0x000000000000791b */ /* 0x003fe20003800000 */
.L_x_361:
[----:B------:R-:W-:Y:S02]  /*179e0*/  IMAD.MOV.U32 R13, RZ, RZ, R4 ;  /* 0x000000ffff0d7224 */ /* 0x000fe400078e0004 */
[----:B------:R-:W-:Y:S01]  /*179f0*/  IMAD.MOV.U32 R12, RZ, RZ, 0x1 ;  /* 0x00000001ff0c7424 */ /* 0x000fe200078e00ff */
[----:B------:R-:W-:-:S05]  /*17a00*/  @!P0 IADD3 R14, P4, R32, R14, RZ ;  /* 0x0000000e200e8210 */ /* 0x000fca0007f9e0ff */
[----:B------:R-:W-:Y:S02]  /*17a10*/  @!P0 IMAD.X R3, RZ, RZ, R2, P4 ;  /* 0x000000ffff038224 */ /* 0x000fe400020e0602 */
[----:B------:R-:W-:-:S07]  /*17a20*/  @!P0 IMAD.MOV.U32 R2, RZ, RZ, R14 ;  /* 0x000000ffff028224 */ /* 0x000fce00078e000e */
[----:B------:R-:W-:Y:S05]  /*17a30*/  WARPSYNC.COLLECTIVE R15, `(.L_x_362) ;  /* 0x000000000f087348 */ /* 0x000fea0003c00000 */
[----:B------:R0:W1:Y:S02]  /*17a40*/  SHFL.IDX P6, R14, R13, R12, R11 ;  /* 0x0000000c0d0e7389 */ /* 0x00006400000c000b */
[----:B01----:R-:W-:Y:S01]  /*17a50*/  ENDCOLLECTIVE ;  /* 0x000000000000791b */ /* 0x003fe20003800000 */
.L_x_362:
[----:B------:R-:W-:Y:S01]  /*17a60*/  @!PT LDS RZ, [RZ] ;  /* 0x00000000fffff984 */ /* 0x000fe20000000800 */
[----:B------:R-:W-:Y:S01]  /*17a70*/  @!PT LDS RZ, [RZ] ;  /* 0x00000000fffff984 */ /* 0x000fe20000000800 */
[----:B------:R-:W-:Y:S01]  /*17a80*/  @!PT LDS RZ, [RZ] ;  /* 0x00000000fffff984 */ /* 0x000fe20000000800 */
[----:B------:R-:W-:Y:S04]  /*17a90*/  @!P0 LDGSTS.E.BYPASS.LTC128B.128 [R8+0x1e200], desc[UR50][R2.64], !P3 ;  /* 0x1e20000002088fae */ /* 0x000fe8000d901d72 */
[----:B------:R-:W-:Y:S04]  /*17aa0*/  @!P0 LDGSTS.E.BYPASS.LTC128B.128 [R8+0x20200], desc[UR50][R2.64+0x40], !P2 ;  /* 0x2020004002088fae */ /* 0x000fe8000d101d72 */
[----:B------:R0:W-:Y:S01]  /*17ab0*/  @!P0 LDGSTS.E.BYPASS.LTC128B.128 [R8+0x22200], desc[UR50][R2.64+0x80], !P1 ;  /* 0x2220008002088fae */ /* 0x0001e2000c901d72 */
[----:B------:R-:W-:Y:S01]  /*17ac0*/  ISETP.GE.AND P0, PT, R7, R28, PT ;  /* 0x0000001c0700720c */ /* 0x000fe20003f06270 */
[----:B------:R-:W-:-:S02]  /*17ad0*/  IMAD.MOV.U32 R13, RZ, RZ, R0 ;  /* 0x000000ffff0d7224 */ /* 0x000fc400078e0000 */
[----:B0-----:R-:W-:-:S10]  /*17ae0*/  IMAD.MOV.U32 R2, RZ, RZ, R14 ;  /* 0x000000ffff027224 */ /* 0x001fd400078e000e */
[----:B------:R-:W-:Y:S05]  /*17af0*/  WARPSYNC.COLLECTIVE R15, `(.L_x_363) ;  /* 0x000000000f087348 */ /* 0x000fea0003c00000 */
[----:B------:R0:W1:Y:S02]  /*17b00*/  SHFL.IDX P6, R14, R13, R12, R11 ;  /* 0x0000000c0d0e7389 */ /* 0x00006400000c000b */
[----:B01----:R-:W-:Y:S01]  /*17b10*/  ENDCOLLECTIVE ;  /* 0x000000000000791b */ /* 0x003fe20003800000 */
.L_x_363:
        /* <DEDUP_REMOVED lines=8> */
.L_x_364:
[----:B------:R-:W-:Y:S02]  /*17ba0*/  @!P0 IMAD.MOV.U32 R3, RZ, RZ, R7 ;  /* 0x000000ffff038224 */ /* 0x000fe400078e0007 */
[----:B------:R-:W-:-:S03]  /*17bb0*/  VIADD R7, R5, 0x40 ;  /* 0x0000004005077836 */ /* 0x000fc60000000000 */
[----:B------:R-:W-:Y:S01]  /*17bc0*/  @!PT LDS RZ, [RZ] ;  /* 0x00000000fffff984 */ /* 0x000fe20000000800 */
[----:B------:R-:W-:Y:S01]  /*17bd0*/  @!PT LDS RZ, [RZ] ;  /* 0x00000000fffff984 */ /* 0x000fe20000000800 */
[----:B------:R-:W-:Y:S01]  /*17be0*/  @!PT LDS RZ, [RZ] ;  /* 0x00000000fffff984 */ /* 0x000fe20000000800 */
[----:B------:R-:W-:Y:S04]  /*17bf0*/  @!P0 LDGSTS.E.BYPASS.LTC128B.128 [R8+0x1ea00], desc[UR50][R2.64], !P3 ;  /* 0x1ea0000002088fae */ /* 0x000fe8000d901d72 */
[----:B------:R-:W-:Y:S01]  /*17c00*/  @!P0 LDGSTS.E.BYPASS.LTC128B.128 [R8+0x20a00], desc[UR50][R2.64+0x40], !P2 ;  /* 0x20a0004002088fae */ /* 0x000fe2000d101d72 */
[----:B------:R-:W-:-:S03]  /*17c10*/  IMAD.MOV.U32 R13, RZ, RZ, R0 ;  /* 0x000000ffff0d7224 */ /* 0x000fc600078e0000 */
[----:B------:R0:W-:Y:S01]  /*17c20*/  @!P0 LDGSTS.E.BYPASS.LTC128B.128 [R8+0x22a00], desc[UR50][R2.64+0x80], !P1 ;  /* 0x22a0008002088fae */ /* 0x0001e2000c901d72 */
[----:B------:R-:W-:Y:S01]  /*17c30*/  ISETP.GE.AND P0, PT, R7, R28, PT ;  /* 0x0000001c0700720c */ /* 0x000fe20003f06270 */
[----:B0-----:R-:W-:-:S12]  /*17c40*/  IMAD.MOV.U32 R2, RZ, RZ, R14 ;  /* 0x000000ffff027224 */ /* 0x001fd800078e000e */
[----:B------:R-:W-:Y:S05]  /*17c50*/  WARPSYNC.COLLECTIVE R15, `(.L_x_365) ;  /* 0x000000000f087348 */ /* 0x000fea0003c00000 */
[----:B------:R0:W1:Y:S02]  /*17c60*/  SHFL.IDX P6, R14, R13, R12, R11 ;  /* 0x0000000c0d0e7389 */ /* 0x00006400000c000b */
[----:B01----:R-:W-:Y:S01]  /*17c70*/  ENDCOLLECTIVE ;  /* 0x000000000000791b */ /* 0x003fe20003800000 */
.L_x_365:
        /* <DEDUP_REMOVED lines=8> */
.L_x_366:
        /* <DEDUP_REMOVED lines=12> */
.L_x_367:
[----:B------:R-:W-:Y:S05]  /*17dc0*/  BRA `(.L_x_368) ;  /* 0xffffffb000b07947 */ /* 0x000fea000383ffff */
.L_x_275:
[----:B0-----:R0:W1:Y:S02]  /*17dd0*/  SYNCS.PHASECHK.TRANS64.TRYWAIT P0, [R16+URZ+0x33420], R3 ;  /* 0x03342003100075a7 */ /* 0x001064000800017f */
[----:B-1----:R-:W-:Y:S05]  /*17de0*/  @!P0 NANOSLEEP.SYNCS 0x989680 ;  /* 0x009896800000895d */ /* 0x002fea0003900000 */
[----:B------:R-:W1:Y:S02]  /*17df0*/  @!P0 SYNCS.PHASECHK.TRANS64 P0, [R16+URZ+0x33420], R3 ;  /* 0x03342003100085a7 */ /* 0x000e64000800007f */
[----:B-1----:R-:W-:Y:S05]  /*17e00*/  @!P0 BRA `(.L_x_275) ;  /* 0xfffffffc00f08947 */ /* 0x002fea000383ffff */
[----:B------:R-:W-:Y:S05]  /*17e10*/  BRA `(.L_x_369) ;  /* 0xffffffb400207947 */ /* 0x000fea000383ffff */
.L_x_279:
[----:B0-----:R0:W1:Y:S02]  /*17e20*/  SYNCS.PHASECHK.TRANS64.TRYWAIT P0, [R4+URZ+0x33480], R26 ;  /* 0x0334801a040075a7 */ /* 0x001064000800017f */
[----:B-1----:R-:W-:Y:S05]  /*17e30*/  @!P0 NANOSLEEP.SYNCS 0x989680 ;  /* 0x009896800000895d */ /* 0x002fea0003900000 */
[----:B------:R-:W1:Y:S02]  /*17e40*/  @!P0 SYNCS.PHASECHK.TRANS64 P0, [R4+URZ+0x33480], R26 ;  /* 0x0334801a040085a7 */ /* 0x000e64000800007f */
[----:B-1----:R-:W-:Y:S05]  /*17e50*/  @!P0 BRA `(.L_x_279) ;  /* 0xfffffffc00f08947 */ /* 0x002fea000383ffff */
[----:B------:R-:W-:Y:S05]  /*17e60*/  BRA `(.L_x_370) ;  /* 0xffffffb800487947 */ /* 0x000fea000383ffff */
.L_x_280:
        /* <DEDUP_REMOVED lines=8> */
.L_x_372:
[----:B------:R-:W-:Y:S05]  /*17ef0*/  BSYNC B0 ;  /* 0x0000000000007941 */ /* 0x000fea0003800000 */
.L_x_371:
[----:B------:R-:W-:Y:S02]  /*17f00*/  IMAD.MOV.U32 R13, RZ, RZ, R10 ;  /* 0x000000ffff0d7224 */ /* 0x000fe400078e000a */
[----:B------:R-:W-:Y:S02]  /*17f10*/  IMAD.MOV.U32 R12, RZ, RZ, RZ ;  /* 0x000000ffff0c7224 */ /* 0x000fe400078e00ff */
[----:B------:R-:W-:Y:S02]  /*17f20*/  IMAD.MOV.U32 R11, RZ, RZ, 0x1c1f ;  /* 0x00001c1fff0b7424 */ /* 0x000fe400078e00ff */
[----:B------:R-:W-:Y:S02]  /*17f30*/  IMAD.MOV.U32 R15, RZ, RZ, -0x1 ;  /* 0xffffffffff0f7424 */ /* 0x000fe400078e00ff */
[----:B------:R-:W-:-:S07]  /*17f40*/  IMAD.MOV.U32 R0, RZ, RZ, R14 ;  /* 0x000000ffff007224 */ /* 0x000fce00078e000e */
[----:B------:R-:W-:Y:S05]  /*17f50*/  WARPSYNC.COLLECTIVE R15, `(.L_x_373) ;  /* 0x000000000f087348 */ /* 0x000fea0003c00000 */
[----:B------:R0:W1:Y:S02]  /*17f60*/  SHFL.IDX P6, R14, R13, R12, R11 ;  /* 0x0000000c0d0e7389 */ /* 0x00006400000c000b */
[----:B01----:R-:W-:Y:S01]  /*17f70*/  ENDCOLLECTIVE ;  /* 0x000000000000791b */ /* 0x003fe20003800000 */
.L_x_373:
[----:B------:R-:W-:Y:S02]  /*17f80*/  IMAD.MOV.U32 R13, RZ, RZ, R22 ;  /* 0x000000ffff0d7224 */ /* 0x000fe400078e0016 */
[----:B------:R-:W-:Y:S02]  /*17f90*/  IMAD.MOV.U32 R12, RZ, RZ, 0x1 ;  /* 0x00000001ff0c7424 */ /* 0x000fe400078e00ff */
[----:B------:R-:W-:-:S07]  /*17fa0*/  IMAD.MOV.U32 R2, RZ, RZ, R14 ;  /* 0x000000ffff027224 */ /* 0x000fce00078e000e */
[----:B------:R-:W-:Y:S05]  /*17fb0*/  WARPSYNC.COLLECTIVE R15, `(.L_x_374) ;  /* 0x000000000f087348 */ /* 0x000fea0003c00000 */
[----:B------:R0:W1:Y:S02]  /*17fc0*/  SHFL.IDX P6, R14, R13, R12, R11 ;  /* 0x0000000c0d0e7389 */ /* 0x00006400000c000b */
[----:B01----:R-:W-:Y:S01]  /*17fd0*/  ENDCOLLECTIVE ;  /* 0x000000000000791b */ /* 0x003fe20003800000 */
.L_x_374:
[----:B------:R-:W-:-:S05]  /*17fe0*/  IADD3 R2, P0, R32, R2, RZ ;  /* 0x0000000220027210 */ /* 0x000fca0007f1e0ff */
[----:B------:R-:W-:Y:S02]  /*17ff0*/  IMAD.X R3, RZ, RZ, R0, P0 ;  /* 0x000000ffff037224 */ /* 0x000fe400000e0600 */
[----:B------:R-:W-:Y:S02]  /*18000*/  IMAD.IADD R0, R16, 0x1, R34 ;  /* 0x0000000110007824 */ /* 0x000fe400078e0222 */
[----:B------:R-:W-:-:S03]  /*18010*/  IMAD.MOV.U32 R13, RZ, RZ, R10 ;  /* 0x000000ffff0d7224 */ /* 0x000fc600078e000a */
[----:B------:R-:W-:Y:S01]  /*18020*/  @!PT LDS RZ, [RZ] ;  /* 0x00000000fffff984 */ /* 0x000fe20000000800 */
[----:B------:R-:W-:Y:S01]  /*18030*/  @!PT LDS RZ, [RZ] ;  /* 0x00000000fffff984 */ /* 0x000fe20000000800 */
[----:B------:R-:W-:Y:S01]  /*18040*/  @!PT LDS RZ, [RZ] ;  /* 0x00000000fffff984 */ /* 0x000fe20000000800 */
[----:B------:R-:W-:Y:S04]  /*18050*/  LDGSTS.E.BYPASS.LTC128B.128 [R0+0xf200], desc[UR50][R2.64], !P4 ;  /* 0x0f20000002007fae */ /* 0x000fe8000e101d72 */
[----:B------:R-:W-:Y:S04]  /*18060*/  LDGSTS.E.BYPASS.LTC128B.128 [R0+0x11a00], desc[UR50][R2.64+0x40], !P3 ;  /* 0x11a0004002007fae */ /* 0x000fe8000d901d72 */
[----:B------:R0:W-:Y:S02]  /*18070*/  LDGSTS.E.BYPASS.LTC128B.128 [R0+0x14200], desc[UR50][R2.64+0x80], !P1 ;  /* 0x1420008002007fae */ /* 0x0001e4000c901d72 */
[----:B0-----:R-:W-:-:S07]  /*18080*/  IMAD.MOV.U32 R3, RZ, RZ, R14 ;  /* 0x000000ffff037224 */ /* 0x001fce00078e000e */
[----:B------:R-:W-:Y:S05]  /*18090*/  WARPSYNC.COLLECTIVE R15, `(.L_x_375) ;  /* 0x000000000f087348 */ /* 0x000fea0003c00000 */
[----:B------:R0:W1:Y:S02]  /*180a0*/  SHFL.IDX P6, R14, R13, R12, R11 ;  /* 0x0000000c0d0e7389 */ /* 0x00006400000c000b */
[----:B01----:R-:W-:Y:S01]  /*180b0*/  ENDCOLLECTIVE ;  /* 0x000000000000791b */ /* 0x003fe20003800000 */
.L_x_375:
[----:B------:R-:W-:Y:S02]  /*180c0*/  IMAD.MOV.U32 R13, RZ, RZ, R22 ;  /* 0x000000ffff0d7224 */ /* 0x000fe400078e0016 */
[----:B------:R-:W-:Y:S02]  /*180d0*/  IMAD.MOV.U32 R12, RZ, RZ, 0x2 ;  /* 0x00000002ff0c7424 */ /* 0x000fe400078e00ff */
[----:B------:R-:W-:-:S07]  /*180e0*/  IMAD.MOV.U32 R2, RZ, RZ, R14 ;  /* 0x000000ffff027224 */ /* 0x000fce00078e000e */
[----:B------:R-:W-:Y:S05]  /*180f0*/  WARPSYNC.COLLECTIVE R15, `(.L_x_376) ;  /* 0x000000000f087348 */ /* 0x000fea0003c00000 */
[----:B------:R0:W1:Y:S02]  /*18100*/  SHFL.IDX P6, R14, R13, R12, R11 ;  /* 0x0000000c0d0e7389 */ /* 0x00006400000c000b */
[----:B01----:R-:W-:Y:S01]  /*18110*/  ENDCOLLECTIVE ;  /* 0x000000000000791b */ /* 0x003fe20003800000 */
.L_x_376:
        /* <DEDUP_REMOVED lines=13> */
.L_x_377:
[----:B------:R-:W-:Y:S02]  /*181f0*/  IMAD.MOV.U32 R13, RZ, RZ, R22 ;  /* 0x000000ffff0d7224 */ /* 0x000fe400078e0016 */
[----:B------:R-:W-:Y:S02]  /*18200*/  IMAD.MOV.U32 R12, RZ, RZ, 0x3 ;  /* 0x00000003ff0c7424 */ /* 0x000fe400078e00ff */
[----:B------:R-:W-:-:S07]  /*18210*/  IMAD.MOV.U32 R2, RZ, RZ, R14 ;  /* 0x000000ffff027224 */ /* 0x000fce00078e000e */
[----:B------:R-:W-:Y:S05]  /*18220*/  WARPSYNC.COLLECTIVE R15, `(.L_x_378) ;  /* 0x000000000f087348 */ /* 0x000fea0003c00000 */
[----:B------:R0:W1:Y:S02]  /*18230*/  SHFL.IDX P6, R14, R13, R12, R11 ;  /* 0x0000000c0d0e7389 */ /* 0x00006400000c000b */
[----:B01----:R-:W-:Y:S01]  /*18240*/  ENDCOLLECTIVE ;  /* 0x000000000000791b */ /* 0x003fe20003800000 */
.L_x_378:
        /* <DEDUP_REMOVED lines=13> */
.L_x_379:
[----:B------:R-:W-:Y:S02]  /*18320*/  IMAD.MOV.U32 R13, RZ, RZ, R23 ;  /* 0x000000ffff0d7224 */ /* 0x000fe400078e0017 */
[----:B------:R-:W-:Y:S02]  /*18330*/  IMAD.MOV.U32 R12, RZ, RZ, RZ ;  /* 0x000000ffff0c7224 */ /* 0x000fe400078e00ff */
[----:B------:R-:W-:-:S07]  /*18340*/  IMAD.MOV.U32 R2, RZ, RZ, R14 ;  /* 0x000000ffff027224 */ /* 0x000fce00078e000e */
[----:B------:R-:W-:Y:S05]  /*18350*/  WARPSYNC.COLLECTIVE R15, `(.L_x_380) ;  /* 0x000000000f087348 */ /* 0x000fea0003c00000 */
[----:B------:R0:W1:Y:S02]  /*18360*/  SHFL.IDX P6, R14, R13, R12, R11 ;  /* 0x0000000c0d0e7389 */ /* 0x00006400000c000b */
[----:B01----:R-:W-:Y:S01]  /*18370*/  ENDCOLLECTIVE ;  /* 0x000000000000791b */ /* 0x003fe20003800000 */
.L_x_380:
        /* <DEDUP_REMOVED lines=13> */
.L_x_381:
[----:B------:R-:W-:Y:S01]  /*18450*/  IMAD.MOV.U32 R2, RZ, RZ, R14 ;  /* 0x000000ffff027224 */ /* 0x000fe200078e000e */
[----:B------:R-:W-:Y:S06]  /*18460*/  BRA `(.L_x_382) ;  /* 0xffffffb400e87947 */ /* 0x000fec000383ffff */
.L_x_285:
[----:B---3--:R3:W4:Y:S02]  /*18470*/  SYNCS.PHASECHK.TRANS64.TRYWAIT P0, [R4+URZ+0x33440], R26 ;  /* 0x0334401a040075a7 */ /* 0x008724000800017f */
[----:B----4-:R-:W-:Y:S05]  /*18480*/  @!P0 NANOSLEEP.SYNCS 0x989680 ;  /* 0x009896800000895d */ /* 0x010fea0003900000 */
[----:B------:R-:W4:Y:S02]  /*18490*/  @!P0 SYNCS.PHASECHK.TRANS64 P0, [R4+URZ+0x33440], R26 ;  /* 0x0334401a040085a7 */ /* 0x000f24000800007f */
[----:B----4-:R-:W-:Y:S05]  /*184a0*/  @!P0 BRA `(.L_x_285) ;  /* 0xfffffffc00f08947 */ /* 0x010fea000383ffff */
[----:B------:R-:W-:Y:S05]  /*184b0*/  BRA `(.L_x_383) ;  /* 0xffffffb800407947 */ /* 0x000fea000383ffff */
.L_x_286:
        /* <DEDUP_REMOVED lines=8> */
.L_x_385:
[----:B------:R-:W-:Y:S05]  /*18540*/  BSYNC B0 ;  /* 0x0000000000007941 */ /* 0x000fea0003800000 */
.L_x_384:
        /* <DEDUP_REMOVED lines=8> */
.L_x_386:
[----:B------:R-:W-:Y:S02]  /*185d0*/  IMAD.MOV.U32 R13, RZ, RZ, R6 ;  /* 0x000000ffff0d7224 */ /* 0x000fe400078e0006 */
[----:B------:R-:W-:Y:S02]  /*185e0*/  IMAD.MOV.U32 R12, RZ, RZ, 0x1 ;  /* 0x00000001ff0c7424 */ /* 0x000fe400078e00ff */
[----:B------:R-:W-:-:S07]  /*185f0*/  IMAD.MOV.U32 R2, RZ, RZ, R14 ;  /* 0x000000ffff027224 */ /* 0x000fce00078e000e */
[----:B------:R-:W-:Y:S05]  /*18600*/  WARPSYNC.COLLECTIVE R15, `(.L_x_387) ;  /* 0x000000000f087348 */ /* 0x000fea0003c00000 */
[----:B------:R0:W1:Y:S02]  /*18610*/  SHFL.IDX P6, R14, R13, R12, R11 ;  /* 0x0000000c0d0e7389 */ /* 0x00006400000c000b */
[----:B01----:R-:W-:Y:S01]  /*18620*/  ENDCOLLECTIVE ;  /* 0x000000000000791b */ /* 0x003fe20003800000 */
.L_x_387:
        /* <DEDUP_REMOVED lines=13> */
.L_x_388:
[----:B------:R-:W-:Y:S02]  /*18700*/  IMAD.MOV.U32 R13, RZ, RZ, R6 ;  /* 0x000000ffff0d7224 */ /* 0x000fe400078e0006 */
[----:B------:R-:W-:Y:S02]  /*18710*/  IMAD.MOV.U32 R12, RZ, RZ, 0x2 ;  /* 0x00000002ff0c7424 */ /* 0x000fe400078e00ff */
[----:B------:R-:W-:-:S07]  /*18720*/  IMAD.MOV.U32 R2, RZ, RZ, R14 ;  /* 0x000000ffff027224 */ /* 0x000fce00078e000e */
[----:B------:R-:W-:Y:S05]  /*18730*/  WARPSYNC.COLLECTIVE R15, `(.L_x_389) ;  /* 0x000000000f087348 */ /* 0x000fea0003c00000 */
[----:B------:R0:W1:Y:S02]  /*18740*/  SHFL.IDX P6, R14, R13, R12, R11 ;  /* 0x0000000c0d0e7389 */ /* 0x00006400000c000b */
[----:B01----:R-:W-:Y:S01]  /*18750*/  ENDCOLLECTIVE ;  /* 0x000000000000791b */ /* 0x003fe20003800000 */
.L_x_389:
        /* <DEDUP_REMOVED lines=13> */
.L_x_390:
[----:B------:R-:W-:Y:S02]  /*18830*/  IMAD.MOV.U32 R13, RZ, RZ, R6 ;  /* 0x000000ffff0d7224 */ /* 0x000fe400078e0006 */
[----:B------:R-:W-:Y:S02]  /*18840*/  IMAD.MOV.U32 R12, RZ, RZ, 0x3 ;  /* 0x00000003ff0c7424 */ /* 0x000fe400078e00ff */
[----:B------:R-:W-:-:S07]  /*18850*/  IMAD.MOV.U32 R2, RZ, RZ, R14 ;  /* 0x000000ffff027224 */ /* 0x000fce00078e000e */
[----:B------:R-:W-:Y:S05]  /*18860*/  WARPSYNC.COLLECTIVE R15, `(.L_x_391) ;  /* 0x000000000f087348 */ /* 0x000fea0003c00000 */
[----:B------:R0:W1:Y:S02]  /*18870*/  SHFL.IDX P6, R14, R13, R12, R11 ;  /* 0x0000000c0d0e7389 */ /* 0x00006400000c000b */
[----:B01----:R-:W-:Y:S01]  /*18880*/  ENDCOLLECTIVE ;  /* 0x000000000000791b */ /* 0x003fe20003800000 */
.L_x_391:
        /* <DEDUP_REMOVED lines=13> */
.L_x_392:
[----:B------:R-:W-:Y:S02]  /*18960*/  IMAD.MOV.U32 R13, RZ, RZ, R8 ;  /* 0x000000ffff0d7224 */ /* 0x000fe400078e0008 */
[----:B------:R-:W-:Y:S02]  /*18970*/  IMAD.MOV.U32 R12, RZ, RZ, RZ ;  /* 0x000000ffff0c7224 */ /* 0x000fe400078e00ff */
[----:B------:R-:W-:-:S07]  /*18980*/  IMAD.MOV.U32 R2, RZ, RZ, R14 ;  /* 0x000000ffff027224 */ /* 0x000fce00078e000e */
[----:B------:R-:W-:Y:S05]  /*18990*/  WARPSYNC.COLLECTIVE R15, `(.L_x_393) ;  /* 0x000000000f087348 */ /* 0x000fea0003c00000 */
[----:B------:R0:W1:Y:S02]  /*189a0*/  SHFL.IDX P6, R14, R13, R12, R11 ;  /* 0x0000000c0d0e7389 */ /* 0x00006400000c000b */
[----:B01----:R-:W-:Y:S01]  /*189b0*/  ENDCOLLECTIVE ;  /* 0x000000000000791b */ /* 0x003fe20003800000 */
.L_x_393:
        /* <DEDUP_REMOVED lines=13> */
.L_x_394:
[----:B------:R-:W-:Y:S05]  /*18a90*/  BRA `(.L_x_395) ;  /* 0xffffffb400d87947 */ /* 0x000fea000383ffff */
.L_x_291:
[----:B----4-:R4:W0:Y:S02]  /*18aa0*/  SYNCS.PHASECHK.TRANS64.TRYWAIT P1, [R0+URZ+0x33470], R3 ;  /* 0x03347003000075a7 */ /* 0x010824000802017f */
[----:B0-----:R-:W-:Y:S05]  /*18ab0*/  @!P1 NANOSLEEP.SYNCS 0x989680 ;  /* 0x009896800000995d */ /* 0x001fea0003900000 */
[----:B------:R-:W0:Y:S02]  /*18ac0*/  @!P1 SYNCS.PHASECHK.TRANS64 P1, [R0+URZ+0x33470], R3 ;  /* 0x03347003000095a7 */ /* 0x000e24000802007f */
[----:B0-----:R-:W-:Y:S05]  /*18ad0*/  @!P1 BRA `(.L_x_291) ;  /* 0xfffffffc00f09947 */ /* 0x001fea000383ffff */
[----:B------:R-:W-:Y:S05]  /*18ae0*/  BRA `(.L_x_396) ;  /* 0xffffffb800447947 */ /* 0x000fea000383ffff */
.L_x_293:
[----:B----4-:R4:W0:Y:S02]  /*18af0*/  SYNCS.PHASECHK.TRANS64.TRYWAIT P1, [R0+URZ+0x33460], R3 ;  /* 0x03346003000075a7 */ /* 0x010824000802017f */
[----:B0-----:R-:W-:Y:S05]  /*18b00*/  @!P1 NANOSLEEP.SYNCS 0x989680 ;  /* 0x009896800000995d */ /* 0x001fea0003900000 */
[----:B------:R-:W0:Y:S02]  /*18b10*/  @!P1 SYNCS.PHASECHK.TRANS64 P1, [R0+URZ+0x33460], R3 ;  /* 0x03346003000095a7 */ /* 0x000e24000802007f */
[----:B0-----:R-:W-:Y:S05]  /*18b20*/  @!P1 BRA `(.L_x_293) ;  /* 0xfffffffc00f09947 */ /* 0x001fea000383ffff */
[----:B------:R-:W-:Y:S05]  /*18b30*/  BRA `(.L_x_397) ;  /* 0xffffffb800547947 */ /* 0x000fea000383ffff */
.L_x_301:
[----:B0-----:R0:W3:Y:S02]  /*18b40*/  SYNCS.PHASECHK.TRANS64.TRYWAIT P1, [R3+URZ+0x33470], R0 ;  /* 0x03347000030075a7 */ /* 0x0010e4000802017f */
[----:B---3--:R-:W-:Y:S05]  /*18b50*/  @!P1 NANOSLEEP.SYNCS 0x989680 ;  /* 0x009896800000995d */ /* 0x008fea0003900000 */
[----:B------:R-:W3:Y:S02]  /*18b60*/  @!P1 SYNCS.PHASECHK.TRANS64 P1, [R3+URZ+0x33470], R0 ;  /* 0x03347000030095a7 */ /* 0x000ee4000802007f */
[----:B---3--:R-:W-:Y:S05]  /*18b70*/  @!P1 BRA `(.L_x_301) ;  /* 0xfffffffc00f09947 */ /* 0x008fea000383ffff */
[----:B------:R-:W-:Y:S05]  /*18b80*/  BRA `(.L_x_398) ;  /* 0xffffffc000887947 */ /* 0x000fea000383ffff */
.L_x_303:
[----:B0-----:R0:W3:Y:S02]  /*18b90*/  SYNCS.PHASECHK.TRANS64.TRYWAIT P1, [R3+URZ+0x33460], R0 ;  /* 0x03346000030075a7 */ /* 0x0010e4000802017f */
[----:B---3--:R-:W-:Y:S05]  /*18ba0*/  @!P1 NANOSLEEP.SYNCS 0x989680 ;  /* 0x009896800000995d */ /* 0x008fea0003900000 */
[----:B------:R-:W3:Y:S02]  /*18bb0*/  @!P1 SYNCS.PHASECHK.TRANS64 P1, [R3+URZ+0x33460], R0 ;  /* 0x03346000030095a7 */ /* 0x000ee4000802007f */
[----:B---3--:R-:W-:Y:S05]  /*18bc0*/  @!P1 BRA `(.L_x_303) ;  /* 0xfffffffc00f09947 */ /* 0x008fea000383ffff */
[----:B------:R-:W-:Y:S05]  /*18bd0*/  BRA `(.L_x_399) ;  /* 0xffffffc000947947 */ /* 0x000fea000383ffff */
.L_x_315:
[----:B0-----:R0:W1:Y:S02]  /*18be0*/  SYNCS.PHASECHK.TRANS64.TRYWAIT P0, [R4+URZ+0x33420], R0 ;  /* 0x03342000040075a7 */ /* 0x001064000800017f */
[----:B-1----:R-:W-:Y:S05]  /*18bf0*/  @!P0 NANOSLEEP.SYNCS 0x989680 ;  /* 0x009896800000895d */ /* 0x002fea0003900000 */
[----:B------:R-:W1:Y:S02]  /*18c00*/  @!P0 SYNCS.PHASECHK.TRANS64 P0, [R4+URZ+0x33420], R0 ;  /* 0x03342000040085a7 */ /* 0x000e64000800007f */
[----:B-1----:R-:W-:Y:S05]  /*18c10*/  @!P0 BRA `(.L_x_315) ;  /* 0xfffffffc00f08947 */ /* 0x002fea000383ffff */
[----:B------:R-:W-:Y:S05]  /*18c20*/  BRA `(.L_x_400) ;  /* 0xffffffd400b07947 */ /* 0x000fea000383ffff */
.L_x_316:
[----:B------:R-:W1:Y:S01]  /*18c30*/  S2R R2, SR_TID.X ;  /* 0x0000000000027919 */ /* 0x000e620000002100 */
[----:B------:R-:W-:Y:S01]  /*18c40*/  BSSY B0, `(.L_x_401) ;  /* 0x000000a000007945 */ /* 0x000fe20003800000 */
[----:B------:R-:W-:Y:S02]  /*18c50*/  IMAD.MOV.U32 R12, RZ, RZ, RZ ;  /* 0x000000ffff0c7224 */ /* 0x000fe400078e00ff */
[----:B------:R-:W-:Y:S02]  /*18c60*/  IMAD.MOV.U32 R11, RZ, RZ, 0x1f ;  /* 0x0000001fff0b7424 */ /* 0x000fe400078e00ff */
[----:B------:R-:W-:Y:S01]  /*18c70*/  IMAD.MOV.U32 R15, RZ, RZ, -0x1 ;  /* 0xffffffffff0f7424 */ /* 0x000fe200078e00ff */
[----:B-1----:R-:W-:-:S04]  /*18c80*/  SHF.R.U32.HI R2, RZ, 0x5, R2 ;  /* 0x00000005ff027819 */ /* 0x002fc80000011602 */
[----:B------:R-:W-:-:S05]  /*18c90*/  LOP3.LUT R2, R2, 0x3, RZ, 0xc0, !PT ;  /* 0x0000000302027812 */ /* 0x000fca00078ec0ff */
[----:B------:R-:W-:-:S07]  /*18ca0*/  IMAD.MOV.U32 R13, RZ, RZ, R2 ;  /* 0x000000ffff0d7224 */ /* 0x000fce00078e0002 */
[----:B0-----:R-:W-:Y:S05]  /*18cb0*/  WARPSYNC.COLLECTIVE R15, `(.L_x_402) ;  /* 0x000000000f087348 */ /* 0x001fea0003c00000 */
[----:B------:R1:W2:Y:S02]  /*18cc0*/  SHFL.IDX P6, R14, R13, R12, R11 ;  /* 0x0000000c0d0e7389 */ /* 0x0002a400000c000b */
[----:B012---:R-:W-:Y:S01]  /*18cd0*/  ENDCOLLECTIVE ;  /* 0x000000000000791b */ /* 0x007fe20003800000 */
.L_x_402:
[----:B------:R-:W-:Y:S05]  /*18ce0*/  BSYNC B0 ;  /* 0x0000000000007941 */ /* 0x000fea0003800000 */
.L_x_401:
[----:B------:R-:W-:Y:S05]  /*18cf0*/  BRA `(.L_x_403) ;  /* 0xffffffd400987947 */ /* 0x000fea000383ffff */
.L_x_319:
[----:B------:R-:W-:Y:S01]  /*18d00*/  BSSY B1, `(.L_x_404) ;  /* 0x0000006000017945 */ /* 0x000fe20003800000 */
[----:B------:R-:W-:-:S07]  /*18d10*/  IMAD.MOV.U32 R15, RZ, RZ, -0x1 ;  /* 0xffffffffff0f7424 */ /* 0x000fce00078e00ff */
[----:B0-----:R-:W-:Y:S05]  /*18d20*/  WARPSYNC.COLLECTIVE R15, `(.L_x_405) ;  /* 0x000000000f0c7348 */ /* 0x001fea0003c00000 */
[----:B------:R-:W-:Y:S02]  /*18d30*/  ELECT P6, UR62, PT ;  /* 0x00000000003e782f */ /* 0x000fe400038c0000 */
[----:B------:R-:W-:Y:S01]  /*18d40*/  MOV R14, UR62 ;  /* 0x0000003e000e7c02 */ /* 0x000fe20008000f00 */
[----:B0-----:R-:W-:Y:S10]  /*18d50*/  ENDCOLLECTIVE ;  /* 0x000000000000791b */ /* 0x001ff40003800000 */
.L_x_405:
[----:B------:R-:W-:Y:S05]  /*18d60*/  BSYNC B1 ;  /* 0x0000000000017941 */ /* 0x000fea0003800000 */
.L_x_404:
[----:B------:R-:W-:Y:S05]  /*18d70*/  BRA `(.L_x_406) ;  /* 0xffffffd400907947 */ /* 0x000fea000383ffff */
.L_x_321:
[----:B0-----:R0:W1:Y:S02]  /*18d80*/  SYNCS.PHASECHK.TRANS64.TRYWAIT P1, [R5+URZ+0x33440], R0 ;  /* 0x03344000050075a7 */ /* 0x001064000802017f */
[----:B-1----:R-:W-:Y:S05]  /*18d90*/  @!P1 NANOSLEEP.SYNCS 0x989680 ;  /* 0x009896800000995d */ /* 0x002fea0003900000 */
[----:B------:R-:W1:Y:S02]  /*18da0*/  @!P1 SYNCS.PHASECHK.TRANS64 P1, [R5+URZ+0x33440], R0 ;  /* 0x03344000050095a7 */ /* 0x000e64000802007f */
[----:B-1----:R-:W-:Y:S05]  /*18db0*/  @!P1 BRA `(.L_x_321) ;  /* 0xfffffffc00f09947 */ /* 0x002fea000383ffff */
[----:B------:R-:W-:Y:S05]  /*18dc0*/  BRA `(.L_x_407) ;  /* 0xffffffd400b07947 */ /* 0x000fea000383ffff */
.L_x_323:
[----:B-1----:R1:W2:Y:S02]  /*18dd0*/  SYNCS.PHASECHK.TRANS64.TRYWAIT P1, [R27+URZ+0x33440], R2 ;  /* 0x033440021b0075a7 */ /* 0x0022a4000802017f */
[----:B--2---:R-:W-:Y:S05]  /*18de0*/  @!P1 NANOSLEEP.SYNCS 0x989680 ;  /* 0x009896800000995d */ /* 0x004fea0003900000 */
[----:B------:R-:W2:Y:S02]  /*18df0*/  @!P1 SYNCS.PHASECHK.TRANS64 P1, [R27+URZ+0x33440], R2 ;  /* 0x033440021b0095a7 */ /* 0x000ea4000802007f */
[----:B--2---:R-:W-:Y:S05]  /*18e00*/  @!P1 BRA `(.L_x_323) ;  /* 0xfffffffc00f09947 */ /* 0x004fea000383ffff */
[----:B------:R-:W-:Y:S05]  /*18e10*/  BRA `(.L_x_408) ;  /* 0xffffffd400bc7947 */ /* 0x000fea000383ffff */
.L_x_325:
[----:B--2---:R2:W3:Y:S02]  /*18e20*/  SYNCS.PHASECHK.TRANS64.TRYWAIT P1, [R5+URZ+0x33460], R0 ;  /* 0x03346000050075a7 */ /* 0x0044e4000802017f */
[----:B---3--:R-:W-:Y:S05]  /*18e30*/  @!P1 NANOSLEEP.SYNCS 0x989680 ;  /* 0x009896800000995d */ /* 0x008fea0003900000 */
[----:B------:R-:W3:Y:S02]  /*18e40*/  @!P1 SYNCS.PHASECHK.TRANS64 P1, [R5+URZ+0x33460], R0 ;  /* 0x03346000050095a7 */ /* 0x000ee4000802007f */
[----:B---3--:R-:W-:Y:S05]  /*18e50*/  @!P1 BRA `(.L_x_325) ;  /* 0xfffffffc00f09947 */ /* 0x008fea000383ffff */
[----:B------:R-:W-:Y:S05]  /*18e60*/  BRA `(.L_x_409) ;  /* 0xffffffd400b87947 */ /* 0x000fea000383ffff */
.L_x_327:
[----:B---3--:R3:W4:Y:S02]  /*18e70*/  SYNCS.PHASECHK.TRANS64.TRYWAIT P1, [R27+URZ+0x33460], R2 ;  /* 0x033460021b0075a7 */ /* 0x008724000802017f */
[----:B----4-:R-:W-:Y:S05]  /*18e80*/  @!P1 NANOSLEEP.SYNCS 0x989680 ;  /* 0x009896800000995d */ /* 0x010fea0003900000 */
[----:B------:R-:W4:Y:S02]  /*18e90*/  @!P1 SYNCS.PHASECHK.TRANS64 P1, [R27+URZ+0x33460], R2 ;  /* 0x033460021b0095a7 */ /* 0x000f24000802007f */
[----:B----4-:R-:W-:Y:S05]  /*18ea0*/  @!P1 BRA `(.L_x_327) ;  /* 0xfffffffc00f09947 */ /* 0x010fea000383ffff */
[----:B------:R-:W-:Y:S05]  /*18eb0*/  BRA `(.L_x_410) ;  /* 0xffffffd400b47947 */ /* 0x000fea000383ffff */
.L_x_329:
[----:B----4-:R4:W0:Y:S02]  /*18ec0*/  SYNCS.PHASECHK.TRANS64.TRYWAIT P1, [R5+URZ+0x33480], R0 ;  /* 0x03348000050075a7 */ /* 0x010824000802017f */
[----:B0-----:R-:W-:Y:S05]  /*18ed0*/  @!P1 NANOSLEEP.SYNCS 0x989680 ;  /* 0x009896800000995d */ /* 0x001fea0003900000 */
[----:B------:R-:W0:Y:S02]  /*18ee0*/  @!P1 SYNCS.PHASECHK.TRANS64 P1, [R5+URZ+0x33480], R0 ;  /* 0x03348000050095a7 */ /* 0x000e24000802007f */
[----:B0-----:R-:W-:Y:S05]  /*18ef0*/  @!P1 BRA `(.L_x_329) ;  /* 0xfffffffc00f09947 */ /* 0x001fea000383ffff */
[----:B------:R-:W-:Y:S05]  /*18f00*/  BRA `(.L_x_411) ;  /* 0xffffffd400b07947 */ /* 0x000fea000383ffff */
.L_x_412:
        /* <DEDUP_REMOVED lines=15> */
.L_x_3419:


//--------------------- .text._ZN7cutlass13device_kernelIN5flash11enable_sm90INS1_16FlashAttnFwdSm90INS1_25CollectiveMainloopFwdSm90ILi2EN4cute5tupleIJNS5_1CILi1EEES8_S8_EEENS6_IJNS7_ILi128EEENS7_ILi160EEENS7_ILi192EEEEEELi192ENS_12float_e4m3_tEfNS_4arch4Sm90ELb0ELb0ELb1ELb1ELb1ELb1ELb0ELb1ELb1ELb1ELb1ELb0EEENS1_21CollectiveEpilogueFwdINS6_IJSA_SC_SB_EEES9_NS_10bfloat16_tESG_Li256ELb1ELb1ELb1ELb1EEENS1_36VarlenDynamicPersistentTileSchedulerILi128ELi160ELi256ELi128ELb1ELb1ELb1ELb0ELb1ELb1EEEEEEEEEvNT_6ParamsE --------------------------
	.section	.text._ZN7cutlass13device_kernelIN5flash11enable_sm90INS1_16FlashAttnFwdSm90INS1_25CollectiveMainloopFwdSm90ILi2EN4cute5tupleIJNS5_1CILi1EEES8_S8_EEENS6_IJNS7_ILi128EEENS7_ILi160EEENS7_ILi192EEEEEELi192ENS_12float_e4m3_tEfNS_4arch4Sm90ELb0ELb0ELb1ELb1ELb1ELb1ELb0ELb1ELb1ELb1ELb1ELb0EEENS1_21CollectiveEpilogueFwdINS6_IJSA_SC_SB_EEES9_NS_10bfloat16_tESG_Li256ELb1ELb1ELb1ELb1EEENS1_36VarlenDynamicPersistentTileSchedulerILi128ELi160ELi256ELi128ELb1ELb1ELb1ELb0ELb1ELb1EEEEEEEEEvNT_6ParamsE,"ax",@progbits
	.align	128
.text._ZN7cutlass13device_kernelIN5flash11enable_sm90INS1_16FlashAttnFwdSm90INS1_25CollectiveMainloopFwdSm90ILi2EN4cute5tupleIJNS5_1CILi1EEES8_S8_EEENS6_IJNS7_ILi128EEENS7_ILi160EEENS7_ILi192EEEEEELi192ENS_12float_e4m3_tEfNS_4arch4Sm90ELb0ELb0ELb1ELb1ELb1ELb1ELb0ELb1ELb1ELb1ELb1ELb0EEENS1_21CollectiveEpilogueFwdINS6_IJSA_SC_SB_EEES9_NS_10bfloat16_tESG_Li256ELb1ELb1ELb1ELb1EEENS1_36VarlenDynamicPersistentTileSchedulerILi128ELi160ELi256ELi128ELb1ELb1ELb1ELb0ELb1ELb1EEEEEEEEEvNT_6ParamsE:
        .type           _ZN7cutlass13device_kernelIN5flash11enable_sm90INS1_16FlashAttnFwdSm90INS1_25CollectiveMainloopFwdSm90ILi2EN4cute5tupleIJNS5_1CILi1EEES8_S8_EEENS6_IJNS7_ILi128EEENS7_ILi160EEENS7_ILi192EEEEEELi192ENS_12float_e4m3_tEfNS_4arch4Sm90ELb0ELb0ELb1ELb1ELb1ELb1ELb0ELb1ELb1ELb1ELb1ELb0EEENS1_21CollectiveEpilogueFwdINS6_IJSA_SC_SB_EEES9_NS_10bfloat16_tESG_Li256ELb1ELb1ELb1ELb1EEENS1_36VarlenDynamicPersistentTileSchedulerILi128ELi160ELi256ELi128ELb1ELb1ELb1ELb0ELb1ELb1EEEEEEEEEvNT_6ParamsE,@function
        .size           _ZN7cutlass13device_kernelIN5flash11enable_sm90INS1_16FlashAttnFwdSm90INS1_25CollectiveMainloopFwdSm90ILi2EN4cute5tupleIJNS5_1CILi1EEES8_S8_EEENS6_IJNS7_ILi128EEENS7_ILi160EEENS7_ILi192EEEEEELi192ENS_12float_e4m3_tEfNS_4arch4Sm90ELb0ELb0ELb1ELb1ELb1ELb1ELb0ELb1ELb1ELb1ELb1ELb0EEENS1_21CollectiveEpilogueFwdINS6_IJSA_SC_SB_EEES9_NS_10bfloat16_tESG_Li256ELb1ELb1ELb1ELb1EEENS1_36VarlenDynamicPersistentTileSchedulerILi128ELi160ELi256ELi128ELb1ELb1ELb1ELb0ELb1ELb1EEEEEEEEEvNT_6ParamsE,(.L_x_3420 - _ZN7cutlass13device_kernelIN5flash11enable_sm90INS1_16FlashAttnFwdSm90INS1_25CollectiveMainloopFwdSm90ILi2EN4cute5tupleIJNS5_1CILi1EEES8_S8_EEENS6_IJNS7_ILi128EEENS7_ILi160EEENS7_ILi192EEEEEELi192ENS_12float_e4m3_tEfNS_4arch4Sm90ELb0ELb0ELb1ELb1ELb1ELb1ELb0ELb1ELb1ELb1ELb1ELb0EEENS1_21CollectiveEpilogueFwdINS6_IJSA_SC_SB_EEES9_NS_10bfloat16_tESG_Li256ELb1ELb1ELb1ELb1EEENS1_36VarlenDynamicPersistentTileSchedulerILi128ELi160ELi256ELi128ELb1ELb1ELb1ELb0ELb1ELb1EEEEEEEEEvNT_6ParamsE)
        .other          _ZN7cutlass13device_kernelIN5flash11enable_sm90INS1_16FlashAttnFwdSm90INS1_25CollectiveMainloopFwdSm90ILi2EN4cute5tupleIJNS5_1CILi1EEES8_S8_EEENS6_IJNS7_ILi128EEENS7_ILi160EEENS7_ILi192EEEEEELi192ENS_12float_e4m3_tEfNS_4arch4Sm90ELb0ELb0ELb1ELb1ELb1ELb1ELb0ELb1ELb1ELb1ELb1ELb0EEENS1_21CollectiveEpilogueFwdINS6_IJSA_SC_SB_EEES9_NS_10bfloat16_tESG_Li256ELb1ELb1ELb1ELb1EEENS1_36VarlenDynamicPersistentTileSchedulerILi128ELi160ELi256ELi128ELb1ELb1ELb1ELb0ELb1ELb1EEEEEEEEEvNT_6ParamsE,@"STO_CUDA_ENTRY STV_DEFAULT"
_ZN7cutlass13device_kernelIN5flash11enable_sm90INS1_16FlashAttnFwdSm90INS1_25CollectiveMainloopFwdSm90ILi2EN4cute5tupleIJNS5_1CILi1EEES8_S8_EEENS6_IJNS7_ILi128EEENS7_ILi160EEENS7_ILi192EEEEEELi192ENS_12float_e4m3_tEfNS_4arch4Sm90ELb0ELb0ELb1ELb1ELb1ELb1ELb0ELb1ELb1ELb1ELb1ELb0EEENS1_21CollectiveEpilogueFwdINS6_IJSA_SC_SB_EEES9_NS_10bfloat16_tESG_Li256ELb1ELb1ELb1ELb1EEENS1_36VarlenDynamicPersistentTileSchedulerILi128ELi160ELi256ELi128ELb1ELb1ELb1ELb0ELb1ELb1EEEEEEEEEvNT_6ParamsE:
[----:B------:R-:W0:Y:S02]  /*0000*/  LDC R1, c[0x0][0x28] ;  /* 0x00000a00ff017b82 */ /* 0x000e240000000800 */
[----:B0-----:R-:W-:Y:S01]  /*0010*/  VIADD R1, R1, 0xfffffec0 ;  /* 0xfffffec001017836 */ /* 0x001fe20000000000 */
[----:B------:R-:W0:Y:S01]  /*0020*/  S2R R3, SR_TID.X ;  /* 0x0000000000037919 */ /* 0x000e220000002100 */
[----:B------:R-:W-:Y:S01]  /*0030*/  ELECT P0, URZ, PT ;  /* 0x00000000003f782f */ /* 0x000fe20003800000 */
[----:B------:R-:W-:Y:S01]  /*0040*/  BSSY B0, `(.L_x_413) ;  /* 0x000000e000007945 */ /* 0x000fe20003800000 */
[--C-:B0-----:R-:W-:Y:S02]  /*0050*/  SHF.R.U32.HI R0, RZ, 0x5, R3.reuse ;  /* 0x00000005ff007819 */ /* 0x101fe40000011603 */
[----:B------:R-:W-:-:S03]  /*0060*/  SHF.R.U32.HI R3, RZ, 0x7, R3 ;  /* 0x00000007ff037819 */ /* 0x000fc60000011603 */
[----:B------:R-:W0:Y:S02]  /*0070*/  SHFL.IDX PT, R2, R0, RZ, 0x1f ;  /* 0x00001fff00027589 */ /* 0x000e2400000e0000 */
[----:B0-----:R-:W-:-:S13]  /*0080*/  ISETP.EQ.AND P0, PT, R2, RZ, P0 ;  /* 0x000000ff0200720c */ /* 0x001fda0000702270 */
[----:B------:R-:W-:Y:S05]  /*0090*/  @!P0 BRA `(.L_x_414) ;  /* 0x0000000000208947 */ /* 0x000fea0003800000 */
[----:B------:R-:W-:Y:S02]  /*00a0*/  ULDC.64 UR4, c[0x0][0x198] ;  /* 0x0000660000047ab9 */ /* 0x000fe40000000a00 */
[----:B------:R-:W-:Y:S02]  /*00b0*/  UIADD3 UR6, UP0, UR4, 0x570, URZ ;  /* 0x0000057004067890 */ /* 0x000fe4000ff1e03f */
[----:B------:R-:W-:Y:S02]  /*00c0*/  UIADD3 UR4, UP1, UR4, 0x670, URZ ;  /* 0x0000067004047890 */ /* 0x000fe4000ff3e03f */
[----:B------:R-:W-:Y:S02]  /*00d0*/  UIADD3.X UR7, URZ, UR5, URZ, UP0, !UPT ;  /* 0x000000053f077290 */ /* 0x000fe400087fe43f */
[----:B------:R-:W-:-:S07]  /*00e0*/  UIADD3.X UR5, URZ, UR5, URZ, UP1, !UPT ;  /* 0x000000053f057290 */ /* 0x000fce0008ffe43f */
[----:B------:R0:W-:Y:S02]  /*00f0*/  UTMACCTL.PF [UR6] ;  /* 0x00000000060079b9 */ /* 0x0001e40008040000 */
[----:B------:R0:W-:Y:S02]  /*0100*/  UTMACCTL.PF [UR4] ;  /* 0x00000000040079b9 */ /* 0x0001e40008040000 */
[----:B0-----:R-:W-:Y:S01]  /*0110*/  NOP ;  /* 0x0000000000007918 */ /* 0x001fe20000000000 */
.L_x_414:
[----:B------:R-:W-:Y:S05]  /*0120*/  BSYNC B0 ;  /* 0x0000000000007941 */ /* 0x000fea0003800000 */
.L_x_413:
[----:B------:R-:W-:Y:S01]  /*0130*/  VOTEU.ANY UP0, P0 ;  /* 0x00000000003f7886 */ /* 0x000fe20000000100 */
[----:B------:R-:W0:Y:S01]  /*0140*/  SHFL.IDX PT, R3, R3, RZ, 0x1f ;  /* 0x00001fff03037589 */ /* 0x000e2200000e0000 */
[----:B------:R-:W-:Y:S01]  /*0150*/  UMOV UR4, 0x80 ;  /* 0x0000008000047882 */ /* 0x000fe20000000000 */
[----:B------:R-:W-:Y:S01]  /*0160*/  UMOV UR7, 0x100 ;  /* 0x0000010000077882 */ /* 0x000fe20000000000 */
[----:B------:R-:W-:Y:S01]  /*0170*/  VOTEU.ANY UP1, P0 ;  /* 0x00000000003f7886 */ /* 0x000fe20000020100 */
[----:B------:R-:W1:Y:S01]  /*0180*/  @UP0 S2UR UR8, SR_CgaCtaId ;  /* 0x00000000000809c3 */ /* 0x000e620000008800 */
[----:B------:R-:W2:Y:S01]  /*0190*/  SHFL.IDX PT, R2, R0, RZ, 0x1f ;  /* 0x00001fff00027589 */ /* 0x000ea200000e0000 */
[----:B------:R-:W-:Y:S01]  /*01a0*/  @UP0 UMOV UR6, 0x400 ;  /* 0x0000040000060882 */ /* 0x000fe20000000000 */
[----:B------:R-:W-:-:S04]  /*01b0*/  @UP0 UIADD3 UR4, -UR4, 0x100000, URZ ;  /* 0x0010000004040890 */ /* 0x000fc8000fffe13f */
[----:B------:R-:W-:Y:S02]  /*01c0*/  @UP0 USHF.L.U32 UR5, UR4, 0xb, URZ ;  /* 0x0000000b04050899 */ /* 0x000fe4000800063f */
[----:B------:R-:W-:Y:S01]  /*01d0*/  @UP0 USHF.L.U32 UR4, UR4, 0x1, URZ ;  /* 0x0000000104040899 */ /* 0x000fe2000800063f */
[----:B------:R-:W-:Y:S01]  /*01e0*/  VOTEU.ANY UP2, P0 ;  /* 0x00000000003f7886 */ /* 0x000fe20000040100 */
[----:B0-----:R-:W-:Y:S01]  /*01f0*/  R2UR UR9, R3 ;  /* 0x00000000030972ca */ /* 0x001fe200000e0000 */
[----:B-1----:R-:W-:Y:S01]  /*0200*/  @UP0 ULEA UR8, UR8, UR6, 0x18 ;  /* 0x0000000608080291 */ /* 0x002fe2000f8ec03f */
[----:B--2---:R-:W-:Y:S01]  /*0210*/  ISETP.NE.AND P1, PT, R2, RZ, PT ;  /* 0x000000ff0200720c */ /* 0x004fe20003f25270 */
[----:B------:R-:W-:-:S04]  /*0220*/  @UP0 UIADD3 UR6, -UR7, 0x100000, URZ ;  /* 0x0010000007060890 */ /* 0x000fc8000fffe13f */
[----:B------:R-:W-:Y:S02]  /*0230*/  @UP0 USHF.L.U32 UR7, UR6, 0xb, URZ ;  /* 0x0000000b06070899 */ /* 0x000fe4000800063f */
[----:B------:R-:W-:-:S04]  /*0240*/  @UP0 USHF.L.U32 UR6, UR6, 0x1, URZ ;  /* 0x0000000106060899 */ /* 0x000fc8000800063f */
[----:B------:R-:W-:Y:S01]  /*0250*/  UISETP.NE.AND UP0, UPT, UR9, URZ, UPT ;  /* 0x0000003f0900728c */ /* 0x000fe2000bf05270 */
[----:B------:R-:W0:Y:S02]  /*0260*/  FENCE.VIEW.ASYNC.S ;  /* 0x00000000000073c6 */ /* 0x000e240000000000 */
[----:B0-----:R0:W1:Y:S05]  /*0270*/  @UP1 SYNCS.EXCH.64 URZ, [UR8+0x33400], UR4 ;  /* 0x03340004083f15b2 */ /* 0x00106a0008000100 */
[----:B------:R0:W2:Y:S01]  /*0280*/  @UP2 SYNCS.EXCH.64 URZ, [UR8+0x33420], UR6 ;  /* 0x03342006083f25b2 */ /* 0x0000a20008000100 */
[----:B------:R-:W-:Y:S05]  /*0290*/  @P1 BRA `(.L_x_415) ;  /* 0x0000000000481947 */ /* 0x000fea0003800000 */
[----:B0-----:R-:W0:Y:S01]  /*02a0*/  S2UR UR5, SR_CgaCtaId ;  /* 0x00000000000579c3 */ /* 0x001e220000008800 */
        /* <DEDUP_REMOVED lines=12> */
[----:B0-----:R3:W4:Y:S08]  /*0370*/  SYNCS.EXCH.64 URZ, [UR8+0x33430], UR4 ;  /* 0x03343004083f75b2 */ /* 0x0017300008000100 */
[----:B------:R3:W0:Y:S01]  /*0380*/  SYNCS.EXCH.64 URZ, [UR8+0x33440], UR6 ;  /* 0x03344006083f75b2 */ /* 0x0006220008000100 */
[----:B------:R3:W0:Y:S01]  /*0390*/  SYNCS.EXCH.64 URZ, [UR8+0x33438], UR4 ;  /* 0x03343804083f75b2 */ /* 0x0006220008000100 */
[----:B------:R3:W0:Y:S02]  /*03a0*/  SYNCS.EXCH.64 URZ, [UR8+0x33448], UR6 ;  /* 0x03344806083f75b2 */ /* 0x0006240008000100 */
[----:B---3--:R-:W-:Y:S01]  /*03b0*/  NOP ;  /* 0x0000000000007918 */ /* 0x008fe20000000000 */
.L_x_415:
[----:B------:R-:W3:Y:S01]  /*03c0*/  SHFL.IDX PT, R2, R0, RZ, 0x1f ;  /* 0x00001fff00027589 */ /* 0x000ee200000e0000 */
[----:B------:R-:W-:Y:S01]  /*03d0*/  NOP ;  /* 0x0000000000007918 */ /* 0x000fe20000000000 */
[----:B---3--:R-:W-:-:S13]  /*03e0*/  ISETP.NE.AND P0, PT, R2, RZ, PT ;  /* 0x000000ff0200720c */ /* 0x008fda0003f05270 */
        /* <DEDUP_REMOVED lines=14> */
[----:B0-----:R3:W0:Y:S08]  /*04d0*/  SYNCS.EXCH.64 URZ, [UR8+0x33450], UR4 ;  /* 0x03345004083f75b2 */ /* 0x0016300008000100 */
[----:B------:R3:W0:Y:S01]  /*04e0*/  SYNCS.EXCH.64 URZ, [UR8+0x33460], UR6 ;  /* 0x03346006083f75b2 */ /* 0x0006220008000100 */
[----:B------:R3:W0:Y:S01]  /*04f0*/  SYNCS.EXCH.64 URZ, [UR8+0x33458], UR4 ;  /* 0x03345804083f75b2 */ /* 0x0006220008000100 */
[----:B------:R3:W0:Y:S02]  /*0500*/  SYNCS.EXCH.64 URZ, [UR8+0x33468], UR6 ;  /* 0x03346806083f75b2 */ /* 0x0006240008000100 */
[----:B---3--:R-:W-:Y:S01]  /*0510*/  NOP ;  /* 0x0000000000007918 */ /* 0x008fe20000000000 */
.L_x_416:
[----:B------:R-:W3:Y:S01]  /*0520*/  SHFL.IDX PT, R2, R0, RZ, 0x1f ;  /* 0x00001fff00027589 */ /* 0x000ee200000e0000 */
[----:B------:R-:W-:Y:S01]  /*0530*/  NOP ;  /* 0x0000000000007918 */ /* 0x000fe20000000000 */
[----:B---3--:R-:W-:-:S13]  /*0540*/  ISETP.NE.AND P0, PT, R2, RZ, PT ;  /* 0x000000ff0200720c */ /* 0x008fda0003f05270 */
[----:B------:R-:W-:Y:S05]  /*0550*/  @P0 BRA `(.L_x_417) ;  /* 0x0000000000380947 */ /* 0x000fea0003800000 */
[----:B0-----:R-:W0:Y:S01]  /*0560*/  S2UR UR5, SR_CgaCtaId ;  /* 0x00000000000579c3 */ /* 0x001e220000008800 */
[----:B------:R-:W-:Y:S01]  /*0570*/  UMOV UR4, 0x400 ;  /* 0x0000040000047882 */ /* 0x000fe20000000000 */
[----:B------:R-:W-:Y:S01]  /*0580*/  UMOV UR7, 0x80 ;  /* 0x0000008000077882 */ /* 0x000fe20000000000 */
[----:B------:R-:W-:Y:S01]  /*0590*/  ELECT P0, URZ, PT ;  /* 0x00000000003f782f */ /* 0x000fe20003800000 */
[----:B0-----:R-:W-:Y:S02]  /*05a0*/  ULEA UR6, UR5, UR4, 0x18 ;  /* 0x0000000405067291 */ /* 0x001fe4000f8ec03f */
[----:B------:R-:W-:-:S04]  /*05b0*/  UIADD3 UR4, -UR7, 0x100000, URZ ;  /* 0x0010000007047890 */ /* 0x000fc8000fffe13f */
[----:B------:R-:W-:Y:S02]  /*05c0*/  USHF.L.U32 UR5, UR4, 0xb, URZ ;  /* 0x0000000b04057899 */ /* 0x000fe4000800063f */
[----:B------:R-:W-:Y:S01]  /*05d0*/  USHF.L.U32 UR4, UR4, 0x1, URZ ;  /* 0x0000000104047899 */ /* 0x000fe2000800063f */
[----:B------:R-:W0:Y:S11]  /*05e0*/  FENCE.VIEW.ASYNC.S ;  /* 0x00000000000073c6 */ /* 0x000e360000000000 */
[----:B0-----:R3:W0:Y:S01]  /*05f0*/  SYNCS.EXCH.64 URZ, [UR6+0x33470], UR4 ;  /* 0x03347004063f75b2 */ /* 0x0016220008000100 */
[----:B------:R3:W0:Y:S01]  /*0600*/  SYNCS.EXCH.64 URZ, [UR6+0x33480], UR4 ;  /* 0x03348004063f75b2 */ /* 0x0006220008000100 */
[----:B------:R3:W0:Y:S01]  /*0610*/  SYNCS.EXCH.64 URZ, [UR6+0x33478], UR4 ;  /* 0x03347804063f75b2 */ /* 0x0006220008000100 */
[----:B------:R3:W0:Y:S02]  /*0620*/  SYNCS.EXCH.64 URZ, [UR6+0x33488], UR4 ;  /* 0x03348804063f75b2 */ /* 0x0006240008000100 */
[----:B---3--:R-:W-:Y:S01]  /*0630*/  NOP ;  /* 0x0000000000007918 */ /* 0x008fe20000000000 */
.L_x_417:
        /* <DEDUP_REMOVED lines=22> */
.L_x_418:
[----:B------:R-:W3:Y:S01]  /*07a0*/  SHFL.IDX PT, R3, R0, RZ, 0x1f ;  /* 0x00001fff00037589 */ /* 0x000ee200000e0000 */
[----:B------:R-:W-:Y:S01]  /*07b0*/  NOP ;  /* 0x0000000000007918 */ /* 0x000fe20000000000 */
[----:B------:R-:W0:Y:S01]  /*07c0*/  S2R R2, SR_CgaCtaId ;  /* 0x0000000000027919 */ /* 0x000e220000008800 */
[----:B---3--:R-:W-:-:S13]  /*07d0*/  ISETP.NE.AND P0, PT, R3, RZ, PT ;  /* 0x000000ff0300720c */ /* 0x008fda0003f05270 */
[----:B0-----:R-:W-:Y:S05]  /*07e0*/  @P0 BRA `(.L_x_419) ;  /* 0x0000000000480947 */ /* 0x001fea0003800000 */
[----:B------:R-:W0:Y:S01]  /*07f0*/  S2UR UR5, SR_CgaCtaId ;  /* 0x00000000000579c3 */ /* 0x000e220000008800 */
        /* <DEDUP_REMOVED lines=12> */
[----:B0-----:R0:W3:Y:S08]  /*08c0*/  SYNCS.EXCH.64 URZ, [UR8+0x334b0], UR4 ;  /* 0x0334b004083f75b2 */ /* 0x0010f00008000100 */
[----:B------:R0:W0:Y:S01]  /*08d0*/  SYNCS.EXCH.64 URZ, [UR8+0x334c0], UR6 ;  /* 0x0334c006083f75b2 */ /* 0x0000220008000100 */
[----:B------:R0:W0:Y:S01]  /*08e0*/  SYNCS.EXCH.64 URZ, [UR8+0x334b8], UR4 ;  /* 0x0334b804083f75b2 */ /* 0x0000220008000100 */
[----:B------:R0:W0:Y:S01]  /*08f0*/  SYNCS.EXCH.64 URZ, [UR8+0x334c8], UR6 ;  /* 0x0334c806083f75b2 */ /* 0x0000220008000100 */
[----:B------:R-:W-:Y:S01]  /*0900*/  NOP ;  /* 0x0000000000007918 */ /* 0x000fe20000000000 */
.L_x_419:
[----:B------:R-:W-:Y:S01]  /*0910*/  PLOP3.LUT P0, PT, PT, PT, UP0, 0x80, 0x0 ;  /* 0x000000000000781c */ /* 0x000fe20003f0f008 */
[----:B------:R-:W-:Y:S01]  /*0920*/  UMOV UR36, 0x1 ;  /* 0x0000000100247882 */ /* 0x000fe20000000000 */
[----:B------:R-:W-:Y:S01]  /*0930*/  NOP ;  /* 0x0000000000007918 */ /* 0x000fe20000000000 */
[----:B------:R-:W-:Y:S01]  /*0940*/  USEL UR36, UR36, 0x2, !UP0 ;  /* 0x0000000224247887 */ /* 0x000fe2000c000000 */
[----:B------:R-:W-:Y:S01]  /*0950*/  BSSY B8, `(.L_x_420) ;  /* 0x0002f56000087945 */ /* 0x000fe20003800000 */
[----:B------:R-:W-:Y:S01]  /*0960*/  ULDC.64 UR50, c[0x0][0x208] ;  /* 0x0000820000327ab9 */ /* 0x000fe20000000a00 */
[----:B01234-:R-:W-:Y:S07]  /*0970*/  BAR.SYNC.DEFER_BLOCKING 0x0 ;  /* 0x0000000000007b1d */ /* 0x01ffee0000010000 */
[----:B------:R-:W-:Y:S05]  /*0980*/  @!P0 BRA `(.L_x_421) ;  /* 0x0000026c00648947 */ /* 0x000fea0003800000 */
.L_x_422:
[----:B------:R-:W-:-:S08]  /*0990*/  NOP ;  /* 0x0000000000007918 */ /* 0x000fd00000000000 */
[----:B------:R-:W0:Y:S02]  /*09a0*/  USETMAXREG.TRY_ALLOC.CTAPOOL UP0, 0xe8 ;  /* 0x000000e8000079c8 */ /* 0x000e240008000600 */
[----:B0-----:R-:W-:-:S13]  /*09b0*/  PLOP3.LUT P0, PT, PT, PT, UP0, 0x80, 0x0 ;  /* 0x000000000000781c */ /* 0x001fda0003f0f008 */
[----:B------:R-:W-:Y:S05]  /*09c0*/  @!P0 BRA `(.L_x_422) ;  /* 0xfffffffc00f08947 */ /* 0x000fea000383ffff */
[----:B------:R-:W2:Y:S01]  /*09d0*/  LDL.LU R0, [R1+0x8] ;  /* 0x0000080001007983 */ /* 0x000ea20000300800 */
[----:B------:R-:W0:Y:S01]  /*09e0*/  S2R R2, SR_TID.X ;  /* 0x0000000000027919 */ /* 0x000e220000002100 */
[----:B------:R-:W1:Y:S01]  /*09f0*/  S2UR UR38, SR_CgaCtaId ;  /* 0x00000000002679c3 */ /* 0x000e620000008800 */
[----:B------:R-:W-:Y:S01]  /*0a00*/  UMOV UR4, 0x400 ;  /* 0x0000040000047882 */ /* 0x000fe20000000000 */
[----:B0-----:R-:W-:-:S06]  /*0a10*/  SHF.R.U32.HI R2, RZ, 0x7, R2 ;  /* 0x00000007ff027819 */ /* 0x001fcc0000011602 */
[----:B------:R-:W-:Y:S06]  /*0a20*/  BAR.ARV 0x8, 0x180 ;  /* 0x0206000000007b1d */ /* 0x000fec0000002000 */
[----:B------:R-:W-:-:S13]  /*0a30*/  ISETP.NE.AND P0, PT, R2, 0x1, PT ;  /* 0x000000010200780c */ /* 0x000fda0003f05270 */
[----:B------:R-:W-:Y:S08]  /*0a40*/  @!P0 BAR.ARV 0x9, 0x100 ;  /* 0x0244000000008b1d */ /* 0x000ff00000002000 */
[----:B------:R-:W-:Y:S01]  /*0a50*/  BAR.SYNC.DEFER_BLOCKING 0x5, 0x180 ;  /* 0x0146000000007b1d */ /* 0x000fe20000010000 */
[----:B-1----:R-:W-:-:S06]  /*0a60*/  ULEA UR4, UR38, UR4, 0x18 ;  /* 0x0000000426047291 */ /* 0x002fcc000f8ec03f */
[----:B------:R-:W-:Y:S01]  /*0a70*/  IMAD.U32 R18, RZ, RZ, UR4 ;  /* 0x00000004ff127e24 */ /* 0x000fe2000f8e00ff */
[----:B------:R-:W-:-:S04]  /*0a80*/  ULDC UR4, c[0x0][0xc3c] ;  /* 0x00030f0000047ab9 */ /* 0x000fc80000000800 */
[----:B------:R-:W0:Y:S01]  /*0a90*/  LDS.128 R128, [R18+0x334d0] ;  /* 0x0334d00012807984 */ /* 0x000e220000000c00 */
[----:B------:R-:W-:Y:S06]  /*0aa0*/  BAR.ARV 0x4, 0x180 ;  /* 0x0106000000007b1d */ /* 0x000fec0000002000 */
[----:B--2---:R-:W-:-:S04]  /*0ab0*/  LOP3.LUT R0, R0, 0xffffffef, RZ, 0xc0, !PT ;  /* 0xffffffef00007812 */ /* 0x004fc800078ec0ff */
[----:B------:R-:W-:-:S05]  /*0ac0*/  @P0 LOP3.LUT R0, R0, 0x10, RZ, 0xfc, !PT ;  /* 0x0000001000000812 */ /* 0x000fca00078efcff */
[----:B------:R1:W-:Y:S01]  /*0ad0*/  STL [R1+0x8], R0 ;  /* 0x0000080001007387 */ /* 0x0003e20000100800 */
[----:B0-----:R-:W-:-:S13]  /*0ae0*/  ISETP.GE.AND P0, PT, R131, UR4, PT ;  /* 0x0000000483007c0c */ /* 0x001fda000bf06270 */
[----:B-1----:R-:W-:Y:S05]  /*0af0*/  @P0 BRA `(.L_x_423) ;  /* 0x000002f000ec0947 */ /* 0x002fea0003800000 */
[----:B------:R-:W0:Y:S01]  /*0b00*/  S2R R0, SR_TID.X ;  /* 0x0000000000007919 */ /* 0x000e220000002100 */
[----:B------:R-:W-:Y:S01]  /*0b10*/  R2UR UR48, R18 ;  /* 0x00000000123072ca */ /* 0x000fe200000e0000 */
[----:B------:R-:W-:Y:S01]  /*0b20*/  IMAD.MOV.U32 R19, RZ, RZ, RZ ;  /* 0x000000ffff137224 */ /* 0x000fe200078e00ff */
[----:B------:R-:W-:Y:S01]  /*0b30*/  ULOP3.LUT UR49, UR36, 0x1, URZ, 0xfc, !UPT ;  /* 0x0000000124317892 */ /* 0x000fe2000f8efc3f */
[----:B------:R-:W-:-:S10]  /*0b40*/  UMOV UR37, URZ ;  /* 0x0000003f00257c82 */ /* 0x000fd40008000000 */
[----:B------:R-:W-:Y:S01]  /*0b50*/  UIADD3 UR48, UR48, 0x1e200, URZ ;  /* 0x0001e20030307890 */ /* 0x000fe2000fffe03f */
[----:B0-----:R-:W-:-:S05]  /*0b60*/  VIADD R0, R0, 0xffffff80 ;  /* 0xffffff8000007836 */ /* 0x001fca0000000000 */
[----:B------:R-:W-:Y:S02]  /*0b70*/  SHF.R.S32.HI R3, RZ, 0x1f, R0 ;  /* 0x0000001fff037819 */ /* 0x000fe40000011400 */
[-C--:B------:R-:W-:Y:S02]  /*0b80*/  LEA.HI R8, R0, R0.reuse, RZ, 0x1 ;  /* 0x0000000000087211 */ /* 0x080fe400078f08ff */
[CC--:B------:R-:W-:Y:S02]  /*0b90*/  LEA.HI R5, R3.reuse, R0.reuse, RZ, 0x5 ;  /* 0x0000000003057211 */ /* 0x0c0fe400078f28ff */
[-C--:B------:R-:W-:Y:S02]  /*0ba0*/  LEA.HI R4, R3, R0.reuse, RZ, 0x4 ;  /* 0x0000000003047211 */ /* 0x080fe400078f20ff */
[----:B------:R-:W-:Y:S01]  /*0bb0*/  LOP3.LUT R7, R8, 0xfffffffe, RZ, 0xc0, !PT ;  /* 0xfffffffe08077812 */ /* 0x000fe200078ec0ff */
[----:B------:R-:W-:Y:S01]  /*0bc0*/  IMAD.SHL.U32 R5, R5, 0x20, RZ ;  /* 0x0000002005057824 */ /* 0x000fe200078e00ff */
[----:B------:R-:W-:-:S02]  /*0bd0*/  LEA.HI R2, R3, R0, RZ, 0x7 ;  /* 0x0000000003027211 */ /* 0x000fc400078f38ff */
[----:B------:R-:W-:Y:S01]  /*0be0*/  LEA.HI R9, R3, R0, RZ, 0x2 ;  /* 0x0000000003097211 */ /* 0x000fe200078f10ff */
[----:B------:R-:W-:Y:S01]  /*0bf0*/  IMAD.IADD R16, R0, 0x1, -R7 ;  /* 0x0000000100107824 */ /* 0x000fe200078e0a07 */
[----:B------:R-:W-:Y:S02]  /*0c00*/  LOP3.LUT R3, R4, 0x3fffff0, RZ, 0xc0, !PT ;  /* 0x03fffff004037812 */ /* 0x000fe400078ec0ff */
[----:B------:R-:W-:Y:S01]  /*0c10*/  LOP3.LUT R7, R2, 0xffffff80, RZ, 0xc0, !PT ;  /* 0xffffff8002077812 */ /* 0x000fe200078ec0ff */
[C---:B------:R-:W-:Y:S01]  /*0c20*/  IMAD.SHL.U32 R224, R16.reuse, 0x8, RZ ;  /* 0x0000000810e07824 */ /* 0x040fe200078e00ff */
[----:B------:R-:W-:Y:S01]  /*0c30*/  LOP3.LUT R6, R5, 0xfffffc00, RZ, 0xc0, !PT ;  /* 0xfffffc0005067812 */ /* 0x000fe200078ec0ff */
[----:B------:R-:W-:Y:S01]  /*0c40*/  IMAD.SHL.U32 R16, R16, 0x10, RZ ;  /* 0x0000001010107824 */ /* 0x000fe200078e00ff */
[C---:B------:R-:W-:Y:S01]  /*0c50*/  IADD3 R5, R0.reuse, -R3, RZ ;  /* 0x8000000300057210 */ /* 0x040fe20007ffe0ff */
[----:B------:R-:W-:Y:S01]  /*0c60*/  IMAD.IADD R20, R0, 0x1, -R7 ;  /* 0x0000000100147824 */ /* 0x000fe200078e0a07 */
[----:B------:R-:W-:Y:S01]  /*0c70*/  LOP3.LUT R11, R9, 0xfffffffc, RZ, 0xc0, !PT ;  /* 0xfffffffc090b7812 */ /* 0x000fe200078ec0ff */
[----:B------:R-:W-:Y:S01]  /*0c80*/  VIADD R23, R16, 0x60 ;  /* 0x0000006010177836 */ /* 0x000fe20000000000 */
[----:B------:R-:W-:Y:S01]  /*0c90*/  SHF.R.S32.HI R10, RZ, 0x1, R8 ;  /* 0x00000001ff0a7819 */ /* 0x000fe20000011408 */
[----:B------:R-:W-:Y:S01]  /*0ca0*/  IMAD R7, R5, 0x40, R6 ;  /* 0x0000004005077824 */ /* 0x000fe200078e0206 */
[----:B------:R-:W-:Y:S01]  /*0cb0*/  SHF.R.S32.HI R3, RZ, 0x7, R2 ;  /* 0x00000007ff037819 */ /* 0x000fe20000011402 */
[----:B------:R-:W-:Y:S01]  /*0cc0*/  IMAD.IADD R11, R0, 0x1, -R11 ;  /* 0x00000001000b7824 */ /* 0x000fe200078e0a0b */
[----:B------:R-:W-:Y:S01]  /*0cd0*/  SHF.R.S32.HI R5, RZ, 0x4, R4 ;  /* 0x00000004ff057819 */ /* 0x000fe20000011404 */
[----:B------:R-:W-:Y:S01]  /*0ce0*/  STL [R1+0xc8], R20 ;  /* 0x0000c81401007387 */ /* 0x000fe20000100800 */
[--C-:B------:R-:W-:Y:S01]  /*0cf0*/  SHF.R.S32.HI R0, RZ, 0x2, R9.reuse ;  /* 0x00000002ff007819 */ /* 0x100fe20000011409 */
[----:B------:R-:W-:Y:S01]  /*0d00*/  VIADD R220, R16, 0xa0 ;  /* 0x000000a010dc7836 */ /* 0x000fe20000000000 */
[----:B------:R-:W-:-:S02]  /*0d10*/  SHF.R.S32.HI R9, RZ, 0x1f, R9 ;  /* 0x0000001fff097819 */ /* 0x000fc40000011409 */
[----:B------:R-:W-:Y:S02]  /*0d20*/  LEA.HI R8, R8, R10, RZ, 0x1 ;  /* 0x0000000a08087211 */ /* 0x000fe400078f08ff */
[----:B------:R-:W-:Y:S02]  /*0d30*/  LEA.HI R2, R2, R3, RZ, 0x1 ;  /* 0x0000000302027211 */ /* 0x000fe400078f08ff */
[----:B------:R-:W-:Y:S02]  /*0d40*/  LEA.HI R4, R4, R5, RZ, 0x1 ;  /* 0x0000000504047211 */ /* 0x000fe400078f08ff */
[----:B------:R-:W-:Y:S02]  /*0d50*/  LEA.HI R9, R9, R0, RZ, 0x2 ;  /* 0x0000000009097211 */ /* 0x000fe400078f10ff */
[----:B------:R-:W-:Y:S02]  /*0d60*/  LOP3.LUT R8, R8, 0x3fffffe, RZ, 0xc0, !PT ;  /* 0x03fffffe08087812 */ /* 0x000fe400078ec0ff */
[----:B------:R-:W-:-:S02]  /*0d70*/  LOP3.LUT R2, R2, 0x3fffffe, RZ, 0xc0, !PT ;  /* 0x03fffffe02027812 */ /* 0x000fc400078ec0ff */
[----:B------:R-:W-:Y:S01]  /*0d80*/  LOP3.LUT R4, R4, 0x1ffffffe, RZ, 0xc0, !PT ;  /* 0x1ffffffe04047812 */ /* 0x000fe200078ec0ff */
[C---:B------:R-:W-:Y:S01]  /*0d90*/  IMAD.IADD R8, R10.reuse, 0x1, -R8 ;  /* 0x000000010a087824 */ /* 0x040fe200078e0a08 */
[----:B------:R-:W-:Y:S01]  /*0da0*/  LOP3.LUT R9, R9, 0xfffffffc, RZ, 0xc0, !PT ;  /* 0xfffffffc09097812 */ /* 0x000fe200078ec0ff */
[----:B------:R-:W-:Y:S01]  /*0db0*/  IMAD.IADD R2, R3, 0x1, -R2 ;  /* 0x0000000103027824 */ /* 0x000fe200078e0a02 */
[----:B------:R-:W-:Y:S01]  /*0dc0*/  IADD3 R13, R10, 0x80, RZ ;  /* 0x000000800a0d7810 */ /* 0x000fe20007ffe0ff */
[----:B------:R-:W-:Y:S01]  /*0dd0*/  IMAD.IADD R4, R5, 0x1, -R4 ;  /* 0x0000000105047824 */ /* 0x000fe200078e0a04 */
[----:B------:R-:W-:Y:S01]  /*0de0*/  LEA.HI R6, R11, R11, RZ, 0x1 ;  /* 0x0000000b0b067211 */ /* 0x000fe200078f08ff */
[----:B------:R-:W-:Y:S01]  /*0df0*/  IMAD.IADD R9, R0, 0x1, -R9 ;  /* 0x0000000100097824 */ /* 0x000fe200078e0a09 */
[----:B------:R-:W-:Y:S01]  /*0e00*/  SHF.R.S32.HI R3, RZ, 0x1f, R13 ;  /* 0x0000001fff037819 */ /* 0x000fe2000001140d */
[----:B------:R-:W-:Y:S01]  /*0e10*/  IMAD R12, R5, 0x8, R8 ;  /* 0x00000008050c7824 */ /* 0x000fe200078e0208 */
[----:B------:R-:W-:Y:S01]  /*0e20*/  SHF.R.S32.HI R0, RZ, 0x1f, R20 ;  /* 0x0000001fff007819 */ /* 0x000fe20000011414 */
[----:B------:R-:W-:Y:S01]  /*0e30*/  IMAD R5, R4, 0x8, R7 ;  /* 0x0000000804057824 */ /* 0x000fe200078e0207 */
[----:B------:R-:W-:Y:S01]  /*0e40*/  LEA.HI R4, R3, R13, RZ, 0x3 ;  /* 0x0000000d03047211 */ /* 0x000fe200078f18ff */
[----:B------:R-:W-:Y:S01]  /*0e50*/  IMAD.SHL.U32 R9, R9, 0x80, RZ ;  /* 0x0000008009097824 */ /* 0x000fe200078e00ff */
[----:B------:R-:W-:Y:S01]  /*0e60*/  LEA.HI R3, R0, R20, RZ, 0x2 ;  /* 0x0000001400037211 */ /* 0x000fe200078f10ff */
[----:B------:R-:W-:Y:S01]  /*0e70*/  IMAD.SHL.U32 R36, R12, 0x40, RZ ;  /* 0x000000400c247824 */ /* 0x000fe200078e00ff */
[----:B------:R0:W-:Y:S01]  /*0e80*/  STL [R1+0x13c], R5 ;  /* 0x00013c0501007387 */ /* 0x0001e20000100800 */
[----:B------:R-:W-:Y:S01]  /*0e90*/  IMAD.SHL.U32 R10, R4, 0x40, RZ ;  /* 0x00000040040a7824 */ /* 0x000fe200078e00ff */
[----:B------:R-:W-:-:S02]  /*0ea0*/  SHF.R.S32.HI R4, RZ, 0x2, R3 ;  /* 0x00000002ff047819 */ /* 0x000fc40000011403 */
[C---:B------:R-:W-:Y:S02]  /*0eb0*/  LEA.HI R8, R13.reuse, R13, RZ, 0x1 ;  /* 0x0000000d0d087211 */ /* 0x040fe400078f08ff */
[----:B------:R-:W-:Y:S02]  /*0ec0*/  LEA.HI R0, R0, R20, RZ, 0x5 ;  /* 0x0000001400007211 */ /* 0x000fe400078f28ff */
[----:B------:R-:W-:Y:S02]  /*0ed0*/  LOP3.LUT R7, R8, 0x3fffffe, RZ, 0xc0, !PT ;  /* 0x03fffffe08077812 */ /* 0x000fe400078ec0ff */
[----:B0-----:R-:W-:Y:S02]  /*0ee0*/  SHF.R.S32.HI R5, RZ, 0x1f, R3 ;  /* 0x0000001fff057819 */ /* 0x001fe40000011403 */
[----:B------:R-:W-:Y:S01]  /*0ef0*/  IADD3 R7, R13, -R7, RZ ;  /* 0x800000070d077210 */ /* 0x000fe20007ffe0ff */
[----:B------:R-:W-:Y:S01]  /*0f00*/  VIADD R13, R224, 0x20 ;  /* 0x00000020e00d7836 */ /* 0x000fe20000000000 */
[----:B------:R-:W-:-:S02]  /*0f10*/  LEA.HI R5, R5, R4, RZ, 0x3 ;  /* 0x0000000405057211 */ /* 0x000fc400078f18ff */
[----:B------:R-:W-:Y:S01]  /*0f20*/  LOP3.LUT R10, R10, 0xfffffe00, RZ, 0xc0, !PT ;  /* 0xfffffe000a0a7812 */ /* 0x000fe200078ec0ff */
[----:B------:R-:W-:Y:S01]  /*0f30*/  IMAD.IADD R221, R224, 0x1, R13 ;  /* 0x00000001e0dd7824 */ /* 0x000fe200078e020d */
[----:B------:R-:W-:Y:S02]  /*0f40*/  LOP3.LUT R5, R5, 0xfffffff8, RZ, 0xc0, !PT ;  /* 0xfffffff805057812 */ /* 0x000fe400078ec0ff */
[----:B------:R-:W-:Y:S01]  /*0f50*/  LOP3.LUT R6, R6, 0x1ffffffe, RZ, 0xc0, !PT ;  /* 0x1ffffffe06067812 */ /* 0x000fe200078ec0ff */
[----:B------:R-:W-:Y:S01]  /*0f60*/  IMAD R7, R7, 0x40, R10 ;  /* 0x0000004007077824 */ /* 0x000fe200078e020a */
[----:B------:R-:W-:Y:S02]  /*0f70*/  IADD3 R5, R4, -R5, RZ ;  /* 0x8000000504057210 */ /* 0x000fe40007ffe0ff */
[----:B------:R-:W-:Y:S01]  /*0f80*/  SHF.R.S32.HI R0, RZ, 0x5, R0 ;  /* 0x00000005ff007819 */ /* 0x000fe20000011400 */
[----:B------:R-:W-:Y:S01]  /*0f90*/  IMAD.IADD R6, R11, 0x1, -R6 ;  /* 0x000000010b067824 */ /* 0x000fe200078e0a06 */
[----:B------:R-:W-:Y:S01]  /*0fa0*/  LOP3.LUT R15, R9, 0x180, RZ, 0xc0, !PT ;  /* 0x00000180090f7812 */ /* 0x000fe200078ec0ff */
[----:B------:R-:W-:Y:S01]  /*0fb0*/  VIADD R11, R224, 0x40 ;  /* 0x00000040e00b7836 */ /* 0x000fe20000000000 */
[----:B------:R0:W-:Y:S01]  /*0fc0*/  STL [R1+0x3c], R7 ;  /* 0x00003c0701007387 */ /* 0x0001e20000100800 */
[----:B------:R-:W-:Y:S01]  /*0fd0*/  IMAD R5, R0, 0x10, R5 ;  /* 0x0000001000057824 */ /* 0x000fe200078e0205 */
[----:B------:R-:W-:Y:S01]  /*0fe0*/  SHF.R.U32.HI R14, RZ, 0x3, R15 ;  /* 0x00000003ff0e7819 */ /* 0x000fe2000001160f */
[C---:B------:R-:W-:Y:S01]  /*0ff0*/  VIADD R0, R224.reuse, 0x30 ;  /* 0x00000030e0007836 */ /* 0x040fe20000000000 */
[----:B------:R1:W-:Y:S01]  /*1000*/  STL [R1+0x18], R13 ;  /* 0x0000180d01007387 */ /* 0x0003e20000100800 */
[----:B------:R-:W-:Y:S01]  /*1010*/  LOP3.LUT R3, R3, 0x7ffffffc, RZ, 0xc0, !PT ;  /* 0x7ffffffc03037812 */ /* 0x000fe200078ec0ff */
[----:B------:R-:W-:Y:S01]  /*1020*/  IMAD.IADD R222, R224, 0x1, R11 ;  /* 0x00000001e0de7824 */ /* 0x000fe200078e020b */
[----:B------:R-:W-:Y:S01]  /*1030*/  SHF.R.S32.HI R8, RZ, 0x1, R8 ;  /* 0x00000001ff087819 */ /* 0x000fe20000011408 */
[----:B------:R2:W-:Y:S01]  /*1040*/  STL [R1+0x14], R11 ;  /* 0x0000140b01007387 */ /* 0x0005e20000100800 */
[----:B------:R-:W-:-:S02]  /*1050*/  IADD3 R3, R20, -R3, RZ ;  /* 0x8000000314037210 */ /* 0x000fc40007ffe0ff */
[----:B------:R-:W-:Y:S01]  /*1060*/  SHF.R.S32.HI R4, RZ, 0x1f, R221 ;  /* 0x0000001fff047819 */ /* 0x000fe200000114dd */
[----:B------:R-:W-:Y:S01]  /*1070*/  STL [R1+0x30], R36 ;  /* 0x0000302401007387 */ /* 0x000fe20000100800 */
[----:B------:R-:W-:Y:S01]  /*1080*/  IMAD.SHL.U32 R8, R8, 0x80, RZ ;  /* 0x0000008008087824 */ /* 0x000fe200078e00ff */
[----:B0-----:R-:W-:Y:S01]  /*1090*/  SHF.R.S32.HI R7, RZ, 0x1f, R222 ;  /* 0x0000001fff077819 */ /* 0x001fe200000114de */
[----:B-1----:R-:W-:Y:S01]  /*10a0*/  IMAD R13, R2, 0x40, R5 ;  /* 0x00000040020d7824 */ /* 0x002fe200078e0205 */
[----:B------:R-:W-:Y:S01]  /*10b0*/  STL [R1+0x28], R15 ;  /* 0x0000280f01007387 */ /* 0x000fe20000100800 */
[----:B------:R-:W-:Y:S01]  /*10c0*/  VIADD R2, R224, 0x10 ;  /* 0x00000010e0027836 */ /* 0x000fe20000000000 */
[----:B------:R-:W-:Y:S01]  /*10d0*/  LEA.HI R9, R4, R221, RZ, 0x6 ;  /* 0x000000dd04097211 */ /* 0x000fe200078f30ff */
[----:B------:R-:W-:Y:S01]  /*10e0*/  IMAD.SHL.U32 R37, R3, 0x2, RZ ;  /* 0x0000000203257824 */ /* 0x000fe200078e00ff */
[----:B------:R-:W-:Y:S01]  /*10f0*/  STL [R1+0x2c], R14 ;  /* 0x00002c0e01007387 */ /* 0x000fe20000100800 */
[----:B------:R-:W-:-:S02]  /*1100*/  LEA.HI R227, R7, R222, RZ, 0x4 ;  /* 0x000000de07e37211 */ /* 0x000fc400078f20ff */
[C---:B------:R-:W-:Y:S01]  /*1110*/  VIADD R35, R37.reuse, 0x8 ;  /* 0x0000000825237836 */ /* 0x040fe20000000000 */
[----:B------:R-:W-:Y:S01]  /*1120*/  STL [R1+0x134], R13 ;  /* 0x0001340d01007387 */ /* 0x000fe20000100800 */
[----:B------:R-:W-:Y:S01]  /*1130*/  VIADD R34, R37, 0x10 ;  /* 0x0000001025227836 */ /* 0x000fe20000000000 */
[----:B------:R-:W-:Y:S01]  /*1140*/  LEA.HI R10, R7, R222, RZ, 0x6 ;  /* 0x000000de070a7211 */ /* 0x000fe200078f30ff */
[C---:B------:R-:W-:Y:S01]  /*1150*/  VIADD R33, R37.reuse, 0x18 ;  /* 0x0000001825217836 */ /* 0x040fe20000000000 */
[----:B------:R-:W-:Y:S01]  /*1160*/  STL [R1+0xc], RZ ;  /* 0x00000cff01007387 */ /* 0x000fe20000100800 */
[C---:B------:R-:W-:Y:S01]  /*1170*/  VIADD R32, R37.reuse, 0x20 ;  /* 0x0000002025207836 */ /* 0x040fe20000000000 */
[----:B------:R-:W-:Y:S01]  /*1180*/  LEA.HI R4, R4, R221, RZ, 0x4 ;  /* 0x000000dd04047211 */ /* 0x000fe200078f20ff */
[C---:B------:R-:W-:Y:S01]  /*1190*/  VIADD R30, R37.reuse, 0x30 ;  /* 0x00000030251e7836 */ /* 0x040fe20000000000 */
[----:B------:R-:W-:Y:S01]  /*11a0*/  STL [R1+0x34], RZ ;  /* 0x000034ff01007387 */ /* 0x000fe20000100800 */
[C---:B------:R-:W-:Y:S01]  /*11b0*/  IADD3 R31, R37.reuse, 0x28, RZ ;  /* 0x00000028251f7810 */ /* 0x040fe20007ffe0ff */
[----:B------:R-:W-:Y:S01]  /*11c0*/  VIADD R29, R37, 0x38 ;  /* 0x00000038251d7836 */ /* 0x000fe20000000000 */
[----:B------:R-:W-:Y:S01]  /*11d0*/  SHF.L.U32 R12, R10, 0x7, RZ ;  /* 0x000000070a0c7819 */ /* 0x000fe200000006ff */
[----:B------:R-:W-:Y:S01]  /*11e0*/  STL [R1+0x24], RZ ;  /* 0x000024ff01007387 */ /* 0x000fe20000100800 */
[----:B------:R-:W-:Y:S01]  /*11f0*/  IMAD.SHL.U32 R9, R9, 0x80, RZ ;  /* 0x0000008009097824 */ /* 0x000fe200078e00ff */
[----:B--2---:R-:W-:Y:S01]  /*1200*/  LOP3.LUT R11, R15, 0x30, R227, 0xf8, !PT ;  /* 0x000000300f0b7812 */ /* 0x004fe200078ef8e3 */
[----:B------:R-:W-:Y:S01]  /*1210*/  VIADD R28, R37, 0x40 ;  /* 0x00000040251c7836 */ /* 0x000fe20000000000 */
[----:B------:R0:W-:Y:S01]  /*1220*/  STL [R1+0x10], R2 ;  /* 0x0000100201007387 */ /* 0x0001e20000100800 */
[----:B------:R-:W-:Y:S01]  /*1230*/  LOP3.LUT R7, R15, 0x30, R4, 0xf8, !PT ;  /* 0x000000300f077812 */ /* 0x000fe200078ef804 */
[C---:B------:R-:W-:Y:S01]  /*1240*/  VIADD R27, R37.reuse, 0x48 ;  /* 0x00000048251b7836 */ /* 0x040fe20000000000 */
[C---:B------:R-:W-:Y:S01]  /*1250*/  IADD3 R25, R37.reuse, 0x58, RZ ;  /* 0x0000005825197810 */ /* 0x040fe20007ffe0ff */
[----:B------:R1:W-:Y:S01]  /*1260*/  STL [R1+0x1c], R0 ;  /* 0x00001c0001007387 */ /* 0x0003e20000100800 */
[C---:B------:R-:W-:Y:S01]  /*1270*/  VIADD R26, R37.reuse, 0x50 ;  /* 0x00000050251a7836 */ /* 0x040fe20000000000 */
[----:B------:R-:W-:Y:S01]  /*1280*/  LOP3.LUT R12, R12, 0xffffe000, RZ, 0xc0, !PT ;  /* 0xffffe0000c0c7812 */ /* 0x000fe200078ec0ff */
[----:B------:R-:W-:Y:S01]  /*1290*/  VIADD R24, R37, 0x60 ;  /* 0x0000006025187836 */ /* 0x000fe20000000000 */
[-C--:B------:R-:W-:Y:S01]  /*12a0*/  LOP3.LUT R11, R11, R14.reuse, RZ, 0x3c, !PT ;  /* 0x0000000e0b0b7212 */ /* 0x080fe200078e3cff */
[----:B------:R-:W-:Y:S01]  /*12b0*/  VIADD R21, R37, 0x68 ;  /* 0x0000006825157836 */ /* 0x000fe20000000000 */
[----:B------:R-:W-:Y:S01]  /*12c0*/  LOP3.LUT R9, R9, 0xffffe000, RZ, 0xc0, !PT ;  /* 0xffffe00009097812 */ /* 0x000fe200078ec0ff */
[----:B0-----:R-:W-:Y:S01]  /*12d0*/  VIADD R2, R224, 0x50 ;  /* 0x00000050e0027836 */ /* 0x001fe20000000000 */
[----:B------:R-:W-:Y:S01]  /*12e0*/  LOP3.LUT R10, R7, R14, RZ, 0x3c, !PT ;  /* 0x0000000e070a7212 */ /* 0x000fe200078e3cff */
[C---:B------:R-:W-:Y:S01]  /*12f0*/  VIADD R20, R37.reuse, 0x70 ;  /* 0x0000007025147836 */ /* 0x040fe20000000000 */
[----:B-1----:R-:W-:Y:S01]  /*1300*/  SHF.R.S32.HI R0, RZ, 0x1f, R23 ;  /* 0x0000001fff007819 */ /* 0x002fe20000011417 */
[----:B------:R-:W-:Y:S01]  /*1310*/  VIADD R7, R37, 0xa0 ;  /* 0x000000a025077836 */ /* 0x000fe20000000000 */
[----:B------:R0:W-:Y:S01]  /*1320*/  STL [R1+0x20], R2 ;  /* 0x0000200201007387 */ /* 0x0001e20000100800 */
[-C--:B------:R-:W-:Y:S01]  /*1330*/  IADD3 R11, R11, R36.reuse, R12 ;  /* 0x000000240b0b7210 */ /* 0x080fe20007ffe00c */
[C---:B------:R-:W-:Y:S01]  /*1340*/  VIADD R5, R37.reuse, 0xa8 ;  /* 0x000000a825057836 */ /* 0x040fe20000000000 */
[----:B------:R-:W-:Y:S01]  /*1350*/  IADD3 R9, R10, R36, R9 ;  /* 0x000000240a097210 */ /* 0x000fe20007ffe009 */
[----:B------:R1:W-:Y:S01]  /*1360*/  STL [R1], R0 ;  /* 0x0000000001007387 */ /* 0x0003e20000100800 */
[C---:B------:R-:W-:Y:S01]  /*1370*/  IADD3 R12, R37.reuse, 0x88, RZ ;  /* 0x00000088250c7810 */ /* 0x040fe20007ffe0ff */
[C---:B------:R-:W-:Y:S01]  /*1380*/  VIADD R10, R37.reuse, 0x90 ;  /* 0x00000090250a7836 */ /* 0x040fe20000000000 */
[----:B------:R-:W-:Y:S01]  /*1390*/  SHF.R.S32.HI R226, RZ, 0x4, R4 ;  /* 0x00000004ffe27819 */ /* 0x000fe20000011404 */
[----:B------:R-:W-:Y:S01]  /*13a0*/  VIADD R4, R37, 0xb0 ;  /* 0x000000b025047836 */ /* 0x000fe20000000000 */
[----:B------:R-:W-:-:S02]  /*13b0*/  IADD3 R22, R16, 0x80, RZ ;  /* 0x0000008010167810 */ /* 0x000fc40007ffe0ff */
[----:B0-----:R-:W-:Y:S01]  /*13c0*/  LOP3.LUT R2, R8, 0x180, RZ, 0xc0, !PT ;  /* 0x0000018008027812 */ /* 0x001fe200078ec0ff */
[----:B------:R-:W-:Y:S01]  /*13d0*/  VIADD R8, R37, 0x98 ;  /* 0x0000009825087836 */ /* 0x000fe20000000000 */
[--C-:B------:R-:W-:Y:S02]  /*13e0*/  SHF.R.S32.HI R17, RZ, 0x1f, R16.reuse ;  /* 0x0000001fff117819 */ /* 0x100fe40000011410 */
[----:B-1----:R-:W-:Y:S01]  /*13f0*/  LOP3.LUT R0, R15, 0x10, R16, 0xf8, !PT ;  /* 0x000000100f007812 */ /* 0x002fe200078ef810 */
[----:B------:R0:W-:Y:S01]  /*1400*/  STL [R1+0x38], R2 ;  /* 0x0000380201007387 */ /* 0x0001e20000100800 */
[----:B------:R-:W-:Y:S02]  /*1410*/  SHF.R.S32.HI R229, RZ, 0x1f, R22 ;  /* 0x0000001fffe57819 */ /* 0x000fe40000011416 */
[----:B------:R-:W-:Y:S01]  /*1420*/  LOP3.LUT R0, R0, R14, RZ, 0x3c, !PT ;  /* 0x0000000e00007212 */ /* 0x000fe200078e3cff */
[----:B------:R1:W-:Y:S01]  /*1430*/  STL [R1+0x68], R37 ;  /* 0x0000682501007387 */ /* 0x0003e20000100800 */
[----:B------:R-:W-:-:S02]  /*1440*/  SHF.R.S32.HI R228, RZ, 0x1f, R220 ;  /* 0x0000001fffe47819 */ /* 0x000fc400000114dc */
[----:B------:R-:W-:Y:S01]  /*1450*/  SHF.R.S32.HI R227, RZ, 0x4, R227 ;  /* 0x00000004ffe37819 */ /* 0x000fe200000114e3 */
[----:B------:R-:W-:Y:S01]  /*1460*/  STL [R1+0xc4], R35 ;  /* 0x0000c42301007387 */ /* 0x000fe20000100800 */
[----:B0-----:R-:W-:Y:S01]  /*1470*/  LOP3.LUT R2, R15, 0x30, R16, 0xf8, !PT ;  /* 0x000000300f027812 */ /* 0x001fe200078ef810 */
[C---:B------:R-:W-:Y:S02]  /*1480*/  VIADD R15, R37.reuse, 0x78 ;  /* 0x00000078250f7836 */ /* 0x040fe40000000000 */
[----:B------:R-:W-:Y:S01]  /*1490*/  STL [R1+0xc0], R34 ;  /* 0x0000c02201007387 */ /* 0x000fe20000100800 */
[----:B------:R-:W-:Y:S01]  /*14a0*/  LOP3.LUT R3, R2, R14, RZ, 0x3c, !PT ;  /* 0x0000000e02037212 */ /* 0x000fe200078e3cff */
[C---:B------:R-:W-:Y:S02]  /*14b0*/  VIADD R14, R37.reuse, 0x80 ;  /* 0x00000080250e7836 */ /* 0x040fe40000000000 */
[----:B------:R-:W-:Y:S01]  /*14c0*/  STL [R1+0xbc], R33 ;  /* 0x0000bc2101007387 */ /* 0x000fe20000100800 */
[----:B------:R-:W-:Y:S01]  /*14d0*/  IADD3 R2, R37, 0xb8, RZ ;  /* 0x000000b825027810 */ /* 0x000fe20007ffe0ff */
[----:B-1----:R-:W-:Y:S01]  /*14e0*/  IMAD.IADD R37, R36, 0x1, R0 ;  /* 0x0000000124257824 */ /* 0x002fe200078e0200 */
[----:B------:R-:W-:Y:S01]  /*14f0*/  IADD3 R0, R18, R36, R3 ;  /* 0x0000002412007210 */ /* 0x000fe20007ffe003 */
[----:B------:R0:W-:Y:S01]  /*1500*/  STL [R1+0xb8], R32 ;  /* 0x0000b82001007387 */ /* 0x0001e20000100800 */
[----:B------:R-:W-:-:S03]  /*1510*/  SHF.R.S32.HI R3, RZ, 0x1f, R35 ;  /* 0x0000001fff037819 */ /* 0x000fc60000011423 */
[----:B------:R-:W-:Y:S04]  /*1520*/  STL [R1+0xb4], R31 ;  /* 0x0000b41f01007387 */ /* 0x000fe80000100800 */
[----:B------:R-:W-:Y:S01]  /*1530*/  STL [R1+0xb0], R30 ;  /* 0x0000b01e01007387 */ /* 0x000fe20000100800 */
[----:B0-----:R-:W-:-:S03]  /*1540*/  SHF.R.S32.HI R32, RZ, 0x1f, R32 ;  /* 0x0000001fff207819 */ /* 0x001fc60000011420 */
[----:B------:R0:W-:Y:S04]  /*1550*/  STL [R1+0xac], R29 ;  /* 0x0000ac1d01007387 */ /* 0x0001e80000100800 */
        /* <DEDUP_REMOVED lines=19> */
[----:B------:R-:W-:Y:S04]  /*1690*/  STL [R1+0x48], R37 ;  /* 0x0000482501007387 */ /* 0x000fe80000100800 */
[----:B------:R0:W-:Y:S04]  /*16a0*/  STL [R1+0x70], R4 ;  /* 0x0000700401007387 */ /* 0x0001e80000100800 */
[----:B------:R1:W-:Y:S04]  /*16b0*/  STL [R1+0x130], R0 ;  /* 0x0001300001007387 */ /* 0x0003e80000100800 */
[----:B------:R-:W-:Y:S01]  /*16c0*/  STL [R1+0x6c], R2 ;  /* 0x00006c0201007387 */ /* 0x000fe20000100800 */
[----:B0-----:R-:W-:-:S03]  /*16d0*/  SHF.R.S32.HI R4, RZ, 0x1f, R4 ;  /* 0x0000001fff047819 */ /* 0x001fc60000011404 */
[----:B------:R0:W-:Y:S01]  /*16e0*/  STL [R1+0x124], R3 ;  /* 0x0001240301007387 */ /* 0x0001e20000100800 */
[----:B-1----:R-:W-:-:S05]  /*16f0*/  SHF.R.S32.HI R0, RZ, 0x1f, R34 ;  /* 0x0000001fff007819 */ /* 0x002fca0000011422 */
[----:B------:R1:W-:Y:S01]  /*1700*/  STL [R1+0x120], R0 ;  /* 0x0001200001007387 */ /* 0x0003e20000100800 */
[----:B0-----:R-:W-:-:S05]  /*1710*/  SHF.R.S32.HI R3, RZ, 0x1f, R33 ;  /* 0x0000001fff037819 */ /* 0x001fca0000011421 */
[----:B------:R0:W-:Y:S01]  /*1720*/  STL [R1+0x11c], R3 ;  /* 0x00011c0301007387 */ /* 0x0001e20000100800 */
[----:B-1----:R-:W-:-:S03]  /*1730*/  SHF.R.S32.HI R0, RZ, 0x1f, R31 ;  /* 0x0000001fff007819 */ /* 0x002fc6000001141f */
[----:B------:R-:W-:Y:S04]  /*1740*/  STL [R1+0x118], R32 ;  /* 0x0001182001007387 */ /* 0x000fe80000100800 */
        /* <DEDUP_REMOVED lines=29> */
[----:B------:R-:W-:Y:S01]  /*1920*/  STL [R1+0xd0], R4 ;  /* 0x0000d00401007387 */ /* 0x000fe20000100800 */
[----:B------:R-:W-:-:S03]  /*1930*/  IMAD.IADD R2, R18, 0x1, R11 ;  /* 0x0000000112027824 */ /* 0x000fc600078e020b */
[----:B------:R1:W-:Y:S01]  /*1940*/  STL [R1+0xcc], R0 ;  /* 0x0000cc0001007387 */ /* 0x0003e20000100800 */
[----:B0-----:R-:W-:-:S05]  /*1950*/  IMAD.IADD R3, R18, 0x1, R9 ;  /* 0x0000000112037824 */ /* 0x001fca00078e0209 */
[----:B------:R0:W-:Y:S01]  /*1960*/  STL [R1+0x12c], R3 ;  /* 0x00012c0301007387 */ /* 0x0001e20000100800 */
[----:B-1----:R-:W-:-:S03]  /*1970*/  IMAD R0, R6, 0x8, R13 ;  /* 0x0000000806007824 */ /* 0x002fc600078e020d */
[----:B------:R0:W-:Y:S04]  /*1980*/  STL [R1+0x128], R2 ;  /* 0x0001280201007387 */ /* 0x0001e80000100800 */
[----:B------:R0:W-:Y:S02]  /*1990*/  STL [R1+0x138], R0 ;  /* 0x0001380001007387 */ /* 0x0001e40000100800 */
.L_x_635:
[----:B01-3--:R-:W0:Y:S02]  /*19a0*/  LDC.64 R2, c[0x0][0xc88] ;  /* 0x00032200ff027b82 */ /* 0x00be240000000a00 */
[----:B0-----:R-:W-:-:S05]  /*19b0*/  IMAD.WIDE R2, R131, 0x4, R2 ;  /* 0x0000000483027825 */ /* 0x001fca00078e0202 */
[----:B--2---:R-:W2:Y:S01]  /*19c0*/  LDG.E R27, desc[UR50][R2.64] ;  /* 0x00000032021b7981 */ /* 0x004ea2000c1e1900 */
[----:B------:R-:W-:Y:S05]  /*19d0*/  YIELD ;  /* 0x0000000000007946 */ /* 0x000fea0003800000 */
[----:B------:R-:W-:Y:S01]  /*19e0*/  ULDC.64 UR4, c[0x0][0xa28] ;  /* 0x00028a0000047ab9 */ /* 0x000fe20000000a00 */
[----:B------:R-:W-:Y:S01]  /*19f0*/  ULDC.64 UR8, c[0x0][0xa18] ;  /* 0x0002860000087ab9 */ /* 0x000fe20000000a00 */
[----:B------:R-:W-:Y:S01]  /*1a00*/  ISETP.NE.U32.AND P1, PT, RZ, UR4, PT ;  /* 0x00000004ff007c0c */ /* 0x000fe2000bf25070 */
[----:B------:R-:W-:Y:S01]  /*1a10*/  ULDC.64 UR6, c[0x0][0xa08] ;  /* 0x0002820000067ab9 */ /* 0x000fe20000000a00 */
[----:B------:R-:W-:Y:S01]  /*1a20*/  IMAD.MOV.U32 R10, RZ, RZ, RZ ;  /* 0x000000ffff0a7224 */ /* 0x000fe200078e00ff */
[----:B------:R-:W-:Y:S01]  /*1a30*/  ISETP.NE.U32.AND P0, PT, RZ, UR6, PT ;  /* 0x00000006ff007c0c */ /* 0x000fe2000bf05070 */
[----:B------:R-:W-:Y:S01]  /*1a40*/  IMAD.MOV.U32 R118, RZ, RZ, RZ ;  /* 0x000000ffff767224 */ /* 0x000fe200078e00ff */
[----:B------:R-:W-:-:S02]  /*1a50*/  ISETP.NE.AND.EX P1, PT, RZ, UR5, PT, P1 ;  /* 0x00000005ff007c0c */ /* 0x000fc4000bf25310 */
[----:B------:R-:W-:Y:S02]  /*1a60*/  ISETP.NE.AND.EX P0, PT, RZ, UR7, PT, P0 ;  /* 0x00000007ff007c0c */ /* 0x000fe4000bf05300 */
[----:B--2---:R-:W-:Y:S01]  /*1a70*/  SHF.R.S32.HI R0, RZ, 0x1f, R27 ;  /* 0x0000001fff007819 */ /* 0x004fe2000001141b */
[----:B------:R0:W-:Y:S08]  /*1a80*/  STL [R1+0x4c], R27 ;  /* 0x00004c1b01007387 */ /* 0x0001f00000100800 */
[----:B------:R-:W-:-:S02]  /*1a90*/  @P1 LEA R4, P2, R27, UR4, 0x2 ;  /* 0x000000041b041c11 */ /* 0x000fc4000f8410ff */
[C---:B------:R-:W-:Y:S01]  /*1aa0*/  SHF.L.U32 R29, R27.reuse, 0x2, RZ ;  /* 0x000000021b1d7819 */ /* 0x040fe200000006ff */
[----:B------:R0:W-:Y:S01]  /*1ab0*/  STL [R1+0x5c], R0 ;  /* 0x00005c0001007387 */ /* 0x0001e20000100800 */
[C-C-:B------:R-:W-:Y:S02]  /*1ac0*/  @P1 LEA.HI.X R5, R27.reuse, UR5, R0.reuse, 0x2, P2 ;  /* 0x000000051b051c11 */ /* 0x140fe400090f1400 */
[----:B------:R-:W-:Y:S01]  /*1ad0*/  ISETP.NE.U32.AND P2, PT, RZ, UR8, PT ;  /* 0x00000008ff007c0c */ /* 0x000fe2000bf45070 */
[----:B------:R-:W-:Y:S01]  /*1ae0*/  ULDC UR4, c[0x0][0x288] ;  /* 0x0000a20000047ab9 */ /* 0x000fe20000000800 */
[----:B------:R-:W-:Y:S01]  /*1af0*/  SHF.L.U64.HI R28, R27, 0x2, R0 ;  /* 0x000000021b1c7819 */ /* 0x000fe20000010200 */
[----:B------:R0:W5:Y:S01]  /*1b00*/  @P1 LDG.E R10, desc[UR50][R4.64] ;  /* 0x00000032040a1981 */ /* 0x000162000c1e1900 */
[----:B------:R-:W-:Y:S02]  /*1b10*/  ISETP.NE.AND.EX P2, PT, RZ, UR9, PT, P2 ;  /* 0x00000009ff007c0c */ /* 0x000fe4000bf45320 */
[----:B------:R-:W-:Y:S01]  /*1b20*/  IADD3 R8, P3, R29, UR6, RZ ;  /* 0x000000061d087c10 */ /* 0x000fe2000ff7e0ff */
[----:B------:R-:W-:Y:S01]  /*1b30*/  IMAD.U32 R132, RZ, RZ, UR4 ;  /* 0x00000004ff847e24 */ /* 0x000fe2000f8e00ff */
[----:B------:R-:W-:Y:S01]  /*1b40*/  ULDC.64 UR4, c[0x0][0x418] ;  /* 0x0001060000047ab9 */ /* 0x000fe20000000a00 */
[----:B------:R0:W-:Y:S01]  /*1b50*/  STL [R1+0x54], R29 ;  /* 0x0000541d01007387 */ /* 0x0001e20000100800 */
[----:B------:R-:W-:-:S07]  /*1b60*/  IADD3.X R9, R28, UR7, RZ, P3, !PT ;  /* 0x000000071c097c10 */ /* 0x000fce0009ffe4ff */
[----:B------:R-:W-:Y:S01]  /*1b70*/  @P2 IADD3 R6, P1, R29, UR8, RZ ;  /* 0x000000081d062c10 */ /* 0x000fe2000ff3e0ff */
[----:B------:R0:W5:Y:S03]  /*1b80*/  @P0 LDG.E R118, desc[UR50][R8.64] ;  /* 0x0000003208760981 */ /* 0x000166000c1e1900 */
[----:B------:R-:W-:Y:S01]  /*1b90*/  @P2 IADD3.X R7, R28, UR9, RZ, P1, !PT ;  /* 0x000000091c072c10 */ /* 0x000fe20008ffe4ff */
[----:B------:R-:W-:Y:S01]  /*1ba0*/  UISETP.NE.U32.AND UP0, UPT, UR4, URZ, UPT ;  /* 0x0000003f0400728c */ /* 0x000fe2000bf05070 */
[----:B------:R0:W-:Y:S02]  /*1bb0*/  STL [R1+0x58], R28 ;  /* 0x0000581c01007387 */ /* 0x0001e40000100800 */
[----:B------:R-:W-:Y:S02]  /*1bc0*/  ULDC UR4, c[0x0][0x424] ;  /* 0x0001090000047ab9 */ /* 0x000fe40000000800 */
[----:B------:R0:W5:Y:S01]  /*1bd0*/  @P2 LDG.E R132, desc[UR50][R6.64] ;  /* 0x0000003206842981 */ /* 0x000162000c1e1900 */
[----:B------:R-:W-:-:S03]  /*1be0*/  UISETP.NE.AND.EX UP0, UPT, UR5, URZ, UPT, UP0 ;  /* 0x0000003f0500728c */ /* 0x000fc6000bf05300 */
[----:B------:R-:W-:Y:S01]  /*1bf0*/  ULDC UR5, c[0x0][0x2f0] ;  /* 0x0000bc0000057ab9 */ /* 0x000fe20000000800 */
[----:B------:R-:W-:-:S04]  /*1c00*/  USEL UR4, UR4, 0x1, UP0 ;  /* 0x0000000104047887 */ /* 0x000fc80008000000 */
[----:B------:R-:W-:-:S03]  /*1c10*/  UIMAD UR4, UR4, UR5, URZ ;  /* 0x00000005040472a4 */ /* 0x000fc6000f8e023f */
[----:B------:R-:W-:Y:S02]  /*1c20*/  ULDC UR5, c[0x0][0x348] ;  /* 0x0000d20000057ab9 */ /* 0x000fe40000000800 */
[----:B------:R-:W-:Y:S01]  /*1c30*/  IMAD.U32 R2, RZ, RZ, UR5 ;  /* 0x00000005ff027e24 */ /* 0x000fe2000f8e00ff */
[----:B------:R-:W-:Y:S01]  /*1c40*/  MOV R25, UR4 ;  /* 0x0000000400197c02 */ /* 0x000fe20008000f00 */
[----:B0---4-:R-:W-:Y:S06]  /*1c50*/  @P2 BRA `(.L_x_424) ;  /* 0x0000000000242947 */ /* 0x011fec0003800000 */
[----:B------:R-:W-:Y:S02]  /*1c60*/  ULDC.64 UR4, c[0x0][0xa00] ;  /* 0x0002800000047ab9 */ /* 0x000fe40000000a00 */
[----:B------:R-:W-:-:S04]  /*1c70*/  ISETP.NE.U32.AND P1, PT, RZ, UR4, PT ;  /* 0x00000004ff007c0c */ /* 0x000fc8000bf25070 */
[----:B------:R-:W-:-:S13]  /*1c80*/  ISETP.NE.AND.EX P1, PT, RZ, UR5, PT, P1 ;  /* 0x00000005ff007c0c */ /* 0x000fda000bf25310 */
[----:B------:R-:W-:Y:S05]  /*1c90*/  @!P1 BRA `(.L_x_424) ;  /* 0x0000000000149947 */ /* 0x000fea0003800000 */
[----:B------:R-:W0:Y:S02]  /*1ca0*/  LDC.64 R4, c[0x0][0xa00] ;  /* 0x00028000ff047b82 */ /* 0x000e240000000a00 */
[----:B0-----:R-:W-:-:S05]  /*1cb0*/  IMAD.WIDE R4, R27, 0x4, R4 ;  /* 0x000000041b047825 */ /* 0x001fca00078e0204 */
[----:B-----5:R-:W2:Y:S04]  /*1cc0*/  LDG.E R132, desc[UR50][R4.64] ;  /* 0x0000003204847981 */ /* 0x020ea8000c1e1900 */
[----:B------:R-:W2:Y:S02]  /*1cd0*/  LDG.E R3, desc[UR50][R4.64+0x4] ;  /* 0x0000043204037981 */ /* 0x000ea4000c1e1900 */
[----:B--2---:R-:W-:-:S07]  /*1ce0*/  IMAD.IADD R132, R3, 0x1, -R132 ;  /* 0x0000000103847824 */ /* 0x004fce00078e0a84 */
.L_x_424:
[----:B------:R-:W-:Y:S01]  /*1cf0*/  ULDC.64 UR4, c[0x0][0xa20] ;  /* 0x0002880000047ab9 */ /* 0x000fe20000000a00 */
[----:B------:R0:W-:Y:S01]  /*1d00*/  STL [R1+0x60], R129 ;  /* 0x0000608101007387 */ /* 0x0001e20000100800 */
[----:B------:R-:W-:Y:S02]  /*1d10*/  ISETP.NE.U32.AND P1, PT, RZ, UR4, PT ;  /* 0x00000004ff007c0c */ /* 0x000fe4000bf25070 */
[C---:B------:R-:W-:Y:S02]  /*1d20*/  LOP3.LUT R3, R130.reuse, 0xff000000, RZ, 0xc0, !PT ;  /* 0xff00000082037812 */ /* 0x040fe400078ec0ff */
[----:B------:R-:W-:Y:S02]  /*1d30*/  ISETP.NE.AND.EX P1, PT, RZ, UR5, PT, P1 ;  /* 0x00000005ff007c0c */ /* 0x000fe4000bf25310 */
[----:B------:R-:W-:Y:S02]  /*1d40*/  LOP3.LUT R0, R130, 0xff0000, RZ, 0xc0, !PT ;  /* 0x00ff000082007812 */ /* 0x000fe400078ec0ff */
[----:B------:R-:W-:-:S02]  /*1d50*/  SHF.R.U32.HI R3, RZ, 0x8, R3 ;  /* 0x00000008ff037819 */ /* 0x000fc40000011603 */
[----:B------:R-:W-:Y:S02]  /*1d60*/  LOP3.LUT R223, R130, 0xffff, RZ, 0xc0, !PT ;  /* 0x0000ffff82df7812 */ /* 0x000fe400078ec0ff */
[----:B------:R-:W-:-:S05]  /*1d70*/  LEA.HI R11, R0, R3, RZ, 0x10 ;  /* 0x00000003000b7211 */ /* 0x000fca00078f80ff */
[----:B0-----:R-:W-:Y:S05]  /*1d80*/  @!P1 BRA `(.L_x_425) ;  /* 0x0000000000109947 */ /* 0x001fea0003800000 */
[----:B------:R-:W-:-:S04]  /*1d90*/  IADD3 R4, P0, R29, UR4, RZ ;  /* 0x000000041d047c10 */ /* 0x000fc8000ff1e0ff */
[----:B------:R-:W-:-:S05]  /*1da0*/  IADD3.X R5, R28, UR5, RZ, P0, !PT ;  /* 0x000000051c057c10 */ /* 0x000fca00087fe4ff */
[----:B------:R0:W5:Y:S01]  /*1db0*/  LDG.E R25, desc[UR50][R4.64] ;  /* 0x0000003204197981 */ /* 0x000162000c1e1900 */
[----:B------:R-:W-:Y:S05]  /*1dc0*/  BRA `(.L_x_426) ;  /* 0x0000000000107947 */ /* 0x000fea0003800000 */
.L_x_425:
[----:B------:R-:W-:Y:S05]  /*1dd0*/  @!P0 BRA `(.L_x_426) ;  /* 0x00000000000c8947 */ /* 0x000fea0003800000 */
[----:B------:R-:W2:Y:S04]  /*1de0*/  LDG.E R0, desc[UR50][R8.64] ;  /* 0x0000003208007981 */ /* 0x000ea8000c1e1900 */
[----:B------:R-:W2:Y:S02]  /*1df0*/  LDG.E R25, desc[UR50][R8.64+0x4] ;  /* 0x0000043208197981 */ /* 0x000ea4000c1e1900 */
[----:B--2---:R-:W-:-:S07]  /*1e00*/  IMAD.IADD R25, R25, 0x1, -R0 ;  /* 0x0000000119197824 */ /* 0x004fce00078e0a00 */
.L_x_426:
[----:B------:R-:W-:Y:S01]  /*1e10*/  ULDC.64 UR4, c[0x0][0xa10] ;  /* 0x0002840000047ab9 */ /* 0x000fe20000000a00 */
[----:B------:R-:W2:Y:S01]  /*1e20*/  LDL.LU R26, [R1+0x8] ;  /* 0x00000800011a7983 */ /* 0x000ea20000300800 */
[----:B------:R-:W-:-:S04]  /*1e30*/  ISETP.NE.U32.AND P0, PT, RZ, UR4, PT ;  /* 0x00000004ff007c0c */ /* 0x000fc8000bf05070 */
[----:B------:R-:W-:Y:S01]  /*1e40*/  ISETP.NE.AND.EX P0, PT, RZ, UR5, PT, P0 ;  /* 0x00000005ff007c0c */ /* 0x000fe2000bf05300 */
[----:B------:R-:W-:-:S12]  /*1e50*/  ULDC.64 UR4, c[0x0][0xa30] ;  /* 0x00028c0000047ab9 */ /* 0x000fd80000000a00 */
[----:B0-----:R-:W0:Y:S02]  /*1e60*/  @P0 LDC.64 R4, c[0x0][0xa10] ;  /* 0x00028400ff040b82 */ /* 0x001e240000000a00 */
[----:B0-----:R-:W-:-:S05]  /*1e70*/  @P0 IMAD.WIDE R4, R27, 0x4, R4 ;  /* 0x000000041b040825 */ /* 0x001fca00078e0204 */
[----:B------:R-:W3:Y:S04]  /*1e80*/  @P0 LDG.E R0, desc[UR50][R4.64] ;  /* 0x0000003204000981 */ /* 0x000ee8000c1e1900 */
[----:B------:R-:W3:Y:S01]  /*1e90*/  @P0 LDG.E R3, desc[UR50][R4.64+0x4] ;  /* 0x0000043204030981 */ /* 0x000ee2000c1e1900 */
[----:B------:R-:W-:Y:S01]  /*1ea0*/  ISETP.NE.U32.AND P1, PT, RZ, UR4, PT ;  /* 0x00000004ff007c0c */ /* 0x000fe2000bf25070 */
[----:B-----5:R-:W-:-:S03]  /*1eb0*/  IMAD.MOV.U32 R130, RZ, RZ, R25 ;  /* 0x000000ffff827224 */ /* 0x020fc600078e0019 */
[----:B------:R-:W-:-:S13]  /*1ec0*/  ISETP.NE.AND.EX P1, PT, RZ, UR5, PT, P1 ;  /* 0x00000005ff007c0c */ /* 0x000fda000bf25310 */
[----:B------:R-:W-:-:S04]  /*1ed0*/  @P1 IADD3 R6, P2, R29, UR4, RZ ;  /* 0x000000041d061c10 */ /* 0x000fc8000ff5e0ff */
[----:B------:R-:W-:-:S05]  /*1ee0*/  @P1 IADD3.X R7, R28, UR5, RZ, P2, !PT ;  /* 0x000000051c071c10 */ /* 0x000fca00097fe4ff */
[----:B------:R0:W5:Y:S01]  /*1ef0*/  @P1 LDG.E R130, desc[UR50][R6.64] ;  /* 0x0000003206821981 */ /* 0x000162000c1e1900 */
[----:B------:R-:W-:Y:S01]  /*1f00*/  IMAD.IADD R9, R25, 0x1, -R10 ;  /* 0x0000000119097824 */ /* 0x000fe200078e0a0a */
[----:B------:R-:W-:Y:S01]  /*1f10*/  LOP3.LUT R12, R11, 0xff, RZ, 0xc0, !PT ;  /* 0x000000ff0b0c7812 */ /* 0x000fe200078ec0ff */
[----:B------:R-:W-:Y:S01]  /*1f20*/  BSSY B0, `(.L_x_427) ;  /* 0x000002d000007945 */ /* 0x000fe20003800000 */
[----:B------:R-:W-:-:S03]  /*1f30*/  SHF.R.U32.HI R8, RZ, 0x10, R11 ;  /* 0x00000010ff087819 */ /* 0x000fc6000001160b */
[----:B------:R0:W-:Y:S01]  /*1f40*/  STL [R1+0x64], R12 ;  /* 0x0000640c01007387 */ /* 0x0001e20000100800 */
[----:B--2---:R-:W-:Y:S02]  /*1f50*/  LOP3.LUT R26, R26, 0xfffffff7, RZ, 0xc0, !PT ;  /* 0xfffffff71a1a7812 */ /* 0x004fe400078ec0ff */
[----:B---3--:R-:W-:-:S05]  /*1f60*/  @P0 IADD3 R2, -R0, R3, RZ ;  /* 0x0000000300020210 */ /* 0x008fca0007ffe1ff */
[----:B------:R-:W-:-:S04]  /*1f70*/  IMAD.IADD R144, R9, 0x1, R2 ;  /* 0x0000000109907824 */ /* 0x000fc800078e0202 */
[C---:B------:R-:W-:Y:S01]  /*1f80*/  VIADD R0, R144.reuse, 0x9f ;  /* 0x0000009f90007836 */ /* 0x040fe20000000000 */
[----:B------:R-:W-:-:S03]  /*1f90*/  ISETP.GE.AND P3, PT, R144, 0x1, PT ;  /* 0x000000019000780c */ /* 0x000fc60003f66270 */
[----:B------:R-:W-:-:S05]  /*1fa0*/  IMAD.HI R0, R0, 0x66666667, RZ ;  /* 0x6666666700007827 */ /* 0x000fca00078e02ff */
[----:B------:R-:W-:-:S04]  /*1fb0*/  SHF.R.U32.HI R131, RZ, 0x1f, R0 ;  /* 0x0000001fff837819 */ /* 0x000fc80000011600 */
[----:B------:R-:W-:Y:S01]  /*1fc0*/  LEA.HI.SX32 R131, R0, R131, 0x1a ;  /* 0x0000008300837211 */ /* 0x000fe200078fd2ff */
[----:B------:R-:W-:Y:S01]  /*1fd0*/  IMAD.MOV.U32 R0, RZ, RZ, RZ ;  /* 0x000000ffff007224 */ /* 0x000fe200078e00ff */
[----:B------:R-:W-:-:S05]  /*1fe0*/  @P3 LOP3.LUT R26, R26, 0x8, RZ, 0xfc, !PT ;  /* 0x000000081a1a3812 */ /* 0x000fca00078efcff */
[----:B------:R0:W-:Y:S04]  /*1ff0*/  STL [R1+0x8], R26 ;  /* 0x0000081a01007387 */ /* 0x0001e80000100800 */
[----:B------:R0:W-:Y:S01]  /*2000*/  STL [R1+0x50], R8 ;  /* 0x0000500801007387 */ /* 0x0001e20000100800 */
[----:B------:R-:W-:Y:S05]  /*2010*/  @!P3 BRA `(.L_x_428) ;  /* 0x000000000074b947 */ /* 0x000fea0003800000 */
[----:B------:R-:W-:Y:S01]  /*2020*/  ISETP.NE.AND P0, PT, R8, RZ, PT ;  /* 0x000000ff0800720c */ /* 0x000fe20003f05270 */
[----:B------:R-:W-:-:S03]  /*2030*/  ULDC UR4, c[0x0][0x9f0] ;  /* 0x00027c0000047ab9 */ /* 0x000fc60000000800 */
[----:B------:R-:W-:-:S04]  /*2040*/  SEL R10, R8, UR4, P0 ;  /* 0x00000004080a7c07 */ /* 0x000fc80008000000 */
[-C--:B0-----:R-:W-:Y:S02]  /*2050*/  IABS R6, R10.reuse ;  /* 0x0000000a00067213 */ /* 0x081fe40000000000 */
[----:B------:R-:W-:Y:S02]  /*2060*/  IADD3 R0, R131, -0x1, R10 ;  /* 0xffffffff83007810 */ /* 0x000fe40007ffe00a */
[----:B------:R-:W0:Y:S01]  /*2070*/  I2F.RP R3, R6 ;  /* 0x0000000600037306 */ /* 0x000e220000209400 */
[----:B------:R-:W-:Y:S02]  /*2080*/  IABS R11, R10 ;  /* 0x0000000a000b7213 */ /* 0x000fe40000000000 */
[----:B------:R-:W-:Y:S02]  /*2090*/  IABS R8, R0 ;  /* 0x0000000000087213 */ /* 0x000fe40000000000 */
[----:B------:R-:W-:-:S04]  /*20a0*/  LOP3.LUT R0, R0, R10, RZ, 0x3c, !PT ;  /* 0x0000000a00007212 */ /* 0x000fc800078e3cff */
[----:B------:R-:W-:Y:S01]  /*20b0*/  ISETP.GE.AND P2, PT, R0, RZ, PT ;  /* 0x000000ff0000720c */ /* 0x000fe20003f46270 */
[----:B0-----:R-:W0:Y:S02]  /*20c0*/  MUFU.RCP R3, R3 ;  /* 0x0000000300037308 */ /* 0x001e240000001000 */
[----:B0-----:R-:W-:Y:S02]  /*20d0*/  VIADD R4, R3, 0xffffffe ;  /* 0x0ffffffe03047836 */ /* 0x001fe40000000000 */
[----:B------:R-:W-:-:S04]  /*20e0*/  IMAD.MOV R3, RZ, RZ, -R11 ;  /* 0x000000ffff037224 */ /* 0x000fc800078e0a0b */
[----:B------:R0:W1:Y:S02]  /*20f0*/  F2I.FTZ.U32.TRUNC.NTZ R5, R4 ;  /* 0x0000000400057305 */ /* 0x000064000021f000 */
[----:B0-----:R-:W-:Y:S01]  /*2100*/  IMAD.MOV.U32 R4, RZ, RZ, RZ ;  /* 0x000000ffff047224 */ /* 0x001fe200078e00ff */
[----:B-1----:R-:W-:-:S05]  /*2110*/  IADD3 R7, RZ, -R5, RZ ;  /* 0x80000005ff077210 */ /* 0x002fca0007ffe0ff */
[----:B------:R-:W-:-:S04]  /*2120*/  IMAD R7, R7, R6, RZ ;  /* 0x0000000607077224 */ /* 0x000fc800078e02ff */
[----:B------:R-:W-:-:S06]  /*2130*/  IMAD.HI.U32 R5, R5, R7, R4 ;  /* 0x0000000705057227 */ /* 0x000fcc00078e0004 */
[----:B------:R-:W-:-:S04]  /*2140*/  IMAD.HI.U32 R5, R5, R8, RZ ;  /* 0x0000000805057227 */ /* 0x000fc800078e00ff */
[----:B------:R-:W-:-:S05]  /*2150*/  IMAD R3, R5, R3, R8 ;  /* 0x0000000305037224 */ /* 0x000fca00078e0208 */
[----:B------:R-:W-:-:S13]  /*2160*/  ISETP.GT.U32.AND P1, PT, R6, R3, PT ;  /* 0x000000030600720c */ /* 0x000fda0003f24070 */
[----:B------:R-:W-:Y:S02]  /*2170*/  @!P1 IMAD.IADD R3, R3, 0x1, -R6 ;  /* 0x0000000103039824 */ /* 0x000fe400078e0a06 */
[----:B------:R-:W-:Y:S01]  /*2180*/  @!P1 VIADD R5, R5, 0x1 ;  /* 0x0000000105059836 */ /* 0x000fe20000000000 */
[----:B------:R-:W-:Y:S02]  /*2190*/  ISETP.NE.AND P1, PT, R10, RZ, PT ;  /* 0x000000ff0a00720c */ /* 0x000fe40003f25270 */
[----:B------:R-:W-:-:S13]  /*21a0*/  ISETP.GE.U32.AND P0, PT, R3, R6, PT ;  /* 0x000000060300720c */ /* 0x000fda0003f06070 */
[----:B------:R-:W-:-:S05]  /*21b0*/  @P0 IADD3 R5, R5, 0x1, RZ ;  /* 0x0000000105050810 */ /* 0x000fca0007ffe0ff */
[----:B------:R-:W-:-:S04]  /*21c0*/  IMAD.MOV.U32 R0, RZ, RZ, R5 ;  /* 0x000000ffff007224 */ /* 0x000fc800078e0005 */
[----:B------:R-:W-:Y:S01]  /*21d0*/  @!P2 IMAD.MOV R0, RZ, RZ, -R0 ;  /* 0x000000ffff00a224 */ /* 0x000fe200078e0a00 */
[----:B------:R-:W-:-:S07]  /*21e0*/  @!P1 LOP3.LUT R0, RZ, R10, RZ, 0x33, !PT ;  /* 0x0000000aff009212 */ /* 0x000fce00078e33ff */
.L_x_428:
[----:B------:R-:W-:Y:S05]  /*21f0*/  BSYNC B0 ;  /* 0x0000000000007941 */ /* 0x000fea0003800000 */
.L_x_427:
[----:B------:R-:W-:-:S05]  /*2200*/  IMAD R3, R12, R0, RZ ;  /* 0x000000000c037224 */ /* 0x000fca00078e02ff */
[C---:B------:R-:W-:Y:S01]  /*2210*/  VIADDMNMX R0, R3.reuse, R0, R131, PT ;  /* 0x0000000003007246 */ /* 0x040fe20003800183 */
[----:B------:R-:W-:-:S04]  /*2220*/  IMAD R3, R3, 0xa0, -R9 ;  /* 0x000000a003037824 */ /* 0x000fc800078e0a09 */
[----:B------:R-:W-:Y:S01]  /*2230*/  IMAD R5, R0, 0xa0, -R9 ;  /* 0x000000a000057824 */ /* 0x000fe200078e0a09 */
[----:B------:R-:W-:-:S04]  /*2240*/  VIMNMX R3, RZ, R3, !PT ;  /* 0x00000003ff037248 */ /* 0x000fc80007fe0100 */
[----:B------:R-:W-:Y:S01]  /*2250*/  VIMNMX R0, R5, R2, PT ;  /* 0x0000000205007248 */ /* 0x000fe20003fe0100 */
[----:B------:R-:W-:-:S03]  /*2260*/  IMAD.WIDE.U32 R4, R3, -0x33333333, RZ ;  /* 0xcccccccd03047825 */ /* 0x000fc600078e00ff */
[----:B------:R-:W-:Y:S02]  /*2270*/  ISETP.GT.AND P0, PT, R0, R3, PT ;  /* 0x000000030000720c */ /* 0x000fe40003f04270 */
[----:B------:R-:W-:-:S05]  /*2280*/  SHF.R.U32.HI R115, RZ, 0x7, R5 ;  /* 0x00000007ff737819 */ /* 0x000fca0000011605 */
[----:B------:R-:W-:-:S06]  /*2290*/  IMAD.MOV.U32 R24, RZ, RZ, R115 ;  /* 0x000000ffff187224 */ /* 0x000fcc00078e0073 */
[----:B------:R-:W-:-:S04]  /*22a0*/  @P0 VIADD R0, R0, 0x9f ;  /* 0x0000009f00000836 */ /* 0x000fc80000000000 */
[----:B------:R-:W-:-:S05]  /*22b0*/  @P0 IMAD.HI R0, R0, 0x66666667, RZ ;  /* 0x6666666700000827 */ /* 0x000fca00078e02ff */
[----:B------:R-:W-:-:S04]  /*22c0*/  @P0 SHF.R.U32.HI R3, RZ, 0x1f, R0 ;  /* 0x0000001fff030819 */ /* 0x000fc80000011600 */
[----:B------:R-:W-:Y:S02]  /*22d0*/  @P0 LEA.HI.SX32 R24, R0, R3, 0x1a ;  /* 0x0000000300180211 */ /* 0x000fe400078fd2ff */
[----:B------:R-:W-:Y:S02]  /*22e0*/  PLOP3.LUT P0, PT, PT, PT, PT, 0x80, 0x0 ;  /* 0x000000000000781c */ /* 0x000fe40003f0f070 */
[----:B------:R-:W-:-:S13]  /*22f0*/  ISETP.GT.AND P1, PT, R24, R115, PT ;  /* 0x000000731800720c */ /* 0x000fda0003f24270 */
[----:B------:R-:W-:Y:S05]  /*2300*/  @!P1 BRA `(.L_x_429) ;  /* 0x000000e800f89947 */ /* 0x000fea0003800000 */
[----:B------:R-:W-:Y:S01]  /*2310*/  IADD3 R0, R18, 0x24200, RZ ;  /* 0x0002420012007810 */ /* 0x000fe20007ffe0ff */
[----:B------:R-:W-:Y:S03]  /*2320*/  BSSY B6, `(.L_x_430) ;  /* 0x0000013000067945 */ /* 0x000fe60003800000 */
[----:B------:R-:W-:-:S13]  /*2330*/  LOP3.LUT P0, RZ, R0, 0x1bf, RZ, 0xc0, !PT ;  /* 0x000001bf00ff7812 */ /* 0x000fda000780c0ff */
[----:B------:R-:W-:Y:S05]  /*2340*/  @!P0 BRA `(.L_x_431) ;  /* 0x0000000000408947 */ /* 0x000fea0003800000 */
[----:B------:R-:W-:Y:S01]  /*2350*/  MOV R14, 0x0 ;  /* 0x00000000000e7802 */ /* 0x000fe20000000f00 */
[----:B------:R-:W-:Y:S01]  /*2360*/  ULDC.64 UR4, c[0x4][0xc0] ;  /* 0x0100300000047ab9 */ /* 0x000fe20000000a00 */
[----:B------:R-:W-:Y:S01]  /*2370*/  ULDC.64 UR6, c[0x4][0x20] ;  /* 0x0100080000067ab9 */ /* 0x000fe20000000a00 */
[----:B------:R-:W-:Y:S01]  /*2380*/  IMAD.U32 R4, RZ, RZ, UR4 ;  /* 0x00000004ff047e24 */ /* 0x000fe2000f8e00ff */
[----:B------:R-:W-:Y:S01]  /*2390*/  MOV R10, UR6 ;  /* 0x00000006000a7c02 */ /* 0x000fe20008000f00 */
[----:B------:R-:W-:Y:S01]  /*23a0*/  IMAD.U32 R5, RZ, RZ, UR5 ;  /* 0x00000005ff057e24 */ /* 0x000fe2000f8e00ff */
[----:B------:R-:W1:Y:S01]  /*23b0*/  LDC.64 R14, c[0x4][R14] ;  /* 0x010000000e0e7b82 */ /* 0x000e620000000a00 */
[----:B------:R-:W-:Y:S01]  /*23c0*/  ULDC.64 UR4, c[0x4][0xc8] ;  /* 0x0100320000047ab9 */ /* 0x000fe20000000a00 */
[----:B------:R-:W-:Y:S02]  /*23d0*/  IMAD.U32 R11, RZ, RZ, UR7 ;  /* 0x00000007ff0b7e24 */ /* 0x000fe4000f8e00ff */
[----:B0-----:R-:W-:-:S02]  /*23e0*/  IMAD.U32 R6, RZ, RZ, UR4 ;  /* 0x00000004ff067e24 */ /* 0x001fc4000f8e00ff */
[----:B------:R-:W-:Y:S02]  /*23f0*/  IMAD.U32 R7, RZ, RZ, UR5 ;  /* 0x00000005ff077e24 */ /* 0x000fe4000f8e00ff */
[----:B------:R-:W-:Y:S02]  /*2400*/  IMAD.MOV.U32 R8, RZ, RZ, 0x70 ;  /* 0x00000070ff087424 */ /* 0x000fe400078e00ff */
[----:B------:R-:W-:Y:S02]  /*2410*/  IMAD.MOV.U32 R12, RZ, RZ, 0x1 ;  /* 0x00000001ff0c7424 */ /* 0x000fe400078e00ff */
[----:B------:R-:W-:-:S07]  /*2420*/  IMAD.MOV.U32 R13, RZ, RZ, RZ ;  /* 0x000000ffff0d7224 */ /* 0x000fce00078e00ff */
[----:B------:R-:W-:-:S07]  /*2430*/  LEPC R20, `(.L_x_431) ;  /* 0x000000001014794e */ /* 0x000fce0000000000 */
[----:B-1---5:R-:W-:Y:S05]  /*2440*/  CALL.ABS.NOINC R14 ;  /* 0x000000000e007343 */ /* 0x022fea0003c00000 */
.L_x_431:
[----:B------:R-:W-:Y:S05]  /*2450*/  BSYNC B6 ;  /* 0x0000000000067941 */ /* 0x000fea0003800000 */
.L_x_430:
        /* <DEDUP_REMOVED lines=20> */
.L_x_433:
[----:B------:R-:W-:Y:S05]  /*25a0*/  BSYNC B6 ;  /* 0x0000000000067941 */ /* 0x000fea0003800000 */
.L_x_432:
[----:B------:R-:W2:Y:S01]  /*25b0*/  LDL R33, [R1+0x28] ;  /* 0x0000280001217983 */ /* 0x000ea20000100800 */
[----:B------:R-:W-:Y:S01]  /*25c0*/  ULDC.64 UR4, c[0x0][0x9f8] ;  /* 0x00027e0000047ab9 */ /* 0x000fe20000000a00 */
[----:B------:R-:W-:Y:S01]  /*25d0*/  MOV R0, R27 ;  /* 0x0000001b00007202 */ /* 0x000fe20000000f00 */
[----:B------:R-:W1:Y:S01]  /*25e0*/  LDC.64 R102, c[0x0][0x3f8] ;  /* 0x0000fe00ff667b82 */ /* 0x000e620000000a00 */
[----:B------:R-:W3:Y:S01]  /*25f0*/  LDL R14, [R1+0x2c] ;  /* 0x00002c00010e7983 */ /* 0x000ee20000100800 */
[----:B------:R-:W-:Y:S01]  /*2600*/  ISETP.NE.U32.AND P0, PT, RZ, UR4, PT ;  /* 0x00000004ff007c0c */ /* 0x000fe2000bf05070 */
[----:B------:R-:W-:Y:S02]  /*2610*/  IMAD.MOV.U32 R21, RZ, RZ, R26 ;  /* 0x000000ffff157224 */ /* 0x000fe400078e001a */
[----:B------:R-:W4:Y:S01]  /*2620*/  LDL R32, [R1+0x38] ;  /* 0x0000380001207983 */ /* 0x000f220000100800 */
[----:B------:R-:W-:Y:S02]  /*2630*/  ISETP.NE.AND.EX P0, PT, RZ, UR5, PT, P0 ;  /* 0x00000005ff007c0c */ /* 0x000fe4000bf05300 */
[----:B------:R-:W1:Y:S01]  /*2640*/  LDC R27, c[0x0][0x3f4] ;  /* 0x0000fd00ff1b7b82 */ /* 0x000e620000000800 */
[----:B------:R-:W4:Y:S04]  /*2650*/  LDL R31, [R1+0x30] ;  /* 0x00003000011f7983 */ /* 0x000f280000100800 */
[----:B------:R-:W4:Y:S01]  /*2660*/  LDL R15, [R1+0x3c] ;  /* 0x00003c00010f7983 */ /* 0x000f220000100800 */
[----:B------:R-:W0:Y:S05]  /*2670*/  S2R R20, SR_TID.X ;  /* 0x0000000000147919 */ /* 0x000e2a0000002100 */
[----:B------:R-:W-:-:S04]  /*2680*/  @P0 IADD3 R4, P1, R29, UR4, RZ ;  /* 0x000000041d040c10 */ /* 0x000fc8000ff3e0ff */
[----:B------:R-:W-:-:S05]  /*2690*/  @P0 IADD3.X R5, R28, UR5, RZ, P1, !PT ;  /* 0x000000051c050c10 */ /* 0x000fca0008ffe4ff */
[----:B------:R1:W4:Y:S01]  /*26a0*/  @P0 LDG.E R0, desc[UR50][R4.64] ;  /* 0x0000003204000981 */ /* 0x000322000c1e1900 */
[----:B------:R-:W-:Y:S01]  /*26b0*/  IMAD.IADD R118, R118, 0x1, R25 ;  /* 0x0000000176767824 */ /* 0x000fe200078e0219 */
[----:B0-----:R-:W-:Y:S01]  /*26c0*/  SHF.R.U32.HI R30, RZ, 0x7, R20 ;  /* 0x00000007ff1e7819 */ /* 0x001fe20000011614 */
[C---:B------:R-:W-:Y:S01]  /*26d0*/  VIADD R3, R20.reuse, 0xffffff80 ;  /* 0xffffff8014037836 */ /* 0x040fe20000000000 */
[C---:B------:R-:W-:Y:S01]  /*26e0*/  IADD3 R29, R20.reuse, -0x80, RZ ;  /* 0xffffff80141d7810 */ /* 0x040fe20007ffe0ff */
[----:B------:R-:W-:Y:S01]  /*26f0*/  VIADD R20, R20, 0xffffff80 ;  /* 0xffffff8014147836 */ /* 0x000fe20000000000 */
[----:B------:R-:W-:Y:S02]  /*2700*/  ISETP.NE.AND P6, PT, R30, 0x1, PT ;  /* 0x000000011e00780c */ /* 0x000fe40003fc5270 */
[----:B------:R-:W-:Y:S02]  /*2710*/  LEA.HI R6, R3, R3, RZ, 0x1 ;  /* 0x0000000303067211 */ /* 0x000fe400078f08ff */
[----:B------:R-:W-:-:S02]  /*2720*/  SHF.R.S32.HI R8, RZ, 0x1f, R3 ;  /* 0x0000001fff087819 */ /* 0x000fc40000011403 */
[----:B------:R-:W-:Y:S02]  /*2730*/  LOP3.LUT R6, R6, 0xfffffffe, RZ, 0xc0, !PT ;  /* 0xfffffffe06067812 */ /* 0x000fe400078ec0ff */
[----:B------:R-:W-:-:S03]  /*2740*/  LEA.HI R8, R8, R3, RZ, 0x2 ;  /* 0x0000000308087211 */ /* 0x000fc600078f10ff */
[----:B------:R-:W-:Y:S01]  /*2750*/  IMAD.IADD R109, R3, 0x1, -R6 ;  /* 0x00000001036d7824 */ /* 0x000fe200078e0a06 */
[--C-:B------:R-:W-:Y:S01]  /*2760*/  SHF.R.S32.HI R116, RZ, 0x2, R8.reuse ;  /* 0x00000002ff747819 */ /* 0x100fe20000011408 */
[----:B------:R-:W-:Y:S05]  /*2770*/  @!P6 WARPSYNC.ALL ;  /* 0x000000000000e948 */ /* 0x000fea0003800000 */
[----:B------:R-:W-:Y:S01]  /*2780*/  ULDC UR4, c[0x0][0x2f4] ;  /* 0x0000bd0000047ab9 */ /* 0x000fe20000000800 */
[----:B------:R-:W-:Y:S02]  /*2790*/  SHF.R.S32.HI R7, RZ, 0x1f, R8 ;  /* 0x0000001fff077819 */ /* 0x000fe40000011408 */
[----:B------:R-:W-:Y:S01]  /*27a0*/  ISETP.GE.AND P1, PT, R221, UR4, PT ;  /* 0x00000004dd007c0c */ /* 0x000fe2000bf26270 */
[----:B------:R-:W0:Y:S01]  /*27b0*/  LDC.64 R8, c[0x0][0x408] ;  /* 0x00010200ff087b82 */ /* 0x000e220000000a00 */
[----:B------:R-:W-:-:S02]  /*27c0*/  ISETP.GE.AND P0, PT, R16, UR4, PT ;  /* 0x0000000410007c0c */ /* 0x000fc4000bf06270 */
[----:B------:R-:W-:Y:S02]  /*27d0*/  SEL R3, RZ, 0xffffffff, P1 ;  /* 0xffffffffff037807 */ /* 0x000fe40000800000 */
[----:B------:R-:W-:Y:S02]  /*27e0*/  LEA.HI R7, R7, R116, RZ, 0x2 ;  /* 0x0000007407077211 */ /* 0x000fe400078f10ff */
[----:B-1----:R-:W-:Y:S01]  /*27f0*/  SEL R4, RZ, 0x1, P0 ;  /* 0x00000001ff047807 */ /* 0x002fe20000000000 */
[----:B------:R-:W-:Y:S01]  /*2800*/  IMAD.SHL.U32 R3, R3, 0x2, RZ ;  /* 0x0000000203037824 */ /* 0x000fe200078e00ff */
[----:B------:R-:W-:Y:S02]  /*2810*/  LOP3.LUT R7, R7, 0xfffffffc, RZ, 0xc0, !PT ;  /* 0xfffffffc07077812 */ /* 0x000fe400078ec0ff */
[----:B------:R-:W-:Y:S02]  /*2820*/  ISETP.GE.AND P0, PT, R222, UR4, PT ;  /* 0x00000004de007c0c */ /* 0x000fe4000bf06270 */
[----:B------:R-:W-:-:S02]  /*2830*/  ISETP.GE.AND P1, PT, R23, UR4, PT ;  /* 0x0000000417007c0c */ /* 0x000fc4000bf26270 */
[----:B------:R-:W-:Y:S01]  /*2840*/  LOP3.LUT R4, R3, 0x2, R4, 0xe2, !PT ;  /* 0x0000000203047812 */ /* 0x000fe200078ee204 */
[----:B------:R-:W-:Y:S01]  /*2850*/  IMAD.IADD R116, R116, 0x1, -R7 ;  /* 0x0000000174747824 */ /* 0x000fe200078e0a07 */
[----:B------:R-:W-:Y:S02]  /*2860*/  SEL R3, RZ, 0x4, P0 ;  /* 0x00000004ff037807 */ /* 0x000fe40000000000 */
[----:B------:R-:W-:Y:S02]  /*2870*/  SEL R5, RZ, 0x8, P1 ;  /* 0x00000008ff057807 */ /* 0x000fe40000800000 */
[----:B------:R-:W-:Y:S02]  /*2880*/  ISETP.GE.AND P0, PT, R22, UR4, PT ;  /* 0x0000000416007c0c */ /* 0x000fe4000bf06270 */
[----:B------:R-:W-:Y:S02]  /*2890*/  LEA.HI R20, R20, R29, RZ, 0x1 ;  /* 0x0000001d14147211 */ /* 0x000fe400078f08ff */
[----:B------:R-:W-:-:S02]  /*28a0*/  LOP3.LUT R3, R5, R4, R3, 0xfe, !PT ;  /* 0x0000000405037212 */ /* 0x000fc400078efe03 */
[----:B------:R-:W-:Y:S02]  /*28b0*/  SEL R4, RZ, 0x10, P0 ;  /* 0x00000010ff047807 */ /* 0x000fe40000000000 */
[----:B------:R-:W-:Y:S02]  /*28c0*/  LOP3.LUT P0, RZ, R116, 0x2, RZ, 0xc0, !PT ;  /* 0x0000000274ff7812 */ /* 0x000fe4000780c0ff */
[----:B------:R-:W-:-:S04]  /*28d0*/  SHF.R.S32.HI R20, RZ, 0x1, R20 ;  /* 0x00000001ff147819 */ /* 0x000fc80000011414 */
[----:B------:R-:W-:Y:S02]  /*28e0*/  SHF.R.S32.HI R7, RZ, 0x1f, R20 ;  /* 0x0000001fff077819 */ /* 0x000fe40000011414 */
[----:B------:R-:W-:Y:S02]  /*28f0*/  LOP3.LUT R28, R3, R4, RZ, 0xfc, !PT ;  /* 0x00000004031c7212 */ /* 0x000fe400078efcff */
[----:B------:R-:W-:Y:S01]  /*2900*/  LOP3.LUT R21, R21, 0xfffffffb, RZ, 0xc0, !PT ;  /* 0xfffffffb15157812 */ /* 0x000fe200078ec0ff */
[----:B0-----:R-:W-:Y:S01]  /*2910*/  IMAD R4, R7, R8, RZ ;  /* 0x0000000807047224 */ /* 0x001fe200078e02ff */
[----:B------:R-:W-:Y:S02]  /*2920*/  SHF.R.S32.HI R225, RZ, 0x1f, R224 ;  /* 0x0000001fffe17819 */ /* 0x000fe400000114e0 */
[----:B------:R-:W-:Y:S01]  /*2930*/  ISETP.GE.AND P1, PT, R221, R27, PT ;  /* 0x0000001bdd00720c */ /* 0x000fe20003f26270 */
[----:B------:R-:W-:Y:S01]  /*2940*/  IMAD R5, R20, R9, R4 ;  /* 0x0000000914057224 */ /* 0x000fe200078e0204 */
[----:B------:R-:W-:-:S02]  /*2950*/  @P0 LOP3.LUT R21, R21, 0x4, RZ, 0xfc, !PT ;  /* 0x0000000415150812 */ /* 0x000fc400078efcff */
[-C--:B------:R-:W-:Y:S01]  /*2960*/  ISETP.GE.AND P2, PT, R222, R27.reuse, PT ;  /* 0x0000001bde00720c */ /* 0x080fe20003f46270 */
[-C--:B------:R-:W-:Y:S01]  /*2970*/  IMAD.WIDE.U32 R98, R20, R8.reuse, R224 ;  /* 0x0000000814627225 */ /* 0x080fe200078e00e0 */
[----:B------:R-:W-:Y:S02]  /*2980*/  ISETP.GE.AND P0, PT, R16, R27, PT ;  /* 0x0000001b1000720c */ /* 0x000fe40003f06270 */
[C---:B------:R-:W-:Y:S01]  /*2990*/  SEL R4, R27.reuse, RZ, P1 ;  /* 0x000000ff1b047207 */ /* 0x040fe20000800000 */
[----:B------:R-:W-:Y:S01]  /*29a0*/  IMAD.WIDE.U32 R96, R20, R8, R16 ;  /* 0x0000000814607225 */ /* 0x000fe200078e0010 */
[----:B------:R-:W-:-:S03]  /*29b0*/  SEL R3, R27, RZ, P0 ;  /* 0x000000ff1b037207 */ /* 0x000fc60000000000 */
[----:B------:R-:W-:Y:S02]  /*29c0*/  IMAD.IADD R99, R99, 0x1, R5 ;  /* 0x0000000163637824 */ /* 0x000fe400078e0205 */
[----:B------:R-:W-:Y:S02]  /*29d0*/  IMAD.IADD R97, R5, 0x1, R97 ;  /* 0x0000000105617824 */ /* 0x000fe400078e0261 */
[----:B------:R-:W-:Y:S02]  /*29e0*/  IMAD R6, R7, R102, RZ ;  /* 0x0000006607067224 */ /* 0x000fe400078e02ff */
[----:B------:R-:W-:Y:S01]  /*29f0*/  IMAD.IADD R5, R221, 0x1, R4 ;  /* 0x00000001dd057824 */ /* 0x000fe200078e0204 */
[----:B------:R-:W-:Y:S01]  /*2a00*/  LOP3.LUT R21, R21, 0xfffffffe, RZ, 0xc0, !PT ;  /* 0xfffffffe15157812 */ /* 0x000fe200078ec0ff */
[----:B------:R-:W-:Y:S02]  /*2a10*/  IMAD.IADD R3, R16, 0x1, R3 ;  /* 0x0000000110037824 */ /* 0x000fe400078e0203 */
[----:B------:R-:W-:Y:S01]  /*2a20*/  IMAD R11, R20, R103, R6 ;  /* 0x00000067140b7224 */ /* 0x000fe200078e0206 */
[----:B------:R-:W-:-:S02]  /*2a30*/  SHF.R.S32.HI R6, RZ, 0x1f, R5 ;  /* 0x0000001fff067819 */ /* 0x000fc40000011405 */
[----:B------:R-:W-:Y:S02]  /*2a40*/  @P2 LOP3.LUT R21, R21, 0x1, RZ, 0xfc, !PT ;  /* 0x0000000115152812 */ /* 0x000fe400078efcff */
[----:B------:R-:W-:Y:S02]  /*2a50*/  SHF.R.S32.HI R4, RZ, 0x1f, R3 ;  /* 0x0000001fff047819 */ /* 0x000fe40000011403 */
[----:B------:R-:W-:Y:S02]  /*2a60*/  SEL R7, R27, RZ, P2 ;  /* 0x000000ff1b077207 */ /* 0x000fe40001000000 */
[CC--:B------:R-:W-:Y:S01]  /*2a70*/  LEA.HI R25, R6.reuse, R5.reuse, RZ, 0x4 ;  /* 0x0000000506197211 */ /* 0x0c0fe200078f20ff */
[----:B------:R0:W-:Y:S01]  /*2a80*/  STL [R1+0x8], R21 ;  /* 0x0000081501007387 */ /* 0x0001e20000100800 */
[----:B------:R-:W-:Y:S02]  /*2a90*/  LEA.HI R6, R6, R5, RZ, 0x6 ;  /* 0x0000000506067211 */ /* 0x000fe400078f30ff */
[----:B------:R-:W-:-:S02]  /*2aa0*/  IADD3 R12, R222, R7, RZ ;  /* 0x00000007de0c7210 */ /* 0x000fc40007ffe0ff */
[----:B------:R-:W-:Y:S02]  /*2ab0*/  SHF.R.S32.HI R7, RZ, 0x6, R6 ;  /* 0x00000006ff077819 */ /* 0x000fe40000011406 */
[CC--:B0-----:R-:W-:Y:S02]  /*2ac0*/  LEA.HI R21, R4.reuse, R3.reuse, RZ, 0x4 ;  /* 0x0000000304157211 */ /* 0x0c1fe400078f20ff */
[----:B------:R-:W-:Y:S01]  /*2ad0*/  LEA.HI R4, R4, R3, RZ, 0x6 ;  /* 0x0000000304047211 */ /* 0x000fe200078f30ff */
[----:B------:R-:W-:-:S03]  /*2ae0*/  IMAD.WIDE.U32 R104, R20, R102, R16 ;  /* 0x0000006614687225 */ /* 0x000fc600078e0010 */
[----:B------:R-:W-:Y:S01]  /*2af0*/  SHF.R.S32.HI R5, RZ, 0x6, R4 ;  /* 0x00000006ff057819 */ /* 0x000fe20000011404 */
[----:B------:R-:W-:Y:S01]  /*2b00*/  IMAD.WIDE.U32 R106, R20, R102, R224 ;  /* 0x00000066146a7225 */ /* 0x000fe200078e00e0 */
[----:B------:R-:W-:Y:S02]  /*2b10*/  IADD3 R105, R11, R105, RZ ;  /* 0x000000690b697210 */ /* 0x000fe40007ffe0ff */
[----:B------:R-:W-:Y:S01]  /*2b20*/  SHF.R.S32.HI R13, RZ, 0x1f, R12 ;  /* 0x0000001fff0d7819 */ /* 0x000fe2000001140c */
[----:B------:R-:W-:-:S03]  /*2b30*/  IMAD.IADD R107, R107, 0x1, R11 ;  /* 0x000000016b6b7824 */ /* 0x000fc600078e020b */
[CC--:B------:R-:W-:Y:S02]  /*2b40*/  LEA.HI R26, R13.reuse, R12.reuse, RZ, 0x4 ;  /* 0x0000000c0d1a7211 */ /* 0x0c0fe400078f20ff */
[----:B------:R-:W-:Y:S01]  /*2b50*/  LEA.HI R12, R13, R12, RZ, 0x6 ;  /* 0x0000000c0d0c7211 */ /* 0x000fe200078f30ff */
[----:B------:R-:W-:-:S03]  /*2b60*/  IMAD.WIDE.U32 R100, R8, 0xa0, RZ ;  /* 0x000000a008647825 */ /* 0x000fc600078e00ff */
[----:B------:R-:W-:Y:S02]  /*2b70*/  SHF.R.S32.HI R12, RZ, 0x6, R12 ;  /* 0x00000006ff0c7819 */ /* 0x000fe4000001140c */
[----:B------:R-:W-:Y:S01]  /*2b80*/  ISETP.GE.AND P2, PT, R220, UR4, PT ;  /* 0x00000004dc007c0c */ /* 0x000fe2000bf46270 */
[----:B------:R-:W-:Y:S01]  /*2b90*/  IMAD R121, R103, 0xa0, RZ ;  /* 0x000000a067797824 */ /* 0x000fe200078e02ff */
[----:B------:R-:W-:Y:S01]  /*2ba0*/  SHF.R.S32.HI R112, RZ, 0x4, R21 ;  /* 0x00000004ff707819 */ /* 0x000fe20000011415 */
[CC--:B-----5:R-:W-:Y:S01]  /*2bb0*/  IMAD.WIDE.U32 R106, R130.reuse, R102.reuse, R106 ;  /* 0x00000066826a7225 */ /* 0x0e0fe200078e006a */
[----:B------:R-:W-:Y:S02]  /*2bc0*/  SHF.R.S32.HI R111, RZ, 0x4, R25 ;  /* 0x00000004ff6f7819 */ /* 0x000fe40000011419 */
[----:B------:R-:W-:Y:S01]  /*2bd0*/  SHF.R.S32.HI R110, RZ, 0x4, R26 ;  /* 0x00000004ff6e7819 */ /* 0x000fe2000001141a */
[----:B------:R-:W-:Y:S01]  /*2be0*/  IMAD.WIDE.U32 R104, R130, R102, R104 ;  /* 0x0000006682687225 */ /* 0x000fe200078e0068 */
[----:B------:R-:W-:-:S03]  /*2bf0*/  SHF.L.U32 R114, R27, 0x1, RZ ;  /* 0x000000011b727819 */ /* 0x000fc600000006ff */
[----:B------:R-:W-:-:S04]  /*2c00*/  IMAD.WIDE.U32 R98, R130, R8, R98 ;  /* 0x0000000882627225 */ /* 0x000fc800078e0062 */
[----:B------:R-:W-:-:S04]  /*2c10*/  IMAD.WIDE.U32 R96, R130, R8, R96 ;  /* 0x0000000882607225 */ /* 0x000fc800078e0060 */
[----:B------:R-:W-:Y:S02]  /*2c20*/  VIADD R138, R30, 0x8 ;  /* 0x000000081e8a7836 */ /* 0x000fe40000000000 */
[----:B------:R-:W-:Y:S01]  /*2c30*/  IMAD R109, R109, 0x80, R20 ;  /* 0x000000806d6d7824 */ /* 0x000fe200078e0214 */
[C---:B--2---:R-:W-:Y:S02]  /*2c40*/  LOP3.LUT R6, R33.reuse, 0x30, R25, 0xf8, !PT ;  /* 0x0000003021067812 */ /* 0x044fe400078ef819 */
[--C-:B------:R-:W-:Y:S02]  /*2c50*/  LOP3.LUT R4, R33, 0x30, R21.reuse, 0xf8, !PT ;  /* 0x0000003021047812 */ /* 0x100fe400078ef815 */
[----:B---3--:R-:W-:Y:S02]  /*2c60*/  LOP3.LUT R6, R6, R14, RZ, 0x3c, !PT ;  /* 0x0000000e06067212 */ /* 0x008fe400078e3cff */
[----:B----4-:R-:W-:Y:S02]  /*2c70*/  SHF.R.U32.HI R3, RZ, 0x3, R32 ;  /* 0x00000003ff037819 */ /* 0x010fe40000011620 */
[----:B------:R-:W-:Y:S01]  /*2c80*/  LOP3.LUT R10, R32, 0x30, R21, 0xf8, !PT ;  /* 0x00000030200a7812 */ /* 0x000fe200078ef815 */
[----:B------:R-:W-:-:S02]  /*2c90*/  IMAD R127, R7, 0x2800, R31 ;  /* 0x00002800077f7824 */ /* 0x000fc400078e021f */
[C---:B------:R-:W-:Y:S02]  /*2ca0*/  IMAD R128, R5.reuse, 0x2800, R31 ;  /* 0x0000280005807824 */ /* 0x040fe400078e021f */
[----:B------:R-:W-:Y:S01]  /*2cb0*/  IMAD R126, R5, 0x2800, R15 ;  /* 0x00002800057e7824 */ /* 0x000fe200078e020f */
[----:B------:R-:W-:Y:S01]  /*2cc0*/  LOP3.LUT R5, R4, R14, RZ, 0x3c, !PT ;  /* 0x0000000e04057212 */ /* 0x000fe200078e3cff */
[----:B------:R-:W-:Y:S01]  /*2cd0*/  IMAD.IADD R127, R127, 0x1, R6 ;  /* 0x000000017f7f7824 */ /* 0x000fe200078e0206 */
[-C--:B------:R-:W-:Y:S02]  /*2ce0*/  LOP3.LUT R11, R10, R3.reuse, RZ, 0x3c, !PT ;  /* 0x000000030a0b7212 */ /* 0x080fe400078e3cff */
[----:B------:R-:W-:Y:S01]  /*2cf0*/  LOP3.LUT R6, R32, 0x30, R25, 0xf8, !PT ;  /* 0x0000003020067812 */ /* 0x000fe200078ef819 */
[----:B------:R-:W-:Y:S02]  /*2d00*/  IMAD.IADD R128, R128, 0x1, R5 ;  /* 0x0000000180807824 */ /* 0x000fe400078e0205 */
[----:B------:R-:W-:Y:S01]  /*2d10*/  IMAD.IADD R126, R126, 0x1, R11 ;  /* 0x000000017e7e7824 */ /* 0x000fe200078e020b */
[----:B------:R-:W-:Y:S01]  /*2d20*/  LOP3.LUT R5, R6, R3, RZ, 0x3c, !PT ;  /* 0x0000000306057212 */ /* 0x000fe200078e3cff */
[----:B------:R-:W-:Y:S01]  /*2d30*/  IMAD R124, R7, 0x2800, R15 ;  /* 0x00002800077c7824 */ /* 0x000fe200078e020f */
[----:B------:R-:W-:-:S02]  /*2d40*/  SHF.R.S32.HI R11, RZ, 0x1f, R130 ;  /* 0x0000001fff0b7819 */ /* 0x000fc40000011482 */
[--C-:B------:R-:W-:Y:S01]  /*2d50*/  LOP3.LUT R4, R33, 0x30, R26.reuse, 0xf8, !PT ;  /* 0x0000003021047812 */ /* 0x100fe200078ef81a */
[----:B------:R-:W-:Y:S02]  /*2d60*/  IMAD.IADD R124, R124, 0x1, R5 ;  /* 0x000000017c7c7824 */ /* 0x000fe400078e0205 */
[C---:B------:R-:W-:Y:S02]  /*2d70*/  IMAD R5, R11.reuse, R102, RZ ;  /* 0x000000660b057224 */ /* 0x040fe400078e02ff */
[----:B------:R-:W-:Y:S02]  /*2d80*/  IMAD R6, R11, R8, RZ ;  /* 0x000000080b067224 */ /* 0x000fe400078e02ff */
[----:B------:R-:W-:Y:S01]  /*2d90*/  IMAD R11, R9, 0xa0, RZ ;  /* 0x000000a0090b7824 */ /* 0x000fe200078e02ff */
[----:B------:R-:W-:Y:S01]  /*2da0*/  LOP3.LUT R10, R32, 0x30, R26, 0xf8, !PT ;  /* 0x00000030200a7812 */ /* 0x000fe200078ef81a */
[----:B------:R-:W-:Y:S01]  /*2db0*/  IMAD R125, R12, 0x2800, R31 ;  /* 0x000028000c7d7824 */ /* 0x000fe200078e021f */
[----:B------:R-:W-:Y:S01]  /*2dc0*/  LOP3.LUT R4, R4, R14, RZ, 0x3c, !PT ;  /* 0x0000000e04047212 */ /* 0x000fe200078e3cff */
[----:B------:R-:W-:Y:S01]  /*2dd0*/  IMAD.IADD R122, R101, 0x1, R11 ;  /* 0x00000001657a7824 */ /* 0x000fe200078e020b */
[----:B------:R-:W-:Y:S01]  /*2de0*/  SEL R11, RZ, 0x20, P2 ;  /* 0x00000020ff0b7807 */ /* 0x000fe20001000000 */
[----:B------:R-:W-:Y:S01]  /*2df0*/  IMAD R13, R130, R103, R5 ;  /* 0x00000067820d7224 */ /* 0x000fe200078e0205 */
[----:B------:R-:W-:Y:S01]  /*2e00*/  LOP3.LUT R10, R10, R3, RZ, 0x3c, !PT ;  /* 0x000000030a0a7212 */ /* 0x000fe200078e3cff */
[----:B------:R-:W-:Y:S01]  /*2e10*/  IMAD R123, R12, 0x2800, R15 ;  /* 0x000028000c7b7824 */ /* 0x000fe200078e020f */
[----:B------:R-:W-:Y:S01]  /*2e20*/  IADD3 R125, R125, R4, RZ ;  /* 0x000000047d7d7210 */ /* 0x000fe20007ffe0ff */
[C---:B------:R-:W-:Y:S01]  /*2e30*/  IMAD.SHL.U32 R5, R102.reuse, 0x80, RZ ;  /* 0x0000008066057824 */ /* 0x040fe200078e00ff */
[C---:B------:R-:W-:Y:S01]  /*2e40*/  SHF.L.U64.HI R4, R102.reuse, 0x7, R103 ;  /* 0x0000000766047819 */ /* 0x040fe20000010267 */
[----:B------:R-:W-:Y:S01]  /*2e50*/  IMAD.WIDE.U32 R102, R102, 0xa0, RZ ;  /* 0x000000a066667825 */ /* 0x000fe200078e00ff */
[----:B------:R-:W-:-:S02]  /*2e60*/  LOP3.LUT R21, R21, 0xfffffff0, RZ, 0xc0, !PT ;  /* 0xfffffff015157812 */ /* 0x000fc400078ec0ff */
[----:B------:R-:W-:Y:S01]  /*2e70*/  LOP3.LUT R25, R25, 0xfffffff0, RZ, 0xc0, !PT ;  /* 0xfffffff019197812 */ /* 0x000fe200078ec0ff */
[----:B------:R-:W-:Y:S01]  /*2e80*/  IMAD R15, R130, R9, R6 ;  /* 0x00000009820f7224 */ /* 0x000fe200078e0206 */
[----:B------:R-:W-:Y:S02]  /*2e90*/  LOP3.LUT R26, R26, 0xfffffff0, RZ, 0xc0, !PT ;  /* 0xfffffff01a1a7812 */ /* 0x000fe400078ec0ff */
[----:B------:R-:W-:Y:S01]  /*2ea0*/  LOP3.LUT R11, R28, R11, RZ, 0xfc, !PT ;  /* 0x0000000b1c0b7212 */ /* 0x000fe200078efcff */
[----:B------:R-:W-:Y:S01]  /*2eb0*/  IMAD.IADD R123, R123, 0x1, R10 ;  /* 0x000000017b7b7824 */ /* 0x000fe200078e020a */
[C---:B------:R-:W-:Y:S01]  /*2ec0*/  SHF.L.U64.HI R6, R8.reuse, 0x7, R9 ;  /* 0x0000000708067819 */ /* 0x040fe20000010209 */
[----:B------:R-:W-:Y:S01]  /*2ed0*/  IMAD.SHL.U32 R7, R8, 0x80, RZ ;  /* 0x0000008008077824 */ /* 0x000fe200078e00ff */
[----:B------:R-:W-:Y:S01]  /*2ee0*/  IADD3 R9, R13, R105, RZ ;  /* 0x000000690d097210 */ /* 0x000fe20007ffe0ff */
[----:B------:R-:W-:Y:S01]  /*2ef0*/  IMAD.IADD R121, R103, 0x1, R121 ;  /* 0x0000000167797824 */ /* 0x000fe200078e0279 */
[----:B------:R-:W-:Y:S01]  /*2f00*/  SHF.R.S32.HI R117, RZ, 0x1f, R0 ;  /* 0x0000001fff757819 */ /* 0x000fe20000011400 */
[----:B------:R-:W-:Y:S01]  /*2f10*/  IMAD.IADD R8, R107, 0x1, R13 ;  /* 0x000000016b087824 */ /* 0x000fe200078e020d */
[----:B------:R-:W-:Y:S01]  /*2f20*/  SHF.R.S32.HI R108, RZ, 0x1f, R21 ;  /* 0x0000001fff6c7819 */ /* 0x000fe20000011415 */
[----:B------:R-:W-:Y:S01]  /*2f30*/  IMAD.IADD R10, R99, 0x1, R15 ;  /* 0x00000001630a7824 */ /* 0x000fe200078e020f */
[----:B------:R-:W-:Y:S01]  /*2f40*/  SHF.R.S32.HI R95, RZ, 0x1f, R25 ;  /* 0x0000001fff5f7819 */ /* 0x000fe20000011419 */
[----:B------:R-:W-:Y:S01]  /*2f50*/  IMAD.IADD R20, R15, 0x1, R97 ;  /* 0x000000010f147824 */ /* 0x000fe200078e0261 */
[----:B------:R-:W-:-:S02]  /*2f60*/  SHF.R.S32.HI R27, RZ, 0x1f, R26 ;  /* 0x0000001fff1b7819 */ /* 0x000fc4000001141a */
[----:B------:R-:W-:Y:S02]  /*2f70*/  LOP3.LUT R28, R28, 0x1, RZ, 0xc0, !PT ;  /* 0x000000011c1c7812 */ /* 0x000fe400078ec0ff */
[C---:B------:R-:W-:Y:S02]  /*2f80*/  LOP3.LUT R29, R11.reuse, 0x2, RZ, 0xc0, !PT ;  /* 0x000000020b1d7812 */ /* 0x040fe400078ec0ff */
[C---:B------:R-:W-:Y:S02]  /*2f90*/  LOP3.LUT R30, R11.reuse, 0x4, RZ, 0xc0, !PT ;  /* 0x000000040b1e7812 */ /* 0x040fe400078ec0ff */
[C---:B------:R-:W-:Y:S02]  /*2fa0*/  LOP3.LUT R31, R11.reuse, 0x8, RZ, 0xc0, !PT ;  /* 0x000000080b1f7812 */ /* 0x040fe400078ec0ff */
[C---:B------:R-:W-:Y:S02]  /*2fb0*/  LOP3.LUT R32, R11.reuse, 0x10, RZ, 0xc0, !PT ;  /* 0x000000100b207812 */ /* 0x040fe400078ec0ff */
[----:B------:R-:W-:Y:S01]  /*2fc0*/  LOP3.LUT R33, R11, 0x20, RZ, 0xc0, !PT ;  /* 0x000000200b217812 */ /* 0x000fe200078ec0ff */
[----:B------:R-:W-:Y:S06]  /*2fd0*/  @!P6 BAR.SYNC.DEFER_BLOCKING 0x9, 0x100 ;  /* 0x024400000000eb1d */ /* 0x000fec0000010000 */
.L_x_539:
[----:B------:R-:W2:Y:S01]  /*2fe0*/  LDL R40, [R1+0x48] ;  /* 0x0000480001287983 */ /* 0x000ea20000100800 */
[----:B0-----:R-:W0:Y:S03]  /*2ff0*/  LDC R36, c[0x0][0x430] ;  /* 0x00010c00ff247b82 */ /* 0x001e260000000800 */
[----:B------:R-:W3:Y:S01]  /*3000*/  LDL.LU R38, [R1+0x8] ;  /* 0x0000080001267983 */ /* 0x000ee20000300800 */
[----:B------:R-:W-:-:S04]  /*3010*/  VIADD R24, R24, 0xffffffff ;  /* 0xffffffff18187836 */ /* 0x000fc80000000000 */
[----:B------:R-:W-:Y:S01]  /*3020*/  IMAD R15, R24, 0xa0, R109 ;  /* 0x000000a0180f7824 */ /* 0x000fe200078e026d */
[----:B------:R-:W1:Y:S03]  /*3030*/  LDC R113, c[0x0][0x3f4] ;  /* 0x0000fd00ff717b82 */ /* 0x000e660000000800 */
[----:B------:R-:W-:-:S05]  /*3040*/  IMAD.IADD R39, R118, 0x1, R15 ;  /* 0x0000000176277824 */ /* 0x000fca00078e020f */
[----:B------:R-:W-:Y:S02]  /*3050*/  MOV R11, R39 ;  /* 0x00000027000b7202 */ /* 0x000fe40000000f00 */
[----:B0-----:R-:W-:-:S13]  /*3060*/  ISETP.NE.AND P2, PT, R36, 0x1, PT ;  /* 0x000000012400780c */ /* 0x001fda0003f45270 */
[----:B------:R-:W0:Y:S08]  /*3070*/  @P2 LDC R12, c[0x0][0x434] ;  /* 0x00010d00ff0c2b82 */ /* 0x000e300000000800 */
[----:B----4-:R-:W4:Y:S01]  /*3080*/  @P2 LDC R13, c[0x0][0x438] ;  /* 0x00010e00ff0d2b82 */ /* 0x010f220000000800 */
[----:B0-----:R-:W-:-:S05]  /*3090*/  @P2 IMAD.HI.U32 R12, R39, R12, RZ ;  /* 0x0000000c270c2227 */ /* 0x001fca00078e00ff */
[----:B----4-:R-:W-:Y:S02]  /*30a0*/  @P2 SHF.R.U32.HI R11, RZ, R13, R12 ;  /* 0x0000000dff0b2219 */ /* 0x010fe4000001160c */
[----:B------:R-:W-:-:S04]  /*30b0*/  ISETP.GE.AND P2, PT, R15, R2, PT ;  /* 0x000000020f00720c */ /* 0x000fc80003f46270 */
[----:B------:R-:W-:-:S13]  /*30c0*/  ISETP.GT.OR P2, PT, R109, 0x9f, P2 ;  /* 0x0000009f6d00780c */ /* 0x000fda0001744670 */
[----:B------:R-:W0:Y:S01]  /*30d0*/  @!P2 LDC.64 R14, c[0x0][0x428] ;  /* 0x00010a00ff0eab82 */ /* 0x000e220000000a00 */
[----:B------:R-:W-:-:S07]  /*30e0*/  @!P2 SHF.R.S32.HI R35, RZ, 0x1f, R11 ;  /* 0x0000001fff23a819 */ /* 0x000fce000001140b */
[----:B------:R-:W4:Y:S01]  /*30f0*/  @!P2 LDC.64 R12, c[0x0][0x418] ;  /* 0x00010600ff0cab82 */ /* 0x000f220000000a00 */
[----:B0-----:R-:W-:-:S04]  /*3100*/  @!P2 IMAD R34, R117, R14, RZ ;  /* 0x0000000e7522a224 */ /* 0x001fc800078e02ff */
[----:B------:R-:W-:Y:S02]  /*3110*/  @!P2 IMAD R37, R0, R15, R34 ;  /* 0x0000000f0025a224 */ /* 0x000fe400078e0222 */
[----:B------:R-:W-:-:S04]  /*3120*/  @!P2 IMAD.MOV.U32 R34, RZ, RZ, R11 ;  /* 0x000000ffff22a224 */ /* 0x000fc800078e000b */
[----:B------:R-:W-:-:S04]  /*3130*/  @!P2 IMAD.WIDE.U32 R14, R0, R14, R34 ;  /* 0x0000000e000ea225 */ /* 0x000fc800078e0022 */
[----:B------:R-:W-:Y:S01]  /*3140*/  @!P2 IMAD.IADD R15, R15, 0x1, R37 ;  /* 0x000000010f0fa824 */ /* 0x000fe200078e0225 */
[----:B----4-:R-:W-:Y:S01]  /*3150*/  @!P2 LEA R12, P3, R14, R12, 0x2 ;  /* 0x0000000c0e0ca211 */ /* 0x010fe200078610ff */
[----:B------:R-:W-:-:S03]  /*3160*/  IMAD.MOV.U32 R34, RZ, RZ, RZ ;  /* 0x000000ffff227224 */ /* 0x000fc600078e00ff */
[----:B------:R-:W-:-:S05]  /*3170*/  @!P2 LEA.HI.X R13, R14, R13, R15, 0x2, P3 ;  /* 0x0000000d0e0da211 */ /* 0x000fca00018f140f */
[----:B-----5:R0:W5:Y:S01]  /*3180*/  @!P2 LDG.E R34, desc[UR50][R12.64] ;  /* 0x000000320c22a981 */ /* 0x020162000c1e1900 */
[----:B------:R-:W-:Y:S01]  /*3190*/  ISETP.GT.AND P2, PT, R24, R115, PT ;  /* 0x000000731800720c */ /* 0x000fe20003f44270 */
[----:B------:R-:W-:Y:S01]  /*31a0*/  IMAD.MOV R35, RZ, RZ, -R11 ;  /* 0x000000ffff237224 */ /* 0x000fe200078e0a0b */
[----:B------:R-:W-:Y:S01]  /*31b0*/  LOP3.LUT P4, RZ, R116, 0x2, RZ, 0xc0, !PT ;  /* 0x0000000274ff7812 */ /* 0x000fe2000788c0ff */
[----:B------:R-:W-:Y:S05]  /*31c0*/  YIELD ;  /* 0x0000000000007946 */ /* 0x000fea0003800000 */
[----:B------:R-:W-:Y:S01]  /*31d0*/  BSSY B0, `(.L_x_434) ;  /* 0x0000d3f000007945 */ /* 0x000fe20003800000 */
[----:B------:R-:W-:-:S02]  /*31e0*/  IMAD R35, R36, R35, R39 ;  /* 0x0000002324237224 */ /* 0x000fc400078e0227 */
[----:B--2---:R-:W-:Y:S01]  /*31f0*/  IMAD R11, R19, 0x7800, R40 ;  /* 0x00007800130b7824 */ /* 0x004fe200078e0228 */
[----:B---3--:R-:W-:-:S03]  /*3200*/  LOP3.LUT R38, R38, 0xfffffffd, RZ, 0xc0, !PT ;  /* 0xfffffffd26267812 */ /* 0x008fc600078ec0ff */
[----:B------:R-:W-:Y:S01]  /*3210*/  IMAD.IADD R88, R18, 0x1, R11 ;  /* 0x0000000112587824 */ /* 0x000fe200078e020b */
[C---:B------:R-:W-:Y:S01]  /*3220*/  IADD3 R89, R11.reuse, 0x20, RZ ;  /* 0x000000200b597810 */ /* 0x040fe20007ffe0ff */
[----:B------:R-:W-:Y:S01]  /*3230*/  @P4 VIADD R89, R11, 0xffffffe0 ;  /* 0xffffffe00b594836 */ /* 0x000fe20000000000 */
[----:B------:R-:W-:Y:S02]  /*3240*/  @P2 LOP3.LUT R38, R38, 0x2, RZ, 0xfc, !PT ;  /* 0x0000000226262812 */ /* 0x000fe400078efcff */
[----:B-1----:R-:W-:Y:S01]  /*3250*/  ISETP.GE.AND P2, PT, R113, 0x1, PT ;  /* 0x000000017100780c */ /* 0x002fe20003f46270 */
[----:B------:R-:W-:Y:S02]  /*3260*/  IMAD.IADD R89, R18, 0x1, R89 ;  /* 0x0000000112597824 */ /* 0x000fe400078e0259 */
[----:B------:R0:W-:Y:S10]  /*3270*/  STL [R1+0x8], R38 ;  /* 0x0000082601007387 */ /* 0x0001f40000100800 */
[----:B0-----:R-:W-:Y:S05]  /*3280*/  @!P2 BRA `(.L_x_435) ;  /* 0x000000c800f0a947 */ /* 0x001fea0003800000 */
[----:B------:R-:W-:Y:S01]  /*3290*/  SHF.R.S32.HI R90, RZ, 0x1f, R35 ;  /* 0x0000001fff5a7819 */ /* 0x000fe20000011423 */
[----:B------:R-:W-:Y:S01]  /*32a0*/  ULDC.64 UR4, c[0x0][0x300] ;  /* 0x0000c00000047ab9 */ /* 0x000fe20000000a00 */
[----:B-----5:R-:W-:Y:S01]  /*32b0*/  SHF.R.S32.HI R91, RZ, 0x1f, R34 ;  /* 0x0000001fff5b7819 */ /* 0x020fe20000011422 */
[----:B------:R-:W-:Y:S01]  /*32c0*/  IMAD.WIDE.U32 R12, R35, UR4, RZ ;  /* 0x00000004230c7c25 */ /* 0x000fe2000f8e00ff */
[----:B------:R-:W-:-:S03]  /*32d0*/  ULDC.64 UR6, c[0x0][0x2e8] ;  /* 0x0000ba0000067ab9 */ /* 0x000fc60000000a00 */
[----:B------:R-:W-:Y:S02]  /*32e0*/  IMAD R14, R90, UR4, RZ ;  /* 0x000000045a0e7c24 */ /* 0x000fe4000f8e02ff */
[----:B------:R-:W-:Y:S02]  /*32f0*/  IMAD R92, R24, -0xa0, R2 ;  /* 0xffffff60185c7824 */ /* 0x000fe400078e0202 */
[----:B------:R-:W-:Y:S01]  /*3300*/  IMAD R11, R35, UR5, R14 ;  /* 0x00000005230b7c24 */ /* 0x000fe2000f8e020e */
[----:B------:R-:W-:Y:S02]  /*3310*/  ULDC.64 UR4, c[0x0][0x310] ;  /* 0x0000c40000047ab9 */ /* 0x000fe40000000a00 */
[----:B------:R-:W-:Y:S01]  /*3320*/  IMAD R15, R91, UR4, RZ ;  /* 0x000000045b0f7c24 */ /* 0x000fe2000f8e02ff */
[----:B------:R-:W-:Y:S01]  /*3330*/  VIMNMX R92, R92, 0xa0, PT ;  /* 0x000000a05c5c7848 */ /* 0x000fe20003fe0100 */
[----:B------:R-:W-:Y:S01]  /*3340*/  IMAD.IADD R13, R13, 0x1, R11 ;  /* 0x000000010d0d7824 */ /* 0x000fe200078e020b */
[----:B------:R-:W-:Y:S01]  /*3350*/  SHF.R.S32.HI R11, RZ, 0x1f, R24 ;  /* 0x0000001fff0b7819 */ /* 0x000fe20000011418 */
[----:B------:R-:W-:-:S02]  /*3360*/  IMAD R15, R34, UR5, R15 ;  /* 0x00000005220f7c24 */ /* 0x000fc4000f8e020f */
[----:B------:R-:W-:Y:S01]  /*3370*/  IMAD.WIDE.U32 R12, R34, UR4, R12 ;  /* 0x00000004220c7c25 */ /* 0x000fe2000f8e000c */
[----:B------:R-:W-:-:S04]  /*3380*/  ULDC.64 UR4, c[0x0][0x308] ;  /* 0x0000c20000047ab9 */ /* 0x000fc80000000a00 */
[----:B------:R-:W-:Y:S01]  /*3390*/  IADD3 R13, R13, R15, RZ ;  /* 0x0000000f0d0d7210 */ /* 0x000fe20007ffe0ff */
[----:B------:R-:W-:-:S04]  /*33a0*/  IMAD.WIDE.U32 R14, R102, R24, RZ ;  /* 0x00000018660e7225 */ /* 0x000fc800078e00ff */
[----:B------:R-:W-:Y:S01]  /*33b0*/  IMAD.WIDE.U32 R12, R223, UR4, R12 ;  /* 0x00000004df0c7c25 */ /* 0x000fe2000f8e000c */
[----:B------:R-:W-:-:S03]  /*33c0*/  ULDC.U8 UR4, c[0x0][0x410] ;  /* 0x0001040000047ab9 */ /* 0x000fc60000000000 */
[----:B------:R-:W-:Y:S01]  /*33d0*/  IMAD R119, R223, UR5, R13 ;  /* 0x00000005df777c24 */ /* 0x000fe2000f8e020d */
[----:B------:R-:W-:Y:S01]  /*33e0*/  IADD3 R120, P2, R12, UR6, RZ ;  /* 0x000000060c787c10 */ /* 0x000fe2000ff5e0ff */
[-C--:B------:R-:W-:Y:S02]  /*33f0*/  IMAD R12, R121, R24.reuse, RZ ;  /* 0x00000018790c7224 */ /* 0x080fe400078e02ff */
[----:B------:R-:W-:Y:S01]  /*3400*/  IMAD R13, R122, R24, RZ ;  /* 0x000000187a0d7224 */ /* 0x000fe200078e02ff */
[----:B------:R-:W-:Y:S01]  /*3410*/  IADD3.X R119, R119, UR7, RZ, P2, !PT ;  /* 0x0000000777777c10 */ /* 0x000fe200097fe4ff */
[C---:B------:R-:W-:Y:S01]  /*3420*/  IMAD R37, R11.reuse, R102, R12 ;  /* 0x000000660b257224 */ /* 0x040fe200078e020c */
[----:B------:R-:W-:Y:S01]  /*3430*/  ISETP.NE.AND P2, PT, RZ, UR4, PT ;  /* 0x00000004ff007c0c */ /* 0x000fe2000bf45270 */
[----:B------:R-:W-:Y:S02]  /*3440*/  IMAD R39, R11, R100, R13 ;  /* 0x000000640b277224 */ /* 0x000fe400078e020d */
[----:B------:R-:W-:-:S04]  /*3450*/  IMAD.WIDE.U32 R12, R100, R24, RZ ;  /* 0x00000018640c7225 */ /* 0x000fc800078e00ff */
[----:B------:R-:W-:Y:S02]  /*3460*/  IMAD.IADD R11, R15, 0x1, R37 ;  /* 0x000000010f0b7824 */ /* 0x000fe400078e0225 */
[----:B------:R-:W-:-:S04]  /*3470*/  IMAD.IADD R86, R13, 0x1, R39 ;  /* 0x000000010d567824 */ /* 0x000fc800078e0227 */
[----:B------:R-:W-:Y:S05]  /*3480*/  @!P2 BRA `(.L_x_436) ;  /* 0x0000006000d0a947 */ /* 0x000fea0003800000 */
[----:B------:R0:W5:Y:S04]  /*3490*/  LDL R94, [R1+0x10] ;  /* 0x00001000015e7983 */ /* 0x0001680000100800 */
[----:B------:R0:W5:Y:S04]  /*34a0*/  LDL R93, [R1+0x18] ;  /* 0x00001800015d7983 */ /* 0x0001680000100800 */
[----:B------:R0:W5:Y:S01]  /*34b0*/  LDL R87, [R1+0x1c] ;  /* 0x00001c0001577983 */ /* 0x0001620000100800 */
[----:B------:R-:W-:Y:S01]  /*34c0*/  BSSY B1, `(.L_x_437) ;  /* 0x0000046000017945 */ /* 0x000fe20003800000 */
[----:B------:R-:W-:-:S02]  /*34d0*/  CS2R R36, SRZ ;  /* 0x0000000000247805 */ /* 0x000fc4000001ff00 */
[----:B------:R-:W-:Y:S01]  /*34e0*/  CS2R R60, SRZ ;  /* 0x00000000003c7805 */ /* 0x000fe2000001ff00 */
[----:B------:R-:W1:Y:S01]  /*34f0*/  S2R R50, SR_TID.X ;  /* 0x0000000000327919 */ /* 0x000e620000002100 */
        /* <DEDUP_REMOVED lines=20> */
[----:B------:R-:W-:Y:S01]  /*3640*/  CS2R R58, SRZ ;  /* 0x00000000003a7805 */ /* 0x000fe2000001ff00 */
[C---:B-1----:R-:W-:Y:S02]  /*3650*/  VIADD R85, R50.reuse, 0xffffff80 ;  /* 0xffffff8032557836 */ /* 0x042fe40000000000 */
[----:B------:R-:W-:Y:S01]  /*3660*/  VIADD R84, R50, 0xffffff80 ;  /* 0xffffff8032547836 */ /* 0x000fe20000000000 */
[----:B------:R-:W-:-:S04]  /*3670*/  CS2R R50, SRZ ;  /* 0x0000000000327805 */ /* 0x000fc8000001ff00 */
[----:B------:R-:W-:-:S04]  /*3680*/  LEA.HI R84, R84, R85, RZ, 0x1 ;  /* 0x0000005554547211 */ /* 0x000fc800078f08ff */
[----:B------:R-:W-:-:S04]  /*3690*/  SHF.R.S32.HI R84, RZ, 0x1, R84 ;  /* 0x00000001ff547819 */ /* 0x000fc80000011454 */
[----:B------:R-:W-:-:S13]  /*36a0*/  ISETP.GE.AND P3, PT, R84, R92, PT ;  /* 0x0000005c5400720c */ /* 0x000fda0003f66270 */
[----:B0-----:R-:W-:Y:S05]  /*36b0*/  @P3 BRA `(.L_x_438) ;  /* 0x0000000000983947 */ /* 0x001fea0003800000 */
[----:B------:R-:W2:Y:S01]  /*36c0*/  LDL R134, [R1+0x14] ;  /* 0x0000140001867983 */ /* 0x000ea20000100800 */
[----:B------:R-:W-:-:S03]  /*36d0*/  ULDC.64 UR4, c[0x0][0x3e8] ;  /* 0x0000fa0000047ab9 */ /* 0x000fc60000000a00 */
[----:B------:R-:W3:Y:S01]  /*36e0*/  LDL R133, [R1+0x20] ;  /* 0x0000200001857983 */ /* 0x000ee20000100800 */
[----:B------:R-:W-:Y:S02]  /*36f0*/  IADD3 R62, P2, P4, R106, UR4, R14 ;  /* 0x000000046a3e7c10 */ /* 0x000fe4000fc5e00e */
[----:B------:R-:W-:Y:S02]  /*3700*/  CS2R R80, SRZ ;  /* 0x0000000000507805 */ /* 0x000fe4000001ff00 */
[----:B------:R-:W-:Y:S02]  /*3710*/  CS2R R82, SRZ ;  /* 0x0000000000527805 */ /* 0x000fe4000001ff00 */
[----:B------:R-:W-:Y:S01]  /*3720*/  IADD3.X R63, R8, UR5, R11, P2, P4 ;  /* 0x00000005083f7c10 */ /* 0x000fe200097e840b */
[----:B------:R-:W-:Y:S02]  /*3730*/  ULDC.64 UR4, c[0x0][0x400] ;  /* 0x0001000000047ab9 */ /* 0x000fe40000000a00 */
[----:B------:R-:W-:-:S04]  /*3740*/  IADD3 R84, P2, P4, R98, UR4, R12 ;  /* 0x0000000462547c10 */ /* 0x000fc8000fc5e00c */
[----:B------:R-:W-:Y:S02]  /*3750*/  IADD3.X R85, R10, UR5, R86, P2, P4 ;  /* 0x000000050a557c10 */ /* 0x000fe400097e8456 */
[----:B------:R-:W-:Y:S02]  /*3760*/  ISETP.GE.AND P2, PT, R224, R113, PT ;  /* 0x00000071e000720c */ /* 0x000fe40003f46270 */
[----:B------:R-:W-:Y:S02]  /*3770*/  CS2R R76, SRZ ;  /* 0x00000000004c7805 */ /* 0x000fe4000001ff00 */
[----:B------:R-:W-:-:S09]  /*3780*/  CS2R R78, SRZ ;  /* 0x00000000004e7805 */ /* 0x000fd2000001ff00 */
[----:B------:R-:W5:Y:S04]  /*3790*/  @!P2 LDG.E.64 R80, desc[UR50][R62.64] ;  /* 0x000000323e50a981 */ /* 0x000f68000c1e1b00 */
[----:B------:R-:W5:Y:S02]  /*37a0*/  @!P2 LDG.E.64 R82, desc[UR50][R84.64] ;  /* 0x000000325452a981 */ /* 0x000f64000c1e1b00 */
[----:B-----5:R-:W-:Y:S02]  /*37b0*/  ISETP.GE.AND P2, PT, R94, R113, PT ;  /* 0x000000715e00720c */ /* 0x020fe40003f46270 */
[----:B------:R-:W-:Y:S02]  /*37c0*/  CS2R R72, SRZ ;  /* 0x0000000000487805 */ /* 0x000fe4000001ff00 */
[----:B------:R-:W-:-:S09]  /*37d0*/  CS2R R74, SRZ ;  /* 0x00000000004a7805 */ /* 0x000fd2000001ff00 */
[----:B------:R-:W5:Y:S04]  /*37e0*/  @!P2 LDG.E.64 R76, desc[UR50][R62.64+0x10] ;  /* 0x000010323e4ca981 */ /* 0x000f68000c1e1b00 */
[----:B------:R-:W5:Y:S01]  /*37f0*/  @!P2 LDG.E.64 R78, desc[UR50][R84.64+0x10] ;  /* 0x00001032544ea981 */ /* 0x000f62000c1e1b00 */
[----:B------:R-:W-:Y:S02]  /*3800*/  ISETP.GE.AND P2, PT, R93, R113, PT ;  /* 0x000000715d00720c */ /* 0x000fe40003f46270 */
        /* <DEDUP_REMOVED lines=9> */
[----:B------:R-:W-:Y:S02]  /*38a0*/  CS2R R60, SRZ ;  /* 0x00000000003c7805 */ /* 0x000fe4000001ff00 */
[----:B--2---:R-:W-:-:S13]  /*38b0*/  ISETP.GE.AND P2, PT, R134, R113, PT ;  /* 0x000000718600720c */ /* 0x004fda0003f46270 */
[----:B------:R-:W5:Y:S04]  /*38c0*/  @!P2 LDG.E.64 R64, desc[UR50][R62.64+0x40] ;  /* 0x000040323e40a981 */ /* 0x000f68000c1e1b00 */
[----:B------:R-:W5:Y:S01]  /*38d0*/  @!P2 LDG.E.64 R66, desc[UR50][R84.64+0x40] ;  /* 0x000040325442a981 */ /* 0x000f62000c1e1b00 */
[----:B---3--:R-:W-:-:S13]  /*38e0*/  ISETP.GE.AND P2, PT, R133, R113, PT ;  /* 0x000000718500720c */ /* 0x008fda0003f46270 */
[----:B------:R0:W5:Y:S02]  /*38f0*/  @!P2 LDG.E.64 R60, desc[UR50][R62.64+0x50] ;  /* 0x000050323e3ca981 */ /* 0x000164000c1e1b00 */
[----:B0-----:R-:W-:-:S06]  /*3900*/  CS2R R62, SRZ ;  /* 0x00000000003e7805 */ /* 0x001fcc000001ff00 */
[----:B------:R0:W5:Y:S02]  /*3910*/  @!P2 LDG.E.64 R62, desc[UR50][R84.64+0x50] ;  /* 0x00005032543ea981 */ /* 0x000164000c1e1b00 */
.L_x_438:
[----:B------:R-:W-:Y:S05]  /*3920*/  BSYNC B1 ;  /* 0x0000000000017941 */ /* 0x000fea0003800000 */
.L_x_437:
[----:B0-----:R-:W0:Y:S01]  /*3930*/  S2R R84, SR_TID.X ;  /* 0x0000000000547919 */ /* 0x001e220000002100 */
[----:B------:R-:W-:Y:S01]  /*3940*/  BSSY B1, `(.L_x_439) ;  /* 0x0000032000017945 */ /* 0x000fe20003800000 */
[C---:B0-----:R-:W-:Y:S01]  /*3950*/  IADD3 R85, R84.reuse, -0x80, RZ ;  /* 0xffffff8054557810 */ /* 0x041fe20007ffe0ff */
[----:B------:R-:W-:-:S05]  /*3960*/  VIADD R84, R84, 0xffffff80 ;  /* 0xffffff8054547836 */ /* 0x000fca0000000000 */
[----:B------:R-:W-:-:S04]  /*3970*/  LEA.HI R84, R84, R85, RZ, 0x1 ;  /* 0x0000005554547211 */ /* 0x000fc800078f08ff */
[----:B------:R-:W-:-:S05]  /*3980*/  SHF.R.S32.HI R84, RZ, 0x1, R84 ;  /* 0x00000001ff547819 */ /* 0x000fca0000011454 */
[----:B------:R-:W-:-:S05]  /*3990*/  VIADD R84, R84, 0x80 ;  /* 0x0000008054547836 */ /* 0x000fca0000000000 */
[----:B------:R-:W-:-:S13]  /*39a0*/  ISETP.GE.AND P4, PT, R84, R92, PT ;  /* 0x0000005c5400720c */ /* 0x000fda0003f86270 */
[----:B------:R-:W-:Y:S05]  /*39b0*/  @P4 BRA `(.L_x_440) ;  /* 0x0000000000a84947 */ /* 0x000fea0003800000 */
[----:B------:R-:W2:Y:S04]  /*39c0*/  LDL R85, [R1+0x14] ;  /* 0x0000140001557983 */ /* 0x000ea80000100800 */
[----:B------:R-:W3:Y:S01]  /*39d0*/  LDL R84, [R1+0x20] ;  /* 0x0000200001547983 */ /* 0x000ee20000100800 */
[----:B------:R-:W-:Y:S01]  /*39e0*/  IADD3 R14, P2, P5, R106, R14, R5 ;  /* 0x0000000e6a0e7210 */ /* 0x000fe20007d5e005 */
[----:B------:R-:W-:-:S03]  /*39f0*/  ULDC.64 UR4, c[0x0][0x3e8] ;  /* 0x0000fa0000047ab9 */ /* 0x000fc60000000a00 */
[----:B------:R-:W-:Y:S02]  /*3a00*/  IADD3.X R11, R8, R11, R4, P2, P5 ;  /* 0x0000000b080b7210 */ /* 0x000fe400017ea404 */
[----:B------:R-:W-:-:S04]  /*3a10*/  IADD3 R12, P2, P5, R98, R12, R7 ;  /* 0x0000000c620c7210 */ /* 0x000fc80007d5e007 */
[----:B------:R-:W-:Y:S02]  /*3a20*/  IADD3.X R86, R10, R86, R6, P2, P5 ;  /* 0x000000560a567210 */ /* 0x000fe400017ea406 */
[----:B------:R-:W-:-:S04]  /*3a30*/  IADD3 R14, P2, R14, UR4, RZ ;  /* 0x000000040e0e7c10 */ /* 0x000fc8000ff5e0ff */
[----:B------:R-:W-:Y:S01]  /*3a40*/  IADD3.X R15, R11, UR5, RZ, P2, !PT ;  /* 0x000000050b0f7c10 */ /* 0x000fe200097fe4ff */
[----:B------:R-:W-:Y:S02]  /*3a50*/  ULDC.64 UR4, c[0x0][0x400] ;  /* 0x0001000000047ab9 */ /* 0x000fe40000000a00 */
[----:B------:R-:W-:-:S04]  /*3a60*/  IADD3 R12, P2, R12, UR4, RZ ;  /* 0x000000040c0c7c10 */ /* 0x000fc8000ff5e0ff */
[----:B------:R-:W-:Y:S02]  /*3a70*/  IADD3.X R13, R86, UR5, RZ, P2, !PT ;  /* 0x00000005560d7c10 */ /* 0x000fe400097fe4ff */
[----:B------:R-:W-:Y:S02]  /*3a80*/  ISETP.GE.AND P2, PT, R224, R113, PT ;  /* 0x00000071e000720c */ /* 0x000fe40003f46270 */
[----:B------:R-:W-:Y:S02]  /*3a90*/  CS2R R56, SRZ ;  /* 0x0000000000387805 */ /* 0x000fe4000001ff00 */
[----:B------:R-:W-:Y:S02]  /*3aa0*/  CS2R R58, SRZ ;  /* 0x00000000003a7805 */ /* 0x000fe4000001ff00 */
[----:B------:R-:W-:Y:S02]  /*3ab0*/  CS2R R52, SRZ ;  /* 0x0000000000347805 */ /* 0x000fe4000001ff00 */
[----:B------:R-:W-:-:S05]  /*3ac0*/  CS2R R54, SRZ ;  /* 0x0000000000367805 */ /* 0x000fca000001ff00 */
[----:B------:R0:W5:Y:S04]  /*3ad0*/  @!P2 LDG.E.64 R56, desc[UR50][R14.64] ;  /* 0x000000320e38a981 */ /* 0x000168000c1e1b00 */
[----:B------:R0:W5:Y:S02]  /*3ae0*/  @!P2 LDG.E.64 R58, desc[UR50][R12.64] ;  /* 0x000000320c3aa981 */ /* 0x000164000c1e1b00 */
[----:B-----5:R-:W-:Y:S02]  /*3af0*/  ISETP.GE.AND P2, PT, R94, R113, PT ;  /* 0x000000715e00720c */ /* 0x020fe40003f46270 */
[----:B------:R-:W-:Y:S02]  /*3b00*/  CS2R R48, SRZ ;  /* 0x0000000000307805 */ /* 0x000fe4000001ff00 */
[----:B------:R-:W-:-:S09]  /*3b10*/  CS2R R50, SRZ ;  /* 0x0000000000327805 */ /* 0x000fd2000001ff00 */
[----:B------:R0:W5:Y:S04]  /*3b20*/  @!P2 LDG.E.64 R52, desc[UR50][R14.64+0x10] ;  /* 0x000010320e34a981 */ /* 0x000168000c1e1b00 */
[----:B------:R0:W5:Y:S01]  /*3b30*/  @!P2 LDG.E.64 R54, desc[UR50][R12.64+0x10] ;  /* 0x000010320c36a981 */ /* 0x000162000c1e1b00 */
[----:B------:R-:W-:Y:S02]  /*3b40*/  ISETP.GE.AND P2, PT, R93, R113, PT ;  /* 0x000000715d00720c */ /* 0x000fe40003f46270 */
        /* <DEDUP_REMOVED lines=9> */
[----:B------:R-:W-:Y:S02]  /*3be0*/  CS2R R36, SRZ ;  /* 0x0000000000247805 */ /* 0x000fe4000001ff00 */
[----:B------:R-:W-:Y:S02]  /*3bf0*/  CS2R R38, SRZ ;  /* 0x0000000000267805 */ /* 0x000fe4000001ff00 */
[----:B--2---:R-:W-:-:S13]  /*3c00*/  ISETP.GE.AND P2, PT, R85, R113, PT ;  /* 0x000000715500720c */ /* 0x004fda0003f46270 */
[----:B------:R0:W5:Y:S04]  /*3c10*/  @!P2 LDG.E.64 R40, desc[UR50][R14.64+0x40] ;  /* 0x000040320e28a981 */ /* 0x000168000c1e1b00 */
[----:B------:R0:W5:Y:S01]  /*3c20*/  @!P2 LDG.E.64 R42, desc[UR50][R12.64+0x40] ;  /* 0x000040320c2aa981 */ /* 0x000162000c1e1b00 */
[----:B---3--:R-:W-:-:S13]  /*3c30*/  ISETP.GE.AND P2, PT, R84, R113, PT ;  /* 0x000000715400720c */ /* 0x008fda0003f46270 */
[----:B------:R0:W5:Y:S04]  /*3c40*/  @!P2 LDG.E.64 R36, desc[UR50][R14.64+0x50] ;  /* 0x000050320e24a981 */ /* 0x000168000c1e1b00 */
[----:B------:R0:W5:Y:S02]  /*3c50*/  @!P2 LDG.E.64 R38, desc[UR50][R12.64+0x50] ;  /* 0x000050320c26a981 */ /* 0x000164000c1e1b00 */
.L_x_440:
[----:B------:R-:W-:Y:S05]  /*3c60*/  BSYNC B1 ;  /* 0x0000000000017941 */ /* 0x000fea0003800000 */
.L_x_439:
[----:B------:R-:W-:Y:S01]  /*3c70*/  UISETP.NE.AND UP0, UPT, UR49, 0x3, UPT ;  /* 0x000000033100788c */ /* 0x000fe2000bf05270 */
[----:B-----5:R-:W-:Y:S01]  /*3c80*/  IMAD.MOV.U32 R142, RZ, RZ, R60 ;  /* 0x000000ffff8e7224 */ /* 0x020fe200078e003c */
[----:B------:R-:W-:Y:S01]  /*3c90*/  MOV R148, R68 ;  /* 0x0000004400947202 */ /* 0x000fe20000000f00 */
[----:B------:R-:W-:Y:S01]  /*3ca0*/  IMAD.MOV.U32 R146, RZ, RZ, R64 ;  /* 0x000000ffff927224 */ /* 0x000fe200078e0040 */
[----:B------:R-:W-:Y:S01]  /*3cb0*/  MOV R147, R66 ;  /* 0x0000004200937202 */ /* 0x000fe20000000f00 */
[----:B------:R-:W-:Y:S01]  /*3cc0*/  IMAD.MOV.U32 R150, RZ, RZ, R72 ;  /* 0x000000ffff967224 */ /* 0x000fe200078e0048 */
[----:B------:R-:W-:Y:S01]  /*3cd0*/  PLOP3.LUT P2, PT, PT, PT, UP0, 0x80, 0x0 ;  /* 0x000000000000781c */ /* 0x000fe20003f4f008 */
[----:B------:R-:W-:Y:S01]  /*3ce0*/  IMAD.MOV.U32 R153, RZ, RZ, R76 ;  /* 0x000000ffff997224 */ /* 0x000fe200078e004c */
[----:B------:R-:W-:Y:S01]  /*3cf0*/  MOV R84, R36 ;  /* 0x0000002400547202 */ /* 0x000fe20000000f00 */
[----:B------:R-:W-:Y:S01]  /*3d00*/  IMAD.MOV.U32 R154, RZ, RZ, R80 ;  /* 0x000000ffff9a7224 */ /* 0x000fe200078e0050 */
[----:B------:R-:W-:Y:S01]  /*3d10*/  MOV R140, R56 ;  /* 0x00000038008c7202 */ /* 0x000fe20000000f00 */
[----:B------:R-:W-:Y:S01]  /*3d20*/  IMAD.MOV.U32 R143, RZ, RZ, R62 ;  /* 0x000000ffff8f7224 */ /* 0x000fe200078e003e */
[----:B------:R-:W-:Y:S01]  /*3d30*/  MOV R139, R54 ;  /* 0x00000036008b7202 */ /* 0x000fe20000000f00 */
[----:B------:R-:W-:-:S02]  /*3d40*/  IMAD.MOV.U32 R149, RZ, RZ, R70 ;  /* 0x000000ffff957224 */ /* 0x000fc400078e0046 */
[----:B------:R-:W-:Y:S02]  /*3d50*/  IMAD.MOV.U32 R151, RZ, RZ, R74 ;  /* 0x000000ffff977224 */ /* 0x000fe400078e004a */
[----:B------:R-:W-:Y:S02]  /*3d60*/  IMAD.MOV.U32 R152, RZ, RZ, R78 ;  /* 0x000000ffff987224 */ /* 0x000fe400078e004e */
[----:B------:R-:W-:Y:S02]  /*3d70*/  IMAD.MOV.U32 R155, RZ, RZ, R82 ;  /* 0x000000ffff9b7224 */ /* 0x000fe400078e0052 */
[----:B------:R-:W-:Y:S02]  /*3d80*/  IMAD.MOV.U32 R86, RZ, RZ, R40 ;  /* 0x000000ffff567224 */ /* 0x000fe400078e0028 */
[----:B------:R-:W-:Y:S02]  /*3d90*/  IMAD.MOV.U32 R133, RZ, RZ, R44 ;  /* 0x000000ffff857224 */ /* 0x000fe400078e002c */
[----:B------:R-:W-:-:S02]  /*3da0*/  IMAD.MOV.U32 R135, RZ, RZ, R48 ;  /* 0x000000ffff877224 */ /* 0x000fc400078e0030 */
[----:B------:R-:W-:Y:S02]  /*3db0*/  IMAD.MOV.U32 R137, RZ, RZ, R52 ;  /* 0x000000ffff897224 */ /* 0x000fe400078e0034 */
[----:B------:R-:W-:Y:S02]  /*3dc0*/  IMAD.MOV.U32 R85, RZ, RZ, R38 ;  /* 0x000000ffff557224 */ /* 0x000fe400078e0026 */
[----:B------:R-:W-:Y:S02]  /*3dd0*/  IMAD.MOV.U32 R87, RZ, RZ, R42 ;  /* 0x000000ffff577224 */ /* 0x000fe400078e002a */
[----:B------:R-:W-:Y:S02]  /*3de0*/  IMAD.MOV.U32 R134, RZ, RZ, R46 ;  /* 0x000000ffff867224 */ /* 0x000fe400078e002e */
[----:B------:R-:W-:Y:S02]  /*3df0*/  IMAD.MOV.U32 R136, RZ, RZ, R50 ;  /* 0x000000ffff887224 */ /* 0x000fe400078e0032 */
[----:B------:R-:W-:Y:S01]  /*3e00*/  IMAD.MOV.U32 R141, RZ, RZ, R58 ;  /* 0x000000ffff8d7224 */ /* 0x000fe200078e003a */
[----:B------:R-:W-:Y:S06]  /*3e10*/  @!P2 BRA `(.L_x_441) ;  /* 0x000000000004a947 */ /* 0x000fec0003800000 */
[----:B------:R-:W-:Y:S01]  /*3e20*/  BPT.TRAP 0x1 ;  /* 0x000000040000795c */ /* 0x000fe20000300000 */
.L_x_441:
[----:B------:R-:W2:Y:S01]  /*3e30*/  LDL R11, [R1+0xc] ;  /* 0x00000c00010b7983 */ /* 0x000ea20000100800 */
[----:B------:R-:W-:Y:S01]  /*3e40*/  IMAD R93, R19, 0x8, R18 ;  /* 0x00000008135d7824 */ /* 0x000fe200078e0212 */
[----:B------:R-:W-:Y:S01]  /*3e50*/  BSSY B1, `(.L_x_442) ;  /* 0x0000004000017945 */ /* 0x000fe20003800000 */
[----:B--2---:R-:W-:-:S04]  /*3e60*/  SHF.L.U32 R94, R11, 0x1f, RZ ;  /* 0x0000001f0b5e7819 */ /* 0x004fc800000006ff */
[----:B------:R-:W1:Y:S02]  /*3e70*/  SYNCS.PHASECHK.TRANS64.TRYWAIT P5, [R93+URZ+0x33490], R94 ;  /* 0x0334905e5d0075a7 */ /* 0x000e6400080a017f */
[----:B-1----:R-:W-:Y:S05]  /*3e80*/  @!P5 BRA `(.L_x_443) ;  /* 0x000002c00010d947 */ /* 0x002fea0003800000 */
.L_x_780:
[----:B------:R-:W-:Y:S05]  /*3e90*/  BSYNC B1 ;  /* 0x0000000000017941 */ /* 0x000fea0003800000 */
.L_x_442:
[----:B------:R-:W-:-:S03]  /*3ea0*/  UMOV UR4, 0xffffffff ;  /* 0xffffffff00047882 */ /* 0x000fc60000000000 */
[----:B------:R-:W-:Y:S05]  /*3eb0*/  BRA.DIV UR4, `(.L_x_444) ;  /* 0x000002c204187947 */ /* 0x000fea000b800000 */
[----:B------:R2:W3:Y:S04]  /*3ec0*/  SHFL.IDX PT, R145, R119, RZ, 0x1e1f ;  /* 0x001e1fff77917589 */ /* 0x0004e800000e0000 */
[----:B------:R2:W4:Y:S02]  /*3ed0*/  SHFL.IDX PT, R11, R120, RZ, 0x1e1f ;  /* 0x001e1fff780b7589 */ /* 0x00052400000e0000 */
.L_x_784:
[----:B------:R-:W-:Y:S04]  /*3ee0*/  BSSY B1, `(.L_x_445) ;  /* 0x00002ca000017945 */ /* 0x000fe80003800000 */
[----:B------:R-:W-:Y:S05]  /*3ef0*/  @P3 BRA `(.L_x_446) ;  /* 0x0000002c00203947 */ /* 0x000fea0003800000 */
[----:B------:R-:W-:Y:S01]  /*3f00*/  ISETP.NE.AND P3, PT, R28, RZ, PT ;  /* 0x000000ff1c00720c */ /* 0x000fe20003f65270 */
[----:B------:R-:W-:-:S12]  /*3f10*/  BSSY B2, `(.L_x_447) ;  /* 0x0000075000027945 */ /* 0x000fd80003800000 */
[----:B------:R-:W-:Y:S05]  /*3f20*/  @!P3 BRA `(.L_x_448) ;  /* 0x0000000400ccb947 */ /* 0x000fea0003800000 */
[----:B0-----:R0:W0:Y:S01]  /*3f30*/  LDS.128 R12, [R88+0x24200] ;  /* 0x02420000580c7984 */ /* 0x0010220000000c00 */
[----:B------:R-:W-:Y:S01]  /*3f40*/  ISETP.GE.AND P3, PT, R224, R113, PT ;  /* 0x00000071e000720c */ /* 0x000fe20003f66270 */
[----:B------:R-:W-:-:S12]  /*3f50*/  BSSY B3, `(.L_x_449) ;  /* 0x000006d000037945 */ /* 0x000fd80003800000 */
[----:B------:R-:W-:Y:S05]  /*3f60*/  @P3 BRA `(.L_x_450) ;  /* 0x0000000400ac3947 */ /* 0x000fea0003800000 */
[--C-:B------:R-:W-:Y:S02]  /*3f70*/  SHF.R.U32.HI R80, RZ, 0x8, R81.reuse ;  /* 0x00000008ff507819 */ /* 0x100fe40000011651 */
[----:B------:R-:W-:Y:S02]  /*3f80*/  SHF.R.U32.HI R82, RZ, 0x10, R81 ;  /* 0x00000010ff527819 */ /* 0x000fe40000011651 */
[----:B------:R-:W-:Y:S01]  /*3f90*/  LOP3.LUT R81, R81, 0xff0000ff, RZ, 0xc0, !PT ;  /* 0xff0000ff51517812 */ /* 0x000fe200078ec0ff */
[----:B------:R-:W-:Y:S01]  /*3fa0*/  IMAD.SHL.U32 R156, R80, 0x100, RZ ;  /* 0x00000100509c7824 */ /* 0x000fe200078e00ff */
[----:B------:R-:W-:Y:S02]  /*3fb0*/  SHF.R.U32.HI R157, RZ, 0x8, R83 ;  /* 0x00000008ff9d7819 */ /* 0x000fe40000011653 */
[----:B------:R-:W-:Y:S02]  /*3fc0*/  SHF.L.U32 R82, R82, 0x10, RZ ;  /* 0x0000001052527819 */ /* 0x000fe400000006ff */
[----:B------:R-:W-:Y:S01]  /*3fd0*/  LOP3.LUT R81, R81, 0xff00, R156, 0xf8, !PT ;  /* 0x0000ff0051517812 */ /* 0x000fe200078ef89c */
[----:B------:R-:W-:Y:S01]  /*3fe0*/  IMAD.SHL.U32 R157, R157, 0x100, RZ ;  /* 0x000001009d9d7824 */ /* 0x000fe200078e00ff */
[----:B------:R-:W-:-:S02]  /*3ff0*/  LOP3.LUT R158, R83, 0xff0000ff, RZ, 0xc0, !PT ;  /* 0xff0000ff539e7812 */ /* 0x000fc400078ec0ff */
[----:B------:R-:W-:Y:S02]  /*4000*/  LOP3.LUT R81, R81, 0xff0000, R82, 0xf8, !PT ;  /* 0x00ff000051517812 */ /* 0x000fe400078ef852 */
[----:B------:R-:W-:Y:S02]  /*4010*/  F2FP.F16.E4M3.UNPACK_B R82, R155.H1 ;  /* 0x0000009bff52723e */ /* 0x000fe400030006ff */
[----:B0-----:R-:W-:Y:S02]  /*4020*/  F2FP.F16.E4M3.UNPACK_B R156, R13 ;  /* 0x0000000dff9c723e */ /* 0x001fe400020006ff */
[----:B------:R-:W-:Y:S01]  /*4030*/  SHF.R.U32.HI R80, RZ, 0x10, R83 ;  /* 0x00000010ff507819 */ /* 0x000fe20000011653 */
[----:B------:R-:W-:Y:S01]  /*4040*/  HADD2.F32 R160, -RZ, R82.H0_H0 ;  /* 0x20000052ffa07230 */ /* 0x000fe20000004100 */
[----:B------:R-:W-:Y:S01]  /*4050*/  LOP3.LUT R158, R158, 0xff00, R157, 0xf8, !PT ;  /* 0x0000ff009e9e7812 */ /* 0x000fe200078ef89d */
[--C-:B------:R-:W-:Y:S01]  /*4060*/  HADD2.F32 R83, -RZ, R156.reuse.H1_H1 ;  /* 0x3000009cff537230 */ /* 0x100fe20000004100 */
[----:B------:R-:W-:Y:S01]  /*4070*/  F2FP.F16.E4M3.UNPACK_B R157, R154.H1 ;  /* 0x0000009aff9d723e */ /* 0x000fe200030006ff */
[----:B------:R-:W-:Y:S01]  /*4080*/  HADD2.F32 R156, -RZ, R156.H0_H0 ;  /* 0x2000009cff9c7230 */ /* 0x000fe20000004100 */
[----:B------:R-:W-:-:S02]  /*4090*/  F2FP.F16.E4M3.UNPACK_B R155, R155 ;  /* 0x0000009bff9b723e */ /* 0x000fc400020006ff */
[CC--:B------:R-:W-:Y:S01]  /*40a0*/  FMUL.FTZ R161, R83.reuse, R160.reuse ;  /* 0x000000a053a17220 */ /* 0x0c0fe20000410000 */
[--C-:B------:R-:W-:Y:S02]  /*40b0*/  HADD2.F32 R159, -RZ, R157.reuse.H0_H0 ;  /* 0x2000009dff9f7230 */ /* 0x100fe40000004100 */
[C---:B------:R-:W-:Y:S01]  /*40c0*/  FMUL.FTZ R160, R156.reuse, R160 ;  /* 0x000000a09ca07220 */ /* 0x040fe20000410000 */
[----:B------:R-:W-:Y:S01]  /*40d0*/  HADD2.F32 R157, -RZ, R157.H1_H1 ;  /* 0x3000009dff9d7230 */ /* 0x000fe20000004100 */
[----:B------:R-:W-:Y:S02]  /*40e0*/  F2FP.F16.E4M3.UNPACK_B R154, R154 ;  /* 0x0000009aff9a723e */ /* 0x000fe400020006ff */
[----:B------:R-:W-:Y:S01]  /*40f0*/  FFMA.FTZ R83, R83, R159, R160 ;  /* 0x0000009f53537223 */ /* 0x000fe200000100a0 */
[----:B------:R-:W-:Y:S01]  /*4100*/  F2FP.F16.E4M3.UNPACK_B R160, R13.H1 ;  /* 0x0000000dffa0723e */ /* 0x000fe200030006ff */
[----:B------:R-:W-:Y:S01]  /*4110*/  FFMA.FTZ R156, R156, R159, -R161 ;  /* 0x0000009f9c9c7223 */ /* 0x000fe200000108a1 */
[----:B------:R-:W-:-:S03]  /*4120*/  HADD2.F32 R159, -RZ, R82.H1_H1 ;  /* 0x30000052ff9f7230 */ /* 0x000fc60000004100 */
[--C-:B------:R-:W-:Y:S02]  /*4130*/  HADD2.F32 R13, -RZ, R160.reuse.H1_H1 ;  /* 0x300000a0ff0d7230 */ /* 0x100fe40000004100 */
[----:B------:R-:W-:-:S03]  /*4140*/  HADD2.F32 R82, -RZ, R160.H0_H0 ;  /* 0x200000a0ff527230 */ /* 0x000fc60000004100 */
[CC--:B------:R-:W-:Y:S02]  /*4150*/  FMUL.FTZ R160, R13.reuse, R159.reuse ;  /* 0x0000009f0da07220 */ /* 0x0c0fe40000410000 */
[C---:B------:R-:W-:Y:S02]  /*4160*/  FMUL.FTZ R159, R82.reuse, R159 ;  /* 0x0000009f529f7220 */ /* 0x040fe40000410000 */
[-C--:B------:R-:W-:Y:S02]  /*4170*/  FFMA.FTZ R82, R82, R157.reuse, -R160 ;  /* 0x0000009d52527223 */ /* 0x080fe400000108a0 */
[----:B------:R-:W-:Y:S01]  /*4180*/  FFMA.FTZ R157, R13, R157, R159 ;  /* 0x0000009d0d9d7223 */ /* 0x000fe2000001009f */
[----:B------:R-:W-:Y:S02]  /*4190*/  IMAD.U32 R13, R80, 0x10000, RZ ;  /* 0x00010000500d7824 */ /* 0x000fe400078e00ff */
[----:B------:R-:W-:Y:S01]  /*41a0*/  IMAD.MOV.U32 R80, RZ, RZ, R15 ;  /* 0x000000ffff507224 */ /* 0x000fe200078e000f */
[----:B------:R-:W-:-:S02]  /*41b0*/  F2FP.F16.E4M3.UNPACK_B R15, R81.H1 ;  /* 0x00000051ff0f723e */ /* 0x000fc400030006ff */
[----:B------:R-:W-:Y:S02]  /*41c0*/  LOP3.LUT R13, R158, 0xff0000, R13, 0xf8, !PT ;  /* 0x00ff00009e0d7812 */ /* 0x000fe400078ef80d */
[-C--:B------:R-:W-:Y:S01]  /*41d0*/  F2FP.F16.E4M3.UNPACK_B R161, R80.reuse ;  /* 0x00000050ffa1723e */ /* 0x080fe200020006ff */
[--C-:B------:R-:W-:Y:S01]  /*41e0*/  HADD2.F32 R160, -RZ, R15.reuse.H0_H0 ;  /* 0x2000000fffa07230 */ /* 0x100fe20000004100 */
[-C--:B------:R-:W-:Y:S01]  /*41f0*/  F2FP.F16.E4M3.UNPACK_B R158, R13.reuse.H1 ;  /* 0x0000000dff9e723e */ /* 0x080fe200030006ff */
[----:B------:R-:W-:Y:S01]  /*4200*/  HADD2.F32 R15, -RZ, R15.H1_H1 ;  /* 0x3000000fff0f7230 */ /* 0x000fe20000004100 */
[----:B------:R-:W-:Y:S01]  /*4210*/  F2FP.F16.E4M3.UNPACK_B R80, R80.H1 ;  /* 0x00000050ff50723e */ /* 0x000fe200030006ff */
[--C-:B------:R-:W-:Y:S01]  /*4220*/  HADD2.F32 R159, -RZ, R161.reuse.H1_H1 ;  /* 0x300000a1ff9f7230 */ /* 0x100fe20000004100 */
[----:B------:R-:W-:Y:S01]  /*4230*/  F2FP.SATFINITE.E4M3.F32.PACK_AB_MERGE_C R82, R157, R82, RZ ;  /* 0x000000529d52723e */ /* 0x000fe200048070ff */
[--C-:B------:R-:W-:Y:S01]  /*4240*/  HADD2.F32 R162, -RZ, R158.reuse.H0_H0 ;  /* 0x2000009effa27230 */ /* 0x100fe20000004100 */
[----:B------:R-:W-:Y:S01]  /*4250*/  F2FP.F16.E4M3.UNPACK_B R13, R13 ;  /* 0x0000000dff0d723e */ /* 0x000fe200020006ff */
[----:B------:R-:W-:Y:S01]  /*4260*/  HADD2.F32 R161, -RZ, R161.H0_H0 ;  /* 0x200000a1ffa17230 */ /* 0x000fe20000004100 */
[----:B------:R-:W-:Y:S01]  /*4270*/  F2FP.SATFINITE.E4M3.F32.PACK_AB_MERGE_C R83, R83, R156, R82 ;  /* 0x0000009c5353723e */ /* 0x000fe20004807052 */
[----:B------:R-:W-:-:S02]  /*4280*/  HADD2.F32 R158, -RZ, R158.H1_H1 ;  /* 0x3000009eff9e7230 */ /* 0x000fc40000004100 */
[----:B------:R-:W-:Y:S01]  /*4290*/  FMUL.FTZ R163, R159, R162 ;  /* 0x000000a29fa37220 */ /* 0x000fe20000410000 */
[----:B------:R-:W-:Y:S02]  /*42a0*/  F2FP.F16.E4M3.UNPACK_B R82, R14 ;  /* 0x0000000eff52723e */ /* 0x000fe400020006ff */
[----:B------:R-:W-:Y:S01]  /*42b0*/  F2FP.F16.E4M3.UNPACK_B R81, R81 ;  /* 0x00000051ff51723e */ /* 0x000fe200020006ff */
[C---:B------:R-:W-:Y:S01]  /*42c0*/  FFMA.FTZ R163, R161.reuse, R160, -R163 ;  /* 0x000000a0a1a37223 */ /* 0x040fe200000108a3 */
[----:B------:R-:W-:Y:S01]  /*42d0*/  FMUL.FTZ R161, R161, R162 ;  /* 0x000000a2a1a17220 */ /* 0x000fe20000410000 */
[----:B------:R-:W-:Y:S02]  /*42e0*/  F2FP.F16.E4M3.UNPACK_B R14, R14.H1 ;  /* 0x0000000eff0e723e */ /* 0x000fe400030006ff */
[----:B------:R-:W-:Y:S02]  /*42f0*/  HADD2.F32 R156, -RZ, R81.H0_H0 ;  /* 0x20000051ff9c7230 */ /* 0x000fe40000004100 */
[----:B------:R-:W-:Y:S01]  /*4300*/  FFMA.FTZ R161, R159, R160, R161 ;  /* 0x000000a09fa17223 */ /* 0x000fe200000100a1 */
[----:B------:R-:W-:-:S02]  /*4310*/  HADD2.F32 R159, -RZ, R80.H1_H1 ;  /* 0x30000050ff9f7230 */ /* 0x000fc40000004100 */
[----:B------:R-:W-:Y:S02]  /*4320*/  HADD2.F32 R80, -RZ, R80.H0_H0 ;  /* 0x20000050ff507230 */ /* 0x000fe40000004100 */
[----:B------:R-:W-:Y:S02]  /*4330*/  HADD2.F32 R81, -RZ, R81.H1_H1 ;  /* 0x30000051ff517230 */ /* 0x000fe40000004100 */
[----:B------:R-:W-:-:S04]  /*4340*/  FMUL.FTZ R160, R159, R158 ;  /* 0x0000009e9fa07220 */ /* 0x000fc80000410000 */
[CC--:B------:R-:W-:Y:S01]  /*4350*/  FFMA.FTZ R160, R80.reuse, R15.reuse, -R160 ;  /* 0x0000000f50a07223 */ /* 0x0c0fe200000108a0 */
[----:B------:R-:W-:Y:S01]  /*4360*/  FMUL.FTZ R80, R80, R158 ;  /* 0x0000009e50507220 */ /* 0x000fe20000410000 */
[--C-:B------:R-:W-:Y:S02]  /*4370*/  HADD2.F32 R158, -RZ, R13.reuse.H0_H0 ;  /* 0x2000000dff9e7230 */ /* 0x100fe40000004100 */
[----:B------:R-:W-:Y:S02]  /*4380*/  HADD2.F32 R13, -RZ, R13.H1_H1 ;  /* 0x3000000dff0d7230 */ /* 0x000fe40000004100 */
[----:B------:R-:W-:Y:S01]  /*4390*/  FFMA.FTZ R80, R159, R15, R80 ;  /* 0x0000000f9f507223 */ /* 0x000fe20000010050 */
[--C-:B------:R-:W-:Y:S02]  /*43a0*/  HADD2.F32 R15, -RZ, R82.reuse.H1_H1 ;  /* 0x30000052ff0f7230 */ /* 0x100fe40000004100 */
[----:B------:R-:W-:Y:S02]  /*43b0*/  HADD2.F32 R82, -RZ, R82.H0_H0 ;  /* 0x20000052ff527230 */ /* 0x000fe40000004100 */
[----:B------:R-:W-:-:S02]  /*43c0*/  HADD2.F32 R159, -RZ, R155.H1_H1 ;  /* 0x3000009bff9f7230 */ /* 0x000fc40000004100 */
[CC--:B------:R-:W-:Y:S01]  /*43d0*/  FMUL.FTZ R157, R15.reuse, R158.reuse ;  /* 0x0000009e0f9d7220 */ /* 0x0c0fe20000410000 */
[----:B------:R-:W-:Y:S02]  /*43e0*/  HADD2.F32 R155, -RZ, R155.H0_H0 ;  /* 0x2000009bff9b7230 */ /* 0x000fe40000004100 */
[----:B------:R-:W-:Y:S01]  /*43f0*/  FMUL.FTZ R158, R82, R158 ;  /* 0x0000009e529e7220 */ /* 0x000fe20000410000 */
[----:B------:R-:W-:Y:S01]  /*4400*/  F2FP.SATFINITE.E4M3.F32.PACK_AB_MERGE_C R80, R80, R160, RZ ;  /* 0x000000a05050723e */ /* 0x000fe200048070ff */
[-C--:B------:R-:W-:Y:S02]  /*4410*/  FFMA.FTZ R157, R82, R156.reuse, -R157 ;  /* 0x0000009c529d7223 */ /* 0x080fe4000001089d */
[----:B------:R-:W-:Y:S01]  /*4420*/  FFMA.FTZ R158, R15, R156, R158 ;  /* 0x0000009c0f9e7223 */ /* 0x000fe2000001009e */
[--C-:B------:R-:W-:Y:S01]  /*4430*/  HADD2.F32 R15, -RZ, R14.reuse.H1_H1 ;  /* 0x3000000eff0f7230 */ /* 0x100fe20000004100 */
[----:B------:R-:W-:Y:S01]  /*4440*/  F2FP.SATFINITE.E4M3.F32.PACK_AB_MERGE_C R80, R161, R163, R80 ;  /* 0x000000a3a150723e */ /* 0x000fe20004807050 */
[----:B------:R-:W-:-:S03]  /*4450*/  HADD2.F32 R14, -RZ, R14.H0_H0 ;  /* 0x2000000eff0e7230 */ /* 0x000fc60000004100 */
[CC--:B------:R-:W-:Y:S02]  /*4460*/  FMUL.FTZ R82, R15.reuse, R13.reuse ;  /* 0x0000000d0f527220 */ /* 0x0c0fe40000410000 */
[C---:B------:R-:W-:Y:S02]  /*4470*/  FMUL.FTZ R156, R14.reuse, R13 ;  /* 0x0000000d0e9c7220 */ /* 0x040fe40000410000 */
[-C--:B------:R-:W-:Y:S01]  /*4480*/  FFMA.FTZ R13, R14, R81.reuse, -R82 ;  /* 0x000000510e0d7223 */ /* 0x080fe20000010852 */
[----:B------:R-:W-:Y:S01]  /*4490*/  F2FP.F16.E4M3.UNPACK_B R82, R12.H1 ;  /* 0x0000000cff52723e */ /* 0x000fe200030006ff */
[----:B------:R-:W-:Y:S01]  /*44a0*/  FFMA.FTZ R14, R15, R81, R156 ;  /* 0x000000510f0e7223 */ /* 0x000fe2000001009c */
[--C-:B------:R-:W-:Y:S02]  /*44b0*/  HADD2.F32 R81, -RZ, R154.reuse.H1_H1 ;  /* 0x3000009aff517230 */ /* 0x100fe40000004100 */
[----:B------:R-:W-:Y:S02]  /*44c0*/  HADD2.F32 R154, -RZ, R154.H0_H0 ;  /* 0x2000009aff9a7230 */ /* 0x000fe40000004100 */
[--C-:B------:R-:W-:Y:S01]  /*44d0*/  HADD2.F32 R15, -RZ, R82.reuse.H1_H1 ;  /* 0x30000052ff0f7230 */ /* 0x100fe20000004100 */
[----:B------:R-:W-:Y:S01]  /*44e0*/  F2FP.SATFINITE.E4M3.F32.PACK_AB_MERGE_C R13, R14, R13, RZ ;  /* 0x0000000d0e0d723e */ /* 0x000fe200048070ff */
[----:B------:R-:W-:-:S03]  /*44f0*/  HADD2.F32 R82, -RZ, R82.H0_H0 ;  /* 0x20000052ff527230 */ /* 0x000fc60000004100 */
[C---:B------:R-:W-:Y:S01]  /*4500*/  FMUL.FTZ R156, R15.reuse, R159 ;  /* 0x0000009f0f9c7220 */ /* 0x040fe20000410000 */
[----:B------:R-:W-:Y:S01]  /*4510*/  F2FP.SATFINITE.E4M3.F32.PACK_AB_MERGE_C R157, R158, R157, R13 ;  /* 0x0000009d9e9d723e */ /* 0x000fe2000480700d */
[C---:B------:R-:W-:Y:S01]  /*4520*/  FMUL.FTZ R159, R82.reuse, R159 ;  /* 0x0000009f529f7220 */ /* 0x040fe20000410000 */
[----:B------:R-:W-:Y:S02]  /*4530*/  IMAD.MOV.U32 R13, RZ, RZ, R83 ;  /* 0x000000ffff0d7224 */ /* 0x000fe400078e0053 */
[----:B------:R-:W-:Y:S01]  /*4540*/  FFMA.FTZ R156, R82, R81, -R156 ;  /* 0x00000051529c7223 */ /* 0x000fe2000001089c */
[----:B------:R-:W-:Y:S01]  /*4550*/  MOV R14, R157 ;  /* 0x0000009d000e7202 */ /* 0x000fe20000000f00 */
[----:B------:R-:W-:Y:S01]  /*4560*/  FFMA.FTZ R159, R15, R81, R159 ;  /* 0x000000510f9f7223 */ /* 0x000fe2000001009f */
[----:B------:R-:W-:-:S04]  /*4570*/  F2FP.F16.E4M3.UNPACK_B R15, R12 ;  /* 0x0000000cff0f723e */ /* 0x000fc800020006ff */
[----:B------:R-:W-:Y:S01]  /*4580*/  F2FP.SATFINITE.E4M3.F32.PACK_AB_MERGE_C R156, R159, R156, RZ ;  /* 0x0000009c9f9c723e */ /* 0x000fe200048070ff */
[--C-:B------:R-:W-:Y:S02]  /*4590*/  HADD2.F32 R12, -RZ, R15.reuse.H1_H1 ;  /* 0x3000000fff0c7230 */ /* 0x100fe40000004100 */
[----:B------:R-:W-:-:S03]  /*45a0*/  HADD2.F32 R15, -RZ, R15.H0_H0 ;  /* 0x2000000fff0f7230 */ /* 0x000fc60000004100 */
[CC--:B------:R-:W-:Y:S02]  /*45b0*/  FMUL.FTZ R81, R12.reuse, R155.reuse ;  /* 0x0000009b0c517220 */ /* 0x0c0fe40000410000 */
[C---:B------:R-:W-:Y:S02]  /*45c0*/  FMUL.FTZ R155, R15.reuse, R155 ;  /* 0x0000009b0f9b7220 */ /* 0x040fe40000410000 */
[-C--:B------:R-:W-:Y:S01]  /*45d0*/  FFMA.FTZ R81, R15, R154.reuse, -R81 ;  /* 0x0000009a0f517223 */ /* 0x080fe20000010851 */
[----:B------:R-:W-:Y:S02]  /*45e0*/  IMAD.MOV.U32 R15, RZ, RZ, R80 ;  /* 0x000000ffff0f7224 */ /* 0x000fe400078e0050 */
[----:B------:R-:W-:-:S05]  /*45f0*/  FFMA.FTZ R155, R12, R154, R155 ;  /* 0x0000009a0c9b7223 */ /* 0x000fca000001009b */
[----:B------:R-:W-:-:S05]  /*4600*/  F2FP.SATFINITE.E4M3.F32.PACK_AB_MERGE_C R81, R155, R81, R156 ;  /* 0x000000519b51723e */ /* 0x000fca000480709c */
[----:B------:R-:W-:-:S07]  /*4610*/  IMAD.MOV.U32 R12, RZ, RZ, R81 ;  /* 0x000000ffff0c7224 */ /* 0x000fce00078e0051 */
.L_x_450:
[----:B------:R-:W-:Y:S05]  /*4620*/  BSYNC B3 ;  /* 0x0000000000037941 */ /* 0x000fea0003800000 */
.L_x_449:
[----:B----4-:R-:W-:-:S05]  /*4630*/  IADD3 R80, P3, R16, R11, RZ ;  /* 0x0000000b10507210 */ /* 0x010fca0007f7e0ff */
[----:B---3--:R-:W-:-:S05]  /*4640*/  IMAD.X R81, R145, 0x1, R17, P3 ;  /* 0x0000000191517824 */ /* 0x008fca00018e0611 */
[----:B0-----:R0:W-:Y:S03]  /*4650*/  ST.E.128 desc[UR50][R80.64], R12 ;  /* 0x0000000c50007985 */ /* 0x0011e6000c101d32 */
.L_x_448:
[----:B------:R-:W-:Y:S05]  /*4660*/  BSYNC B2 ;  /* 0x0000000000027941 */ /* 0x000fea0003800000 */
.L_x_447:
[----:B------:R-:W-:Y:S01]  /*4670*/  ISETP.NE.AND P3, PT, R29, RZ, PT ;  /* 0x000000ff1d00720c */ /* 0x000fe20003f65270 */
[----:B------:R-:W-:-:S12]  /*4680*/  BSSY B2, `(.L_x_451) ;  /* 0x0000077000027945 */ /* 0x000fd80003800000 */
[----:B------:R-:W-:Y:S05]  /*4690*/  @!P3 BRA `(.L_x_452) ;  /* 0x0000000400d4b947 */ /* 0x000fea0003800000 */
[----:B0-----:R-:W5:Y:S01]  /*46a0*/  LDL R80, [R1+0x10] ;  /* 0x0000100001507983 */ /* 0x001f620000100800 */
[----:B------:R-:W-:Y:S03]  /*46b0*/  BSSY B3, `(.L_x_453) ;  /* 0x000006f000037945 */ /* 0x000fe60003800000 */
[----:B------:R0:W0:Y:S01]  /*46c0*/  LDS.128 R12, [R89+0x24200] ;  /* 0x02420000590c7984 */ /* 0x0000220000000c00 */
[----:B-----5:R-:W-:-:S13]  /*46d0*/  ISETP.GE.AND P3, PT, R80, R113, PT ;  /* 0x000000715000720c */ /* 0x020fda0003f66270 */
[----:B0-----:R-:W-:Y:S05]  /*46e0*/  @P3 BRA `(.L_x_454) ;  /* 0x0000000400ac3947 */ /* 0x001fea0003800000 */
[--C-:B------:R-:W-:Y:S02]  /*46f0*/  SHF.R.U32.HI R80, RZ, 0x8, R77.reuse ;  /* 0x00000008ff507819 */ /* 0x100fe4000001164d */
[----:B------:R-:W-:Y:S02]  /*4700*/  LOP3.LUT R78, R77, 0xff0000ff, RZ, 0xc0, !PT ;  /* 0xff0000ff4d4e7812 */ /* 0x000fe400078ec0ff */
[----:B------:R-:W-:Y:S01]  /*4710*/  SHF.R.U32.HI R77, RZ, 0x10, R77 ;  /* 0x00000010ff4d7819 */ /* 0x000fe2000001164d */
[----:B------:R-:W-:Y:S01]  /*4720*/  IMAD.SHL.U32 R80, R80, 0x100, RZ ;  /* 0x0000010050507824 */ /* 0x000fe200078e00ff */
[----:B------:R-:W-:Y:S02]  /*4730*/  SHF.R.U32.HI R81, RZ, 0x8, R79 ;  /* 0x00000008ff517819 */ /* 0x000fe4000001164f */
[----:B------:R-:W-:Y:S02]  /*4740*/  SHF.L.U32 R77, R77, 0x10, RZ ;  /* 0x000000104d4d7819 */ /* 0x000fe400000006ff */
[----:B------:R-:W-:Y:S01]  /*4750*/  LOP3.LUT R78, R78, 0xff00, R80, 0xf8, !PT ;  /* 0x0000ff004e4e7812 */ /* 0x000fe200078ef850 */
[----:B------:R-:W-:Y:S01]  /*4760*/  IMAD.SHL.U32 R81, R81, 0x100, RZ ;  /* 0x0000010051517824 */ /* 0x000fe200078e00ff */
[----:B------:R-:W-:-:S02]  /*4770*/  LOP3.LUT R82, R79, 0xff0000ff, RZ, 0xc0, !PT ;  /* 0xff0000ff4f527812 */ /* 0x000fc400078ec0ff */
[----:B------:R-:W-:Y:S02]  /*4780*/  LOP3.LUT R77, R78, 0xff0000, R77, 0xf8, !PT ;  /* 0x00ff00004e4d7812 */ /* 0x000fe400078ef84d */
[-C--:B------:R-:W-:Y:S02]  /*4790*/  F2FP.F16.E4M3.UNPACK_B R78, R152.reuse.H1 ;  /* 0x00000098ff4e723e */ /* 0x080fe400030006ff */
[----:B------:R-:W-:Y:S02]  /*47a0*/  F2FP.F16.E4M3.UNPACK_B R80, R13 ;  /* 0x0000000dff50723e */ /* 0x000fe400020006ff */
        /* <DEDUP_REMOVED lines=95> */
.L_x_454:
[----:B------:R-:W-:Y:S05]  /*4da0*/  BSYNC B3 ;  /* 0x0000000000037941 */ /* 0x000fea0003800000 */
.L_x_453:
[----:B------:R-:W-:-:S05]  /*4db0*/  IMAD.SHL.U32 R77, R226, 0x10, RZ ;  /* 0x00000010e24d7824 */ /* 0x000fca00078e00ff */
[----:B----4-:R-:W-:-:S04]  /*4dc0*/  IADD3 R76, P3, R11, R77, RZ ;  /* 0x0000004d0b4c7210 */ /* 0x010fc80007f7e0ff */
[----:B---3--:R-:W-:-:S05]  /*4dd0*/  LEA.HI.X.SX32 R77, R77, R145, 0x1, P3 ;  /* 0x000000914d4d7211 */ /* 0x008fca00018f0eff */
[----:B------:R0:W-:Y:S04]  /*4de0*/  ST.E.128 desc[UR50][R76.64], R12 ;  /* 0x0000000c4c007985 */ /* 0x0001e8000c101d32 */
.L_x_452:
[----:B------:R-:W-:Y:S05]  /*4df0*/  BSYNC B2 ;  /* 0x0000000000027941 */ /* 0x000fea0003800000 */
.L_x_451:
        /* <DEDUP_REMOVED lines=115> */
.L_x_458:
[----:B------:R-:W-:Y:S05]  /*5530*/  BSYNC B3 ;  /* 0x0000000000037941 */ /* 0x000fea0003800000 */
.L_x_457:
[----:B------:R-:W-:-:S05]  /*5540*/  IMAD.SHL.U32 R73, R227, 0x10, RZ ;  /* 0x00000010e3497824 */ /* 0x000fca00078e00ff */
[----:B----4-:R-:W-:-:S04]  /*5550*/  IADD3 R72, P3, R11, R73, RZ ;  /* 0x000000490b487210 */ /* 0x010fc80007f7e0ff */
[----:B---3--:R-:W-:-:S05]  /*5560*/  LEA.HI.X.SX32 R73, R73, R145, 0x1, P3 ;  /* 0x0000009149497211 */ /* 0x008fca00018f0eff */
[----:B------:R0:W-:Y:S04]  /*5570*/  ST.E.128 desc[UR50][R72.64], R12 ;  /* 0x0000000c48007985 */ /* 0x0001e8000c101d32 */
.L_x_456:
[----:B------:R-:W-:Y:S05]  /*5580*/  BSYNC B2 ;  /* 0x0000000000027941 */ /* 0x000fea0003800000 */
.L_x_455:
        /* <DEDUP_REMOVED lines=84> */
[--C-:B------:R-:W-:Y:S02]  /*5ad0*/  HADD2.F32 R15, -RZ, R14.reuse.H1_H1 ;  /* 0x3000000eff0f7230 */ /* 0x100fe40000004100 */
        /* <DEDUP_REMOVED lines=15> */
[-C--:B------:R-:W-:Y:S01]  /*5bd0*/  FFMA.FTZ R72, R70, R69.reuse, -R72 ;  /* 0x0000004546487223 */ /* 0x080fe20000010848 */
        /* <DEDUP_REMOVED lines=8> */
[----:B------:R-:W-:Y:S01]  /*5c60*/  F2FP.SATFINITE.E4M3.F32.PACK_AB_MERGE_C R15, R77, R79, R68 ;  /* 0x0000004f4d0f723e */ /* 0x000fe20004807044 */
[----:B------:R-:W-:-:S05]  /*5c70*/  FFMA.FTZ R149, R12, R148, R149 ;  /* 0x000000940c957223 */ /* 0x000fca0000010095 */
[----:B------:R-:W-:-:S07]  /*5c80*/  F2FP.SATFINITE.E4M3.F32.PACK_AB_MERGE_C R12, R149, R69, R72 ;  /* 0x00000045950c723e */ /* 0x000fce0004807048 */
.L_x_462:
[----:B------:R-:W-:Y:S05]  /*5c90*/  BSYNC B3 ;  /* 0x0000000000037941 */ /* 0x000fea0003800000 */
.L_x_461:
[----:B------:R-:W3:Y:S01]  /*5ca0*/  LDL R70, [R1] ;  /* 0x0000000001467983 */ /* 0x000ee20000100800 */
[----:B----4-:R-:W-:-:S05]  /*5cb0*/  IADD3 R68, P3, R23, R11, RZ ;  /* 0x0000000b17447210 */ /* 0x010fca0007f7e0ff */
[----:B---3--:R-:W-:-:S05]  /*5cc0*/  IMAD.X R69, R145, 0x1, R70, P3 ;  /* 0x0000000191457824 */ /* 0x008fca00018e0646 */
[----:B------:R0:W-:Y:S03]  /*5cd0*/  ST.E.128 desc[UR50][R68.64], R12 ;  /* 0x0000000c44007985 */ /* 0x0001e6000c101d32 */
.L_x_460:
[----:B------:R-:W-:Y:S05]  /*5ce0*/  BSYNC B2 ;  /* 0x0000000000027941 */ /* 0x000fea0003800000 */
.L_x_459:
        /* <DEDUP_REMOVED lines=8> */
[----:B------:R-:W-:Y:S02]  /*5d70*/  SHF.R.U32.HI R70, RZ, 0x8, R67 ;  /* 0x00000008ff467819 */ /* 0x000fe40000011643 */
[--C-:B------:R-:W-:Y:S02]  /*5d80*/  SHF.R.U32.HI R66, RZ, 0x10, R65.reuse ;  /* 0x00000010ff427819 */ /* 0x100fe40000011641 */
[----:B------:R-:W-:Y:S02]  /*5d90*/  SHF.R.U32.HI R68, RZ, 0x8, R65 ;  /* 0x00000008ff447819 */ /* 0x000fe40000011641 */
[----:B------:R-:W-:Y:S02]  /*5da0*/  LOP3.LUT R69, R65, 0xff0000ff, RZ, 0xc0, !PT ;  /* 0xff0000ff41457812 */ /* 0x000fe400078ec0ff */
[----:B------:R-:W-:Y:S02]  /*5db0*/  SHF.R.U32.HI R65, RZ, 0x10, R67 ;  /* 0x00000010ff417819 */ /* 0x000fe40000011643 */
[----:B------:R-:W-:Y:S01]  /*5dc0*/  LOP3.LUT R64, R67, 0xff0000ff, RZ, 0xc0, !PT ;  /* 0xff0000ff43407812 */ /* 0x000fe200078ec0ff */
[----:B------:R-:W-:Y:S01]  /*5dd0*/  IMAD.SHL.U32 R67, R70, 0x100, RZ ;  /* 0x0000010046437824 */ /* 0x000fe200078e00ff */
[----:B------:R-:W-:-:S02]  /*5de0*/  SHF.L.U32 R68, R68, 0x8, RZ ;  /* 0x0000000844447819 */ /* 0x000fc400000006ff */
[----:B------:R-:W-:Y:S02]  /*5df0*/  F2FP.F16.E4M3.UNPACK_B R70, R13 ;  /* 0x0000000dff46723e */ /* 0x000fe400020006ff */
[----:B------:R-:W-:Y:S02]  /*5e00*/  LOP3.LUT R67, R64, 0xff00, R67, 0xf8, !PT ;  /* 0x0000ff0040437812 */ /* 0x000fe400078ef843 */
[-C--:B------:R-:W-:Y:S02]  /*5e10*/  F2FP.F16.E4M3.UNPACK_B R64, R147.reuse.H1 ;  /* 0x00000093ff40723e */ /* 0x080fe400030006ff */
[----:B------:R-:W-:Y:S01]  /*5e20*/  LOP3.LUT R68, R69, 0xff00, R68, 0xf8, !PT ;  /* 0x0000ff0045447812 */ /* 0x000fe200078ef844 */
[----:B------:R-:W-:Y:S01]  /*5e30*/  HADD2.F32 R69, -RZ, R70.H1_H1 ;  /* 0x30000046ff457230 */ /* 0x000fe20000004100 */
[-C--:B------:R-:W-:Y:S01]  /*5e40*/  F2FP.F16.E4M3.UNPACK_B R71, R146.reuse.H1 ;  /* 0x00000092ff47723e */ /* 0x080fe200030006ff */
[----:B------:R-:W-:Y:S01]  /*5e50*/  HADD2.F32 R73, -RZ, R64.H0_H0 ;  /* 0x20000040ff497230 */ /* 0x000fe20000004100 */
[----:B------:R-:W-:Y:S01]  /*5e60*/  F2FP.F16.E4M3.UNPACK_B R147, R147 ;  /* 0x00000093ff93723e */ /* 0x000fe200020006ff */
[----:B------:R-:W-:Y:S01]  /*5e70*/  HADD2.F32 R70, -RZ, R70.H0_H0 ;  /* 0x20000046ff467230 */ /* 0x000fe20000004100 */
[----:B------:R-:W-:Y:S01]  /*5e80*/  F2FP.F16.E4M3.UNPACK_B R146, R146 ;  /* 0x00000092ff92723e */ /* 0x000fe200020006ff */
[----:B------:R-:W-:-:S02]  /*5e90*/  HADD2.F32 R72, -RZ, R71.H0_H0 ;  /* 0x20000047ff487230 */ /* 0x000fc40000004100 */
[-C--:B------:R-:W-:Y:S01]  /*5ea0*/  FMUL.FTZ R74, R69, R73.reuse ;  /* 0x00000049454a7220 */ /* 0x080fe20000410000 */
[----:B------:R-:W-:Y:S02]  /*5eb0*/  HADD2.F32 R71, -RZ, R71.H1_H1 ;  /* 0x30000047ff477230 */ /* 0x000fe40000004100 */
[C---:B------:R-:W-:Y:S01]  /*5ec0*/  FMUL.FTZ R73, R70.reuse, R73 ;  /* 0x0000004946497220 */ /* 0x040fe20000410000 */
[----:B------:R-:W-:-:S03]  /*5ed0*/  FFMA.FTZ R70, R70, R72, -R74 ;  /* 0x0000004846467223 */ /* 0x000fc6000001084a */
[----:B------:R-:W-:Y:S01]  /*5ee0*/  FFMA.FTZ R69, R69, R72, R73 ;  /* 0x0000004845457223 */ /* 0x000fe20000010049 */
[----:B------:R-:W-:Y:S01]  /*5ef0*/  F2FP.F16.E4M3.UNPACK_B R73, R13.H1 ;  /* 0x0000000dff49723e */ /* 0x000fe200030006ff */
[----:B------:R-:W-:-:S04]  /*5f00*/  HADD2.F32 R72, -RZ, R64.H1_H1 ;  /* 0x30000040ff487230 */ /* 0x000fc80000004100 */
[--C-:B------:R-:W-:Y:S02]  /*5f10*/  HADD2.F32 R13, -RZ, R73.reuse.H1_H1 ;  /* 0x30000049ff0d7230 */ /* 0x100fe40000004100 */
[----:B------:R-:W-:-:S03]  /*5f20*/  HADD2.F32 R64, -RZ, R73.H0_H0 ;  /* 0x20000049ff407230 */ /* 0x000fc60000004100 */
[CC--:B------:R-:W-:Y:S02]  /*5f30*/  FMUL.FTZ R73, R13.reuse, R72.reuse ;  /* 0x000000480d497220 */ /* 0x0c0fe40000410000 */
[C---:B------:R-:W-:Y:S02]  /*5f40*/  FMUL.FTZ R72, R64.reuse, R72 ;  /* 0x0000004840487220 */ /* 0x040fe40000410000 */
[----:B------:R-:W-:Y:S01]  /*5f50*/  FFMA.FTZ R64, R64, R71, -R73 ;  /* 0x0000004740407223 */ /* 0x000fe20000010849 */
[----:B------:R-:W-:Y:S01]  /*5f60*/  F2FP.F16.E4M3.UNPACK_B R73, R15 ;  /* 0x0000000fff49723e */ /* 0x000fe200020006ff */
[----:B------:R-:W-:Y:S01]  /*5f70*/  FFMA.FTZ R13, R13, R71, R72 ;  /* 0x000000470d0d7223 */ /* 0x000fe20000010048 */
[----:B------:R-:W-:Y:S01]  /*5f80*/  IMAD.U32 R71, R66, 0x10000, RZ ;  /* 0x0001000042477824 */ /* 0x000fe200078e00ff */
[----:B------:R-:W-:Y:S01]  /*5f90*/  F2FP.F16.E4M3.UNPACK_B R15, R15.H1 ;  /* 0x0000000fff0f723e */ /* 0x000fe200030006ff */
[----:B------:R-:W-:Y:S02]  /*5fa0*/  IMAD.U32 R66, R65, 0x10000, RZ ;  /* 0x0001000041427824 */ /* 0x000fe400078e00ff */
[----:B------:R-:W-:-:S02]  /*5fb0*/  F2FP.SATFINITE.E4M3.F32.PACK_AB_MERGE_C R13, R13, R64, RZ ;  /* 0x000000400d0d723e */ /* 0x000fc400048070ff */
[----:B------:R-:W-:Y:S01]  /*5fc0*/  LOP3.LUT R65, R68, 0xff0000, R71, 0xf8, !PT ;  /* 0x00ff000044417812 */ /* 0x000fe200078ef847 */
[--C-:B------:R-:W-:Y:S01]  /*5fd0*/  HADD2.F32 R71, -RZ, R73.reuse.H1_H1 ;  /* 0x30000049ff477230 */ /* 0x100fe20000004100 */
[----:B------:R-:W-:Y:S01]  /*5fe0*/  LOP3.LUT R66, R67, 0xff0000, R66, 0xf8, !PT ;  /* 0x00ff000043427812 */ /* 0x000fe200078ef842 */
[----:B------:R-:W-:Y:S01]  /*5ff0*/  HADD2.F32 R73, -RZ, R73.H0_H0 ;  /* 0x20000049ff497230 */ /* 0x000fe20000004100 */
[----:B------:R-:W-:Y:S02]  /*6000*/  F2FP.F16.E4M3.UNPACK_B R68, R65.H1 ;  /* 0x00000041ff44723e */ /* 0x000fe400030006ff */
[-C--:B------:R-:W-:Y:S02]  /*6010*/  F2FP.F16.E4M3.UNPACK_B R67, R66.reuse.H1 ;  /* 0x00000042ff43723e */ /* 0x080fe400030006ff */
[----:B------:R-:W-:Y:S01]  /*6020*/  F2FP.F16.E4M3.UNPACK_B R66, R66 ;  /* 0x00000042ff42723e */ /* 0x000fe200020006ff */
[----:B------:R-:W-:Y:S01]  /*6030*/  HADD2.F32 R72, -RZ, R68.H0_H0 ;  /* 0x20000044ff487230 */ /* 0x000fe20000004100 */
[----:B------:R-:W-:Y:S01]  /*6040*/  F2FP.SATFINITE.E4M3.F32.PACK_AB_MERGE_C R13, R69, R70, R13 ;  /* 0x00000046450d723e */ /* 0x000fe2000480700d */
[----:B------:R-:W-:-:S02]  /*6050*/  HADD2.F32 R74, -RZ, R67.H0_H0 ;  /* 0x20000043ff4a7230 */ /* 0x000fc40000004100 */
[----:B------:R-:W-:Y:S02]  /*6060*/  HADD2.F32 R67, -RZ, R67.H1_H1 ;  /* 0x30000043ff437230 */ /* 0x000fe40000004100 */
[----:B------:R-:W-:Y:S02]  /*6070*/  HADD2.F32 R68, -RZ, R68.H1_H1 ;  /* 0x30000044ff447230 */ /* 0x000fe40000004100 */
[----:B------:R-:W-:-:S04]  /*6080*/  FMUL.FTZ R75, R71, R74 ;  /* 0x0000004a474b7220 */ /* 0x000fc80000410000 */
[C---:B------:R-:W-:Y:S01]  /*6090*/  FFMA.FTZ R75, R73.reuse, R72, -R75 ;  /* 0x00000048494b7223 */ /* 0x040fe2000001084b */
[----:B------:R-:W-:-:S04]  /*60a0*/  FMUL.FTZ R73, R73, R74 ;  /* 0x0000004a49497220 */ /* 0x000fc80000410000 */
[----:B------:R-:W-:Y:S01]  /*60b0*/  FFMA.FTZ R73, R71, R72, R73 ;  /* 0x0000004847497223 */ /* 0x000fe20000010049 */
[--C-:B------:R-:W-:Y:S02]  /*60c0*/  HADD2.F32 R71, -RZ, R15.reuse.H1_H1 ;  /* 0x3000000fff477230 */ /* 0x100fe40000004100 */
[----:B------:R-:W-:-:S03]  /*60d0*/  HADD2.F32 R15, -RZ, R15.H0_H0 ;  /* 0x2000000fff0f7230 */ /* 0x000fc60000004100 */
[----:B------:R-:W-:-:S04]  /*60e0*/  FMUL.FTZ R72, R71, R67 ;  /* 0x0000004347487220 */ /* 0x000fc80000410000 */
[C---:B------:R-:W-:Y:S01]  /*60f0*/  FFMA.FTZ R72, R15.reuse, R68, -R72 ;  /* 0x000000440f487223 */ /* 0x040fe20000010848 */
[----:B------:R-:W-:Y:S01]  /*6100*/  FMUL.FTZ R15, R15, R67 ;  /* 0x000000430f0f7220 */ /* 0x000fe20000410000 */
[----:B------:R-:W-:-:S03]  /*6110*/  F2FP.F16.E4M3.UNPACK_B R67, R65 ;  /* 0x00000041ff43723e */ /* 0x000fc600020006ff */
[----:B------:R-:W-:Y:S01]  /*6120*/  FFMA.FTZ R15, R71, R68, R15 ;  /* 0x00000044470f7223 */ /* 0x000fe2000001000f */
[-C--:B------:R-:W-:Y:S01]  /*6130*/  F2FP.F16.E4M3.UNPACK_B R68, R14.reuse ;  /* 0x0000000eff44723e */ /* 0x080fe200020006ff */
[----:B------:R-:W-:Y:S01]  /*6140*/  HADD2.F32 R71, -RZ, R66.H0_H0 ;  /* 0x20000042ff477230 */ /* 0x000fe20000004100 */
[----:B------:R-:W-:Y:S01]  /*6150*/  F2FP.F16.E4M3.UNPACK_B R14, R14.H1 ;  /* 0x0000000eff0e723e */ /* 0x000fe200030006ff */
[--C-:B------:R-:W-:Y:S01]  /*6160*/  HADD2.F32 R69, -RZ, R67.reuse.H0_H0 ;  /* 0x20000043ff457230 */ /* 0x100fe20000004100 */
[----:B------:R-:W-:Y:S01]  /*6170*/  F2FP.SATFINITE.E4M3.F32.PACK_AB_MERGE_C R72, R15, R72, RZ ;  /* 0x000000480f48723e */ /* 0x000fe200048070ff */
[--C-:B------:R-:W-:Y:S02]  /*6180*/  HADD2.F32 R64, -RZ, R68.reuse.H1_H1 ;  /* 0x30000044ff407230 */ /* 0x100fe40000004100 */
[----:B------:R-:W-:Y:S01]  /*6190*/  HADD2.F32 R68, -RZ, R68.H0_H0 ;  /* 0x20000044ff447230 */ /* 0x000fe20000004100 */
[----:B------:R-:W-:Y:S01]  /*61a0*/  F2FP.SATFINITE.E4M3.F32.PACK_AB_MERGE_C R15, R73, R75, R72 ;  /* 0x0000004b490f723e */ /* 0x000fe20004807048 */
[----:B------:R-:W-:-:S02]  /*61b0*/  HADD2.F32 R67, -RZ, R67.H1_H1 ;  /* 0x30000043ff437230 */ /* 0x000fc40000004100 */
[-C--:B------:R-:W-:Y:S01]  /*61c0*/  FMUL.FTZ R65, R64, R71.reuse ;  /* 0x0000004740417220 */ /* 0x080fe20000410000 */
[----:B------:R-:W-:-:S03]  /*61d0*/  FMUL.FTZ R71, R68, R71 ;  /* 0x0000004744477220 */ /* 0x000fc60000410000 */
[-C--:B------:R-:W-:Y:S01]  /*61e0*/  FFMA.FTZ R65, R68, R69.reuse, -R65 ;  /* 0x0000004544417223 */ /* 0x080fe20000010841 */
[----:B------:R-:W-:Y:S01]  /*61f0*/  F2FP.F16.E4M3.UNPACK_B R68, R12.H1 ;  /* 0x0000000cff44723e */ /* 0x000fe200030006ff */
[----:B------:R-:W-:Y:S01]  /*6200*/  FFMA.FTZ R64, R64, R69, R71 ;  /* 0x0000004540407223 */ /* 0x000fe20000010047 */
[----:B------:R-:W-:Y:S02]  /*6210*/  HADD2.F32 R69, -RZ, R66.H1_H1 ;  /* 0x30000042ff457230 */ /* 0x000fe40000004100 */
[--C-:B------:R-:W-:Y:S02]  /*6220*/  HADD2.F32 R66, -RZ, R14.reuse.H1_H1 ;  /* 0x3000000eff427230 */ /* 0x100fe40000004100 */
[----:B------:R-:W-:-:S03]  /*6230*/  HADD2.F32 R14, -RZ, R14.H0_H0 ;  /* 0x2000000eff0e7230 */ /* 0x000fc60000004100 */
[-C--:B------:R-:W-:Y:S02]  /*6240*/  FMUL.FTZ R71, R66, R69.reuse ;  /* 0x0000004542477220 */ /* 0x080fe40000410000 */
[C---:B------:R-:W-:Y:S02]  /*6250*/  FMUL.FTZ R69, R14.reuse, R69 ;  /* 0x000000450e457220 */ /* 0x040fe40000410000 */
[-C--:B------:R-:W-:Y:S01]  /*6260*/  FFMA.FTZ R14, R14, R67.reuse, -R71 ;  /* 0x000000430e0e7223 */ /* 0x080fe20000010847 */
[----:B------:R-:W-:Y:S02]  /*6270*/  HADD2.F32 R71, -RZ, R147.H1_H1 ;  /* 0x30000093ff477230 */ /* 0x000fe40000004100 */
[----:B------:R-:W-:Y:S01]  /*6280*/  FFMA.FTZ R67, R66, R67, R69 ;  /* 0x0000004342437223 */ /* 0x000fe20000010045 */
[--C-:B------:R-:W-:Y:S02]  /*6290*/  HADD2.F32 R66, -RZ, R68.reuse.H1_H1 ;  /* 0x30000044ff427230 */ /* 0x100fe40000004100 */
[----:B------:R-:W-:-:S02]  /*62a0*/  HADD2.F32 R68, -RZ, R68.H0_H0 ;  /* 0x20000044ff447230 */ /* 0x000fc40000004100 */
[--C-:B------:R-:W-:Y:S02]  /*62b0*/  HADD2.F32 R69, -RZ, R146.reuse.H1_H1 ;  /* 0x30000092ff457230 */ /* 0x100fe40000004100 */
[-C--:B------:R-:W-:Y:S01]  /*62c0*/  FMUL.FTZ R77, R66, R71.reuse ;  /* 0x00000047424d7220 */ /* 0x080fe20000410000 */
[----:B------:R-:W-:Y:S02]  /*62d0*/  HADD2.F32 R147, -RZ, R147.H0_H0 ;  /* 0x20000093ff937230 */ /* 0x000fe40000004100 */
[C---:B------:R-:W-:Y:S01]  /*62e0*/  FMUL.FTZ R71, R68.reuse, R71 ;  /* 0x0000004744477220 */ /* 0x040fe20000410000 */
[----:B------:R-:W-:Y:S01]  /*62f0*/  F2FP.SATFINITE.E4M3.F32.PACK_AB_MERGE_C R14, R67, R14, RZ ;  /* 0x0000000e430e723e */ /* 0x000fe200048070ff */
[-C--:B------:R-:W-:Y:S02]  /*6300*/  FFMA.FTZ R68, R68, R69.reuse, -R77 ;  /* 0x0000004544447223 */ /* 0x080fe4000001084d */
[----:B------:R-:W-:Y:S01]  /*6310*/  FFMA.FTZ R71, R66, R69, R71 ;  /* 0x0000004542477223 */ /* 0x000fe20000010047 */
[----:B------:R-:W-:Y:S01]  /*6320*/  F2FP.F16.E4M3.UNPACK_B R66, R12 ;  /* 0x0000000cff42723e */ /* 0x000fe200020006ff */
[----:B------:R-:W-:Y:S01]  /*6330*/  HADD2.F32 R69, -RZ, R146.H0_H0 ;  /* 0x20000092ff457230 */ /* 0x000fe20000004100 */
[----:B------:R-:W-:-:S02]  /*6340*/  F2FP.SATFINITE.E4M3.F32.PACK_AB_MERGE_C R14, R64, R65, R14 ;  /* 0x00000041400e723e */ /* 0x000fc4000480700e */
[----:B------:R-:W-:Y:S01]  /*6350*/  F2FP.SATFINITE.E4M3.F32.PACK_AB_MERGE_C R68, R71, R68, RZ ;  /* 0x000000444744723e */ /* 0x000fe200048070ff */
[--C-:B------:R-:W-:Y:S02]  /*6360*/  HADD2.F32 R12, -RZ, R66.reuse.H1_H1 ;  /* 0x30000042ff0c7230 */ /* 0x100fe40000004100 */
[----:B------:R-:W-:-:S03]  /*6370*/  HADD2.F32 R66, -RZ, R66.H0_H0 ;  /* 0x20000042ff427230 */ /* 0x000fc60000004100 */
[-C--:B------:R-:W-:Y:S02]  /*6380*/  FMUL.FTZ R77, R12, R147.reuse ;  /* 0x000000930c4d7220 */ /* 0x080fe40000410000 */
[C---:B------:R-:W-:Y:S02]  /*6390*/  FMUL.FTZ R147, R66.reuse, R147 ;  /* 0x0000009342937220 */ /* 0x040fe40000410000 */
[-C--:B------:R-:W-:Y:S02]  /*63a0*/  FFMA.FTZ R66, R66, R69.reuse, -R77 ;  /* 0x0000004542427223 */ /* 0x080fe4000001084d */
[----:B------:R-:W-:-:S05]  /*63b0*/  FFMA.FTZ R147, R12, R69, R147 ;  /* 0x000000450c937223 */ /* 0x000fca0000010093 */
[----:B------:R-:W-:-:S07]  /*63c0*/  F2FP.SATFINITE.E4M3.F32.PACK_AB_MERGE_C R12, R147, R66, R68 ;  /* 0x00000042930c723e */ /* 0x000fce0004807044 */
.L_x_466:
[----:B------:R-:W-:Y:S05]  /*63d0*/  BSYNC B3 ;  /* 0x0000000000037941 */ /* 0x000fea0003800000 */
.L_x_465:
[----:B----4-:R-:W-:-:S05]  /*63e0*/  IADD3 R64, P3, R22, R11, RZ ;  /* 0x0000000b16407210 */ /* 0x010fca0007f7e0ff */
[----:B---3--:R-:W-:-:S05]  /*63f0*/  IMAD.X R65, R145, 0x1, R229, P3 ;  /* 0x0000000191417824 */ /* 0x008fca00018e06e5 */
[----:B------:R0:W-:Y:S03]  /*6400*/  ST.E.128 desc[UR50][R64.64], R12 ;  /* 0x0000000c40007985 */ /* 0x0001e6000c101d32 */
.L_x_464:
[----:B------:R-:W-:Y:S05]  /*6410*/  BSYNC B2 ;  /* 0x0000000000027941 */ /* 0x000fea0003800000 */
.L_x_463:
[----:B------:R-:W-:-:S13]  /*6420*/  ISETP.NE.AND P3, PT, R33, RZ, PT ;  /* 0x000000ff2100720c */ /* 0x000fda0003f65270 */
[----:B------:R-:W-:Y:S05]  /*6430*/  @!P3 BRA `(.L_x_446) ;  /* 0x0000000400d0b947 */ /* 0x000fea0003800000 */
[----:B------:R-:W5:Y:S01]  /*6440*/  LDL R66, [R1+0x20] ;  /* 0x0000200001427983 */ /* 0x000f620000100800 */
[----:B0---4-:R-:W-:Y:S01]  /*6450*/  IADD3 R64, P3, R220, R11, RZ ;  /* 0x0000000bdc407210 */ /* 0x011fe20007f7e0ff */
[----:B------:R-:W-:Y:S02]  /*6460*/  BSSY B2, `(.L_x_467) ;  /* 0x0000070000027945 */ /* 0x000fe40003800000 */
[----:B------:R0:W4:Y:S01]  /*6470*/  LDS.128 R12, [R89+0x29200] ;  /* 0x02920000590c7984 */ /* 0x0001220000000c00 */
[----:B---3--:R-:W-:Y:S02]  /*6480*/  IADD3.X R65, R145, R228, RZ, P3, !PT ;  /* 0x000000e491417210 */ /* 0x008fe40001ffe4ff */
[----:B-----5:R-:W-:-:S13]  /*6490*/  ISETP.GE.AND P3, PT, R66, R113, PT ;  /* 0x000000714200720c */ /* 0x020fda0003f66270 */
[----:B0---4-:R-:W-:Y:S05]  /*64a0*/  @P3 BRA `(.L_x_468) ;  /* 0x0000000400ac3947 */ /* 0x011fea0003800000 */
[----:B------:R-:W-:Y:S01]  /*64b0*/  IMAD.MOV.U32 R60, RZ, RZ, R13 ;  /* 0x000000ffff3c7224 */ /* 0x000fe200078e000d */
[----:B------:R-:W-:Y:S02]  /*64c0*/  F2FP.F16.E4M3.UNPACK_B R13, R143.H1 ;  /* 0x0000008fff0d723e */ /* 0x000fe400030006ff */
[----:B------:R-:W-:Y:S02]  /*64d0*/  F2FP.F16.E4M3.UNPACK_B R11, R142.H1 ;  /* 0x0000008eff0b723e */ /* 0x000fe400030006ff */
[----:B------:R-:W-:Y:S01]  /*64e0*/  F2FP.F16.E4M3.UNPACK_B R62, R60 ;  /* 0x0000003cff3e723e */ /* 0x000fe200020006ff */
[----:B------:R-:W-:Y:S02]  /*64f0*/  HADD2.F32 R68, -RZ, R13.H0_H0 ;  /* 0x2000000dff447230 */ /* 0x000fe40000004100 */
[----:B------:R-:W-:Y:S02]  /*6500*/  HADD2.F32 R66, -RZ, R11.H0_H0 ;  /* 0x2000000bff427230 */ /* 0x000fe40000004100 */
[----:B------:R-:W-:-:S02]  /*6510*/  HADD2.F32 R67, -RZ, R62.H1_H1 ;  /* 0x3000003eff437230 */ /* 0x000fc40000004100 */
[----:B------:R-:W-:Y:S02]  /*6520*/  HADD2.F32 R62, -RZ, R62.H0_H0 ;  /* 0x2000003eff3e7230 */ /* 0x000fe40000004100 */
[----:B------:R-:W-:Y:S02]  /*6530*/  HADD2.F32 R13, -RZ, R13.H1_H1 ;  /* 0x3000000dff0d7230 */ /* 0x000fe40000004100 */
[-C--:B------:R-:W-:Y:S01]  /*6540*/  FMUL.FTZ R69, R67, R68.reuse ;  /* 0x0000004443457220 */ /* 0x080fe20000410000 */
[----:B------:R-:W-:Y:S02]  /*6550*/  HADD2.F32 R11, -RZ, R11.H1_H1 ;  /* 0x3000000bff0b7230 */ /* 0x000fe40000004100 */
[C---:B------:R-:W-:Y:S01]  /*6560*/  FMUL.FTZ R68, R62.reuse, R68 ;  /* 0x000000443e447220 */ /* 0x040fe20000410000 */
[----:B------:R-:W-:-:S03]  /*6570*/  FFMA.FTZ R62, R62, R66, -R69 ;  /* 0x000000423e3e7223 */ /* 0x000fc60000010845 */
[----:B------:R-:W-:Y:S01]  /*6580*/  FFMA.FTZ R67, R67, R66, R68 ;  /* 0x0000004243437223 */ /* 0x000fe20000010044 */
[----:B------:R-:W-:Y:S01]  /*6590*/  F2FP.F16.E4M3.UNPACK_B R66, R60.H1 ;  /* 0x0000003cff42723e */ /* 0x000fe200030006ff */
[----:B------:R-:W-:-:S04]  /*65a0*/  IMAD.MOV.U32 R60, RZ, RZ, R12 ;  /* 0x000000ffff3c7224 */ /* 0x000fc800078e000c */
[--C-:B------:R-:W-:Y:S02]  /*65b0*/  HADD2.F32 R68, -RZ, R66.reuse.H1_H1 ;  /* 0x30000042ff447230 */ /* 0x100fe40000004100 */
[----:B------:R-:W-:-:S03]  /*65c0*/  HADD2.F32 R66, -RZ, R66.H0_H0 ;  /* 0x20000042ff427230 */ /* 0x000fc60000004100 */
[-C--:B------:R-:W-:Y:S02]  /*65d0*/  FMUL.FTZ R69, R68, R13.reuse ;  /* 0x0000000d44457220 */ /* 0x080fe40000410000 */
[C---:B------:R-:W-:Y:S02]  /*65e0*/  FMUL.FTZ R71, R66.reuse, R13 ;  /* 0x0000000d42477220 */ /* 0x040fe40000410000 */
[----:B------:R-:W-:Y:S01]  /*65f0*/  FFMA.FTZ R13, R66, R11, -R69 ;  /* 0x0000000b420d7223 */ /* 0x000fe20000010845 */
[----:B------:R-:W-:Y:S01]  /*6600*/  F2FP.F16.E4M3.UNPACK_B R69, R143 ;  /* 0x0000008fff45723e */ /* 0x000fe200020006ff */
[----:B------:R-:W-:Y:S01]  /*6610*/  FFMA.FTZ R68, R68, R11, R71 ;  /* 0x0000000b44447223 */ /* 0x000fe20000010047 */
[----:B------:R-:W-:Y:S02]  /*6620*/  F2FP.F16.E4M3.UNPACK_B R11, R60.H1 ;  /* 0x0000003cff0b723e */ /* 0x000fe400030006ff */
[----:B------:R-:W-:Y:S01]  /*6630*/  F2FP.F16.E4M3.UNPACK_B R66, R142 ;  /* 0x0000008eff42723e */ /* 0x000fe200020006ff */
[----:B------:R-:W-:Y:S01]  /*6640*/  HADD2.F32 R71, -RZ, R69.H1_H1 ;  /* 0x30000045ff477230 */ /* 0x000fe20000004100 */
[----:B------:R-:W-:Y:S01]  /*6650*/  F2FP.F16.E4M3.UNPACK_B R60, R60 ;  /* 0x0000003cff3c723e */ /* 0x000fe200020006ff */
[----:B------:R-:W-:-:S02]  /*6660*/  HADD2.F32 R12, -RZ, R11.H1_H1 ;  /* 0x3000000bff0c7230 */ /* 0x000fc40000004100 */
[----:B------:R-:W-:Y:S02]  /*6670*/  HADD2.F32 R11, -RZ, R11.H0_H0 ;  /* 0x2000000bff0b7230 */ /* 0x000fe40000004100 */
[--C-:B------:R-:W-:Y:S02]  /*6680*/  HADD2.F32 R70, -RZ, R66.reuse.H1_H1 ;  /* 0x30000042ff467230 */ /* 0x100fe40000004100 */
[CC--:B------:R-:W-:Y:S01]  /*6690*/  FMUL.FTZ R72, R12.reuse, R71.reuse ;  /* 0x000000470c487220 */ /* 0x0c0fe20000410000 */
[----:B------:R-:W-:Y:S02]  /*66a0*/  HADD2.F32 R69, -RZ, R69.H0_H0 ;  /* 0x20000045ff457230 */ /* 0x000fe40000004100 */
[C---:B------:R-:W-:Y:S01]  /*66b0*/  FMUL.FTZ R71, R11.reuse, R71 ;  /* 0x000000470b477220 */ /* 0x040fe20000410000 */
[----:B------:R-:W-:Y:S02]  /*66c0*/  HADD2.F32 R66, -RZ, R66.H0_H0 ;  /* 0x20000042ff427230 */ /* 0x000fe40000004100 */
[-C--:B------:R-:W-:Y:S01]  /*66d0*/  FFMA.FTZ R11, R11, R70.reuse, -R72 ;  /* 0x000000460b0b7223 */ /* 0x080fe20000010848 */
[----:B------:R-:W-:Y:S01]  /*66e0*/  FFMA.FTZ R12, R12, R70, R71 ;  /* 0x000000460c0c7223 */ /* 0x000fe20000010047 */
[----:B------:R-:W-:Y:S01]  /*66f0*/  F2FP.SATFINITE.E4M3.F32.PACK_AB_MERGE_C R70, R68, R13, RZ ;  /* 0x0000000d4446723e */ /* 0x000fe200048070ff */
[----:B------:R-:W-:-:S02]  /*6700*/  HADD2.F32 R13, -RZ, R60.H1_H1 ;  /* 0x3000003cff0d7230 */ /* 0x000fc40000004100 */
[----:B------:R-:W-:Y:S01]  /*6710*/  HADD2.F32 R60, -RZ, R60.H0_H0 ;  /* 0x2000003cff3c7230 */ /* 0x000fe20000004100 */
[----:B------:R-:W-:Y:S02]  /*6720*/  F2FP.SATFINITE.E4M3.F32.PACK_AB_MERGE_C R62, R67, R62, R70 ;  /* 0x0000003e433e723e */ /* 0x000fe40004807046 */
[-C--:B------:R-:W-:Y:S01]  /*6730*/  FMUL.FTZ R71, R13, R69.reuse ;  /* 0x000000450d477220 */ /* 0x080fe20000410000 */
[----:B------:R-:W-:Y:S01]  /*6740*/  LOP3.LUT R67, R63, 0xff0000ff, RZ, 0xc0, !PT ;  /* 0xff0000ff3f437812 */ /* 0x000fe200078ec0ff */
[C---:B------:R-:W-:Y:S01]  /*6750*/  FMUL.FTZ R68, R60.reuse, R69 ;  /* 0x000000453c447220 */ /* 0x040fe20000410000 */
[----:B------:R-:W-:Y:S01]  /*6760*/  SHF.R.U32.HI R69, RZ, 0x10, R63 ;  /* 0x00000010ff457819 */ /* 0x000fe2000001163f */
[-C--:B------:R-:W-:Y:S01]  /*6770*/  FFMA.FTZ R60, R60, R66.reuse, -R71 ;  /* 0x000000423c3c7223 */ /* 0x080fe20000010847 */
[----:B------:R-:W-:Y:S01]  /*6780*/  SHF.R.U32.HI R71, RZ, 0x8, R61 ;  /* 0x00000008ff477819 */ /* 0x000fe2000001163d */
[----:B------:R-:W-:Y:S01]  /*6790*/  FFMA.FTZ R13, R13, R66, R68 ;  /* 0x000000420d0d7223 */ /* 0x000fe20000010044 */
[----:B------:R-:W-:-:S02]  /*67a0*/  SHF.R.U32.HI R68, RZ, 0x8, R63 ;  /* 0x00000008ff447819 */ /* 0x000fc4000001163f */
[----:B------:R-:W-:Y:S02]  /*67b0*/  LOP3.LUT R66, R61, 0xff0000ff, RZ, 0xc0, !PT ;  /* 0xff0000ff3d427812 */ /* 0x000fe400078ec0ff */
[----:B------:R-:W-:Y:S01]  /*67c0*/  SHF.R.U32.HI R70, RZ, 0x10, R61 ;  /* 0x00000010ff467819 */ /* 0x000fe2000001163d */
[----:B------:R-:W-:Y:S01]  /*67d0*/  IMAD.SHL.U32 R68, R68, 0x100, RZ ;  /* 0x0000010044447824 */ /* 0x000fe200078e00ff */
[----:B------:R-:W-:Y:S01]  /*67e0*/  F2FP.SATFINITE.E4M3.F32.PACK_AB_MERGE_C R11, R12, R11, RZ ;  /* 0x0000000b0c0b723e */ /* 0x000fe200048070ff */
[----:B------:R-:W-:-:S03]  /*67f0*/  IMAD.SHL.U32 R61, R71, 0x100, RZ ;  /* 0x00000100473d7824 */ /* 0x000fc600078e00ff */
[----:B------:R-:W-:Y:S01]  /*6800*/  LOP3.LUT R63, R67, 0xff00, R68, 0xf8, !PT ;  /* 0x0000ff00433f7812 */ /* 0x000fe200078ef844 */
[----:B------:R-:W-:Y:S01]  /*6810*/  IMAD.U32 R68, R69, 0x10000, RZ ;  /* 0x0001000045447824 */ /* 0x000fe200078e00ff */
[----:B------:R-:W-:Y:S01]  /*6820*/  LOP3.LUT R61, R66, 0xff00, R61, 0xf8, !PT ;  /* 0x0000ff00423d7812 */ /* 0x000fe200078ef83d */
[----:B------:R-:W-:Y:S01]  /*6830*/  IMAD.MOV.U32 R67, RZ, RZ, R15 ;  /* 0x000000ffff437224 */ /* 0x000fe200078e000f */
[----:B------:R-:W-:Y:S02]  /*6840*/  SHF.L.U32 R66, R70, 0x10, RZ ;  /* 0x0000001046427819 */ /* 0x000fe400000006ff */
[----:B------:R-:W-:Y:S02]  /*6850*/  LOP3.LUT R63, R63, 0xff0000, R68, 0xf8, !PT ;  /* 0x00ff00003f3f7812 */ /* 0x000fe400078ef844 */
[----:B------:R-:W-:Y:S02]  /*6860*/  LOP3.LUT R61, R61, 0xff0000, R66, 0xf8, !PT ;  /* 0x00ff00003d3d7812 */ /* 0x000fe400078ef842 */
[----:B------:R-:W-:-:S02]  /*6870*/  F2FP.F16.E4M3.UNPACK_B R15, R67 ;  /* 0x00000043ff0f723e */ /* 0x000fc400020006ff */
[----:B------:R-:W-:Y:S02]  /*6880*/  F2FP.F16.E4M3.UNPACK_B R71, R63.H1 ;  /* 0x0000003fff47723e */ /* 0x000fe400030006ff */
[----:B------:R-:W-:Y:S01]  /*6890*/  F2FP.F16.E4M3.UNPACK_B R68, R61.H1 ;  /* 0x0000003dff44723e */ /* 0x000fe200030006ff */
[----:B------:R-:W-:Y:S01]  /*68a0*/  HADD2.F32 R69, -RZ, R15.H1_H1 ;  /* 0x3000000fff457230 */ /* 0x000fe20000004100 */
[----:B------:R-:W-:Y:S01]  /*68b0*/  F2FP.SATFINITE.E4M3.F32.PACK_AB_MERGE_C R12, R13, R60, R11 ;  /* 0x0000003c0d0c723e */ /* 0x000fe2000480700b */
[----:B------:R-:W-:Y:S02]  /*68c0*/  HADD2.F32 R66, -RZ, R71.H0_H0 ;  /* 0x20000047ff427230 */ /* 0x000fe40000004100 */
[----:B------:R-:W-:Y:S02]  /*68d0*/  HADD2.F32 R15, -RZ, R15.H0_H0 ;  /* 0x2000000fff0f7230 */ /* 0x000fe40000004100 */
[----:B------:R-:W-:Y:S02]  /*68e0*/  HADD2.F32 R70, -RZ, R68.H0_H0 ;  /* 0x20000044ff467230 */ /* 0x000fe40000004100 */
[----:B------:R-:W-:Y:S01]  /*68f0*/  FMUL.FTZ R72, R69, R66 ;  /* 0x0000004245487220 */ /* 0x000fe20000410000 */
[----:B------:R-:W-:-:S02]  /*6900*/  HADD2.F32 R71, -RZ, R71.H1_H1 ;  /* 0x30000047ff477230 */ /* 0x000fc40000004100 */
[C---:B------:R-:W-:Y:S01]  /*6910*/  FMUL.FTZ R74, R15.reuse, R66 ;  /* 0x000000420f4a7220 */ /* 0x040fe20000410000 */
[----:B------:R-:W-:Y:S02]  /*6920*/  HADD2.F32 R68, -RZ, R68.H1_H1 ;  /* 0x30000044ff447230 */ /* 0x000fe40000004100 */
[-C--:B------:R-:W-:Y:S01]  /*6930*/  FFMA.FTZ R66, R15, R70.reuse, -R72 ;  /* 0x000000460f427223 */ /* 0x080fe20000010848 */
[----:B------:R-:W-:Y:S01]  /*6940*/  F2FP.F16.E4M3.UNPACK_B R72, R63 ;  /* 0x0000003fff48723e */ /* 0x000fe200020006ff */
[----:B------:R-:W-:Y:S01]  /*6950*/  FFMA.FTZ R15, R69, R70, R74 ;  /* 0x00000046450f7223 */ /* 0x000fe2000001004a */
[----:B------:R-:W-:Y:S01]  /*6960*/  F2FP.F16.E4M3.UNPACK_B R69, R67.H1 ;  /* 0x00000043ff45723e */ /* 0x000fe200030006ff */
[----:B------:R-:W-:Y:S01]  /*6970*/  IMAD.MOV.U32 R67, RZ, RZ, R14 ;  /* 0x000000ffff437224 */ /* 0x000fe200078e000e */
[----:B------:R-:W-:Y:S01]  /*6980*/  F2FP.F16.E4M3.UNPACK_B R63, R61 ;  /* 0x0000003dff3f723e */ /* 0x000fe200020006ff */
[----:B------:R-:W-:Y:S02]  /*6990*/  HADD2.F32 R61, -RZ, R72.H1_H1 ;  /* 0x30000048ff3d7230 */ /* 0x000fe40000004100 */
[----:B------:R-:W-:-:S02]  /*69a0*/  HADD2.F32 R70, -RZ, R69.H1_H1 ;  /* 0x30000045ff467230 */ /* 0x000fc40000004100 */
[----:B------:R-:W-:Y:S02]  /*69b0*/  HADD2.F32 R69, -RZ, R69.H0_H0 ;  /* 0x20000045ff457230 */ /* 0x000fe40000004100 */
[----:B------:R-:W-:Y:S02]  /*69c0*/  HADD2.F32 R72, -RZ, R72.H0_H0 ;  /* 0x20000048ff487230 */ /* 0x000fe40000004100 */
[-C--:B------:R-:W-:Y:S01]  /*69d0*/  FMUL.FTZ R14, R70, R71.reuse ;  /* 0x00000047460e7220 */ /* 0x080fe20000410000 */
[----:B------:R-:W-:Y:S02]  /*69e0*/  IMAD.MOV.U32 R13, RZ, RZ, R62 ;  /* 0x000000ffff0d7224 */ /* 0x000fe400078e003e */
[C---:B------:R-:W-:Y:S01]  /*69f0*/  FMUL.FTZ R71, R69.reuse, R71 ;  /* 0x0000004745477220 */ /* 0x040fe20000410000 */
[----:B------:R-:W-:-:S03]  /*6a00*/  FFMA.FTZ R14, R69, R68, -R14 ;  /* 0x00000044450e7223 */ /* 0x000fc6000001080e */
[----:B------:R-:W-:Y:S01]  /*6a10*/  FFMA.FTZ R69, R70, R68, R71 ;  /* 0x0000004446457223 */ /* 0x000fe20000010047 */
[-C--:B------:R-:W-:Y:S01]  /*6a20*/  F2FP.F16.E4M3.UNPACK_B R68, R67.reuse.H1 ;  /* 0x00000043ff44723e */ /* 0x080fe200030006ff */
[--C-:B------:R-:W-:Y:S01]  /*6a30*/  HADD2.F32 R71, -RZ, R63.reuse.H1_H1 ;  /* 0x3000003fff477230 */ /* 0x100fe20000004100 */
[----:B------:R-:W-:Y:S01]  /*6a40*/  F2FP.F16.E4M3.UNPACK_B R67, R67 ;  /* 0x00000043ff43723e */ /* 0x000fe200020006ff */
[----:B------:R-:W-:Y:S01]  /*6a50*/  HADD2.F32 R63, -RZ, R63.H0_H0 ;  /* 0x2000003fff3f7230 */ /* 0x000fe20000004100 */
[----:B------:R-:W-:Y:S01]  /*6a60*/  F2FP.SATFINITE.E4M3.F32.PACK_AB_MERGE_C R69, R69, R14, RZ ;  /* 0x0000000e4545723e */ /* 0x000fe200048070ff */
[--C-:B------:R-:W-:Y:S02]  /*6a70*/  HADD2.F32 R70, -RZ, R68.reuse.H1_H1 ;  /* 0x30000044ff467230 */ /* 0x100fe40000004100 */
[----:B------:R-:W-:Y:S01]  /*6a80*/  HADD2.F32 R68, -RZ, R68.H0_H0 ;  /* 0x20000044ff447230 */ /* 0x000fe20000004100 */
[----:B------:R-:W-:Y:S02]  /*6a90*/  F2FP.SATFINITE.E4M3.F32.PACK_AB_MERGE_C R15, R15, R66, R69 ;  /* 0x000000420f0f723e */ /* 0x000fe40004807045 */
[----:B------:R-:W-:-:S02]  /*6aa0*/  FMUL.FTZ R73, R70, R61 ;  /* 0x0000003d46497220 */ /* 0x000fc40000410000 */
[C---:B------:R-:W-:Y:S02]  /*6ab0*/  FMUL.FTZ R75, R68.reuse, R61 ;  /* 0x0000003d444b7220 */ /* 0x040fe40000410000 */
[-C--:B------:R-:W-:Y:S02]  /*6ac0*/  FFMA.FTZ R61, R68, R71.reuse, -R73 ;  /* 0x00000047443d7223 */ /* 0x080fe40000010849 */
[----:B------:R-:W-:Y:S01]  /*6ad0*/  FFMA.FTZ R68, R70, R71, R75 ;  /* 0x0000004746447223 */ /* 0x000fe2000001004b */
[--C-:B------:R-:W-:Y:S02]  /*6ae0*/  HADD2.F32 R70, -RZ, R67.reuse.H1_H1 ;  /* 0x30000043ff467230 */ /* 0x100fe40000004100 */
[----:B------:R-:W-:Y:S02]  /*6af0*/  HADD2.F32 R67, -RZ, R67.H0_H0 ;  /* 0x20000043ff437230 */ /* 0x000fe40000004100 */
[----:B------:R-:W-:Y:S01]  /*6b00*/  F2FP.SATFINITE.E4M3.F32.PACK_AB_MERGE_C R61, R68, R61, RZ ;  /* 0x0000003d443d723e */ /* 0x000fe200048070ff */
[----:B------:R-:W-:-:S02]  /*6b10*/  FMUL.FTZ R74, R70, R72 ;  /* 0x00000048464a7220 */ /* 0x000fc40000410000 */
[C---:B------:R-:W-:Y:S02]  /*6b20*/  FMUL.FTZ R71, R67.reuse, R72 ;  /* 0x0000004843477220 */ /* 0x040fe40000410000 */
[-C--:B------:R-:W-:Y:S02]  /*6b30*/  FFMA.FTZ R74, R67, R63.reuse, -R74 ;  /* 0x0000003f434a7223 */ /* 0x080fe4000001084a */
[----:B------:R-:W-:-:S05]  /*6b40*/  FFMA.FTZ R71, R70, R63, R71 ;  /* 0x0000003f46477223 */ /* 0x000fca0000010047 */
[----:B------:R-:W-:-:S07]  /*6b50*/  F2FP.SATFINITE.E4M3.F32.PACK_AB_MERGE_C R14, R71, R74, R61 ;  /* 0x0000004a470e723e */ /* 0x000fce000480703d */
.L_x_468:
[----:B------:R-:W-:Y:S05]  /*6b60*/  BSYNC B2 ;  /* 0x0000000000027941 */ /* 0x000fea0003800000 */
.L_x_467:
[----:B------:R0:W-:Y:S02]  /*6b70*/  ST.E.128 desc[UR50][R64.64], R12 ;  /* 0x0000000c40007985 */ /* 0x0001e4000c101d32 */
.L_x_446:
[----:B------:R-:W-:Y:S05]  /*6b80*/  BSYNC B1 ;  /* 0x0000000000017941 */ /* 0x000fea0003800000 */
.L_x_445:
[----:B------:R-:W-:-:S03]  /*6b90*/  UMOV UR4, 0xffffffff ;  /* 0xffffffff00047882 */ /* 0x000fc60000000000 */
[----:B------:R-:W-:Y:S05]  /*6ba0*/  BRA.DIV UR4, `(.L_x_469) ;  /* 0x0000029604287947 */ /* 0x000fea000b800000 */
[----:B--2---:R-:W2:Y:S04]  /*6bb0*/  SHFL.IDX PT, R119, R119, 0x1, 0x1e1f ;  /* 0x003e1f0077777f89 */ /* 0x004ea800000e0000 */
[----:B------:R-:W0:Y:S02]  /*6bc0*/  SHFL.IDX PT, R120, R120, 0x1, 0x1e1f ;  /* 0x003e1f0078787f89 */ /* 0x000e2400000e0000 */
.L_x_788:
[----:B------:R-:W-:Y:S05]  /*6bd0*/  @P4 BRA `(.L_x_470) ;  /* 0x0000009800784947 */ /* 0x000fea0003800000 */
[----:B------:R-:W-:Y:S01]  /*6be0*/  ISETP.NE.AND P3, PT, R28, RZ, PT ;  /* 0x000000ff1c00720c */ /* 0x000fe20003f65270 */
[----:B------:R-:W-:-:S12]  /*6bf0*/  BSSY B1, `(.L_x_471) ;  /* 0x0000073000017945 */ /* 0x000fd80003800000 */
[----:B------:R-:W-:Y:S05]  /*6c00*/  @!P3 BRA `(.L_x_472) ;  /* 0x0000000400c4b947 */ /* 0x000fea0003800000 */
[----:B0-----:R0:W0:Y:S01]  /*6c10*/  LDS.128 R12, [R88+0x26200] ;  /* 0x02620000580c7984 */ /* 0x0010220000000c00 */
[----:B------:R-:W-:Y:S01]  /*6c20*/  IADD3 R60, P3, R16, R120, RZ ;  /* 0x00000078103c7210 */ /* 0x000fe20007f7e0ff */
[----:B------:R-:W-:Y:S03]  /*6c30*/  BSSY B2, `(.L_x_473) ;  /* 0x000006d000027945 */ /* 0x000fe60003800000 */
[----:B--2---:R-:W-:Y:S02]  /*6c40*/  IADD3.X R61, R119, R17, RZ, P3, !PT ;  /* 0x00000011773d7210 */ /* 0x004fe40001ffe4ff */
[----:B------:R-:W-:-:S13]  /*6c50*/  ISETP.GE.AND P3, PT, R224, R113, PT ;  /* 0x00000071e000720c */ /* 0x000fda0003f66270 */
[----:B------:R-:W-:Y:S05]  /*6c60*/  @P3 BRA `(.L_x_474) ;  /* 0x0000000400a43947 */ /* 0x000fea0003800000 */
[----:B0---4-:R-:W-:Y:S02]  /*6c70*/  F2FP.F16.E4M3.UNPACK_B R11, R13 ;  /* 0x0000000dff0b723e */ /* 0x011fe400020006ff */
[----:B------:R-:W-:Y:S02]  /*6c80*/  F2FP.F16.E4M3.UNPACK_B R64, R141.H1 ;  /* 0x0000008dff40723e */ /* 0x000fe400030006ff */
[----:B------:R-:W-:Y:S01]  /*6c90*/  F2FP.F16.E4M3.UNPACK_B R63, R140.H1 ;  /* 0x0000008cff3f723e */ /* 0x000fe200030006ff */
[--C-:B------:R-:W-:Y:S01]  /*6ca0*/  HADD2.F32 R56, -RZ, R11.reuse.H1_H1 ;  /* 0x3000000bff387230 */ /* 0x100fe20000004100 */
[----:B------:R-:W-:Y:S01]  /*6cb0*/  F2FP.F16.E4M3.UNPACK_B R13, R13.H1 ;  /* 0x0000000dff0d723e */ /* 0x000fe200030006ff */
[----:B------:R-:W-:Y:S02]  /*6cc0*/  HADD2.F32 R62, -RZ, R64.H0_H0 ;  /* 0x20000040ff3e7230 */ /* 0x000fe40000004100 */
[----:B------:R-:W-:Y:S02]  /*6cd0*/  HADD2.F32 R11, -RZ, R11.H0_H0 ;  /* 0x2000000bff0b7230 */ /* 0x000fe40000004100 */
[----:B------:R-:W-:-:S02]  /*6ce0*/  HADD2.F32 R58, -RZ, R63.H0_H0 ;  /* 0x2000003fff3a7230 */ /* 0x000fc40000004100 */
[CC--:B------:R-:W-:Y:S01]  /*6cf0*/  FMUL.FTZ R66, R56.reuse, R62.reuse ;  /* 0x0000003e38427220 */ /* 0x0c0fe20000410000 */
[----:B------:R-:W-:Y:S02]  /*6d00*/  HADD2.F32 R64, -RZ, R64.H1_H1 ;  /* 0x30000040ff407230 */ /* 0x000fe40000004100 */
[C---:B------:R-:W-:Y:S01]  /*6d10*/  FMUL.FTZ R65, R11.reuse, R62 ;  /* 0x0000003e0b417220 */ /* 0x040fe20000410000 */
[----:B------:R-:W-:Y:S02]  /*6d20*/  IMAD.MOV.U32 R62, RZ, RZ, R12 ;  /* 0x000000ffff3e7224 */ /* 0x000fe400078e000c */
[-C--:B------:R-:W-:Y:S01]  /*6d30*/  FFMA.FTZ R11, R11, R58.reuse, -R66 ;  /* 0x0000003a0b0b7223 */ /* 0x080fe20000010842 */
[----:B------:R-:W-:Y:S02]  /*6d40*/  HADD2.F32 R63, -RZ, R63.H1_H1 ;  /* 0x3000003fff3f7230 */ /* 0x000fe40000004100 */
[----:B------:R-:W-:Y:S01]  /*6d50*/  FFMA.FTZ R56, R56, R58, R65 ;  /* 0x0000003a38387223 */ /* 0x000fe20000010041 */
[--C-:B------:R-:W-:Y:S01]  /*6d60*/  HADD2.F32 R58, -RZ, R13.reuse.H1_H1 ;  /* 0x3000000dff3a7230 */ /* 0x100fe20000004100 */
[----:B------:R-:W-:Y:S01]  /*6d70*/  F2FP.F16.E4M3.UNPACK_B R66, R141 ;  /* 0x0000008dff42723e */ /* 0x000fe200020006ff */
[----:B------:R-:W-:-:S03]  /*6d80*/  HADD2.F32 R13, -RZ, R13.H0_H0 ;  /* 0x2000000dff0d7230 */ /* 0x000fc60000004100 */
[CC--:B------:R-:W-:Y:S01]  /*6d90*/  FMUL.FTZ R12, R58.reuse, R64.reuse ;  /* 0x000000403a0c7220 */ /* 0x0c0fe20000410000 */
[--C-:B------:R-:W-:Y:S02]  /*6da0*/  HADD2.F32 R67, -RZ, R66.reuse.H1_H1 ;  /* 0x30000042ff437230 */ /* 0x100fe40000004100 */
[C---:B------:R-:W-:Y:S01]  /*6db0*/  FMUL.FTZ R65, R13.reuse, R64 ;  /* 0x000000400d417220 */ /* 0x040fe20000410000 */
[----:B------:R-:W-:Y:S01]  /*6dc0*/  F2FP.F16.E4M3.UNPACK_B R64, R140 ;  /* 0x0000008cff40723e */ /* 0x000fe200020006ff */
[-C--:B------:R-:W-:Y:S01]  /*6dd0*/  FFMA.FTZ R12, R13, R63.reuse, -R12 ;  /* 0x0000003f0d0c7223 */ /* 0x080fe2000001080c */
[----:B------:R-:W-:Y:S02]  /*6de0*/  HADD2.F32 R66, -RZ, R66.H0_H0 ;  /* 0x20000042ff427230 */ /* 0x000fe40000004100 */
[----:B------:R-:W-:Y:S01]  /*6df0*/  FFMA.FTZ R13, R58, R63, R65 ;  /* 0x0000003f3a0d7223 */ /* 0x000fe20000010041 */
[-C--:B------:R-:W-:Y:S01]  /*6e00*/  F2FP.F16.E4M3.UNPACK_B R58, R62.reuse.H1 ;  /* 0x0000003eff3a723e */ /* 0x080fe200030006ff */
[--C-:B------:R-:W-:Y:S01]  /*6e10*/  HADD2.F32 R65, -RZ, R64.reuse.H1_H1 ;  /* 0x30000040ff417230 */ /* 0x100fe20000004100 */
[----:B------:R-:W-:Y:S01]  /*6e20*/  F2FP.F16.E4M3.UNPACK_B R62, R62 ;  /* 0x0000003eff3e723e */ /* 0x000fe200020006ff */
[----:B------:R-:W-:Y:S01]  /*6e30*/  HADD2.F32 R64, -RZ, R64.H0_H0 ;  /* 0x20000040ff407230 */ /* 0x000fe20000004100 */
[----:B------:R-:W-:Y:S01]  /*6e40*/  F2FP.SATFINITE.E4M3.F32.PACK_AB_MERGE_C R12, R13, R12, RZ ;  /* 0x0000000c0d0c723e */ /* 0x000fe200048070ff */
[----:B------:R-:W-:-:S02]  /*6e50*/  HADD2.F32 R63, -RZ, R58.H1_H1 ;  /* 0x3000003aff3f7230 */ /* 0x000fc40000004100 */
[----:B------:R-:W-:Y:S01]  /*6e60*/  HADD2.F32 R58, -RZ, R58.H0_H0 ;  /* 0x2000003aff3a7230 */ /* 0x000fe20000004100 */
[----:B------:R-:W-:Y:S02]  /*6e70*/  F2FP.SATFINITE.E4M3.F32.PACK_AB_MERGE_C R13, R56, R11, R12 ;  /* 0x0000000b380d723e */ /* 0x000fe4000480700c */
[CC--:B------:R-:W-:Y:S02]  /*6e80*/  FMUL.FTZ R69, R63.reuse, R67.reuse ;  /* 0x000000433f457220 */ /* 0x0c0fe40000410000 */
[C---:B------:R-:W-:Y:S02]  /*6e90*/  FMUL.FTZ R68, R58.reuse, R67 ;  /* 0x000000433a447220 */ /* 0x040fe40000410000 */
[-C--:B------:R-:W-:Y:S01]  /*6ea0*/  FFMA.FTZ R58, R58, R65.reuse, -R69 ;  /* 0x000000413a3a7223 */ /* 0x080fe20000010845 */
[--C-:B------:R-:W-:Y:S01]  /*6eb0*/  SHF.R.U32.HI R69, RZ, 0x8, R57.reuse ;  /* 0x00000008ff457819 */ /* 0x100fe20000011639 */
[----:B------:R-:W-:Y:S01]  /*6ec0*/  FFMA.FTZ R63, R63, R65, R68 ;  /* 0x000000413f3f7223 */ /* 0x000fe20000010044 */
[--C-:B------:R-:W-:Y:S01]  /*6ed0*/  HADD2.F32 R65, -RZ, R62.reuse.H1_H1 ;  /* 0x3000003eff417230 */ /* 0x100fe20000004100 */
[----:B------:R-:W-:Y:S01]  /*6ee0*/  SHF.R.U32.HI R68, RZ, 0x10, R57 ;  /* 0x00000010ff447819 */ /* 0x000fe20000011639 */
[----:B------:R-:W-:-:S02]  /*6ef0*/  HADD2.F32 R62, -RZ, R62.H0_H0 ;  /* 0x2000003eff3e7230 */ /* 0x000fc40000004100 */
[----:B------:R-:W-:Y:S01]  /*6f00*/  F2FP.SATFINITE.E4M3.F32.PACK_AB_MERGE_C R58, R63, R58, RZ ;  /* 0x0000003a3f3a723e */ /* 0x000fe200048070ff */
[CC--:B------:R-:W-:Y:S02]  /*6f10*/  FMUL.FTZ R67, R65.reuse, R66.reuse ;  /* 0x0000004241437220 */ /* 0x0c0fe40000410000 */
[C---:B------:R-:W-:Y:S02]  /*6f20*/  FMUL.FTZ R66, R62.reuse, R66 ;  /* 0x000000423e427220 */ /* 0x040fe40000410000 */
[-C--:B------:R-:W-:Y:S01]  /*6f30*/  FFMA.FTZ R62, R62, R64.reuse, -R67 ;  /* 0x000000403e3e7223 */ /* 0x080fe20000010843 */
[--C-:B------:R-:W-:Y:S01]  /*6f40*/  SHF.R.U32.HI R67, RZ, 0x8, R59.reuse ;  /* 0x00000008ff437819 */ /* 0x100fe2000001163b */
[----:B------:R-:W-:Y:S01]  /*6f50*/  FFMA.FTZ R65, R65, R64, R66 ;  /* 0x0000004041417223 */ /* 0x000fe20000010042 */
[----:B------:R-:W-:Y:S02]  /*6f60*/  LOP3.LUT R64, R59, 0xff0000ff, RZ, 0xc0, !PT ;  /* 0xff0000ff3b407812 */ /* 0x000fe400078ec0ff */
[----:B------:R-:W-:Y:S01]  /*6f70*/  SHF.R.U32.HI R66, RZ, 0x10, R59 ;  /* 0x00000010ff427819 */ /* 0x000fe2000001163b */
[----:B------:R-:W-:Y:S01]  /*6f80*/  IMAD.SHL.U32 R67, R67, 0x100, RZ ;  /* 0x0000010043437824 */ /* 0x000fe200078e00ff */
[----:B------:R-:W-:-:S02]  /*6f90*/  LOP3.LUT R59, R57, 0xff0000ff, RZ, 0xc0, !PT ;  /* 0xff0000ff393b7812 */ /* 0x000fc400078ec0ff */
[----:B------:R-:W-:Y:S01]  /*6fa0*/  F2FP.SATFINITE.E4M3.F32.PACK_AB_MERGE_C R12, R65, R62, R58 ;  /* 0x0000003e410c723e */ /* 0x000fe2000480703a */
[----:B------:R-:W-:Y:S01]  /*6fb0*/  IMAD.U32 R66, R66, 0x10000, RZ ;  /* 0x0001000042427824 */ /* 0x000fe200078e00ff */
[----:B------:R-:W-:Y:S01]  /*6fc0*/  LOP3.LUT R67, R64, 0xff00, R67, 0xf8, !PT ;  /* 0x0000ff0040437812 */ /* 0x000fe200078ef843 */
[----:B------:R-:W-:-:S05]  /*6fd0*/  IMAD.SHL.U32 R64, R69, 0x100, RZ ;  /* 0x0000010045407824 */ /* 0x000fca00078e00ff */
[----:B------:R-:W-:Y:S02]  /*6fe0*/  LOP3.LUT R57, R59, 0xff00, R64, 0xf8, !PT ;  /* 0x0000ff003b397812 */ /* 0x000fe400078ef840 */
[----:B------:R-:W-:Y:S01]  /*6ff0*/  LOP3.LUT R59, R67, 0xff0000, R66, 0xf8, !PT ;  /* 0x00ff0000433b7812 */ /* 0x000fe200078ef842 */
[----:B------:R-:W-:Y:S01]  /*7000*/  IMAD.MOV.U32 R66, RZ, RZ, R15 ;  /* 0x000000ffff427224 */ /* 0x000fe200078e000f */
[----:B------:R-:W-:Y:S02]  /*7010*/  SHF.L.U32 R64, R68, 0x10, RZ ;  /* 0x0000001044407819 */ /* 0x000fe400000006ff */
[----:B------:R-:W-:Y:S02]  /*7020*/  F2FP.F16.E4M3.UNPACK_B R68, R59.H1 ;  /* 0x0000003bff44723e */ /* 0x000fe400030006ff */
[----:B------:R-:W-:Y:S02]  /*7030*/  F2FP.F16.E4M3.UNPACK_B R15, R66 ;  /* 0x00000042ff0f723e */ /* 0x000fe400020006ff */
[----:B------:R-:W-:Y:S01]  /*7040*/  LOP3.LUT R57, R57, 0xff0000, R64, 0xf8, !PT ;  /* 0x00ff000039397812 */ /* 0x000fe200078ef840 */
[----:B------:R-:W-:-:S02]  /*7050*/  HADD2.F32 R70, -RZ, R68.H0_H0 ;  /* 0x20000044ff467230 */ /* 0x000fc40000004100 */
[--C-:B------:R-:W-:Y:S01]  /*7060*/  HADD2.F32 R64, -RZ, R15.reuse.H1_H1 ;  /* 0x3000000fff407230 */ /* 0x100fe20000004100 */
[----:B------:R-:W-:Y:S01]  /*7070*/  F2FP.F16.E4M3.UNPACK_B R69, R57.H1 ;  /* 0x00000039ff45723e */ /* 0x000fe200030006ff */
[----:B------:R-:W-:-:S03]  /*7080*/  HADD2.F32 R15, -RZ, R15.H0_H0 ;  /* 0x2000000fff0f7230 */ /* 0x000fc60000004100 */
[CC--:B------:R-:W-:Y:S01]  /*7090*/  FMUL.FTZ R72, R64.reuse, R70.reuse ;  /* 0x0000004640487220 */ /* 0x0c0fe20000410000 */
[--C-:B------:R-:W-:Y:S02]  /*70a0*/  HADD2.F32 R67, -RZ, R69.reuse.H0_H0 ;  /* 0x20000045ff437230 */ /* 0x100fe40000004100 */
[C---:B------:R-:W-:Y:S01]  /*70b0*/  FMUL.FTZ R71, R15.reuse, R70 ;  /* 0x000000460f477220 */ /* 0x040fe20000410000 */
[----:B------:R-:W-:Y:S02]  /*70c0*/  HADD2.F32 R69, -RZ, R69.H1_H1 ;  /* 0x30000045ff457230 */ /* 0x000fe40000004100 */
[-C--:B------:R-:W-:Y:S01]  /*70d0*/  FFMA.FTZ R15, R15, R67.reuse, -R72 ;  /* 0x000000430f0f7223 */ /* 0x080fe20000010848 */
[----:B------:R-:W-:Y:S01]  /*70e0*/  FFMA.FTZ R64, R64, R67, R71 ;  /* 0x0000004340407223 */ /* 0x000fe20000010047 */
[----:B------:R-:W-:Y:S01]  /*70f0*/  F2FP.F16.E4M3.UNPACK_B R67, R66.H1 ;  /* 0x00000042ff43723e */ /* 0x000fe200030006ff */
[----:B------:R-:W-:Y:S02]  /*7100*/  IMAD.MOV.U32 R66, RZ, RZ, R14 ;  /* 0x000000ffff427224 */ /* 0x000fe400078e000e */
[----:B------:R-:W-:-:S02]  /*7110*/  HADD2.F32 R14, -RZ, R68.H1_H1 ;  /* 0x30000044ff0e7230 */ /* 0x000fc40000004100 */
[--C-:B------:R-:W-:Y:S02]  /*7120*/  HADD2.F32 R68, -RZ, R67.reuse.H1_H1 ;  /* 0x30000043ff447230 */ /* 0x100fe40000004100 */
[----:B------:R-:W-:-:S03]  /*7130*/  HADD2.F32 R67, -RZ, R67.H0_H0 ;  /* 0x20000043ff437230 */ /* 0x000fc60000004100 */
[CC--:B------:R-:W-:Y:S02]  /*7140*/  FMUL.FTZ R70, R68.reuse, R14.reuse ;  /* 0x0000000e44467220 */ /* 0x0c0fe40000410000 */
[C---:B------:R-:W-:Y:S02]  /*7150*/  FMUL.FTZ R71, R67.reuse, R14 ;  /* 0x0000000e43477220 */ /* 0x040fe40000410000 */
[-C--:B------:R-:W-:Y:S02]  /*7160*/  FFMA.FTZ R14, R67, R69.reuse, -R70 ;  /* 0x00000045430e7223 */ /* 0x080fe40000010846 */
[----:B------:R-:W-:Y:S01]  /*7170*/  FFMA.FTZ R67, R68, R69, R71 ;  /* 0x0000004544437223 */ /* 0x000fe20000010047 */
[----:B------:R-:W-:Y:S02]  /*7180*/  F2FP.F16.E4M3.UNPACK_B R71, R59 ;  /* 0x0000003bff47723e */ /* 0x000fe400020006ff */
[-C--:B------:R-:W-:Y:S02]  /*7190*/  F2FP.F16.E4M3.UNPACK_B R59, R66.reuse.H1 ;  /* 0x00000042ff3b723e */ /* 0x080fe400030006ff */
[----:B------:R-:W-:Y:S01]  /*71a0*/  F2FP.F16.E4M3.UNPACK_B R69, R57 ;  /* 0x00000039ff45723e */ /* 0x000fe200020006ff */
[----:B------:R-:W-:Y:S01]  /*71b0*/  HADD2.F32 R57, -RZ, R71.H1_H1 ;  /* 0x30000047ff397230 */ /* 0x000fe20000004100 */
[----:B------:R-:W-:Y:S01]  /*71c0*/  F2FP.F16.E4M3.UNPACK_B R66, R66 ;  /* 0x00000042ff42723e */ /* 0x000fe200020006ff */
[--C-:B------:R-:W-:Y:S01]  /*71d0*/  HADD2.F32 R68, -RZ, R59.reuse.H1_H1 ;  /* 0x3000003bff447230 */ /* 0x100fe20000004100 */
[----:B------:R-:W-:Y:S01]  /*71e0*/  F2FP.SATFINITE.E4M3.F32.PACK_AB_MERGE_C R67, R67, R14, RZ ;  /* 0x0000000e4343723e */ /* 0x000fe200048070ff */
[----:B------:R-:W-:-:S02]  /*71f0*/  HADD2.F32 R59, -RZ, R59.H0_H0 ;  /* 0x2000003bff3b7230 */ /* 0x000fc40000004100 */
[----:B------:R-:W-:Y:S02]  /*7200*/  HADD2.F32 R70, -RZ, R69.H1_H1 ;  /* 0x30000045ff467230 */ /* 0x000fe40000004100 */
[CC--:B------:R-:W-:Y:S01]  /*7210*/  FMUL.FTZ R72, R68.reuse, R57.reuse ;  /* 0x0000003944487220 */ /* 0x0c0fe20000410000 */
[----:B------:R-:W-:Y:S02]  /*7220*/  HADD2.F32 R71, -RZ, R71.H0_H0 ;  /* 0x20000047ff477230 */ /* 0x000fe40000004100 */
[C---:B------:R-:W-:Y:S01]  /*7230*/  FMUL.FTZ R73, R59.reuse, R57 ;  /* 0x000000393b497220 */ /* 0x040fe20000410000 */
[----:B------:R-:W-:Y:S02]  /*7240*/  HADD2.F32 R69, -RZ, R69.H0_H0 ;  /* 0x20000045ff457230 */ /* 0x000fe40000004100 */
[-C--:B------:R-:W-:Y:S01]  /*7250*/  FFMA.FTZ R57, R59, R70.reuse, -R72 ;  /* 0x000000463b397223 */ /* 0x080fe20000010848 */
[--C-:B------:R-:W-:Y:S02]  /*7260*/  HADD2.F32 R59, -RZ, R66.reuse.H1_H1 ;  /* 0x30000042ff3b7230 */ /* 0x100fe40000004100 */
[----:B------:R-:W-:Y:S01]  /*7270*/  FFMA.FTZ R70, R68, R70, R73 ;  /* 0x0000004644467223 */ /* 0x000fe20000010049 */
[----:B------:R-:W-:Y:S01]  /*7280*/  HADD2.F32 R66, -RZ, R66.H0_H0 ;  /* 0x20000042ff427230 */ /* 0x000fe20000004100 */
[----:B------:R-:W-:Y:S01]  /*7290*/  F2FP.SATFINITE.E4M3.F32.PACK_AB_MERGE_C R15, R64, R15, R67 ;  /* 0x0000000f400f723e */ /* 0x000fe20004807043 */
[----:B------:R-:W-:-:S02]  /*72a0*/  FMUL.FTZ R73, R59, R71 ;  /* 0x000000473b497220 */ /* 0x000fc40000410000 */
[----:B------:R-:W-:Y:S01]  /*72b0*/  F2FP.SATFINITE.E4M3.F32.PACK_AB_MERGE_C R57, R70, R57, RZ ;  /* 0x000000394639723e */ /* 0x000fe200048070ff */
[C---:B------:R-:W-:Y:S01]  /*72c0*/  FMUL.FTZ R68, R66.reuse, R71 ;  /* 0x0000004742447220 */ /* 0x040fe20000410000 */
[----:B------:R-:W-:-:S03]  /*72d0*/  FFMA.FTZ R73, R66, R69, -R73 ;  /* 0x0000004542497223 */ /* 0x000fc60000010849 */
[----:B------:R-:W-:-:S05]  /*72e0*/  FFMA.FTZ R68, R59, R69, R68 ;  /* 0x000000453b447223 */ /* 0x000fca0000010044 */
[----:B------:R-:W-:-:S07]  /*72f0*/  F2FP.SATFINITE.E4M3.F32.PACK_AB_MERGE_C R14, R68, R73, R57 ;  /* 0x00000049440e723e */ /* 0x000fce0004807039 */
.L_x_474:
[----:B------:R-:W-:Y:S05]  /*7300*/  BSYNC B2 ;  /* 0x0000000000027941 */ /* 0x000fea0003800000 */
.L_x_473:
[----:B0-----:R0:W-:Y:S02]  /*7310*/  ST.E.128 desc[UR50][R60.64], R12 ;  /* 0x0000000c3c007985 */ /* 0x0011e4000c101d32 */
.L_x_472:
[----:B------:R-:W-:Y:S05]  /*7320*/  BSYNC B1 ;  /* 0x0000000000017941 */ /* 0x000fea0003800000 */
.L_x_471:
[----:B------:R-:W-:Y:S01]  /*7330*/  ISETP.NE.AND P3, PT, R29, RZ, PT ;  /* 0x000000ff1d00720c */ /* 0x000fe20003f65270 */
[----:B------:R-:W-:-:S12]  /*7340*/  BSSY B1, `(.L_x_475) ;  /* 0x0000074000017945 */ /* 0x000fd80003800000 */
[----:B------:R-:W-:Y:S05]  /*7350*/  @!P3 BRA `(.L_x_476) ;  /* 0x0000000400c8b947 */ /* 0x000fea0003800000 */
[----:B------:R-:W5:Y:S01]  /*7360*/  LDL R58, [R1+0x10] ;  /* 0x00001000013a7983 */ /* 0x000f620000100800 */
[----:B----4-:R-:W-:Y:S01]  /*7370*/  IMAD.SHL.U32 R11, R226, 0x10, RZ ;  /* 0x00000010e20b7824 */ /* 0x010fe200078e00ff */
[----:B------:R-:W-:Y:S02]  /*7380*/  BSSY B2, `(.L_x_477) ;  /* 0x000006e000027945 */ /* 0x000fe40003800000 */
[----:B0-----:R0:W4:Y:S02]  /*7390*/  LDS.128 R12, [R89+0x26200] ;  /* 0x02620000590c7984 */ /* 0x0011240000000c00 */
[----:B------:R-:W-:-:S04]  /*73a0*/  IADD3 R56, P3, R11, R120, RZ ;  /* 0x000000780b387210 */ /* 0x000fc80007f7e0ff */
[----:B--2---:R-:W-:Y:S02]  /*73b0*/  LEA.HI.X.SX32 R57, R11, R119, 0x1, P3 ;  /* 0x000000770b397211 */ /* 0x004fe400018f0eff */
[----:B-----5:R-:W-:-:S13]  /*73c0*/  ISETP.GE.AND P3, PT, R58, R113, PT ;  /* 0x000000713a00720c */ /* 0x020fda0003f66270 */
[----:B0---4-:R-:W-:Y:S05]  /*73d0*/  @P3 BRA `(.L_x_478) ;  /* 0x0000000400a03947 */ /* 0x011fea0003800000 */
[----:B------:R-:W-:Y:S01]  /*73e0*/  SHF.R.U32.HI R52, RZ, 0x8, R53 ;  /* 0x00000008ff347819 */ /* 0x000fe20000011635 */
[----:B------:R-:W-:Y:S01]  /*73f0*/  IMAD.MOV.U32 R11, RZ, RZ, R13 ;  /* 0x000000ffff0b7224 */ /* 0x000fe200078e000d */
[----:B------:R-:W-:Y:S02]  /*7400*/  SHF.R.U32.HI R54, RZ, 0x8, R55 ;  /* 0x00000008ff367819 */ /* 0x000fe40000011637 */
[----:B------:R-:W-:Y:S01]  /*7410*/  SHF.R.U32.HI R60, RZ, 0x10, R53 ;  /* 0x00000010ff3c7819 */ /* 0x000fe20000011635 */
[----:B------:R-:W-:Y:S01]  /*7420*/  IMAD.SHL.U32 R52, R52, 0x100, RZ ;  /* 0x0000010034347824 */ /* 0x000fe200078e00ff */
[----:B------:R-:W-:Y:S01]  /*7430*/  LOP3.LUT R59, R53, 0xff0000ff, RZ, 0xc0, !PT ;  /* 0xff0000ff353b7812 */ /* 0x000fe200078ec0ff */
[----:B------:R-:W-:Y:S01]  /*7440*/  IMAD.MOV.U32 R53, RZ, RZ, R12 ;  /* 0x000000ffff357224 */ /* 0x000fe200078e000c */
[----:B------:R-:W-:Y:S01]  /*7450*/  SHF.R.U32.HI R58, RZ, 0x10, R55 ;  /* 0x00000010ff3a7819 */ /* 0x000fe20000011637 */
[----:B------:R-:W-:Y:S01]  /*7460*/  IMAD.U32 R13, R60, 0x10000, RZ ;  /* 0x000100003c0d7824 */ /* 0x000fe200078e00ff */
[----:B------:R-:W-:-:S02]  /*7470*/  LOP3.LUT R55, R55, 0xff0000ff, RZ, 0xc0, !PT ;  /* 0xff0000ff37377812 */ /* 0x000fc400078ec0ff */
[----:B------:R-:W-:Y:S02]  /*7480*/  SHF.L.U32 R54, R54, 0x8, RZ ;  /* 0x0000000836367819 */ /* 0x000fe400000006ff */
[----:B------:R-:W-:Y:S02]  /*7490*/  LOP3.LUT R52, R59, 0xff00, R52, 0xf8, !PT ;  /* 0x0000ff003b347812 */ /* 0x000fe400078ef834 */
[----:B------:R-:W-:Y:S01]  /*74a0*/  LOP3.LUT R59, R55, 0xff00, R54, 0xf8, !PT ;  /* 0x0000ff00373b7812 */ /* 0x000fe200078ef836 */
[----:B------:R-:W-:Y:S01]  /*74b0*/  IMAD.U32 R54, R58, 0x10000, RZ ;  /* 0x000100003a367824 */ /* 0x000fe200078e00ff */
[----:B------:R-:W-:Y:S02]  /*74c0*/  F2FP.F16.E4M3.UNPACK_B R55, R139.H1 ;  /* 0x0000008bff37723e */ /* 0x000fe400030006ff */
[----:B------:R-:W-:Y:S02]  /*74d0*/  F2FP.F16.E4M3.UNPACK_B R12, R11 ;  /* 0x0000000bff0c723e */ /* 0x000fe400020006ff */
[----:B------:R-:W-:Y:S01]  /*74e0*/  LOP3.LUT R13, R52, 0xff0000, R13, 0xf8, !PT ;  /* 0x00ff0000340d7812 */ /* 0x000fe200078ef80d */
[--C-:B------:R-:W-:Y:S01]  /*74f0*/  HADD2.F32 R63, -RZ, R55.reuse.H0_H0 ;  /* 0x20000037ff3f7230 */ /* 0x100fe20000004100 */
[----:B------:R-:W-:Y:S01]  /*7500*/  LOP3.LUT R52, R59, 0xff0000, R54, 0xf8, !PT ;  /* 0x00ff00003b347812 */ /* 0x000fe200078ef836 */
[--C-:B------:R-:W-:Y:S01]  /*7510*/  HADD2.F32 R54, -RZ, R12.reuse.H1_H1 ;  /* 0x3000000cff367230 */ /* 0x100fe20000004100 */
[----:B------:R-:W-:Y:S01]  /*7520*/  F2FP.F16.E4M3.UNPACK_B R59, R137.H1 ;  /* 0x00000089ff3b723e */ /* 0x000fe200030006ff */
[----:B------:R-:W-:Y:S01]  /*7530*/  HADD2.F32 R12, -RZ, R12.H0_H0 ;  /* 0x2000000cff0c7230 */ /* 0x000fe20000004100 */
[----:B------:R-:W-:Y:S01]  /*7540*/  F2FP.F16.E4M3.UNPACK_B R11, R11.H1 ;  /* 0x0000000bff0b723e */ /* 0x000fe200030006ff */
[----:B------:R-:W-:-:S02]  /*7550*/  HADD2.F32 R60, -RZ, R55.H1_H1 ;  /* 0x30000037ff3c7230 */ /* 0x000fc40000004100 */
[-C--:B------:R-:W-:Y:S01]  /*7560*/  FMUL.FTZ R65, R54, R63.reuse ;  /* 0x0000003f36417220 */ /* 0x080fe20000410000 */
[----:B------:R-:W-:Y:S02]  /*7570*/  HADD2.F32 R61, -RZ, R59.H0_H0 ;  /* 0x2000003bff3d7230 */ /* 0x000fe40000004100 */
[C---:B------:R-:W-:Y:S01]  /*7580*/  FMUL.FTZ R63, R12.reuse, R63 ;  /* 0x0000003f0c3f7220 */ /* 0x040fe20000410000 */
[--C-:B------:R-:W-:Y:S01]  /*7590*/  HADD2.F32 R58, -RZ, R11.reuse.H1_H1 ;  /* 0x3000000bff3a7230 */ /* 0x100fe20000004100 */
[----:B------:R-:W-:Y:S01]  /*75a0*/  F2FP.F16.E4M3.UNPACK_B R139, R139 ;  /* 0x0000008bff8b723e */ /* 0x000fe200020006ff */
[----:B------:R-:W-:Y:S02]  /*75b0*/  HADD2.F32 R55, -RZ, R11.H0_H0 ;  /* 0x2000000bff377230 */ /* 0x000fe40000004100 */
[-C--:B------:R-:W-:Y:S01]  /*75c0*/  FFMA.FTZ R11, R12, R61.reuse, -R65 ;  /* 0x0000003d0c0b7223 */ /* 0x080fe20000010841 */
[----:B------:R-:W-:Y:S02]  /*75d0*/  HADD2.F32 R59, -RZ, R59.H1_H1 ;  /* 0x3000003bff3b7230 */ /* 0x000fe40000004100 */
[----:B------:R-:W-:Y:S01]  /*75e0*/  FFMA.FTZ R12, R54, R61, R63 ;  /* 0x0000003d360c7223 */ /* 0x000fe2000001003f */
[-C--:B------:R-:W-:Y:S01]  /*75f0*/  FMUL.FTZ R62, R58, R60.reuse ;  /* 0x0000003c3a3e7220 */ /* 0x080fe20000410000 */
[----:B------:R-:W-:Y:S01]  /*7600*/  FMUL.FTZ R65, R55, R60 ;  /* 0x0000003c37417220 */ /* 0x000fe20000410000 */
[----:B------:R-:W-:-:S02]  /*7610*/  F2FP.F16.E4M3.UNPACK_B R54, R53.H1 ;  /* 0x00000035ff36723e */ /* 0x000fc400030006ff */
[-C--:B------:R-:W-:Y:S01]  /*7620*/  FFMA.FTZ R63, R55, R59.reuse, -R62 ;  /* 0x0000003b373f7223 */ /* 0x080fe2000001083e */
[----:B------:R-:W-:Y:S01]  /*7630*/  FFMA.FTZ R66, R58, R59, R65 ;  /* 0x0000003b3a427223 */ /* 0x000fe20000010041 */
[----:B------:R-:W-:Y:S01]  /*7640*/  HADD2.F32 R62, -RZ, R139.H1_H1 ;  /* 0x3000008bff3e7230 */ /* 0x000fe20000004100 */
[----:B------:R-:W-:Y:S01]  /*7650*/  F2FP.F16.E4M3.UNPACK_B R137, R137 ;  /* 0x00000089ff89723e */ /* 0x000fe200020006ff */
[--C-:B------:R-:W-:Y:S01]  /*7660*/  HADD2.F32 R59, -RZ, R54.reuse.H1_H1 ;  /* 0x30000036ff3b7230 */ /* 0x100fe20000004100 */
[----:B------:R-:W-:Y:S01]  /*7670*/  F2FP.F16.E4M3.UNPACK_B R53, R53 ;  /* 0x00000035ff35723e */ /* 0x000fe200020006ff */
[----:B------:R-:W-:Y:S02]  /*7680*/  HADD2.F32 R55, -RZ, R54.H0_H0 ;  /* 0x20000036ff377230 */ /* 0x000fe40000004100 */
[----:B------:R-:W-:Y:S02]  /*7690*/  HADD2.F32 R60, -RZ, R137.H1_H1 ;  /* 0x30000089ff3c7230 */ /* 0x000fe40000004100 */
[----:B------:R-:W-:Y:S01]  /*76a0*/  FMUL.FTZ R64, R59, R62 ;  /* 0x0000003e3b407220 */ /* 0x000fe20000410000 */
[----:B------:R-:W-:-:S02]  /*76b0*/  HADD2.F32 R139, -RZ, R139.H0_H0 ;  /* 0x2000008bff8b7230 */ /* 0x000fc40000004100 */
[C---:B------:R-:W-:Y:S01]  /*76c0*/  FMUL.FTZ R62, R55.reuse, R62 ;  /* 0x0000003e373e7220 */ /* 0x040fe20000410000 */
[--C-:B------:R-:W-:Y:S02]  /*76d0*/  HADD2.F32 R58, -RZ, R53.reuse.H1_H1 ;  /* 0x30000035ff3a7230 */ /* 0x100fe40000004100 */
[-C--:B------:R-:W-:Y:S01]  /*76e0*/  FFMA.FTZ R64, R55, R60.reuse, -R64 ;  /* 0x0000003c37407223 */ /* 0x080fe20000010840 */
[----:B------:R-:W-:Y:S02]  /*76f0*/  HADD2.F32 R54, -RZ, R53.H0_H0 ;  /* 0x20000035ff367230 */ /* 0x000fe40000004100 */
[----:B------:R-:W-:Y:S01]  /*7700*/  FFMA.FTZ R61, R59, R60, R62 ;  /* 0x0000003c3b3d7223 */ /* 0x000fe2000001003e */
[----:B------:R-:W-:Y:S01]  /*7710*/  HADD2.F32 R137, -RZ, R137.H0_H0 ;  /* 0x20000089ff897230 */ /* 0x000fe20000004100 */
[----:B------:R-:W-:Y:S01]  /*7720*/  F2FP.F16.E4M3.UNPACK_B R59, R15.H1 ;  /* 0x0000000fff3b723e */ /* 0x000fe200030006ff */
[-C--:B------:R-:W-:Y:S01]  /*7730*/  FMUL.FTZ R53, R58, R139.reuse ;  /* 0x0000008b3a357220 */ /* 0x080fe20000410000 */
[----:B------:R-:W-:Y:S01]  /*7740*/  F2FP.F16.E4M3.UNPACK_B R62, R52.H1 ;  /* 0x00000034ff3e723e */ /* 0x000fe200030006ff */
[----:B------:R-:W-:Y:S01]  /*7750*/  FMUL.FTZ R139, R54, R139 ;  /* 0x0000008b368b7220 */ /* 0x000fe20000410000 */
[----:B------:R-:W-:Y:S01]  /*7760*/  F2FP.SATFINITE.E4M3.F32.PACK_AB_MERGE_C R55, R66, R63, RZ ;  /* 0x0000003f4237723e */ /* 0x000fe200048070ff */
[----:B------:R-:W-:Y:S01]  /*7770*/  FFMA.FTZ R53, R54, R137, -R53 ;  /* 0x0000008936357223 */ /* 0x000fe20000010835 */
[--C-:B------:R-:W-:Y:S01]  /*7780*/  HADD2.F32 R65, -RZ, R59.reuse.H0_H0 ;  /* 0x2000003bff417230 */ /* 0x100fe20000004100 */
[----:B------:R-:W-:Y:S01]  /*7790*/  F2FP.SATFINITE.E4M3.F32.PACK_AB_MERGE_C R54, R61, R64, RZ ;  /* 0x000000403d36723e */ /* 0x000fe200048070ff */
[----:B------:R-:W-:Y:S01]  /*77a0*/  HADD2.F32 R66, -RZ, R59.H1_H1 ;  /* 0x3000003bff427230 */ /* 0x000fe20000004100 */
[----:B------:R-:W-:Y:S01]  /*77b0*/  F2FP.F16.E4M3.UNPACK_B R59, R13.H1 ;  /* 0x0000000dff3b723e */ /* 0x000fe200030006ff */
[----:B------:R-:W-:Y:S01]  /*77c0*/  HADD2.F32 R67, -RZ, R62.H1_H1 ;  /* 0x3000003eff437230 */ /* 0x000fe20000004100 */
[----:B------:R-:W-:Y:S01]  /*77d0*/  F2FP.F16.E4M3.UNPACK_B R60, R14.H1 ;  /* 0x0000000eff3c723e */ /* 0x000fe200030006ff */
[----:B------:R-:W-:Y:S01]  /*77e0*/  FFMA.FTZ R58, R58, R137, R139 ;  /* 0x000000893a3a7223 */ /* 0x000fe2000001008b */
[----:B------:R-:W-:Y:S01]  /*77f0*/  F2FP.F16.E4M3.UNPACK_B R61, R52 ;  /* 0x00000034ff3d723e */ /* 0x000fe200020006ff */
[----:B------:R-:W-:Y:S01]  /*7800*/  HADD2.F32 R68, -RZ, R59.H1_H1 ;  /* 0x3000003bff447230 */ /* 0x000fe20000004100 */
[----:B------:R-:W-:Y:S01]  /*7810*/  F2FP.F16.E4M3.UNPACK_B R52, R13 ;  /* 0x0000000dff34723e */ /* 0x000fe200020006ff */
[----:B------:R-:W-:-:S02]  /*7820*/  HADD2.F32 R64, -RZ, R60.H1_H1 ;  /* 0x3000003cff407230 */ /* 0x000fc40000004100 */
[-C--:B------:R-:W-:Y:S01]  /*7830*/  FMUL.FTZ R70, R66, R67.reuse ;  /* 0x0000004342467220 */ /* 0x080fe20000410000 */
[----:B------:R-:W-:Y:S02]  /*7840*/  HADD2.F32 R69, -RZ, R61.H1_H1 ;  /* 0x3000003dff457230 */ /* 0x000fe40000004100 */
[C---:B------:R-:W-:Y:S01]  /*7850*/  FMUL.FTZ R71, R65.reuse, R67 ;  /* 0x0000004341477220 */ /* 0x040fe20000410000 */
[----:B------:R-:W-:Y:S02]  /*7860*/  HADD2.F32 R63, -RZ, R60.H0_H0 ;  /* 0x2000003cff3f7230 */ /* 0x000fe40000004100 */
[----:B------:R-:W-:Y:S01]  /*7870*/  FFMA.FTZ R13, R65, R68, -R70 ;  /* 0x00000044410d7223 */ /* 0x000fe20000010846 */
[----:B------:R-:W-:Y:S01]  /*7880*/  HADD2.F32 R67, -RZ, R52.H1_H1 ;  /* 0x30000034ff437230 */ /* 0x000fe20000004100 */
[----:B------:R-:W-:Y:S01]  /*7890*/  F2FP.F16.E4M3.UNPACK_B R14, R14 ;  /* 0x0000000eff0e723e */ /* 0x000fe200020006ff */
[----:B------:R-:W-:Y:S01]  /*78a0*/  FMUL.FTZ R70, R64, R69 ;  /* 0x0000004540467220 */ /* 0x000fe20000410000 */
[----:B------:R-:W-:Y:S01]  /*78b0*/  F2FP.F16.E4M3.UNPACK_B R65, R15 ;  /* 0x0000000fff41723e */ /* 0x000fe200020006ff */
[----:B------:R-:W-:Y:S01]  /*78c0*/  FFMA.FTZ R60, R66, R68, R71 ;  /* 0x00000044423c7223 */ /* 0x000fe20000010047 */
[----:B------:R-:W-:-:S02]  /*78d0*/  HADD2.F32 R66, -RZ, R62.H0_H0 ;  /* 0x2000003eff427230 */ /* 0x000fc40000004100 */
[C---:B------:R-:W-:Y:S01]  /*78e0*/  FMUL.FTZ R69, R63.reuse, R69 ;  /* 0x000000453f457220 */ /* 0x040fe20000410000 */
[----:B------:R-:W-:Y:S01]  /*78f0*/  FFMA.FTZ R15, R63, R67, -R70 ;  /* 0x000000433f0f7223 */ /* 0x000fe20000010846 */
[--C-:B------:R-:W-:Y:S01]  /*7900*/  HADD2.F32 R62, -RZ, R14.reuse.H0_H0 ;  /* 0x2000000eff3e7230 */ /* 0x100fe20000004100 */
[----:B------:R-:W-:Y:S01]  /*7910*/  F2FP.SATFINITE.E4M3.F32.PACK_AB_MERGE_C R60, R60, R13, RZ ;  /* 0x0000000d3c3c723e */ /* 0x000fe200048070ff */
[----:B------:R-:W-:Y:S02]  /*7920*/  HADD2.F32 R63, -RZ, R65.H0_H0 ;  /* 0x20000041ff3f7230 */ /* 0x000fe40000004100 */
[----:B------:R-:W-:Y:S01]  /*7930*/  FFMA.FTZ R68, R64, R67, R69 ;  /* 0x0000004340447223 */ /* 0x000fe20000010045 */
[----:B------:R-:W-:Y:S01]  /*7940*/  HADD2.F32 R14, -RZ, R14.H1_H1 ;  /* 0x3000000eff0e7230 */ /* 0x000fe20000004100 */
[----:B------:R-:W-:Y:S01]  /*7950*/  F2FP.SATFINITE.E4M3.F32.PACK_AB_MERGE_C R13, R12, R11, R55 ;  /* 0x0000000b0c0d723e */ /* 0x000fe20004807037 */
[----:B------:R-:W-:Y:S01]  /*7960*/  HADD2.F32 R61, -RZ, R61.H0_H0 ;  /* 0x2000003dff3d7230 */ /* 0x000fe20000004100 */
[----:B------:R-:W-:Y:S01]  /*7970*/  F2FP.SATFINITE.E4M3.F32.PACK_AB_MERGE_C R12, R58, R53, R54 ;  /* 0x000000353a0c723e */ /* 0x000fe20004807036 */
[----:B------:R-:W-:Y:S01]  /*7980*/  HADD2.F32 R65, -RZ, R65.H1_H1 ;  /* 0x30000041ff417230 */ /* 0x000fe20000004100 */
[----:B------:R-:W-:Y:S01]  /*7990*/  F2FP.SATFINITE.E4M3.F32.PACK_AB_MERGE_C R15, R68, R15, RZ ;  /* 0x0000000f440f723e */ /* 0x000fe200048070ff */
[----:B------:R-:W-:-:S02]  /*79a0*/  HADD2.F32 R64, -RZ, R59.H0_H0 ;  /* 0x2000003bff407230 */ /* 0x000fc40000004100 */
[-C--:B------:R-:W-:Y:S01]  /*79b0*/  FMUL.FTZ R67, R14, R61.reuse ;  /* 0x0000003d0e437220 */ /* 0x080fe20000410000 */
[----:B------:R-:W-:Y:S02]  /*79c0*/  HADD2.F32 R59, -RZ, R52.H0_H0 ;  /* 0x20000034ff3b7230 */ /* 0x000fe40000004100 */
[-C--:B------:R-:W-:Y:S01]  /*79d0*/  FMUL.FTZ R52, R65, R66.reuse ;  /* 0x0000004241347220 */ /* 0x080fe20000410000 */
[C---:B------:R-:W-:Y:S01]  /*79e0*/  FMUL.FTZ R61, R62.reuse, R61 ;  /* 0x0000003d3e3d7220 */ /* 0x040fe20000410000 */
[C---:B------:R-:W-:Y:S01]  /*79f0*/  FMUL.FTZ R66, R63.reuse, R66 ;  /* 0x000000423f427220 */ /* 0x040fe20000410000 */
[-C--:B------:R-:W-:Y:S02]  /*7a00*/  FFMA.FTZ R67, R62, R59.reuse, -R67 ;  /* 0x0000003b3e437223 */ /* 0x080fe40000010843 */
[----:B------:R-:W-:Y:S01]  /*7a10*/  FFMA.FTZ R14, R14, R59, R61 ;  /* 0x0000003b0e0e7223 */ /* 0x000fe2000001003d */
[-C--:B------:R-:W-:Y:S01]  /*7a20*/  FFMA.FTZ R52, R63, R64.reuse, -R52 ;  /* 0x000000403f347223 */ /* 0x080fe20000010834 */
[----:B------:R-:W-:-:S03]  /*7a30*/  FFMA.FTZ R65, R65, R64, R66 ;  /* 0x0000004041417223 */ /* 0x000fc60000010042 */
[----:B------:R-:W-:Y:S02]  /*7a40*/  F2FP.SATFINITE.E4M3.F32.PACK_AB_MERGE_C R14, R14, R67, R15 ;  /* 0x000000430e0e723e */ /* 0x000fe4000480700f */
[----:B------:R-:W-:-:S07]  /*7a50*/  F2FP.SATFINITE.E4M3.F32.PACK_AB_MERGE_C R15, R65, R52, R60 ;  /* 0x00000034410f723e */ /* 0x000fce000480703c */
.L_x_478:
[----:B------:R-:W-:Y:S05]  /*7a60*/  BSYNC B2 ;  /* 0x0000000000027941 */ /* 0x000fea0003800000 */
.L_x_477:
[----:B------:R0:W-:Y:S02]  /*7a70*/  ST.E.128 desc[UR50][R56.64], R12 ;  /* 0x0000000c38007985 */ /* 0x0001e4000c101d32 */
.L_x_476:
[----:B------:R-:W-:Y:S05]  /*7a80*/  BSYNC B1 ;  /* 0x0000000000017941 */ /* 0x000fea0003800000 */
.L_x_475:
[----:B------:R-:W-:Y:S01]  /*7a90*/  ISETP.NE.AND P3, PT, R30, RZ, PT ;  /* 0x000000ff1e00720c */ /* 0x000fe20003f65270 */
[----:B------:R-:W-:-:S12]  /*7aa0*/  BSSY B1, `(.L_x_479) ;  /* 0x0000074000017945 */ /* 0x000fd80003800000 */
[----:B------:R-:W-:Y:S05]  /*7ab0*/  @!P3 BRA `(.L_x_480) ;  /* 0x0000000400c8b947 */ /* 0x000fea0003800000 */
[----:B------:R-:W5:Y:S01]  /*7ac0*/  LDL R54, [R1+0x18] ;  /* 0x0000180001367983 */ /* 0x000f620000100800 */
[----:B----4-:R-:W-:Y:S01]  /*7ad0*/  SHF.L.U32 R11, R227, 0x4, RZ ;  /* 0x00000004e30b7819 */ /* 0x010fe200000006ff */
[----:B------:R-:W-:Y:S02]  /*7ae0*/  BSSY B2, `(.L_x_481) ;  /* 0x000006e000027945 */ /* 0x000fe40003800000 */
[----:B0-----:R0:W4:Y:S01]  /*7af0*/  LDS.128 R12, [R88+0x28a00] ;  /* 0x028a0000580c7984 */ /* 0x0011220000000c00 */
[----:B------:R-:W-:-:S04]  /*7b00*/  IADD3 R52, P3, R11, R120, RZ ;  /* 0x000000780b347210 */ /* 0x000fc80007f7e0ff */
[----:B--2---:R-:W-:Y:S02]  /*7b10*/  LEA.HI.X.SX32 R53, R11, R119, 0x1, P3 ;  /* 0x000000770b357211 */ /* 0x004fe400018f0eff */
[----:B-----5:R-:W-:-:S13]  /*7b20*/  ISETP.GE.AND P3, PT, R54, R113, PT ;  /* 0x000000713600720c */ /* 0x020fda0003f66270 */
[----:B0---4-:R-:W-:Y:S05]  /*7b30*/  @P3 BRA `(.L_x_482) ;  /* 0x0000000400a03947 */ /* 0x011fea0003800000 */
[----:B------:R-:W-:Y:S02]  /*7b40*/  SHF.R.U32.HI R11, RZ, 0x8, R49 ;  /* 0x00000008ff0b7819 */ /* 0x000fe40000011631 */
[--C-:B------:R-:W-:Y:S02]  /*7b50*/  SHF.R.U32.HI R55, RZ, 0x8, R51.reuse ;  /* 0x00000008ff377819 */ /* 0x100fe40000011633 */
[----:B------:R-:W-:Y:S02]  /*7b60*/  LOP3.LUT R50, R51, 0xff0000ff, RZ, 0xc0, !PT ;  /* 0xff0000ff33327812 */ /* 0x000fe400078ec0ff */
[----:B------:R-:W-:Y:S01]  /*7b70*/  SHF.R.U32.HI R54, RZ, 0x10, R51 ;  /* 0x00000010ff367819 */ /* 0x000fe20000011633 */
[----:B------:R-:W-:Y:S01]  /*7b80*/  IMAD.SHL.U32 R51, R11, 0x100, RZ ;  /* 0x000001000b337824 */ /* 0x000fe200078e00ff */
[----:B------:R-:W-:Y:S01]  /*7b90*/  LOP3.LUT R48, R49, 0xff0000ff, RZ, 0xc0, !PT ;  /* 0xff0000ff31307812 */ /* 0x000fe200078ec0ff */
[----:B------:R-:W-:Y:S01]  /*7ba0*/  IMAD.SHL.U32 R55, R55, 0x100, RZ ;  /* 0x0000010037377824 */ /* 0x000fe200078e00ff */
[----:B------:R-:W-:Y:S01]  /*7bb0*/  SHF.R.U32.HI R56, RZ, 0x10, R49 ;  /* 0x00000010ff387819 */ /* 0x000fe20000011631 */
[----:B------:R-:W-:Y:S01]  /*7bc0*/  IMAD.MOV.U32 R11, RZ, RZ, R13 ;  /* 0x000000ffff0b7224 */ /* 0x000fe200078e000d */
[----:B------:R-:W-:Y:S01]  /*7bd0*/  LOP3.LUT R13, R48, 0xff00, R51, 0xf8, !PT ;  /* 0x0000ff00300d7812 */ /* 0x000fe200078ef833 */
[----:B------:R-:W-:Y:S01]  /*7be0*/  IMAD.MOV.U32 R49, RZ, RZ, R12 ;  /* 0x000000ffff317224 */ /* 0x000fe200078e000c */
[----:B------:R-:W-:Y:S01]  /*7bf0*/  LOP3.LUT R50, R50, 0xff00, R55, 0xf8, !PT ;  /* 0x0000ff0032327812 */ /* 0x000fe200078ef837 */
[----:B------:R-:W-:Y:S01]  /*7c00*/  IMAD.U32 R55, R54, 0x10000, RZ ;  /* 0x0001000036377824 */ /* 0x000fe200078e00ff */
[----:B------:R-:W-:-:S02]  /*7c10*/  SHF.L.U32 R48, R56, 0x10, RZ ;  /* 0x0000001038307819 */ /* 0x000fc400000006ff */
        /* <DEDUP_REMOVED lines=21> */
[----:B------:R-:W-:Y:S01]  /*7d70*/  F2FP.F16.E4M3.UNPACK_B R50, R49.H1 ;  /* 0x00000031ff32723e */ /* 0x000fe200030006ff */
[----:B------:R-:W-:-:S02]  /*7d80*/  HADD2.F32 R56, -RZ, R136.H1_H1 ;  /* 0x30000088ff387230 */ /* 0x000fc40000004100 */
[-C--:B------:R-:W-:Y:S01]  /*7d90*/  FFMA.FTZ R58, R51, R55.reuse, -R58 ;  /* 0x00000037333a7223 */ /* 0x080fe2000001083a */
[----:B------:R-:W-:Y:S01]  /*7da0*/  FFMA.FTZ R61, R54, R55, R61 ;  /* 0x00000037363d7223 */ /* 0x000fe2000001003d */
[----:B------:R-:W-:Y:S01]  /*7db0*/  F2FP.F16.E4M3.UNPACK_B R49, R49 ;  /* 0x00000031ff31723e */ /* 0x000fe200020006ff */
[--C-:B------:R-:W-:Y:S01]  /*7dc0*/  HADD2.F32 R55, -RZ, R50.reuse.H1_H1 ;  /* 0x30000032ff377230 */ /* 0x100fe20000004100 */
[----:B------:R-:W-:Y:S01]  /*7dd0*/  F2FP.F16.E4M3.UNPACK_B R135, R135 ;  /* 0x00000087ff87723e */ /* 0x000fe200020006ff */
[----:B------:R-:W-:Y:S01]  /*7de0*/  HADD2.F32 R54, -RZ, R50.H0_H0 ;  /* 0x20000032ff367230 */ /* 0x000fe20000004100 */
[----:B------:R-:W-:Y:S01]  /*7df0*/  F2FP.F16.E4M3.UNPACK_B R62, R48.H1 ;  /* 0x00000030ff3e723e */ /* 0x000fe200030006ff */
[--C-:B------:R-:W-:Y:S02]  /*7e00*/  HADD2.F32 R50, -RZ, R49.reuse.H0_H0 ;  /* 0x20000031ff327230 */ /* 0x100fe40000004100 */
[----:B------:R-:W-:Y:S01]  /*7e10*/  FMUL.FTZ R59, R55, R56 ;  /* 0x00000038373b7220 */ /* 0x000fe20000410000 */
[----:B------:R-:W-:-:S02]  /*7e20*/  HADD2.F32 R51, -RZ, R49.H1_H1 ;  /* 0x30000031ff337230 */ /* 0x000fc40000004100 */
[----:B------:R-:W-:Y:S01]  /*7e30*/  FMUL.FTZ R56, R54, R56 ;  /* 0x0000003836387220 */ /* 0x000fe20000410000 */
[----:B------:R-:W-:Y:S02]  /*7e40*/  HADD2.F32 R136, -RZ, R136.H0_H0 ;  /* 0x20000088ff887230 */ /* 0x000fe40000004100 */
[--C-:B------:R-:W-:Y:S02]  /*7e50*/  HADD2.F32 R49, -RZ, R135.reuse.H1_H1 ;  /* 0x30000087ff317230 */ /* 0x100fe40000004100 */
[----:B------:R-:W-:Y:S02]  /*7e60*/  HADD2.F32 R135, -RZ, R135.H0_H0 ;  /* 0x20000087ff877230 */ /* 0x000fe40000004100 */
[-C--:B------:R-:W-:Y:S01]  /*7e70*/  FMUL.FTZ R57, R51, R136.reuse ;  /* 0x0000008833397220 */ /* 0x080fe20000410000 */
[----:B------:R-:W-:Y:S01]  /*7e80*/  FMUL.FTZ R136, R50, R136 ;  /* 0x0000008832887220 */ /* 0x000fe20000410000 */
[-C--:B------:R-:W-:Y:S01]  /*7e90*/  FFMA.FTZ R55, R55, R49.reuse, R56 ;  /* 0x0000003137377223 */ /* 0x080fe20000010038 */
[----:B------:R-:W-:Y:S01]  /*7ea0*/  FFMA.FTZ R54, R54, R49, -R59 ;  /* 0x0000003136367223 */ /* 0x000fe2000001083b */
[----:B------:R-:W-:Y:S01]  /*7eb0*/  F2FP.F16.E4M3.UNPACK_B R56, R15.H1 ;  /* 0x0000000fff38723e */ /* 0x000fe200030006ff */
[-C--:B------:R-:W-:Y:S01]  /*7ec0*/  FFMA.FTZ R49, R50, R135.reuse, -R57 ;  /* 0x0000008732317223 */ /* 0x080fe20000010839 */
[----:B------:R-:W-:Y:S01]  /*7ed0*/  FFMA.FTZ R50, R51, R135, R136 ;  /* 0x0000008733327223 */ /* 0x000fe20000010088 */
[----:B------:R-:W-:Y:S01]  /*7ee0*/  F2FP.SATFINITE.E4M3.F32.PACK_AB_MERGE_C R51, R61, R58, RZ ;  /* 0x0000003a3d33723e */ /* 0x000fe200048070ff */
[----:B------:R-:W-:Y:S01]  /*7ef0*/  HADD2.F32 R64, -RZ, R62.H1_H1 ;  /* 0x3000003eff407230 */ /* 0x000fe20000004100 */
[----:B------:R-:W-:Y:S01]  /*7f00*/  F2FP.SATFINITE.E4M3.F32.PACK_AB_MERGE_C R54, R55, R54, RZ ;  /* 0x000000363736723e */ /* 0x000fe200048070ff */
[--C-:B------:R-:W-:Y:S01]  /*7f10*/  HADD2.F32 R57, -RZ, R56.reuse.H0_H0 ;  /* 0x20000038ff397230 */ /* 0x100fe20000004100 */
[-C--:B------:R-:W-:Y:S01]  /*7f20*/  F2FP.F16.E4M3.UNPACK_B R59, R13.reuse.H1 ;  /* 0x0000000dff3b723e */ /* 0x080fe200030006ff */
[----:B------:R-:W-:Y:S01]  /*7f30*/  HADD2.F32 R56, -RZ, R56.H1_H1 ;  /* 0x30000038ff387230 */ /* 0x000fe20000004100 */
[----:B------:R-:W-:Y:S01]  /*7f40*/  F2FP.F16.E4M3.UNPACK_B R55, R14.H1 ;  /* 0x0000000eff37723e */ /* 0x000fe200030006ff */
[----:B------:R-:W-:Y:S01]  /*7f50*/  HADD2.F32 R62, -RZ, R62.H0_H0 ;  /* 0x2000003eff3e7230 */ /* 0x000fe20000004100 */
        /* <DEDUP_REMOVED lines=9> */
[----:B------:R-:W-:Y:S02]  /*7ff0*/  HADD2.F32 R57, -RZ, R58.H1_H1 ;  /* 0x3000003aff397230 */ /* 0x000fe40000004100 */
[----:B------:R-:W-:Y:S01]  /*8000*/  FMUL.FTZ R64, R48, R63 ;  /* 0x0000003f30407220 */ /* 0x000fe20000410000 */
[----:B------:R-:W-:Y:S01]  /*8010*/  F2FP.F16.E4M3.UNPACK_B R15, R15 ;  /* 0x0000000fff0f723e */ /* 0x000fe200020006ff */
[C---:B------:R-:W-:Y:S01]  /*8020*/  FMUL.FTZ R63, R55.reuse, R63 ;  /* 0x0000003f373f7220 */ /* 0x040fe20000410000 */
[----:B------:R-:W-:Y:S01]  /*8030*/  F2FP.F16.E4M3.UNPACK_B R14, R14 ;  /* 0x0000000eff0e723e */ /* 0x000fe200020006ff */
[----:B------:R-:W-:Y:S01]  /*8040*/  FFMA.FTZ R64, R55, R57, -R64 ;  /* 0x0000003937407223 */ /* 0x000fe20000010840 */
[----:B------:R-:W-:-:S02]  /*8050*/  HADD2.F32 R61, -RZ, R61.H0_H0 ;  /* 0x2000003dff3d7230 */ /* 0x000fc40000004100 */
[----:B------:R-:W-:Y:S01]  /*8060*/  FFMA.FTZ R63, R48, R57, R63 ;  /* 0x00000039303f7223 */ /* 0x000fe2000001003f */
[--C-:B------:R-:W-:Y:S02]  /*8070*/  HADD2.F32 R48, -RZ, R15.reuse.H0_H0 ;  /* 0x2000000fff307230 */ /* 0x100fe40000004100 */
[----:B------:R-:W-:Y:S01]  /*8080*/  FFMA.FTZ R60, R56, R60, R65 ;  /* 0x0000003c383c7223 */ /* 0x000fe20000010041 */
[----:B------:R-:W-:Y:S02]  /*8090*/  HADD2.F32 R55, -RZ, R15.H1_H1 ;  /* 0x3000000fff377230 */ /* 0x000fe40000004100 */
[--C-:B------:R-:W-:Y:S01]  /*80a0*/  HADD2.F32 R15, -RZ, R14.reuse.H0_H0 ;  /* 0x2000000eff0f7230 */ /* 0x100fe20000004100 */
[----:B------:R-:W-:Y:S01]  /*80b0*/  F2FP.SATFINITE.E4M3.F32.PACK_AB_MERGE_C R63, R63, R64, RZ ;  /* 0x000000403f3f723e */ /* 0x000fe200048070ff */
[----:B------:R-:W-:Y:S02]  /*80c0*/  HADD2.F32 R14, -RZ, R14.H1_H1 ;  /* 0x3000000eff0e7230 */ /* 0x000fe40000004100 */
[----:B------:R-:W-:Y:S01]  /*80d0*/  FMUL.FTZ R57, R55, R62 ;  /* 0x0000003e37397220 */ /* 0x000fe20000410000 */
[----:B------:R-:W-:-:S02]  /*80e0*/  HADD2.F32 R59, -RZ, R59.H0_H0 ;  /* 0x2000003bff3b7230 */ /* 0x000fc40000004100 */
[----:B------:R-:W-:Y:S01]  /*80f0*/  FMUL.FTZ R62, R48, R62 ;  /* 0x0000003e303e7220 */ /* 0x000fe20000410000 */
[----:B------:R-:W-:Y:S02]  /*8100*/  HADD2.F32 R58, -RZ, R58.H0_H0 ;  /* 0x2000003aff3a7230 */ /* 0x000fe40000004100 */
[-C--:B------:R-:W-:Y:S01]  /*8110*/  FMUL.FTZ R56, R14, R61.reuse ;  /* 0x0000003d0e387220 */ /* 0x080fe20000410000 */
[----:B------:R-:W-:Y:S01]  /*8120*/  FMUL.FTZ R61, R15, R61 ;  /* 0x0000003d0f3d7220 */ /* 0x000fe20000410000 */
[-C--:B------:R-:W-:Y:S01]  /*8130*/  FFMA.FTZ R57, R48, R59.reuse, -R57 ;  /* 0x0000003b30397223 */ /* 0x080fe20000010839 */
[----:B------:R-:W-:Y:S01]  /*8140*/  FFMA.FTZ R62, R55, R59, R62 ;  /* 0x0000003b373e7223 */ /* 0x000fe2000001003e */
[-C--:B------:R-:W-:Y:S01]  /*8150*/  FFMA.FTZ R56, R15, R58.reuse, -R56 ;  /* 0x0000003a0f387223 */ /* 0x080fe20000010838 */
[----:B------:R-:W-:Y:S01]  /*8160*/  FFMA.FTZ R61, R14, R58, R61 ;  /* 0x0000003a0e3d7223 */ /* 0x000fe2000001003d */
[----:B------:R-:W-:Y:S02]  /*8170*/  F2FP.SATFINITE.E4M3.F32.PACK_AB_MERGE_C R60, R60, R13, RZ ;  /* 0x0000000d3c3c723e */ /* 0x000fe400048070ff */
[----:B------:R-:W-:-:S02]  /*8180*/  F2FP.SATFINITE.E4M3.F32.PACK_AB_MERGE_C R13, R12, R11, R51 ;  /* 0x0000000b0c0d723e */ /* 0x000fc40004807033 */
[----:B------:R-:W-:Y:S02]  /*8190*/  F2FP.SATFINITE.E4M3.F32.PACK_AB_MERGE_C R12, R50, R49, R54 ;  /* 0x00000031320c723e */ /* 0x000fe40004807036 */
[----:B------:R-:W-:Y:S02]  /*81a0*/  F2FP.SATFINITE.E4M3.F32.PACK_AB_MERGE_C R14, R61, R56, R63 ;  /* 0x000000383d0e723e */ /* 0x000fe4000480703f */
[----:B------:R-:W-:-:S07]  /*81b0*/  F2FP.SATFINITE.E4M3.F32.PACK_AB_MERGE_C R15, R62, R57, R60 ;  /* 0x000000393e0f723e */ /* 0x000fce000480703c */
.L_x_482:
[----:B------:R-:W-:Y:S05]  /*81c0*/  BSYNC B2 ;  /* 0x0000000000027941 */ /* 0x000fea0003800000 */
.L_x_481:
[----:B------:R0:W-:Y:S02]  /*81d0*/  ST.E.128 desc[UR50][R52.64], R12 ;  /* 0x0000000c34007985 */ /* 0x0001e4000c101d32 */
.L_x_480:
[----:B------:R-:W-:Y:S05]  /*81e0*/  BSYNC B1 ;  /* 0x0000000000017941 */ /* 0x000fea0003800000 */
.L_x_479:
[----:B------:R-:W-:Y:S01]  /*81f0*/  ISETP.NE.AND P3, PT, R31, RZ, PT ;  /* 0x000000ff1f00720c */ /* 0x000fe20003f65270 */
[----:B------:R-:W-:-:S12]  /*8200*/  BSSY B1, `(.L_x_483) ;  /* 0x0000074000017945 */ /* 0x000fd80003800000 */
[----:B------:R-:W-:Y:S05]  /*8210*/  @!P3 BRA `(.L_x_484) ;  /* 0x0000000400c8b947 */ /* 0x000fea0003800000 */
[----:B0-----:R-:W2:Y:S04]  /*8220*/  LDL R12, [R1] ;  /* 0x00000000010c7983 */ /* 0x001ea80000100800 */
[----:B----4-:R-:W4:Y:S01]  /*8230*/  LDL R11, [R1+0x1c] ;  /* 0x00001c00010b7983 */ /* 0x010f220000100800 */
[----:B------:R-:W-:Y:S01]  /*8240*/  IADD3 R48, P3, R23, R120, RZ ;  /* 0x0000007817307210 */ /* 0x000fe20007f7e0ff */
[----:B------:R-:W-:Y:S04]  /*8250*/  BSSY B2, `(.L_x_485) ;  /* 0x000006d000027945 */ /* 0x000fe80003800000 */
[----:B--2---:R-:W-:-:S02]  /*8260*/  IMAD.X R49, R119, 0x1, R12, P3 ;  /* 0x0000000177317824 */ /* 0x004fc400018e060c */
[----:B------:R0:W2:Y:S01]  /*8270*/  LDS.128 R12, [R89+0x28a00] ;  /* 0x028a0000590c7984 */ /* 0x0000a20000000c00 */
[----:B----4-:R-:W-:-:S13]  /*8280*/  ISETP.GE.AND P3, PT, R11, R113, PT ;  /* 0x000000710b00720c */ /* 0x010fda0003f66270 */
[----:B0-----:R-:W-:Y:S05]  /*8290*/  @P3 BRA `(.L_x_486) ;  /* 0x0000000400a03947 */ /* 0x001fea0003800000 */
[----:B------:R-:W-:Y:S02]  /*82a0*/  SHF.R.U32.HI R44, RZ, 0x8, R45 ;  /* 0x00000008ff2c7819 */ /* 0x000fe4000001162d */
[----:B------:R-:W-:Y:S02]  /*82b0*/  SHF.R.U32.HI R46, RZ, 0x8, R47 ;  /* 0x00000008ff2e7819 */ /* 0x000fe4000001162f */
[----:B------:R-:W-:Y:S01]  /*82c0*/  SHF.R.U32.HI R52, RZ, 0x10, R45 ;  /* 0x00000010ff347819 */ /* 0x000fe2000001162d */
[----:B------:R-:W-:Y:S01]  /*82d0*/  IMAD.SHL.U32 R44, R44, 0x100, RZ ;  /* 0x000001002c2c7824 */ /* 0x000fe200078e00ff */
[----:B------:R-:W-:Y:S01]  /*82e0*/  SHF.R.U32.HI R50, RZ, 0x10, R47 ;  /* 0x00000010ff327819 */ /* 0x000fe2000001162f */
[----:B------:R-:W-:Y:S01]  /*82f0*/  IMAD.SHL.U32 R46, R46, 0x100, RZ ;  /* 0x000001002e2e7824 */ /* 0x000fe200078e00ff */
[----:B------:R-:W-:Y:S01]  /*8300*/  LOP3.LUT R51, R45, 0xff0000ff, RZ, 0xc0, !PT ;  /* 0xff0000ff2d337812 */ /* 0x000fe200078ec0ff */
[----:B--2---:R-:W-:Y:S01]  /*8310*/  IMAD.MOV.U32 R45, RZ, RZ, R12 ;  /* 0x000000ffff2d7224 */ /* 0x004fe200078e000c */
[----:B------:R-:W-:Y:S01]  /*8320*/  LOP3.LUT R47, R47, 0xff0000ff, RZ, 0xc0, !PT ;  /* 0xff0000ff2f2f7812 */ /* 0x000fe200078ec0ff */
[----:B------:R-:W-:Y:S01]  /*8330*/  IMAD.U32 R12, R52, 0x10000, RZ ;  /* 0x00010000340c7824 */ /* 0x000fe200078e00ff */
[----:B------:R-:W-:Y:S01]  /*8340*/  MOV R11, R13 ;  /* 0x0000000d000b7202 */ /* 0x000fe20000000f00 */
[----:B------:R-:W-:Y:S01]  /*8350*/  IMAD.U32 R13, R50, 0x10000, RZ ;  /* 0x00010000320d7824 */ /* 0x000fe200078e00ff */
[----:B------:R-:W-:-:S02]  /*8360*/  LOP3.LUT R51, R51, 0xff00, R44, 0xf8, !PT ;  /* 0x0000ff0033337812 */ /* 0x000fc400078ef82c */
[----:B------:R-:W-:Y:S02]  /*8370*/  LOP3.LUT R46, R47, 0xff00, R46, 0xf8, !PT ;  /* 0x0000ff002f2e7812 */ /* 0x000fe400078ef82e */
        /* <DEDUP_REMOVED lines=48> */
[----:B------:R-:W-:Y:S01]  /*8680*/  F2FP.F16.E4M3.UNPACK_B R55, R12.H1 ;  /* 0x0000000cff37723e */ /* 0x000fe200030006ff */
[----:B------:R-:W-:Y:S01]  /*8690*/  HADD2.F32 R52, -RZ, R52.H1_H1 ;  /* 0x30000034ff347230 */ /* 0x000fe20000004100 */
[----:B------:R-:W-:Y:S01]  /*86a0*/  F2FP.F16.E4M3.UNPACK_B R51, R14.H1 ;  /* 0x0000000eff33723e */ /* 0x000fe200030006ff */
[----:B------:R-:W-:Y:S01]  /*86b0*/  HADD2.F32 R58, -RZ, R58.H0_H0 ;  /* 0x2000003aff3a7230 */ /* 0x000fe20000004100 */
[----:B------:R-:W-:Y:S01]  /*86c0*/  F2FP.F16.E4M3.UNPACK_B R57, R13 ;  /* 0x0000000dff39723e */ /* 0x000fe200020006ff */
[----:B------:R-:W-:Y:S01]  /*86d0*/  HADD2.F32 R56, -RZ, R55.H1_H1 ;  /* 0x30000037ff387230 */ /* 0x000fe20000004100 */
[----:B------:R-:W-:Y:S01]  /*86e0*/  F2FP.F16.E4M3.UNPACK_B R54, R12 ;  /* 0x0000000cff36723e */ /* 0x000fe200020006ff */
[----:B------:R-:W-:-:S02]  /*86f0*/  HADD2.F32 R13, -RZ, R51.H1_H1 ;  /* 0x30000033ff0d7230 */ /* 0x000fc40000004100 */
[CC--:B------:R-:W-:Y:S01]  /*8700*/  FMUL.FTZ R12, R52.reuse, R59.reuse ;  /* 0x0000003b340c7220 */ /* 0x0c0fe20000410000 */
[----:B------:R-:W-:Y:S02]  /*8710*/  HADD2.F32 R60, -RZ, R57.H1_H1 ;  /* 0x30000039ff3c7230 */ /* 0x000fe40000004100 */
[C---:B------:R-:W-:Y:S01]  /*8720*/  FMUL.FTZ R59, R53.reuse, R59 ;  /* 0x0000003b353b7220 */ /* 0x040fe20000410000 */
[----:B------:R-:W-:Y:S02]  /*8730*/  HADD2.F32 R51, -RZ, R51.H0_H0 ;  /* 0x20000033ff337230 */ /* 0x000fe40000004100 */
[----:B------:R-:W-:Y:S01]  /*8740*/  FFMA.FTZ R61, R53, R56, -R12 ;  /* 0x00000038353d7223 */ /* 0x000fe2000001080c */
[----:B------:R-:W-:Y:S02]  /*8750*/  HADD2.F32 R12, -RZ, R54.H1_H1 ;  /* 0x30000036ff0c7230 */ /* 0x000fe40000004100 */
[-C--:B------:R-:W-:Y:S01]  /*8760*/  FMUL.FTZ R62, R13, R60.reuse ;  /* 0x0000003c0d3e7220 */ /* 0x080fe20000410000 */
[----:B------:R-:W-:Y:S01]  /*8770*/  F2FP.F16.E4M3.UNPACK_B R15, R15 ;  /* 0x0000000fff0f723e */ /* 0x000fe200020006ff */
[C---:B------:R-:W-:Y:S01]  /*8780*/  FMUL.FTZ R60, R51.reuse, R60 ;  /* 0x0000003c333c7220 */ /* 0x040fe20000410000 */
[----:B------:R-:W-:Y:S01]  /*8790*/  F2FP.F16.E4M3.UNPACK_B R14, R14 ;  /* 0x0000000eff0e723e */ /* 0x000fe200020006ff */
[----:B------:R-:W-:Y:S01]  /*87a0*/  FFMA.FTZ R56, R52, R56, R59 ;  /* 0x0000003834387223 */ /* 0x000fe2000001003b */
[-C--:B------:R-:W-:Y:S01]  /*87b0*/  FFMA.FTZ R62, R51, R12.reuse, -R62 ;  /* 0x0000000c333e7223 */ /* 0x080fe2000001083e */
[----:B------:R-:W-:Y:S01]  /*87c0*/  FFMA.FTZ R59, R13, R12, R60 ;  /* 0x0000000c0d3b7223 */ /* 0x000fe2000001003c */
[----:B------:R-:W-:-:S02]  /*87d0*/  HADD2.F32 R13, -RZ, R15.H0_H0 ;  /* 0x2000000fff0d7230 */ /* 0x000fc40000004100 */
[--C-:B------:R-:W-:Y:S01]  /*87e0*/  HADD2.F32 R12, -RZ, R14.reuse.H0_H0 ;  /* 0x2000000eff0c7230 */ /* 0x100fe20000004100 */
[----:B------:R-:W-:Y:S01]  /*87f0*/  F2FP.SATFINITE.E4M3.F32.PACK_AB_MERGE_C R56, R56, R61, RZ ;  /* 0x0000003d3838723e */ /* 0x000fe200048070ff */
[----:B------:R-:W-:Y:S01]  /*8800*/  HADD2.F32 R15, -RZ, R15.H1_H1 ;  /* 0x3000000fff0f7230 */ /* 0x000fe20000004100 */
[----:B------:R-:W-:Y:S01]  /*8810*/  F2FP.SATFINITE.E4M3.F32.PACK_AB_MERGE_C R59, R59, R62, RZ ;  /* 0x0000003e3b3b723e */ /* 0x000fe200048070ff */
[----:B------:R-:W-:Y:S02]  /*8820*/  HADD2.F32 R14, -RZ, R14.H1_H1 ;  /* 0x3000000eff0e7230 */ /* 0x000fe40000004100 */
[----:B------:R-:W-:Y:S02]  /*8830*/  HADD2.F32 R57, -RZ, R57.H0_H0 ;  /* 0x20000039ff397230 */ /* 0x000fe40000004100 */
[----:B------:R-:W-:Y:S02]  /*8840*/  HADD2.F32 R51, -RZ, R54.H0_H0 ;  /* 0x20000036ff337230 */ /* 0x000fe40000004100 */
[----:B------:R-:W-:Y:S01]  /*8850*/  FMUL.FTZ R54, R15, R58 ;  /* 0x0000003a0f367220 */ /* 0x000fe20000410000 */
[----:B------:R-:W-:-:S02]  /*8860*/  HADD2.F32 R52, -RZ, R55.H0_H0 ;  /* 0x20000037ff347230 */ /* 0x000fc40000004100 */
[-C--:B------:R-:W-:Y:S01]  /*8870*/  FMUL.FTZ R53, R14, R57.reuse ;  /* 0x000000390e357220 */ /* 0x080fe20000410000 */
[C---:B------:R-:W-:Y:S01]  /*8880*/  FMUL.FTZ R58, R13.reuse, R58 ;  /* 0x0000003a0d3a7220 */ /* 0x040fe20000410000 */
[C---:B------:R-:W-:Y:S01]  /*8890*/  FMUL.FTZ R57, R12.reuse, R57 ;  /* 0x000000390c397220 */ /* 0x040fe20000410000 */
[-C--:B------:R-:W-:Y:S02]  /*88a0*/  FFMA.FTZ R54, R13, R52.reuse, -R54 ;  /* 0x000000340d367223 */ /* 0x080fe40000010836 */
[----:B------:R-:W-:Y:S01]  /*88b0*/  FFMA.FTZ R15, R15, R52, R58 ;  /* 0x000000340f0f7223 */ /* 0x000fe2000001003a */
[-C--:B------:R-:W-:Y:S01]  /*88c0*/  FFMA.FTZ R53, R12, R51.reuse, -R53 ;  /* 0x000000330c357223 */ /* 0x080fe20000010835 */
[----:B------:R-:W-:Y:S01]  /*88d0*/  FFMA.FTZ R14, R14, R51, R57 ;  /* 0x000000330e0e7223 */ /* 0x000fe20000010039 */
[----:B------:R-:W-:Y:S02]  /*88e0*/  F2FP.SATFINITE.E4M3.F32.PACK_AB_MERGE_C R13, R44, R11, R47 ;  /* 0x0000000b2c0d723e */ /* 0x000fe4000480702f */
[----:B------:R-:W-:-:S02]  /*88f0*/  F2FP.SATFINITE.E4M3.F32.PACK_AB_MERGE_C R12, R46, R45, R50 ;  /* 0x0000002d2e0c723e */ /* 0x000fc40004807032 */
[----:B------:R-:W-:Y:S02]  /*8900*/  F2FP.SATFINITE.E4M3.F32.PACK_AB_MERGE_C R14, R14, R53, R59 ;  /* 0x000000350e0e723e */ /* 0x000fe4000480703b */
[----:B------:R-:W-:-:S07]  /*8910*/  F2FP.SATFINITE.E4M3.F32.PACK_AB_MERGE_C R15, R15, R54, R56 ;  /* 0x000000360f0f723e */ /* 0x000fce0004807038 */
.L_x_486:
[----:B------:R-:W-:Y:S05]  /*8920*/  BSYNC B2 ;  /* 0x0000000000027941 */ /* 0x000fea0003800000 */
.L_x_485:
[----:B--2---:R0:W-:Y:S02]  /*8930*/  ST.E.128 desc[UR50][R48.64], R12 ;  /* 0x0000000c30007985 */ /* 0x0041e4000c101d32 */
.L_x_484:
[----:B------:R-:W-:Y:S05]  /*8940*/  BSYNC B1 ;  /* 0x0000000000017941 */ /* 0x000fea0003800000 */
.L_x_483:
[----:B------:R-:W-:Y:S01]  /*8950*/  ISETP.NE.AND P3, PT, R32, RZ, PT ;  /* 0x000000ff2000720c */ /* 0x000fe20003f65270 */
[----:B------:R-:W-:-:S12]  /*8960*/  BSSY B1, `(.L_x_487) ;  /* 0x0000073000017945 */ /* 0x000fd80003800000 */
[----:B------:R-:W-:Y:S05]  /*8970*/  @!P3 BRA `(.L_x_488) ;  /* 0x0000000400c4b947 */ /* 0x000fea0003800000 */
[----:B----4-:R-:W4:Y:S01]  /*8980*/  LDL R11, [R1+0x14] ;  /* 0x00001400010b7983 */ /* 0x010f220000100800 */
[----:B0-----:R-:W-:Y:S01]  /*8990*/  IADD3 R44, P3, R22, R120, RZ ;  /* 0x00000078162c7210 */ /* 0x001fe20007f7e0ff */
[----:B------:R-:W-:Y:S02]  /*89a0*/  BSSY B2, `(.L_x_489) ;  /* 0x000006d000027945 */ /* 0x000fe40003800000 */
[----:B------:R0:W0:Y:S02]  /*89b0*/  LDS.128 R12, [R88+0x2b200] ;  /* 0x02b20000580c7984 */ /* 0x0000240000000c00 */
[----:B--2---:R-:W-:Y:S01]  /*89c0*/  IMAD.X R45, R119, 0x1, R229, P3 ;  /* 0x00000001772d7824 */ /* 0x004fe200018e06e5 */
[----:B----4-:R-:W-:-:S13]  /*89d0*/  ISETP.GE.AND P3, PT, R11, R113, PT ;  /* 0x000000710b00720c */ /* 0x010fda0003f66270 */
[----:B0-----:R-:W-:Y:S05]  /*89e0*/  @P3 BRA `(.L_x_490) ;  /* 0x0000000400a03947 */ /* 0x001fea0003800000 */
[----:B------:R-:W-:Y:S02]  /*89f0*/  SHF.R.U32.HI R11, RZ, 0x8, R41 ;  /* 0x00000008ff0b7819 */ /* 0x000fe40000011629 */
[--C-:B------:R-:W-:Y:S02]  /*8a00*/  SHF.R.U32.HI R47, RZ, 0x8, R43.reuse ;  /* 0x00000008ff2f7819 */ /* 0x100fe4000001162b */
[----:B------:R-:W-:Y:S02]  /*8a10*/  LOP3.LUT R42, R43, 0xff0000ff, RZ, 0xc0, !PT ;  /* 0xff0000ff2b2a7812 */ /* 0x000fe400078ec0ff */
[----:B------:R-:W-:Y:S01]  /*8a20*/  SHF.R.U32.HI R46, RZ, 0x10, R43 ;  /* 0x00000010ff2e7819 */ /* 0x000fe2000001162b */
[----:B------:R-:W-:Y:S01]  /*8a30*/  IMAD.SHL.U32 R47, R47, 0x100, RZ ;  /* 0x000001002f2f7824 */ /* 0x000fe200078e00ff */
[----:B------:R-:W-:Y:S02]  /*8a40*/  LOP3.LUT R40, R41, 0xff0000ff, RZ, 0xc0, !PT ;  /* 0xff0000ff29287812 */ /* 0x000fe400078ec0ff */
[----:B------:R-:W-:Y:S01]  /*8a50*/  SHF.R.U32.HI R48, RZ, 0x10, R41 ;  /* 0x00000010ff307819 */ /* 0x000fe20000011629 */
[----:B------:R-:W-:Y:S01]  /*8a60*/  IMAD.MOV.U32 R41, RZ, RZ, R12 ;  /* 0x000000ffff297224 */ /* 0x000fe200078e000c */
[----:B------:R-:W-:Y:S01]  /*8a70*/  SHF.L.U32 R43, R11, 0x8, RZ ;  /* 0x000000080b2b7819 */ /* 0x000fe200000006ff */
[----:B------:R-:W-:Y:S01]  /*8a80*/  IMAD.MOV.U32 R11, RZ, RZ, R13 ;  /* 0x000000ffff0b7224 */ /* 0x000fe200078e000d */
[----:B------:R-:W-:-:S02]  /*8a90*/  LOP3.LUT R42, R42, 0xff00, R47, 0xf8, !PT ;  /* 0x0000ff002a2a7812 */ /* 0x000fc400078ef82f */
[----:B------:R-:W-:Y:S01]  /*8aa0*/  LOP3.LUT R13, R40, 0xff00, R43, 0xf8, !PT ;  /* 0x0000ff00280d7812 */ /* 0x000fe200078ef82b */
[----:B------:R-:W-:Y:S01]  /*8ab0*/  IMAD.U32 R40, R48, 0x10000, RZ ;  /* 0x0001000030287824 */ /* 0x000fe200078e00ff */
[----:B------:R-:W-:Y:S02]  /*8ac0*/  SHF.L.U32 R47, R46, 0x10, RZ ;  /* 0x000000102e2f7819 */ /* 0x000fe400000006ff */
[----:B------:R-:W-:Y:S02]  /*8ad0*/  F2FP.F16.E4M3.UNPACK_B R43, R87.H1 ;  /* 0x00000057ff2b723e */ /* 0x000fe400030006ff */
[-C--:B------:R-:W-:Y:S02]  /*8ae0*/  F2FP.F16.E4M3.UNPACK_B R12, R11.reuse ;  /* 0x0000000bff0c723e */ /* 0x080fe400020006ff */
        /* <DEDUP_REMOVED lines=17> */
[CC--:B------:R-:W-:Y:S01]  /*8c00*/  FMUL.FTZ R50, R46.reuse, R48.reuse ;  /* 0x000000302e327220 */ /* 0x0c0fe20000410000 */
[C---:B------:R-:W-:Y:S01]  /*8c10*/  FMUL.FTZ R53, R43.reuse, R48 ;  /* 0x000000302b357220 */ /* 0x040fe20000410000 */
[-C--:B------:R-:W-:Y:S01]  /*8c20*/  F2FP.F16.E4M3.UNPACK_B R42, R41.reuse.H1 ;  /* 0x00000029ff2a723e */ /* 0x080fe200030006ff */
[----:B------:R-:W-:Y:S01]  /*8c30*/  HADD2.F32 R48, -RZ, R87.H1_H1 ;  /* 0x30000057ff307230 */ /* 0x000fe20000004100 */
[----:B------:R-:W-:Y:S01]  /*8c40*/  F2FP.F16.E4M3.UNPACK_B R41, R41 ;  /* 0x00000029ff29723e */ /* 0x000fe200020006ff */
[-C--:B------:R-:W-:Y:S01]  /*8c50*/  FFMA.FTZ R52, R43, R47.reuse, -R50 ;  /* 0x0000002f2b347223 */ /* 0x080fe20000010832 */
[----:B------:R-:W-:Y:S01]  /*8c60*/  FFMA.FTZ R53, R46, R47, R53 ;  /* 0x0000002f2e357223 */ /* 0x000fe20000010035 */
[----:B------:R-:W-:Y:S01]  /*8c70*/  F2FP.F16.E4M3.UNPACK_B R86, R86 ;  /* 0x00000056ff56723e */ /* 0x000fe200020006ff */
[----:B------:R-:W-:-:S02]  /*8c80*/  HADD2.F32 R46, -RZ, R42.H0_H0 ;  /* 0x2000002aff2e7230 */ /* 0x000fc40000004100 */
[----:B------:R-:W-:Y:S02]  /*8c90*/  HADD2.F32 R47, -RZ, R42.H1_H1 ;  /* 0x3000002aff2f7230 */ /* 0x000fe40000004100 */
[----:B------:R-:W-:Y:S02]  /*8ca0*/  HADD2.F32 R87, -RZ, R87.H0_H0 ;  /* 0x20000057ff577230 */ /* 0x000fe40000004100 */
[-C--:B------:R-:W-:Y:S01]  /*8cb0*/  FMUL.FTZ R50, R46, R48.reuse ;  /* 0x000000302e327220 */ /* 0x080fe20000410000 */
[--C-:B------:R-:W-:Y:S02]  /*8cc0*/  HADD2.F32 R43, -RZ, R41.reuse.H1_H1 ;  /* 0x30000029ff2b7230 */ /* 0x100fe40000004100 */
[----:B------:R-:W-:Y:S01]  /*8cd0*/  FMUL.FTZ R51, R47, R48 ;  /* 0x000000302f337220 */ /* 0x000fe20000410000 */
[----:B------:R-:W-:Y:S02]  /*8ce0*/  HADD2.F32 R42, -RZ, R41.H0_H0 ;  /* 0x20000029ff2a7230 */ /* 0x000fe40000004100 */
[----:B------:R-:W-:-:S02]  /*8cf0*/  HADD2.F32 R41, -RZ, R86.H1_H1 ;  /* 0x30000056ff297230 */ /* 0x000fc40000004100 */
[-C--:B------:R-:W-:Y:S01]  /*8d00*/  FMUL.FTZ R49, R43, R87.reuse ;  /* 0x000000572b317220 */ /* 0x080fe20000410000 */
[----:B------:R-:W-:Y:S02]  /*8d10*/  HADD2.F32 R86, -RZ, R86.H0_H0 ;  /* 0x20000056ff567230 */ /* 0x000fe40000004100 */
[----:B------:R-:W-:Y:S01]  /*8d20*/  FMUL.FTZ R48, R42, R87 ;  /* 0x000000572a307220 */ /* 0x000fe20000410000 */
[-C--:B------:R-:W-:Y:S01]  /*8d30*/  FFMA.FTZ R51, R46, R41.reuse, -R51 ;  /* 0x000000292e337223 */ /* 0x080fe20000010833 */
[----:B------:R-:W-:Y:S01]  /*8d40*/  FFMA.FTZ R50, R47, R41, R50 ;  /* 0x000000292f327223 */ /* 0x000fe20000010032 */
[-C--:B------:R-:W-:Y:S01]  /*8d50*/  FFMA.FTZ R41, R42, R86.reuse, -R49 ;  /* 0x000000562a297223 */ /* 0x080fe20000010831 */
[----:B------:R-:W-:Y:S01]  /*8d60*/  FFMA.FTZ R42, R43, R86, R48 ;  /* 0x000000562b2a7223 */ /* 0x000fe20000010030 */
[----:B------:R-:W-:Y:S02]  /*8d70*/  F2FP.F16.E4M3.UNPACK_B R47, R15.H1 ;  /* 0x0000000fff2f723e */ /* 0x000fe400030006ff */
[----:B------:R-:W-:-:S02]  /*8d80*/  F2FP.SATFINITE.E4M3.F32.PACK_AB_MERGE_C R43, R53, R52, RZ ;  /* 0x00000034352b723e */ /* 0x000fc400048070ff */
[----:B------:R-:W-:Y:S01]  /*8d90*/  F2FP.F16.E4M3.UNPACK_B R53, R40.H1 ;  /* 0x00000028ff35723e */ /* 0x000fe200030006ff */
[--C-:B------:R-:W-:Y:S01]  /*8da0*/  HADD2.F32 R48, -RZ, R47.reuse.H0_H0 ;  /* 0x2000002fff307230 */ /* 0x100fe20000004100 */
[----:B------:R-:W-:Y:S01]  /*8db0*/  F2FP.SATFINITE.E4M3.F32.PACK_AB_MERGE_C R58, R50, R51, RZ ;  /* 0x00000033323a723e */ /* 0x000fe200048070ff */
[----:B------:R-:W-:Y:S01]  /*8dc0*/  HADD2.F32 R47, -RZ, R47.H1_H1 ;  /* 0x3000002fff2f7230 */ /* 0x000fe20000004100 */
[-C--:B------:R-:W-:Y:S01]  /*8dd0*/  F2FP.F16.E4M3.UNPACK_B R50, R13.reuse.H1 ;  /* 0x0000000dff32723e */ /* 0x080fe200030006ff */
[--C-:B------:R-:W-:Y:S01]  /*8de0*/  HADD2.F32 R54, -RZ, R53.reuse.H1_H1 ;  /* 0x30000035ff367230 */ /* 0x100fe20000004100 */
[----:B------:R-:W-:Y:S01]  /*8df0*/  F2FP.F16.E4M3.UNPACK_B R46, R14.H1 ;  /* 0x0000000eff2e723e */ /* 0x000fe200030006ff */
[----:B------:R-:W-:Y:S01]  /*8e00*/  HADD2.F32 R53, -RZ, R53.H0_H0 ;  /* 0x20000035ff357230 */ /* 0x000fe20000004100 */
[----:B------:R-:W-:Y:S01]  /*8e10*/  F2FP.F16.E4M3.UNPACK_B R52, R40 ;  /* 0x00000028ff34723e */ /* 0x000fe200020006ff */
[----:B------:R-:W-:Y:S01]  /*8e20*/  HADD2.F32 R51, -RZ, R50.H1_H1 ;  /* 0x30000032ff337230 */ /* 0x000fe20000004100 */
[----:B------:R-:W-:Y:S01]  /*8e30*/  F2FP.F16.E4M3.UNPACK_B R49, R13 ;  /* 0x0000000dff31723e */ /* 0x000fe200020006ff */
[----:B------:R-:W-:-:S02]  /*8e40*/  HADD2.F32 R40, -RZ, R46.H1_H1 ;  /* 0x3000002eff287230 */ /* 0x000fc40000004100 */
[----:B------:R-:W-:Y:S01]  /*8e50*/  FMUL.FTZ R13, R47, R54 ;  /* 0x000000362f0d7220 */ /* 0x000fe20000410000 */
[----:B------:R-:W-:Y:S01]  /*8e60*/  HADD2.F32 R55, -RZ, R52.H1_H1 ;  /* 0x30000034ff377230 */ /* 0x000fe20000004100 */
[----:B------:R-:W-:Y:S01]  /*8e70*/  F2FP.F16.E4M3.UNPACK_B R15, R15 ;  /* 0x0000000fff0f723e */ /* 0x000fe200020006ff */
[----:B------:R-:W-:Y:S02]  /*8e80*/  HADD2.F32 R46, -RZ, R46.H0_H0 ;  /* 0x2000002eff2e7230 */ /* 0x000fe40000004100 */
[----:B------:R-:W-:Y:S01]  /*8e90*/  FFMA.FTZ R56, R48, R51, -R13 ;  /* 0x0000003330387223 */ /* 0x000fe2000001080d */
[----:B------:R-:W-:Y:S02]  /*8ea0*/  HADD2.F32 R13, -RZ, R49.H1_H1 ;  /* 0x30000031ff0d7230 */ /* 0x000fe40000004100 */
[-C--:B------:R-:W-:Y:S01]  /*8eb0*/  FMUL.FTZ R57, R40, R55.reuse ;  /* 0x0000003728397220 */ /* 0x080fe20000410000 */
[----:B------:R-:W-:Y:S01]  /*8ec0*/  F2FP.F16.E4M3.UNPACK_B R14, R14 ;  /* 0x0000000eff0e723e */ /* 0x000fe200020006ff */
[----:B------:R-:W-:Y:S01]  /*8ed0*/  FMUL.FTZ R55, R46, R55 ;  /* 0x000000372e377220 */ /* 0x000fe20000410000 */
[----:B------:R-:W-:Y:S01]  /*8ee0*/  FMUL.FTZ R54, R48, R54 ;  /* 0x0000003630367220 */ /* 0x000fe20000410000 */
[----:B------:R-:W-:Y:S01]  /*8ef0*/  FFMA.FTZ R57, R46, R13, -R57 ;  /* 0x0000000d2e397223 */ /* 0x000fe20000010839 */
[----:B------:R-:W-:-:S02]  /*8f00*/  HADD2.F32 R52, -RZ, R52.H0_H0 ;  /* 0x20000034ff347230 */ /* 0x000fc40000004100 */
[----:B------:R-:W-:Y:S01]  /*8f10*/  FFMA.FTZ R48, R40, R13, R55 ;  /* 0x0000000d28307223 */ /* 0x000fe20000010037 */
[--C-:B------:R-:W-:Y:S02]  /*8f20*/  HADD2.F32 R40, -RZ, R15.reuse.H0_H0 ;  /* 0x2000000fff287230 */ /* 0x100fe40000004100 */
[----:B------:R-:W-:Y:S01]  /*8f30*/  FFMA.FTZ R59, R47, R51, R54 ;  /* 0x000000332f3b7223 */ /* 0x000fe20000010036 */
[--C-:B------:R-:W-:Y:S02]  /*8f40*/  HADD2.F32 R13, -RZ, R14.reuse.H0_H0 ;  /* 0x2000000eff0d7230 */ /* 0x100fe40000004100 */
[----:B------:R-:W-:Y:S02]  /*8f50*/  HADD2.F32 R15, -RZ, R15.H1_H1 ;  /* 0x3000000fff0f7230 */ /* 0x000fe40000004100 */
[----:B------:R-:W-:Y:S01]  /*8f60*/  FMUL.FTZ R54, R40, R53 ;  /* 0x0000003528367220 */ /* 0x000fe20000410000 */
[----:B------:R-:W-:Y:S02]  /*8f70*/  HADD2.F32 R14, -RZ, R14.H1_H1 ;  /* 0x3000000eff0e7230 */ /* 0x000fe40000004100 */
[----:B------:R-:W-:Y:S01]  /*8f80*/  FMUL.FTZ R47, R13, R52 ;  /* 0x000000340d2f7220 */ /* 0x000fe20000410000 */
[----:B------:R-:W-:-:S02]  /*8f90*/  HADD2.F32 R50, -RZ, R50.H0_H0 ;  /* 0x20000032ff327230 */ /* 0x000fc40000004100 */
[C---:B------:R-:W-:Y:S01]  /*8fa0*/  FMUL.FTZ R51, R15.reuse, R53 ;  /* 0x000000350f337220 */ /* 0x040fe20000410000 */
[----:B------:R-:W-:Y:S02]  /*8fb0*/  HADD2.F32 R49, -RZ, R49.H0_H0 ;  /* 0x20000031ff317230 */ /* 0x000fe40000004100 */
[----:B------:R-:W-:Y:S01]  /*8fc0*/  FMUL.FTZ R46, R14, R52 ;  /* 0x000000340e2e7220 */ /* 0x000fe20000410000 */
[----:B------:R-:W-:Y:S01]  /*8fd0*/  F2FP.SATFINITE.E4M3.F32.PACK_AB_MERGE_C R48, R48, R57, RZ ;  /* 0x000000393030723e */ /* 0x000fe200048070ff */
        /* <DEDUP_REMOVED lines=9> */
.L_x_490:
[----:B------:R-:W-:Y:S05]  /*9070*/  BSYNC B2 ;  /* 0x0000000000027941 */ /* 0x000fea0003800000 */
.L_x_489:
[----:B------:R0:W-:Y:S02]  /*9080*/  ST.E.128 desc[UR50][R44.64], R12 ;  /* 0x0000000c2c007985 */ /* 0x0001e4000c101d32 */
.L_x_488:
[----:B------:R-:W-:Y:S05]  /*9090*/  BSYNC B1 ;  /* 0x0000000000017941 */ /* 0x000fea0003800000 */
.L_x_487:
[----:B------:R-:W-:-:S13]  /*90a0*/  ISETP.NE.AND P3, PT, R33, RZ, PT ;  /* 0x000000ff2100720c */ /* 0x000fda0003f65270 */
        /* <DEDUP_REMOVED lines=10> */
[----:B------:R-:W-:Y:S01]  /*9150*/  LOP3.LUT R38, R37, 0xff0000ff, RZ, 0xc0, !PT ;  /* 0xff0000ff25267812 */ /* 0x000fe200078ec0ff */
[----:B------:R-:W-:Y:S01]  /*9160*/  IMAD.SHL.U32 R11, R11, 0x100, RZ ;  /* 0x000001000b0b7824 */ /* 0x000fe200078e00ff */
[----:B------:R-:W-:Y:S02]  /*9170*/  SHF.R.U32.HI R44, RZ, 0x10, R39 ;  /* 0x00000010ff2c7819 */ /* 0x000fe40000011627 */
[----:B------:R-:W-:Y:S01]  /*9180*/  LOP3.LUT R42, R39, 0xff0000ff, RZ, 0xc0, !PT ;  /* 0xff0000ff272a7812 */ /* 0x000fe200078ec0ff */
[----:B------:R-:W-:Y:S01]  /*9190*/  IMAD.SHL.U32 R39, R36, 0x100, RZ ;  /* 0x0000010024277824 */ /* 0x000fe200078e00ff */
[----:B------:R-:W-:Y:S01]  /*91a0*/  SHF.R.U32.HI R45, RZ, 0x10, R37 ;  /* 0x00000010ff2d7819 */ /* 0x000fe20000011625 */
[----:B------:R-:W-:Y:S01]  /*91b0*/  IMAD.MOV.U32 R36, RZ, RZ, R12 ;  /* 0x000000ffff247224 */ /* 0x000fe200078e000c */
[----:B------:R-:W-:Y:S01]  /*91c0*/  LOP3.LUT R37, R38, 0xff00, R11, 0xf8, !PT ;  /* 0x0000ff0026257812 */ /* 0x000fe200078ef80b */
[----:B------:R-:W-:Y:S01]  /*91d0*/  IMAD.U32 R38, R44, 0x10000, RZ ;  /* 0x000100002c267824 */ /* 0x000fe200078e00ff */
[----:B------:R-:W-:-:S02]  /*91e0*/  LOP3.LUT R43, R42, 0xff00, R39, 0xf8, !PT ;  /* 0x0000ff002a2b7812 */ /* 0x000fc400078ef827 */
[----:B------:R-:W-:Y:S02]  /*91f0*/  SHF.L.U32 R12, R45, 0x10, RZ ;  /* 0x000000102d0c7819 */ /* 0x000fe400000006ff */
[----:B------:R-:W-:Y:S02]  /*9200*/  F2FP.F16.E4M3.UNPACK_B R39, R85.H1 ;  /* 0x00000055ff27723e */ /* 0x000fe400030006ff */
[-C--:B------:R-:W-:Y:S02]  /*9210*/  F2FP.F16.E4M3.UNPACK_B R11, R13.reuse ;  /* 0x0000000dff0b723e */ /* 0x080fe400020006ff */
[----:B------:R-:W-:Y:S01]  /*9220*/  LOP3.LUT R45, R43, 0xff0000, R38, 0xf8, !PT ;  /* 0x00ff00002b2d7812 */ /* 0x000fe200078ef826 */
[----:B------:R-:W-:Y:S01]  /*9230*/  HADD2.F32 R43, -RZ, R39.H0_H0 ;  /* 0x20000027ff2b7230 */ /* 0x000fe20000004100 */
[----:B------:R-:W-:Y:S01]  /*9240*/  LOP3.LUT R42, R37, 0xff0000, R12, 0xf8, !PT ;  /* 0x00ff0000252a7812 */ /* 0x000fe200078ef80c */
[----:B------:R-:W-:Y:S01]  /*9250*/  HADD2.F32 R12, -RZ, R11.H1_H1 ;  /* 0x3000000bff0c7230 */ /* 0x000fe20000004100 */
[----:B------:R-:W-:Y:S01]  /*9260*/  F2FP.F16.E4M3.UNPACK_B R38, R84.H1 ;  /* 0x00000054ff26723e */ /* 0x000fe200030006ff */
[----:B------:R-:W-:Y:S01]  /*9270*/  HADD2.F32 R44, -RZ, R39.H1_H1 ;  /* 0x30000027ff2c7230 */ /* 0x000fe20000004100 */
[----:B------:R-:W-:Y:S01]  /*9280*/  F2FP.F16.E4M3.UNPACK_B R13, R13.H1 ;  /* 0x0000000dff0d723e */ /* 0x000fe200030006ff */
[----:B------:R-:W-:-:S02]  /*9290*/  HADD2.F32 R11, -RZ, R11.H0_H0 ;  /* 0x2000000bff0b7230 */ /* 0x000fc40000004100 */
[C---:B------:R-:W-:Y:S01]  /*92a0*/  FMUL.FTZ R46, R12.reuse, R43 ;  /* 0x0000002b0c2e7220 */ /* 0x040fe20000410000 */
[--C-:B------:R-:W-:Y:S01]  /*92b0*/  HADD2.F32 R39, -RZ, R38.reuse.H0_H0 ;  /* 0x20000026ff277230 */ /* 0x100fe20000004100 */
[----:B------:R-:W-:Y:S01]  /*92c0*/  F2FP.F16.E4M3.UNPACK_B R85, R85 ;  /* 0x00000055ff55723e */ /* 0x000fe200020006ff */
[--C-:B------:R-:W-:Y:S02]  /*92d0*/  HADD2.F32 R37, -RZ, R13.reuse.H1_H1 ;  /* 0x3000000dff257230 */ /* 0x100fe40000004100 */
[C---:B------:R-:W-:Y:S01]  /*92e0*/  FMUL.FTZ R43, R11.reuse, R43 ;  /* 0x0000002b0b2b7220 */ /* 0x040fe20000410000 */
[----:B------:R-:W-:Y:S02]  /*92f0*/  HADD2.F32 R13, -RZ, R13.H0_H0 ;  /* 0x2000000dff0d7230 */ /* 0x000fe40000004100 */
[-C--:B------:R-:W-:Y:S01]  /*9300*/  FFMA.FTZ R11, R11, R39.reuse, -R46 ;  /* 0x000000270b0b7223 */ /* 0x080fe2000001082e */
[----:B------:R-:W-:Y:S02]  /*9310*/  HADD2.F32 R38, -RZ, R38.H1_H1 ;  /* 0x30000026ff267230 */ /* 0x000fe40000004100 */
[-C--:B------:R-:W-:Y:S01]  /*9320*/  FMUL.FTZ R46, R37, R44.reuse ;  /* 0x0000002c252e7220 */ /* 0x080fe20000410000 */
[----:B------:R-:W-:Y:S01]  /*9330*/  FFMA.FTZ R12, R12, R39, R43 ;  /* 0x000000270c0c7223 */ /* 0x000fe2000001002b */
[----:B------:R-:W-:Y:S01]  /*9340*/  FMUL.FTZ R44, R13, R44 ;  /* 0x0000002c0d2c7220 */ /* 0x000fe20000410000 */
[----:B------:R-:W-:-:S02]  /*9350*/  HADD2.F32 R43, -RZ, R85.H1_H1 ;  /* 0x30000055ff2b7230 */ /* 0x000fc40000004100 */
[----:B------:R-:W-:Y:S01]  /*9360*/  FFMA.FTZ R47, R13, R38, -R46 ;  /* 0x000000260d2f7223 */ /* 0x000fe2000001082e */
[----:B------:R-:W-:Y:S01]  /*9370*/  F2FP.F16.E4M3.UNPACK_B R13, R36.H1 ;  /* 0x00000024ff0d723e */ /* 0x000fe200030006ff */
[----:B------:R-:W-:Y:S01]  /*9380*/  FFMA.FTZ R50, R37, R38, R44 ;  /* 0x0000002625327223 */ /* 0x000fe2000001002c */
[----:B------:R-:W-:Y:S01]  /*9390*/  F2FP.F16.E4M3.UNPACK_B R36, R36 ;  /* 0x00000024ff24723e */ /* 0x000fe200020006ff */
[----:B------:R-:W-:Y:S01]  /*93a0*/  HADD2.F32 R85, -RZ, R85.H0_H0 ;  /* 0x20000055ff557230 */ /* 0x000fe20000004100 */
[----:B------:R-:W-:Y:S01]  /*93b0*/  F2FP.F16.E4M3.UNPACK_B R84, R84 ;  /* 0x00000054ff54723e */ /* 0x000fe200020006ff */
[--C-:B------:R-:W-:Y:S01]  /*93c0*/  HADD2.F32 R37, -RZ, R13.reuse.H0_H0 ;  /* 0x2000000dff257230 */ /* 0x100fe20000004100 */
[----:B------:R-:W-:Y:S01]  /*93d0*/  F2FP.SATFINITE.E4M3.F32.PACK_AB_MERGE_C R53, R50, R47, RZ ;  /* 0x0000002f3235723e */ /* 0x000fe200048070ff */
[----:B------:R-:W-:Y:S02]  /*93e0*/  HADD2.F32 R38, -RZ, R13.H1_H1 ;  /* 0x3000000dff267230 */ /* 0x000fe40000004100 */
[----:B------:R-:W-:-:S02]  /*93f0*/  HADD2.F32 R13, -RZ, R36.H0_H0 ;  /* 0x20000024ff0d7230 */ /* 0x000fc40000004100 */
[----:B------:R-:W-:Y:S02]  /*9400*/  HADD2.F32 R36, -RZ, R36.H1_H1 ;  /* 0x30000024ff247230 */ /* 0x000fe40000004100 */
[-C--:B------:R-:W-:Y:S01]  /*9410*/  FMUL.FTZ R46, R38, R43.reuse ;  /* 0x0000002b262e7220 */ /* 0x080fe20000410000 */
[--C-:B------:R-:W-:Y:S02]  /*9420*/  HADD2.F32 R39, -RZ, R84.reuse.H1_H1 ;  /* 0x30000054ff277230 */ /* 0x100fe40000004100 */
        /* <DEDUP_REMOVED lines=8> */
[----:B------:R-:W-:-:S02]  /*94b0*/  F2FP.F16.E4M3.UNPACK_B R36, R15.H1 ;  /* 0x0000000fff24723e */ /* 0x000fc400030006ff */
[-C--:B------:R-:W-:Y:S02]  /*94c0*/  F2FP.F16.E4M3.UNPACK_B R44, R45.reuse.H1 ;  /* 0x0000002dff2c723e */ /* 0x080fe400030006ff */
[----:B------:R-:W-:Y:S01]  /*94d0*/  F2FP.F16.E4M3.UNPACK_B R39, R42.H1 ;  /* 0x0000002aff27723e */ /* 0x000fe200030006ff */
[----:B------:R-:W-:Y:S01]  /*94e0*/  HADD2.F32 R38, -RZ, R36.H1_H1 ;  /* 0x30000024ff267230 */ /* 0x000fe20000004100 */
[----:B------:R-:W-:Y:S01]  /*94f0*/  F2FP.F16.E4M3.UNPACK_B R13, R14.H1 ;  /* 0x0000000eff0d723e */ /* 0x000fe200030006ff */
[----:B------:R-:W-:Y:S01]  /*9500*/  HADD2.F32 R47, -RZ, R44.H1_H1 ;  /* 0x3000002cff2f7230 */ /* 0x000fe20000004100 */
[----:B------:R-:W-:Y:S01]  /*9510*/  F2FP.F16.E4M3.UNPACK_B R45, R45 ;  /* 0x0000002dff2d723e */ /* 0x000fe200020006ff */
[----:B------:R-:W-:Y:S01]  /*9520*/  HADD2.F32 R37, -RZ, R36.H0_H0 ;  /* 0x20000024ff257230 */ /* 0x000fe20000004100 */
[----:B------:R-:W-:Y:S01]  /*9530*/  F2FP.SATFINITE.E4M3.F32.PACK_AB_MERGE_C R52, R43, R46, RZ ;  /* 0x0000002e2b34723e */ /* 0x000fe200048070ff */
        /* <DEDUP_REMOVED lines=18> */
[--C-:B------:R-:W-:Y:S02]  /*9660*/  HADD2.F32 R13, -RZ, R14.reuse.H0_H0 ;  /* 0x2000000eff0d7230 */ /* 0x100fe40000004100 */
[----:B------:R-:W-:Y:S01]  /*9670*/  HADD2.F32 R15, -RZ, R15.H1_H1 ;  /* 0x3000000fff0f7230 */ /* 0x000fe20000004100 */
[----:B------:R-:W-:Y:S01]  /*9680*/  F2FP.SATFINITE.E4M3.F32.PACK_AB_MERGE_C R47, R47, R50, RZ ;  /* 0x000000322f2f723e */ /* 0x000fe200048070ff */
[----:B------:R-:W-:Y:S01]  /*9690*/  HADD2.F32 R14, -RZ, R14.H1_H1 ;  /* 0x3000000eff0e7230 */ /* 0x000fe20000004100 */
[----:B------:R-:W-:Y:S01]  /*96a0*/  F2FP.SATFINITE.E4M3.F32.PACK_AB_MERGE_C R46, R46, R49, RZ ;  /* 0x000000312e2e723e */ /* 0x000fe200048070ff */
[----:B------:R-:W-:-:S02]  /*96b0*/  HADD2.F32 R45, -RZ, R45.H0_H0 ;  /* 0x2000002dff2d7230 */ /* 0x000fc40000004100 */
[-C--:B------:R-:W-:Y:S01]  /*96c0*/  FMUL.FTZ R37, R15, R44.reuse ;  /* 0x0000002c0f257220 */ /* 0x080fe20000410000 */
[----:B------:R-:W-:Y:S02]  /*96d0*/  HADD2.F32 R39, -RZ, R39.H0_H0 ;  /* 0x20000027ff277230 */ /* 0x000fe40000004100 */
        /* <DEDUP_REMOVED lines=8> */
[----:B------:R-:W-:-:S02]  /*9760*/  F2FP.SATFINITE.E4M3.F32.PACK_AB_MERGE_C R13, R12, R11, R53 ;  /* 0x0000000b0c0d723e */ /* 0x000fc40004807035 */
[----:B------:R-:W-:Y:S02]  /*9770*/  F2FP.SATFINITE.E4M3.F32.PACK_AB_MERGE_C R12, R85, R48, R52 ;  /* 0x00000030550c723e */ /* 0x000fe40004807034 */
[----:B------:R-:W-:Y:S02]  /*9780*/  F2FP.SATFINITE.E4M3.F32.PACK_AB_MERGE_C R14, R45, R38, R47 ;  /* 0x000000262d0e723e */ /* 0x000fe4000480702f */
[----:B------:R-:W-:-:S07]  /*9790*/  F2FP.SATFINITE.E4M3.F32.PACK_AB_MERGE_C R15, R44, R37, R46 ;  /* 0x000000252c0f723e */ /* 0x000fce000480702e */
.L_x_492:
[----:B------:R-:W-:Y:S05]  /*97a0*/  BSYNC B1 ;  /* 0x0000000000017941 */ /* 0x000fea0003800000 */
.L_x_491:
[----:B------:R0:W-:Y:S01]  /*97b0*/  ST.E.128 desc[UR50][R40.64], R12 ;  /* 0x0000000c28007985 */ /* 0x0001e2000c101d32 */
[----:B------:R-:W-:Y:S05]  /*97c0*/  BRA `(.L_x_470) ;  /* 0x0000006c007c7947 */ /* 0x000fea0003800000 */
.L_x_436:
[----:B------:R-:W0:Y:S01]  /*97d0*/  S2R R66, SR_TID.X ;  /* 0x0000000000427919 */ /* 0x000e220000002100 */
[----:B------:R-:W-:Y:S01]  /*97e0*/  BSSY B1, `(.L_x_493) ;  /* 0x0000034000017945 */ /* 0x000fe20003800000 */
        /* <DEDUP_REMOVED lines=17> */
[----:B0-----:R-:W-:-:S02]  /*9900*/  VIADD R73, R66, 0xffffff80 ;  /* 0xffffff8042497836 */ /* 0x001fc40000000000 */
[----:B------:R-:W-:Y:S01]  /*9910*/  VIADD R72, R66, 0xffffff80 ;  /* 0xffffff8042487836 */ /* 0x000fe20000000000 */
[----:B------:R-:W-:-:S04]  /*9920*/  CS2R R66, SRZ ;  /* 0x0000000000427805 */ /* 0x000fc8000001ff00 */
[----:B------:R-:W-:-:S04]  /*9930*/  LEA.HI R72, R72, R73, RZ, 0x1 ;  /* 0x0000004948487211 */ /* 0x000fc800078f08ff */
[----:B------:R-:W-:-:S04]  /*9940*/  SHF.R.S32.HI R72, RZ, 0x1, R72 ;  /* 0x00000001ff487819 */ /* 0x000fc80000011448 */
[----:B------:R-:W-:-:S13]  /*9950*/  ISETP.GE.AND P3, PT, R72, R92, PT ;  /* 0x0000005c4800720c */ /* 0x000fda0003f66270 */
[----:B------:R-:W-:Y:S05]  /*9960*/  @P3 BRA `(.L_x_494) ;  /* 0x00000000006c3947 */ /* 0x000fea0003800000 */
[----:B------:R-:W-:Y:S01]  /*9970*/  ULDC.64 UR4, c[0x0][0x3e8] ;  /* 0x0000fa0000047ab9 */ /* 0x000fe20000000a00 */
[----:B------:R-:W-:Y:S02]  /*9980*/  CS2R R48, SRZ ;  /* 0x0000000000307805 */ /* 0x000fe4000001ff00 */
[----:B------:R-:W-:Y:S02]  /*9990*/  IADD3 R72, P2, P4, R104, UR4, R14 ;  /* 0x0000000468487c10 */ /* 0x000fe4000fc5e00e */
[----:B------:R-:W-:Y:S02]  /*99a0*/  CS2R R50, SRZ ;  /* 0x0000000000327805 */ /* 0x000fe4000001ff00 */
[----:B------:R-:W-:Y:S02]  /*99b0*/  CS2R R36, SRZ ;  /* 0x0000000000247805 */ /* 0x000fe4000001ff00 */
[----:B------:R-:W-:Y:S02]  /*99c0*/  CS2R R38, SRZ ;  /* 0x0000000000267805 */ /* 0x000fe4000001ff00 */
[----:B------:R-:W-:Y:S01]  /*99d0*/  IADD3.X R73, R9, UR5, R11, P2, P4 ;  /* 0x0000000509497c10 */ /* 0x000fe200097e840b */
[----:B------:R-:W-:-:S02]  /*99e0*/  ULDC.64 UR4, c[0x0][0x400] ;  /* 0x0001000000047ab9 */ /* 0x000fc40000000a00 */
[----:B------:R-:W-:-:S04]  /*99f0*/  IADD3 R74, P2, P4, R96, UR4, R12 ;  /* 0x00000004604a7c10 */ /* 0x000fc8000fc5e00c */
[----:B------:R-:W-:Y:S02]  /*9a00*/  IADD3.X R75, R20, UR5, R86, P2, P4 ;  /* 0x00000005144b7c10 */ /* 0x000fe400097e8456 */
[----:B------:R-:W-:Y:S02]  /*9a10*/  ISETP.GE.AND P2, PT, R16, R113, PT ;  /* 0x000000711000720c */ /* 0x000fe40003f46270 */
[----:B------:R-:W-:Y:S02]  /*9a20*/  CS2R R52, SRZ ;  /* 0x0000000000347805 */ /* 0x000fe4000001ff00 */
[----:B------:R-:W-:Y:S02]  /*9a30*/  CS2R R54, SRZ ;  /* 0x0000000000367805 */ /* 0x000fe4000001ff00 */
[----:B------:R-:W-:Y:S02]  /*9a40*/  CS2R R40, SRZ ;  /* 0x0000000000287805 */ /* 0x000fe4000001ff00 */
[----:B------:R-:W-:-:S05]  /*9a50*/  CS2R R42, SRZ ;  /* 0x00000000002a7805 */ /* 0x000fca000001ff00 */
[----:B------:R0:W5:Y:S04]  /*9a60*/  @!P2 LDG.E.128 R48, desc[UR50][R72.64] ;  /* 0x000000324830a981 */ /* 0x000168000c1e1d00 */
[----:B------:R0:W5:Y:S01]  /*9a70*/  @!P2 LDG.E.128 R36, desc[UR50][R74.64] ;  /* 0x000000324a24a981 */ /* 0x000162000c1e1d00 */
[----:B------:R-:W-:Y:S02]  /*9a80*/  ISETP.GE.AND P2, PT, R221, R113, PT ;  /* 0x00000071dd00720c */ /* 0x000fe40003f46270 */
[----:B------:R-:W-:Y:S02]  /*9a90*/  CS2R R56, SRZ ;  /* 0x0000000000387805 */ /* 0x000fe4000001ff00 */
[----:B------:R-:W-:Y:S02]  /*9aa0*/  CS2R R58, SRZ ;  /* 0x00000000003a7805 */ /* 0x000fe4000001ff00 */
[----:B------:R-:W-:-:S02]  /*9ab0*/  CS2R R44, SRZ ;  /* 0x00000000002c7805 */ /* 0x000fc4000001ff00 */
[----:B------:R-:W-:-:S05]  /*9ac0*/  CS2R R46, SRZ ;  /* 0x00000000002e7805 */ /* 0x000fca000001ff00 */
[----:B------:R0:W5:Y:S04]  /*9ad0*/  @!P2 LDG.E.128 R52, desc[UR50][R72.64+0x20] ;  /* 0x000020324834a981 */ /* 0x000168000c1e1d00 */
[----:B------:R0:W5:Y:S01]  /*9ae0*/  @!P2 LDG.E.128 R40, desc[UR50][R74.64+0x20] ;  /* 0x000020324a28a981 */ /* 0x000162000c1e1d00 */
[----:B------:R-:W-:-:S13]  /*9af0*/  ISETP.GE.AND P2, PT, R222, R113, PT ;  /* 0x00000071de00720c */ /* 0x000fda0003f46270 */
[----:B------:R0:W5:Y:S04]  /*9b00*/  @!P2 LDG.E.128 R56, desc[UR50][R72.64+0x40] ;  /* 0x000040324838a981 */ /* 0x000168000c1e1d00 */
[----:B------:R0:W5:Y:S02]  /*9b10*/  @!P2 LDG.E.128 R44, desc[UR50][R74.64+0x40] ;  /* 0x000040324a2ca981 */ /* 0x000164000c1e1d00 */
.L_x_494:
[----:B------:R-:W-:Y:S05]  /*9b20*/  BSYNC B1 ;  /* 0x0000000000017941 */ /* 0x000fea0003800000 */
.L_x_493:
[----:B------:R-:W1:Y:S01]  /*9b30*/  S2R R78, SR_TID.X ;  /* 0x00000000004e7919 */ /* 0x000e620000002100 */
[----:B------:R-:W-:Y:S01]  /*9b40*/  BSSY B1, `(.L_x_495) ;  /* 0x000002d000017945 */ /* 0x000fe20003800000 */
[----:B0-----:R-:W-:Y:S02]  /*9b50*/  CS2R R72, SRZ ;  /* 0x0000000000487805 */ /* 0x001fe4000001ff00 */
[----:B------:R-:W-:Y:S02]  /*9b60*/  CS2R R74, SRZ ;  /* 0x00000000004a7805 */ /* 0x000fe4000001ff00 */
[----:B------:R-:W-:Y:S02]  /*9b70*/  CS2R R76, SRZ ;  /* 0x00000000004c7805 */ /* 0x000fe4000001ff00 */
[----:B------:R-:W-:Y:S02]  /*9b80*/  CS2R R80, SRZ ;  /* 0x0000000000507805 */ /* 0x000fe4000001ff00 */
[----:B------:R-:W-:Y:S01]  /*9b90*/  CS2R R82, SRZ ;  /* 0x0000000000527805 */ /* 0x000fe2000001ff00 */
[C---:B-1----:R-:W-:Y:S01]  /*9ba0*/  VIADD R85, R78.reuse, 0xffffff80 ;  /* 0xffffff804e557836 */ /* 0x042fe20000000000 */
[----:B------:R-:W-:-:S02]  /*9bb0*/  IADD3 R84, R78, -0x80, RZ ;  /* 0xffffff804e547810 */ /* 0x000fc40007ffe0ff */
[----:B------:R-:W-:Y:S02]  /*9bc0*/  CS2R R78, SRZ ;  /* 0x00000000004e7805 */ /* 0x000fe4000001ff00 */
[----:B------:R-:W-:-:S04]  /*9bd0*/  LEA.HI R84, R84, R85, RZ, 0x1 ;  /* 0x0000005554547211 */ /* 0x000fc800078f08ff */
[----:B------:R-:W-:-:S05]  /*9be0*/  SHF.R.S32.HI R84, RZ, 0x1, R84 ;  /* 0x00000001ff547819 */ /* 0x000fca0000011454 */
[----:B------:R-:W-:-:S05]  /*9bf0*/  VIADD R84, R84, 0x80 ;  /* 0x0000008054547836 */ /* 0x000fca0000000000 */
[----:B------:R-:W-:-:S13]  /*9c00*/  ISETP.GE.AND P4, PT, R84, R92, PT ;  /* 0x0000005c5400720c */ /* 0x000fda0003f86270 */
[----:B------:R-:W-:Y:S05]  /*9c10*/  @P4 BRA `(.L_x_496) ;  /* 0x00000000007c4947 */ /* 0x000fea0003800000 */
[----:B------:R-:W-:Y:S01]  /*9c20*/  IADD3 R14, P2, P5, R104, R14, R5 ;  /* 0x0000000e680e7210 */ /* 0x000fe20007d5e005 */
[----:B------:R-:W-:Y:S01]  /*9c30*/  ULDC.64 UR4, c[0x0][0x3e8] ;  /* 0x0000fa0000047ab9 */ /* 0x000fe20000000a00 */
[----:B------:R-:W-:Y:S02]  /*9c40*/  CS2R R72, SRZ ;  /* 0x0000000000487805 */ /* 0x000fe4000001ff00 */
[----:B------:R-:W-:Y:S02]  /*9c50*/  CS2R R74, SRZ ;  /* 0x00000000004a7805 */ /* 0x000fe4000001ff00 */
[----:B------:R-:W-:Y:S02]  /*9c60*/  IADD3.X R11, R9, R11, R4, P2, P5 ;  /* 0x0000000b090b7210 */ /* 0x000fe400017ea404 */
[----:B------:R-:W-:Y:S02]  /*9c70*/  CS2R R60, SRZ ;  /* 0x00000000003c7805 */ /* 0x000fe4000001ff00 */
[----:B------:R-:W-:-:S02]  /*9c80*/  IADD3 R12, P2, P5, R96, R12, R7 ;  /* 0x0000000c600c7210 */ /* 0x000fc40007d5e007 */
[----:B------:R-:W-:Y:S02]  /*9c90*/  CS2R R62, SRZ ;  /* 0x00000000003e7805 */ /* 0x000fe4000001ff00 */
        /* <DEDUP_REMOVED lines=23> */
.L_x_496:
[----:B------:R-:W-:Y:S05]  /*9e10*/  BSYNC B1 ;  /* 0x0000000000017941 */ /* 0x000fea0003800000 */
.L_x_495:
        /* <DEDUP_REMOVED lines=28> */
.L_x_497:
[----:B------:R-:W2:Y:S01]  /*9fe0*/  LDL R11, [R1+0xc] ;  /* 0x00000c00010b7983 */ /* 0x000ea20000100800 */
[----:B------:R-:W-:Y:S01]  /*9ff0*/  IMAD R93, R19, 0x8, R18 ;  /* 0x00000008135d7824 */ /* 0x000fe200078e0212 */
[----:B------:R-:W-:Y:S01]  /*a000*/  BSSY B1, `(.L_x_498) ;  /* 0x0000004000017945 */ /* 0x000fe20003800000 */
[----:B--2---:R-:W-:-:S04]  /*a010*/  SHF.L.U32 R94, R11, 0x1f, RZ ;  /* 0x0000001f0b5e7819 */ /* 0x004fc800000006ff */
[----:B------:R-:W1:Y:S02]  /*a020*/  SYNCS.PHASECHK.TRANS64.TRYWAIT P5, [R93+URZ+0x33490], R94 ;  /* 0x0334905e5d0075a7 */ /* 0x000e6400080a017f */
[----:B-1----:R-:W-:Y:S05]  /*a030*/  @!P5 BRA `(.L_x_499) ;  /* 0x000002600050d947 */ /* 0x002fea0003800000 */
.L_x_789:
[----:B------:R-:W-:Y:S05]  /*a040*/  BSYNC B1 ;  /* 0x0000000000017941 */ /* 0x000fea0003800000 */
.L_x_498:
[----:B------:R-:W2:Y:S01]  /*a050*/  LDC R133, c[0x0][0x2f4] ;  /* 0x0000bd00ff857b82 */ /* 0x000ea20000000800 */
[----:B------:R-:W-:Y:S01]  /*a060*/  UMOV UR4, 0xffffffff ;  /* 0xffffffff00047882 */ /* 0x000fe20000000000 */
[----:B--2---:R-:W-:Y:S02]  /*a070*/  IMAD.IADD R139, R133, 0x1, -R114 ;  /* 0x00000001858b7824 */ /* 0x004fe400078e0a72 */
[----:B------:R-:W-:Y:S05]  /*a080*/  BRA.DIV UR4, `(.L_x_500) ;  /* 0x0000026204507947 */ /* 0x000fea000b800000 */
[----:B------:R2:W3:Y:S04]  /*a090*/  SHFL.IDX PT, R149, R119, RZ, 0x1e1f ;  /* 0x001e1fff77957589 */ /* 0x0004e800000e0000 */
[----:B------:R2:W4:Y:S02]  /*a0a0*/  SHFL.IDX PT, R11, R120, RZ, 0x1e1f ;  /* 0x001e1fff780b7589 */ /* 0x00052400000e0000 */
.L_x_793:
[----:B------:R-:W-:Y:S04]  /*a0b0*/  BSSY B1, `(.L_x_501) ;  /* 0x00002f2000017945 */ /* 0x000fe80003800000 */
[----:B------:R-:W-:Y:S05]  /*a0c0*/  @P3 BRA `(.L_x_502) ;  /* 0x0000002c00c03947 */ /* 0x000fea0003800000 */
[----:B------:R-:W-:Y:S01]  /*a0d0*/  ISETP.NE.AND P3, PT, R28, RZ, PT ;  /* 0x000000ff1c00720c */ /* 0x000fe20003f65270 */
[----:B------:R-:W-:-:S12]  /*a0e0*/  BSSY B2, `(.L_x_503) ;  /* 0x00000f9000027945 */ /* 0x000fd80003800000 */
[----:B------:R-:W-:Y:S05]  /*a0f0*/  @!P3 BRA `(.L_x_504) ;  /* 0x0000000c00dcb947 */ /* 0x000fea0003800000 */
[----:B------:R-:W5:Y:S04]  /*a100*/  LDL R84, [R1+0x28] ;  /* 0x0000280001547983 */ /* 0x000f680000100800 */
[----:B0-----:R-:W2:Y:S04]  /*a110*/  LDL R14, [R1+0x2c] ;  /* 0x00002c00010e7983 */ /* 0x001ea80000100800 */
[----:B------:R-:W3:Y:S01]  /*a120*/  LDL R15, [R1+0x30] ;  /* 0x00003000010f7983 */ /* 0x000ee20000100800 */
[----:B------:R-:W-:-:S04]  /*a130*/  SEL R12, R114, R139, !P0 ;  /* 0x0000008b720c7207 */ /* 0x000fc80004000000 */
[----:B------:R-:W-:-:S04]  /*a140*/  SHF.R.S32.HI R13, RZ, 0x1f, R12 ;  /* 0x0000001fff0d7819 */ /* 0x000fc8000001140c */
[----:B------:R-:W-:-:S04]  /*a150*/  LEA.HI R13, R13, R12, RZ, 0x5 ;  /* 0x0000000c0d0d7211 */ /* 0x000fc800078f28ff */
[----:B------:R-:W-:-:S04]  /*a160*/  LEA.HI.SX32 R162, R13, R112, 0x1b ;  /* 0x000000700da27211 */ /* 0x000fc800078fdaff */
[----:B------:R-:W-:-:S04]  /*a170*/  SHF.R.S32.HI R13, RZ, 0x1f, R162 ;  /* 0x0000001fff0d7819 */ /* 0x000fc800000114a2 */
[----:B------:R-:W-:Y:S01]  /*a180*/  LEA.HI R13, R13, R162, RZ, 0x2 ;  /* 0x000000a20d0d7211 */ /* 0x000fe200078f10ff */
[----:B------:R-:W-:-:S03]  /*a190*/  IMAD.SHL.U32 R162, R162, 0x10, RZ ;  /* 0x00000010a2a27824 */ /* 0x000fc600078e00ff */
[----:B------:R-:W-:Y:S02]  /*a1a0*/  SHF.R.S32.HI R13, RZ, 0x2, R13 ;  /* 0x00000002ff0d7819 */ /* 0x000fe4000001140d */
[----:B------:R-:W-:Y:S01]  /*a1b0*/  ISETP.GE.AND P3, PT, R16, R113, PT ;  /* 0x000000711000720c */ /* 0x000fe20003f66270 */
[----:B------:R-:W-:Y:S01]  /*a1c0*/  BSSY B3, `(.L_x_505) ;  /* 0x00000e3000037945 */ /* 0x000fe20003800000 */
[----:B-----5:R-:W-:-:S04]  /*a1d0*/  LOP3.LUT R12, R84, 0x30, R162, 0xf8, !PT ;  /* 0x00000030540c7812 */ /* 0x020fc800078ef8a2 */
[----:B--2---:R-:W-:Y:S01]  /*a1e0*/  LOP3.LUT R12, R12, R14, RZ, 0x3c, !PT ;  /* 0x0000000e0c0c7212 */ /* 0x004fe200078e3cff */
[----:B---3--:R-:W-:-:S04]  /*a1f0*/  IMAD R13, R13, 0x2800, R15 ;  /* 0x000028000d0d7824 */ /* 0x008fc800078e020f */
[----:B------:R-:W-:-:S04]  /*a200*/  IMAD.IADD R12, R13, 0x1, R12 ;  /* 0x000000010d0c7824 */ /* 0x000fc800078e020c */
[C---:B------:R-:W-:Y:S02]  /*a210*/  IMAD R84, R19.reuse, 0x7800, R12 ;  /* 0x0000780013547824 */ /* 0x040fe400078e020c */
[----:B------:R-:W-:Y:S02]  /*a220*/  IMAD R12, R19, 0x7800, R128 ;  /* 0x00007800130c7824 */ /* 0x000fe400078e0280 */
[----:B------:R-:W-:-:S03]  /*a230*/  IMAD.IADD R84, R18, 0x1, R84 ;  /* 0x0000000112547824 */ /* 0x000fc600078e0254 */
[----:B------:R-:W-:-:S03]  /*a240*/  IADD3 R12, R18, R12, RZ ;  /* 0x0000000c120c7210 */ /* 0x000fc60007ffe0ff */
[----:B------:R-:W0:Y:S04]  /*a250*/  LDS.128 R84, [R84+0x24200] ;  /* 0x0242000054547984 */ /* 0x000e280000000c00 */
[----:B------:R-:W2:Y:S01]  /*a260*/  LDS.128 R12, [R12+0x24200] ;  /* 0x024200000c0c7984 */ /* 0x000ea20000000c00 */
[----:B------:R-:W-:Y:S05]  /*a270*/  @P3 BRA `(.L_x_506) ;  /* 0x0000000c005c3947 */ /* 0x000fea0003800000 */
[----:B------:R-:W-:Y:S02]  /*a280*/  SHF.R.U32.HI R38, RZ, 0x8, R49 ;  /* 0x00000008ff267819 */ /* 0x000fe40000011631 */
[--C-:B------:R-:W-:Y:S02]  /*a290*/  SHF.R.U32.HI R36, RZ, 0x10, R51.reuse ;  /* 0x00000010ff247819 */ /* 0x100fe40000011633 */
[----:B------:R-:W-:Y:S01]  /*a2a0*/  SHF.R.U32.HI R163, RZ, 0x8, R51 ;  /* 0x00000008ffa37819 */ /* 0x000fe20000011633 */
[----:B------:R-:W-:Y:S01]  /*a2b0*/  IMAD.SHL.U32 R167, R38, 0x100, RZ ;  /* 0x0000010026a77824 */ /* 0x000fe200078e00ff */
[----:B------:R-:W-:Y:S01]  /*a2c0*/  LOP3.LUT R165, R51, 0xff0000ff, RZ, 0xc0, !PT ;  /* 0xff0000ff33a57812 */ /* 0x000fe200078ec0ff */
[----:B------:R-:W-:Y:S01]  /*a2d0*/  IMAD.U32 R36, R36, 0x10000, RZ ;  /* 0x0001000024247824 */ /* 0x000fe200078e00ff */
[----:B------:R-:W-:Y:S01]  /*a2e0*/  SHF.R.U32.HI R51, RZ, 0x8, R37 ;  /* 0x00000008ff337819 */ /* 0x000fe20000011625 */
[----:B------:R-:W-:Y:S01]  /*a2f0*/  IMAD.SHL.U32 R163, R163, 0x100, RZ ;  /* 0x00000100a3a37824 */ /* 0x000fe200078e00ff */
[----:B------:R-:W-:-:S02]  /*a300*/  SHF.R.U32.HI R48, RZ, 0x10, R49 ;  /* 0x00000010ff307819 */ /* 0x000fc40000011631 */
[----:B------:R-:W-:Y:S02]  /*a310*/  LOP3.LUT R50, R49, 0xff0000ff, RZ, 0xc0, !PT ;  /* 0xff0000ff31327812 */ /* 0x000fe400078ec0ff */
[----:B------:R-:W-:Y:S02]  /*a320*/  SHF.R.U32.HI R164, RZ, 0x10, R37 ;  /* 0x00000010ffa47819 */ /* 0x000fe40000011625 */
[----:B------:R-:W-:Y:S02]  /*a330*/  LOP3.LUT R166, R37, 0xff0000ff, RZ, 0xc0, !PT ;  /* 0xff0000ff25a67812 */ /* 0x000fe400078ec0ff */
[--C-:B------:R-:W-:Y:S01]  /*a340*/  SHF.R.U32.HI R37, RZ, 0x10, R39.reuse ;  /* 0x00000010ff257819 */ /* 0x100fe20000011627 */
[----:B------:R-:W-:Y:S01]  /*a350*/  IMAD.U32 R164, R164, 0x10000, RZ ;  /* 0x00010000a4a47824 */ /* 0x000fe200078e00ff */
[----:B------:R-:W-:Y:S02]  /*a360*/  SHF.R.U32.HI R38, RZ, 0x8, R39 ;  /* 0x00000008ff267819 */ /* 0x000fe40000011627 */
[----:B------:R-:W-:Y:S01]  /*a370*/  LOP3.LUT R49, R39, 0xff0000ff, RZ, 0xc0, !PT ;  /* 0xff0000ff27317812 */ /* 0x000fe200078ec0ff */
[----:B------:R-:W-:Y:S01]  /*a380*/  IMAD.SHL.U32 R39, R51, 0x100, RZ ;  /* 0x0000010033277824 */ /* 0x000fe200078e00ff */
[----:B------:R-:W-:Y:S01]  /*a390*/  LOP3.LUT R50, R50, 0xff00, R167, 0xf8, !PT ;  /* 0x0000ff0032327812 */ /* 0x000fe200078ef8a7 */
[----:B------:R-:W-:Y:S01]  /*a3a0*/  IMAD.SHL.U32 R38, R38, 0x100, RZ ;  /* 0x0000010026267824 */ /* 0x000fe200078e00ff */
[----:B------:R-:W-:Y:S01]  /*a3b0*/  SHF.L.U32 R48, R48, 0x10, RZ ;  /* 0x0000001030307819 */ /* 0x000fe200000006ff */
[----:B------:R-:W-:Y:S01]  /*a3c0*/  IMAD.U32 R37, R37, 0x10000, RZ ;  /* 0x0001000025257824 */ /* 0x000fe200078e00ff */
[----:B------:R-:W-:-:S02]  /*a3d0*/  LOP3.LUT R39, R166, 0xff00, R39, 0xf8, !PT ;  /* 0x0000ff00a6277812 */ /* 0x000fc400078ef827 */
[----:B------:R-:W-:Y:S02]  /*a3e0*/  LOP3.LUT R51, R165, 0xff00, R163, 0xf8, !PT ;  /* 0x0000ff00a5337812 */ /* 0x000fe400078ef8a3 */
[----:B------:R-:W-:Y:S02]  /*a3f0*/  LOP3.LUT R165, R50, 0xff0000, R48, 0xf8, !PT ;  /* 0x00ff000032a57812 */ /* 0x000fe400078ef830 */
[----:B------:R-:W-:Y:S02]  /*a400*/  LOP3.LUT R50, R39, 0xff0000, R164, 0xf8, !PT ;  /* 0x00ff000027327812 */ /* 0x000fe400078ef8a4 */
[----:B0-----:R-:W-:Y:S02]  /*a410*/  F2FP.F16.E4M3.UNPACK_B R163, R85 ;  /* 0x00000055ffa3723e */ /* 0x001fe400020006ff */
[----:B------:R-:W-:Y:S02]  /*a420*/  F2FP.F16.E4M3.UNPACK_B R166, R50 ;  /* 0x00000032ffa6723e */ /* 0x000fe400020006ff */
[----:B--2---:R-:W-:Y:S01]  /*a430*/  F2FP.F16.E4M3.UNPACK_B R39, R13 ;  /* 0x0000000dff27723e */ /* 0x004fe200020006ff */
[----:B------:R-:W-:Y:S01]  /*a440*/  HADD2.F32 R48, -RZ, R163.H0_H0 ;  /* 0x200000a3ff307230 */ /* 0x000fe20000004100 */
[----:B------:R-:W-:Y:S01]  /*a450*/  F2FP.F16.E4M3.UNPACK_B R167, R165 ;  /* 0x000000a5ffa7723e */ /* 0x000fe200020006ff */
[----:B------:R-:W-:Y:S01]  /*a460*/  HADD2.F32 R169, -RZ, R166.H0_H0 ;  /* 0x200000a6ffa97230 */ /* 0x000fe20000004100 */
[----:B------:R-:W-:Y:S01]  /*a470*/  F2FP.F16.E4M3.UNPACK_B R85, R85.H1 ;  /* 0x00000055ff55723e */ /* 0x000fe200030006ff */
[----:B------:R-:W-:Y:S01]  /*a480*/  HADD2.F32 R164, -RZ, R39.H0_H0 ;  /* 0x20000027ffa47230 */ /* 0x000fe20000004100 */
[----:B------:R-:W-:Y:S01]  /*a490*/  F2FP.F16.E4M3.UNPACK_B R165, R165.H1 ;  /* 0x000000a5ffa5723e */ /* 0x000fe200030006ff */
[----:B------:R-:W-:-:S02]  /*a4a0*/  HADD2.F32 R168, -RZ, R167.H0_H0 ;  /* 0x200000a7ffa87230 */ /* 0x000fc40000004100 */
[-C--:B------:R-:W-:Y:S01]  /*a4b0*/  FMUL.FTZ R170, R48, R169.reuse ;  /* 0x000000a930aa7220 */ /* 0x080fe20000410000 */
[----:B------:R-:W-:Y:S02]  /*a4c0*/  HADD2.F32 R166, -RZ, R166.H1_H1 ;  /* 0x300000a6ffa67230 */ /* 0x000fe40000004100 */
[C---:B------:R-:W-:Y:S01]  /*a4d0*/  FMUL.FTZ R169, R164.reuse, R169 ;  /* 0x000000a9a4a97220 */ /* 0x040fe20000410000 */
[----:B------:R-:W-:Y:S02]  /*a4e0*/  HADD2.F32 R39, -RZ, R39.H1_H1 ;  /* 0x30000027ff277230 */ /* 0x000fe40000004100 */
[-C--:B------:R-:W-:Y:S01]  /*a4f0*/  FFMA.FTZ R164, R164, R168.reuse, -R170 ;  /* 0x000000a8a4a47223 */ /* 0x080fe200000108aa */
[----:B------:R-:W-:Y:S02]  /*a500*/  HADD2.F32 R167, -RZ, R167.H1_H1 ;  /* 0x300000a7ffa77230 */ /* 0x000fe40000004100 */
[----:B------:R-:W-:Y:S01]  /*a510*/  FFMA.FTZ R48, R48, R168, R169 ;  /* 0x000000a830307223 */ /* 0x000fe200000100a9 */
[----:B------:R-:W-:Y:S01]  /*a520*/  HADD2.F32 R168, -RZ, R163.H1_H1 ;  /* 0x300000a3ffa87230 */ /* 0x000fe20000004100 */
[----:B------:R-:W-:-:S02]  /*a530*/  LOP3.LUT R49, R49, 0xff00, R38, 0xf8, !PT ;  /* 0x0000ff0031317812 */ /* 0x000fc400078ef826 */
[----:B------:R-:W-:Y:S02]  /*a540*/  LOP3.LUT R51, R51, 0xff0000, R36, 0xf8, !PT ;  /* 0x00ff000033337812 */ /* 0x000fe400078ef824 */
[CC--:B------:R-:W-:Y:S01]  /*a550*/  FMUL.FTZ R163, R168.reuse, R166.reuse ;  /* 0x000000a6a8a37220 */ /* 0x0c0fe20000410000 */
[----:B------:R-:W-:Y:S01]  /*a560*/  FMUL.FTZ R166, R39, R166 ;  /* 0x000000a627a67220 */ /* 0x000fe20000410000 */
[----:B------:R-:W-:Y:S02]  /*a570*/  LOP3.LUT R36, R49, 0xff0000, R37, 0xf8, !PT ;  /* 0x00ff000031247812 */ /* 0x000fe400078ef825 */
[-C--:B------:R-:W-:Y:S01]  /*a580*/  FFMA.FTZ R163, R39, R167.reuse, -R163 ;  /* 0x000000a727a37223 */ /* 0x080fe200000108a3 */
[----:B------:R-:W-:Y:S01]  /*a590*/  FFMA.FTZ R39, R168, R167, R166 ;  /* 0x000000a7a8277223 */ /* 0x000fe200000100a6 */
[----:B------:R-:W-:Y:S01]  /*a5a0*/  F2FP.F16.E4M3.UNPACK_B R166, R50.H1 ;  /* 0x00000032ffa6723e */ /* 0x000fe200030006ff */
[----:B------:R-:W-:Y:S01]  /*a5b0*/  HADD2.F32 R168, -RZ, R165.H0_H0 ;  /* 0x200000a5ffa87230 */ /* 0x000fe20000004100 */
[----:B------:R-:W-:Y:S01]  /*a5c0*/  F2FP.F16.E4M3.UNPACK_B R167, R13.H1 ;  /* 0x0000000dffa7723e */ /* 0x000fe200030006ff */
[----:B------:R-:W-:Y:S01]  /*a5d0*/  HADD2.F32 R13, -RZ, R85.H0_H0 ;  /* 0x20000055ff0d7230 */ /* 0x000fe20000004100 */
[----:B------:R-:W-:Y:S01]  /*a5e0*/  MOV R37, R87 ;  /* 0x0000005700257202 */ /* 0x000fe20000000f00 */
[----:B------:R-:W-:-:S02]  /*a5f0*/  HADD2.F32 R169, -RZ, R166.H0_H0 ;  /* 0x200000a6ffa97230 */ /* 0x000fc40000004100 */
[----:B------:R-:W-:Y:S01]  /*a600*/  HADD2.F32 R50, -RZ, R167.H0_H0 ;  /* 0x200000a7ff327230 */ /* 0x000fe20000004100 */
[----:B------:R-:W-:Y:S01]  /*a610*/  F2FP.F16.E4M3.UNPACK_B R38, R37 ;  /* 0x00000025ff26723e */ /* 0x000fe200020006ff */
[----:B------:R-:W-:Y:S02]  /*a620*/  HADD2.F32 R85, -RZ, R85.H1_H1 ;  /* 0x30000055ff557230 */ /* 0x000fe40000004100 */
[CC--:B------:R-:W-:Y:S01]  /*a630*/  FMUL.FTZ R170, R13.reuse, R169.reuse ;  /* 0x000000a90daa7220 */ /* 0x0c0fe20000410000 */
[----:B------:R-:W-:Y:S02]  /*a640*/  HADD2.F32 R166, -RZ, R166.H1_H1 ;  /* 0x300000a6ffa67230 */ /* 0x000fe40000004100 */
[C---:B------:R-:W-:Y:S01]  /*a650*/  FMUL.FTZ R169, R50.reuse, R169 ;  /* 0x000000a932a97220 */ /* 0x040fe20000410000 */
[----:B------:R-:W-:Y:S02]  /*a660*/  IMAD.MOV.U32 R87, RZ, RZ, R15 ;  /* 0x000000ffff577224 */ /* 0x000fe400078e000f */
[-C--:B------:R-:W-:Y:S01]  /*a670*/  FFMA.FTZ R50, R50, R168.reuse, -R170 ;  /* 0x000000a832327223 */ /* 0x080fe200000108aa */
[----:B------:R-:W-:Y:S01]  /*a680*/  F2FP.F16.E4M3.UNPACK_B R37, R37.H1 ;  /* 0x00000025ff25723e */ /* 0x000fe200030006ff */
[----:B------:R-:W-:Y:S01]  /*a690*/  FFMA.FTZ R13, R13, R168, R169 ;  /* 0x000000a80d0d7223 */ /* 0x000fe200000100a9 */
[----:B------:R-:W-:Y:S01]  /*a6a0*/  HADD2.F32 R168, -RZ, R167.H1_H1 ;  /* 0x300000a7ffa87230 */ /* 0x000fe20000004100 */
[----:B------:R-:W-:Y:S01]  /*a6b0*/  F2FP.F16.E4M3.UNPACK_B R15, R87 ;  /* 0x00000057ff0f723e */ /* 0x000fe200020006ff */
[----:B------:R-:W-:-:S02]  /*a6c0*/  HADD2.F32 R167, -RZ, R165.H1_H1 ;  /* 0x300000a5ffa77230 */ /* 0x000fc40000004100 */
[CC--:B------:R-:W-:Y:S01]  /*a6d0*/  FMUL.FTZ R165, R85.reuse, R166.reuse ;  /* 0x000000a655a57220 */ /* 0x0c0fe20000410000 */
[C---:B------:R-:W-:Y:S01]  /*a6e0*/  FMUL.FTZ R166, R168.reuse, R166 ;  /* 0x000000a6a8a67220 */ /* 0x040fe20000410000 */
[--C-:B------:R-:W-:Y:S02]  /*a6f0*/  HADD2.F32 R170, -RZ, R15.reuse.H0_H0 ;  /* 0x2000000fffaa7230 */ /* 0x100fe40000004100 */
[-C--:B------:R-:W-:Y:S01]  /*a700*/  FFMA.FTZ R165, R168, R167.reuse, -R165 ;  /* 0x000000a7a8a57223 */ /* 0x080fe200000108a5 */
[----:B------:R-:W-:Y:S02]  /*a710*/  HADD2.F32 R168, -RZ, R38.H0_H0 ;  /* 0x20000026ffa87230 */ /* 0x000fe40000004100 */
[----:B------:R-:W-:Y:S01]  /*a720*/  FFMA.FTZ R85, R85, R167, R166 ;  /* 0x000000a755557223 */ /* 0x000fe200000100a6 */
[----:B------:R-:W-:Y:S01]  /*a730*/  F2FP.F16.E4M3.UNPACK_B R166, R36 ;  /* 0x00000024ffa6723e */ /* 0x000fe200020006ff */
[----:B------:R-:W-:Y:S01]  /*a740*/  HADD2.F32 R15, -RZ, R15.H1_H1 ;  /* 0x3000000fff0f7230 */ /* 0x000fe20000004100 */
[----:B------:R-:W-:-:S02]  /*a750*/  F2FP.F16.E4M3.UNPACK_B R167, R51 ;  /* 0x00000033ffa7723e */ /* 0x000fc400020006ff */
[----:B------:R-:W-:Y:S01]  /*a760*/  F2FP.F16.E4M3.UNPACK_B R36, R36.H1 ;  /* 0x00000024ff24723e */ /* 0x000fe200030006ff */
[--C-:B------:R-:W-:Y:S01]  /*a770*/  HADD2.F32 R49, -RZ, R166.reuse.H0_H0 ;  /* 0x200000a6ff317230 */ /* 0x100fe20000004100 */
[----:B------:R-:W-:Y:S01]  /*a780*/  F2FP.F16.E4M3.UNPACK_B R51, R51.H1 ;  /* 0x00000033ff33723e */ /* 0x000fe200030006ff */
[--C-:B------:R-:W-:Y:S01]  /*a790*/  HADD2.F32 R169, -RZ, R167.reuse.H0_H0 ;  /* 0x200000a7ffa97230 */ /* 0x100fe20000004100 */
[----:B------:R-:W-:Y:S01]  /*a7a0*/  F2FP.SATFINITE.E4M3.F32.PACK_AB_MERGE_C R50, R165, R50, RZ ;  /* 0x00000032a532723e */ /* 0x000fe200048070ff */
[----:B------:R-:W-:Y:S02]  /*a7b0*/  HADD2.F32 R166, -RZ, R166.H1_H1 ;  /* 0x300000a6ffa67230 */ /* 0x000fe40000004100 */
[-C--:B------:R-:W-:Y:S01]  /*a7c0*/  FMUL.FTZ R171, R168, R49.reuse ;  /* 0x00000031a8ab7220 */ /* 0x080fe20000410000 */
[C---:B------:R-:W-:Y:S01]  /*a7d0*/  FMUL.FTZ R49, R170.reuse, R49 ;  /* 0x00000031aa317220 */ /* 0x040fe20000410000 */
[----:B------:R-:W-:Y:S01]  /*a7e0*/  HADD2.F32 R167, -RZ, R167.H1_H1 ;  /* 0x300000a7ffa77230 */ /* 0x000fe20000004100 */
[----:B------:R-:W-:Y:S01]  /*a7f0*/  F2FP.SATFINITE.E4M3.F32.PACK_AB_MERGE_C R163, R163, R164, R50 ;  /* 0x000000a4a3a3723e */ /* 0x000fe20004807032 */
[-C--:B------:R-:W-:Y:S01]  /*a800*/  FFMA.FTZ R171, R170, R169.reuse, -R171 ;  /* 0x000000a9aaab7223 */ /* 0x080fe200000108ab */
[----:B------:R-:W-:Y:S01]  /*a810*/  FFMA.FTZ R168, R168, R169, R49 ;  /* 0x000000a9a8a87223 */ /* 0x000fe20000010031 */
[----:B------:R-:W-:Y:S01]  /*a820*/  HADD2.F32 R49, -RZ, R38.H1_H1 ;  /* 0x30000026ff317230 */ /* 0x000fe20000004100 */
[----:B------:R-:W-:Y:S01]  /*a830*/  F2FP.F16.E4M3.UNPACK_B R50, R84.H1 ;  /* 0x00000054ff32723e */ /* 0x000fe200030006ff */
[--C-:B------:R-:W-:Y:S01]  /*a840*/  HADD2.F32 R169, -RZ, R36.reuse.H0_H0 ;  /* 0x20000024ffa97230 */ /* 0x100fe20000004100 */
[----:B------:R-:W-:Y:S01]  /*a850*/  F2FP.SATFINITE.E4M3.F32.PACK_AB_MERGE_C R13, R85, R13, RZ ;  /* 0x0000000d550d723e */ /* 0x000fe200048070ff */
[----:B------:R-:W-:-:S02]  /*a860*/  HADD2.F32 R36, -RZ, R36.H1_H1 ;  /* 0x30000024ff247230 */ /* 0x000fc40000004100 */
[----:B------:R-:W-:Y:S01]  /*a870*/  FMUL.FTZ R38, R49, R166 ;  /* 0x000000a631267220 */ /* 0x000fe20000410000 */
[----:B------:R-:W-:Y:S02]  /*a880*/  F2FP.F16.E4M3.UNPACK_B R85, R158.H1 ;  /* 0x0000009eff55723e */ /* 0x000fe400030006ff */
[----:B------:R-:W-:Y:S01]  /*a890*/  F2FP.F16.E4M3.UNPACK_B R84, R84 ;  /* 0x00000054ff54723e */ /* 0x000fe200020006ff */
[CC--:B------:R-:W-:Y:S01]  /*a8a0*/  FFMA.FTZ R38, R15.reuse, R167.reuse, -R38 ;  /* 0x000000a70f267223 */ /* 0x0c0fe20000010826 */
[----:B------:R-:W-:Y:S01]  /*a8b0*/  FMUL.FTZ R15, R15, R166 ;  /* 0x000000a60f0f7220 */ /* 0x000fe20000410000 */
[--C-:B------:R-:W-:Y:S01]  /*a8c0*/  HADD2.F32 R166, -RZ, R51.reuse.H0_H0 ;  /* 0x20000033ffa67230 */ /* 0x100fe20000004100 */
[----:B------:R-:W-:Y:S01]  /*a8d0*/  F2FP.F16.E4M3.UNPACK_B R158, R158 ;  /* 0x0000009eff9e723e */ /* 0x000fe200020006ff */
[----:B------:R-:W-:Y:S02]  /*a8e0*/  HADD2.F32 R51, -RZ, R51.H1_H1 ;  /* 0x30000033ff337230 */ /* 0x000fe40000004100 */
[----:B------:R-:W-:Y:S01]  /*a8f0*/  FFMA.FTZ R15, R49, R167, R15 ;  /* 0x000000a7310f7223 */ /* 0x000fe2000001000f */
[----:B------:R-:W-:Y:S01]  /*a900*/  F2FP.F16.E4M3.UNPACK_B R49, R87.H1 ;  /* 0x00000057ff31723e */ /* 0x000fe200030006ff */
[--C-:B------:R-:W-:Y:S01]  /*a910*/  HADD2.F32 R87, -RZ, R37.reuse.H0_H0 ;  /* 0x20000025ff577230 */ /* 0x100fe20000004100 */
[----:B------:R-:W-:Y:S01]  /*a920*/  F2FP.SATFINITE.E4M3.F32.PACK_AB_MERGE_C R39, R39, R48, R13 ;  /* 0x000000302727723e */ /* 0x000fe2000480700d */
[----:B------:R-:W-:-:S02]  /*a930*/  HADD2.F32 R37, -RZ, R37.H1_H1 ;  /* 0x30000025ff257230 */ /* 0x000fc40000004100 */
[--C-:B------:R-:W-:Y:S02]  /*a940*/  HADD2.F32 R167, -RZ, R49.reuse.H0_H0 ;  /* 0x20000031ffa77230 */ /* 0x100fe40000004100 */
[-C--:B------:R-:W-:Y:S01]  /*a950*/  FMUL.FTZ R170, R87, R169.reuse ;  /* 0x000000a957aa7220 */ /* 0x080fe20000410000 */
[----:B------:R-:W-:Y:S02]  /*a960*/  HADD2.F32 R49, -RZ, R49.H1_H1 ;  /* 0x30000031ff317230 */ /* 0x000fe40000004100 */
[--C-:B------:R-:W-:Y:S02]  /*a970*/  HADD2.F32 R165, -RZ, R85.reuse.H0_H0 ;  /* 0x20000055ffa57230 */ /* 0x100fe40000004100 */
[C---:B------:R-:W-:Y:S01]  /*a980*/  FFMA.FTZ R170, R167.reuse, R166, -R170 ;  /* 0x000000a6a7aa7223 */ /* 0x040fe200000108aa */
[----:B------:R-:W-:Y:S01]  /*a990*/  FMUL.FTZ R167, R167, R169 ;  /* 0x000000a9a7a77220 */ /* 0x000fe20000410000 */
[----:B------:R-:W-:Y:S02]  /*a9a0*/  HADD2.F32 R85, -RZ, R85.H1_H1 ;  /* 0x30000055ff557230 */ /* 0x000fe40000004100 */
[----:B------:R-:W-:-:S02]  /*a9b0*/  IMAD.MOV.U32 R13, RZ, RZ, R163 ;  /* 0x000000ffff0d7224 */ /* 0x000fc400078e00a3 */
[----:B------:R-:W-:Y:S01]  /*a9c0*/  FFMA.FTZ R167, R87, R166, R167 ;  /* 0x000000a657a77223 */ /* 0x000fe200000100a7 */
[-C--:B------:R-:W-:Y:S01]  /*a9d0*/  FMUL.FTZ R87, R37, R36.reuse ;  /* 0x0000002425577220 */ /* 0x080fe20000410000 */
[----:B------:R-:W-:-:S03]  /*a9e0*/  FMUL.FTZ R36, R49, R36 ;  /* 0x0000002431247220 */ /* 0x000fc60000410000 */
[-C--:B------:R-:W-:Y:S01]  /*a9f0*/  FFMA.FTZ R87, R49, R51.reuse, -R87 ;  /* 0x0000003331577223 */ /* 0x080fe20000010857 */
[----:B------:R-:W-:Y:S01]  /*aa00*/  FFMA.FTZ R37, R37, R51, R36 ;  /* 0x0000003325257223 */ /* 0x000fe20000010024 */
[-C--:B------:R-:W-:Y:S01]  /*aa10*/  F2FP.F16.E4M3.UNPACK_B R36, R159.reuse.H1 ;  /* 0x0000009fff24723e */ /* 0x080fe200030006ff */
[--C-:B------:R-:W-:Y:S01]  /*aa20*/  HADD2.F32 R51, -RZ, R50.reuse.H0_H0 ;  /* 0x20000032ff337230 */ /* 0x100fe20000004100 */
[-C--:B------:R-:W-:Y:S01]  /*aa30*/  F2FP.F16.E4M3.UNPACK_B R49, R12.reuse.H1 ;  /* 0x0000000cff31723e */ /* 0x080fe200030006ff */
[----:B------:R-:W-:Y:S01]  /*aa40*/  HADD2.F32 R50, -RZ, R50.H1_H1 ;  /* 0x30000032ff327230 */ /* 0x000fe20000004100 */
[----:B------:R-:W-:Y:S01]  /*aa50*/  F2FP.F16.E4M3.UNPACK_B R159, R159 ;  /* 0x0000009fff9f723e */ /* 0x000fe200020006ff */
[--C-:B------:R-:W-:Y:S01]  /*aa60*/  HADD2.F32 R169, -RZ, R36.reuse.H0_H0 ;  /* 0x20000024ffa97230 */ /* 0x100fe20000004100 */
[----:B------:R-:W-:Y:S01]  /*aa70*/  F2FP.F16.E4M3.UNPACK_B R12, R12 ;  /* 0x0000000cff0c723e */ /* 0x000fe200020006ff */
[----:B------:R-:W-:Y:S01]  /*aa80*/  HADD2.F32 R164, -RZ, R49.H0_H0 ;  /* 0x20000031ffa47230 */ /* 0x000fe20000004100 */
[----:B------:R-:W-:Y:S01]  /*aa90*/  F2FP.SATFINITE.E4M3.F32.PACK_AB_MERGE_C R87, R87, R170, RZ ;  /* 0x000000aa5757723e */ /* 0x000fe200048070ff */
[----:B------:R-:W-:-:S02]  /*aaa0*/  HADD2.F32 R36, -RZ, R36.H1_H1 ;  /* 0x30000024ff247230 */ /* 0x000fc40000004100 */
[-C--:B------:R-:W-:Y:S01]  /*aab0*/  FMUL.FTZ R166, R51, R169.reuse ;  /* 0x000000a933a67220 */ /* 0x080fe20000410000 */
[----:B------:R-:W-:Y:S02]  /*aac0*/  HADD2.F32 R49, -RZ, R49.H1_H1 ;  /* 0x30000031ff317230 */ /* 0x000fe40000004100 */
[C---:B------:R-:W-:Y:S01]  /*aad0*/  FMUL.FTZ R169, R164.reuse, R169 ;  /* 0x000000a9a4a97220 */ /* 0x040fe20000410000 */
[----:B------:R-:W-:Y:S01]  /*aae0*/  F2FP.SATFINITE.E4M3.F32.PACK_AB_MERGE_C R37, R37, R167, RZ ;  /* 0x000000a72525723e */ /* 0x000fe200048070ff */
[----:B------:R-:W-:Y:S01]  /*aaf0*/  FFMA.FTZ R166, R164, R165, -R166 ;  /* 0x000000a5a4a67223 */ /* 0x000fe200000108a6 */
[----:B------:R-:W-:Y:S01]  /*ab00*/  F2FP.SATFINITE.E4M3.F32.PACK_AB_MERGE_C R38, R38, R171, R87 ;  /* 0x000000ab2626723e */ /* 0x000fe20004807057 */
[----:B------:R-:W-:Y:S01]  /*ab10*/  FFMA.FTZ R169, R51, R165, R169 ;  /* 0x000000a533a97223 */ /* 0x000fe200000100a9 */
[CC--:B------:R-:W-:Y:S01]  /*ab20*/  FMUL.FTZ R51, R50.reuse, R36.reuse ;  /* 0x0000002432337220 */ /* 0x0c0fe20000410000 */
[----:B------:R-:W-:Y:S01]  /*ab30*/  FMUL.FTZ R36, R49, R36 ;  /* 0x0000002431247220 */ /* 0x000fe20000410000 */
[----:B------:R-:W-:Y:S01]  /*ab40*/  HADD2.F32 R165, -RZ, R159.H0_H0 ;  /* 0x2000009fffa57230 */ /* 0x000fe20000004100 */
[----:B------:R-:W-:Y:S01]  /*ab50*/  F2FP.SATFINITE.E4M3.F32.PACK_AB_MERGE_C R37, R15, R168, R37 ;  /* 0x000000a80f25723e */ /* 0x000fe20004807025 */
[-C--:B------:R-:W-:Y:S01]  /*ab60*/  FFMA.FTZ R49, R49, R85.reuse, -R51 ;  /* 0x0000005531317223 */ /* 0x080fe20000010833 */
[----:B------:R-:W-:Y:S01]  /*ab70*/  FFMA.FTZ R36, R50, R85, R36 ;  /* 0x0000005532247223 */ /* 0x000fe20000010024 */
[----:B------:R-:W-:Y:S01]  /*ab80*/  HADD2.F32 R50, -RZ, R84.H0_H0 ;  /* 0x20000054ff327230 */ /* 0x000fe20000004100 */
[----:B------:R-:W-:Y:S01]  /*ab90*/  MOV R87, R37 ;  /* 0x0000002500577202 */ /* 0x000fe20000000f00 */
[----:B------:R-:W-:Y:S01]  /*aba0*/  HADD2.F32 R85, -RZ, R12.H0_H0 ;  /* 0x2000000cff557230 */ /* 0x000fe20000004100 */
[----:B------:R-:W-:Y:S01]  /*abb0*/  F2FP.SATFINITE.E4M3.F32.PACK_AB_MERGE_C R49, R49, R166, RZ ;  /* 0x000000a63131723e */ /* 0x000fe200048070ff */
[----:B------:R-:W-:-:S02]  /*abc0*/  HADD2.F32 R51, -RZ, R158.H0_H0 ;  /* 0x2000009eff337230 */ /* 0x000fc40000004100 */
[CC--:B------:R-:W-:Y:S01]  /*abd0*/  FMUL.FTZ R164, R50.reuse, R165.reuse ;  /* 0x000000a532a47220 */ /* 0x0c0fe20000410000 */
[----:B------:R-:W-:Y:S02]  /*abe0*/  HADD2.F32 R159, -RZ, R159.H1_H1 ;  /* 0x3000009fff9f7230 */ /* 0x000fe40000004100 */
[C---:B------:R-:W-:Y:S01]  /*abf0*/  FMUL.FTZ R165, R85.reuse, R165 ;  /* 0x000000a555a57220 */ /* 0x040fe20000410000 */
[----:B------:R-:W-:Y:S02]  /*ac00*/  HADD2.F32 R84, -RZ, R84.H1_H1 ;  /* 0x30000054ff547230 */ /* 0x000fe40000004100 */
[-C--:B------:R-:W-:Y:S01]  /*ac10*/  FFMA.FTZ R164, R85, R51.reuse, -R164 ;  /* 0x0000003355a47223 */ /* 0x080fe200000108a4 */
[----:B------:R-:W-:Y:S02]  /*ac20*/  HADD2.F32 R12, -RZ, R12.H1_H1 ;  /* 0x3000000cff0c7230 */ /* 0x000fe40000004100 */
[----:B------:R-:W-:Y:S01]  /*ac30*/  FFMA.FTZ R165, R50, R51, R165 ;  /* 0x0000003332a57223 */ /* 0x000fe200000100a5 */
[----:B------:R-:W-:-:S02]  /*ac40*/  HADD2.F32 R158, -RZ, R158.H1_H1 ;  /* 0x3000009eff9e7230 */ /* 0x000fc40000004100 */
[-C--:B------:R-:W-:Y:S01]  /*ac50*/  FMUL.FTZ R50, R84, R159.reuse ;  /* 0x0000009f54327220 */ /* 0x080fe20000410000 */
[----:B------:R-:W-:Y:S01]  /*ac60*/  F2FP.F16.E4M3.UNPACK_B R51, R86.H1 ;  /* 0x00000056ff33723e */ /* 0x000fe200030006ff */
[C---:B------:R-:W-:Y:S01]  /*ac70*/  FMUL.FTZ R159, R12.reuse, R159 ;  /* 0x0000009f0c9f7220 */ /* 0x040fe20000410000 */
[-C--:B------:R-:W-:Y:S01]  /*ac80*/  F2FP.F16.E4M3.UNPACK_B R85, R161.reuse.H1 ;  /* 0x000000a1ff55723e */ /* 0x080fe200030006ff */
[----:B------:R-:W-:Y:S01]  /*ac90*/  FFMA.FTZ R50, R12, R158, -R50 ;  /* 0x0000009e0c327223 */ /* 0x000fe20000010832 */
[----:B------:R-:W-:Y:S01]  /*aca0*/  F2FP.F16.E4M3.UNPACK_B R86, R86 ;  /* 0x00000056ff56723e */ /* 0x000fe200020006ff */
[----:B------:R-:W-:Y:S01]  /*acb0*/  FFMA.FTZ R12, R84, R158, R159 ;  /* 0x0000009e540c7223 */ /* 0x000fe2000001009f */
[----:B------:R-:W-:Y:S01]  /*acc0*/  HADD2.F32 R84, -RZ, R51.H0_H0 ;  /* 0x20000033ff547230 */ /* 0x000fe20000004100 */
[----:B------:R-:W-:Y:S01]  /*acd0*/  F2FP.F16.E4M3.UNPACK_B R161, R161 ;  /* 0x000000a1ffa1723e */ /* 0x000fe200020006ff */
[----:B------:R-:W-:Y:S01]  /*ace0*/  HADD2.F32 R159, -RZ, R85.H0_H0 ;  /* 0x20000055ff9f7230 */ /* 0x000fe20000004100 */
[----:B------:R-:W-:Y:S01]  /*acf0*/  F2FP.SATFINITE.E4M3.F32.PACK_AB_MERGE_C R164, R50, R164, R49 ;  /* 0x000000a432a4723e */ /* 0x000fe20004807031 */
[----:B------:R-:W-:Y:S01]  /*ad00*/  IMAD.MOV.U32 R49, RZ, RZ, R14 ;  /* 0x000000ffff317224 */ /* 0x000fe200078e000e */
[-C--:B------:R-:W-:Y:S01]  /*ad10*/  F2FP.F16.E4M3.UNPACK_B R14, R160.reuse.H1 ;  /* 0x000000a0ff0e723e */ /* 0x080fe200030006ff */
[----:B------:R-:W-:Y:S01]  /*ad20*/  HADD2.F32 R51, -RZ, R51.H1_H1 ;  /* 0x30000033ff337230 */ /* 0x000fe20000004100 */
[----:B------:R-:W-:Y:S01]  /*ad30*/  F2FP.F16.E4M3.UNPACK_B R160, R160 ;  /* 0x000000a0ffa0723e */ /* 0x000fe200020006ff */
[----:B------:R-:W-:Y:S01]  /*ad40*/  HADD2.F32 R85, -RZ, R85.H1_H1 ;  /* 0x30000055ff557230 */ /* 0x000fe20000004100 */
[-C--:B------:R-:W-:Y:S01]  /*ad50*/  F2FP.F16.E4M3.UNPACK_B R50, R49.reuse.H1 ;  /* 0x00000031ff32723e */ /* 0x080fe200030006ff */
[--C-:B------:R-:W-:Y:S01]  /*ad60*/  HADD2.F32 R170, -RZ, R14.reuse.H0_H0 ;  /* 0x2000000effaa7230 */ /* 0x100fe20000004100 */
[----:B------:R-:W-:Y:S01]  /*ad70*/  F2FP.F16.E4M3.UNPACK_B R49, R49 ;  /* 0x00000031ff31723e */ /* 0x000fe200020006ff */
[----:B------:R-:W-:Y:S01]  /*ad80*/  HADD2.F32 R14, -RZ, R14.H1_H1 ;  /* 0x3000000eff0e7230 */ /* 0x000fe20000004100 */
[----:B------:R-:W-:Y:S01]  /*ad90*/  F2FP.SATFINITE.E4M3.F32.PACK_AB_MERGE_C R36, R36, R169, RZ ;  /* 0x000000a92424723e */ /* 0x000fe200048070ff */
[----:B------:R-:W-:-:S02]  /*ada0*/  HADD2.F32 R158, -RZ, R50.H0_H0 ;  /* 0x20000032ff9e7230 */ /* 0x000fc40000004100 */
[-C--:B------:R-:W-:Y:S01]  /*adb0*/  FMUL.FTZ R166, R84, R170.reuse ;  /* 0x000000aa54a67220 */ /* 0x080fe20000410000 */
[----:B------:R-:W-:Y:S01]  /*adc0*/  HADD2.F32 R50, -RZ, R50.H1_H1 ;  /* 0x30000032ff327230 */ /* 0x000fe20000004100 */
[----:B------:R-:W-:Y:S01]  /*add0*/  F2FP.SATFINITE.E4M3.F32.PACK_AB_MERGE_C R36, R12, R165, R36 ;  /* 0x000000a50c24723e */ /* 0x000fe20004807024 */
[----:B------:R-:W-:Y:S02]  /*ade0*/  IMAD.MOV.U32 R12, RZ, RZ, R164 ;  /* 0x000000ffff0c7224 */ /* 0x000fe400078e00a4 */
[C---:B------:R-:W-:Y:S01]  /*adf0*/  FMUL.FTZ R170, R158.reuse, R170 ;  /* 0x000000aa9eaa7220 */ /* 0x040fe20000410000 */
[-C--:B------:R-:W-:Y:S01]  /*ae00*/  FFMA.FTZ R166, R158, R159.reuse, -R166 ;  /* 0x0000009f9ea67223 */ /* 0x080fe200000108a6 */
[----:B------:R-:W-:Y:S02]  /*ae10*/  IMAD.MOV.U32 R15, RZ, RZ, R38 ;  /* 0x000000ffff0f7224 */ /* 0x000fe400078e0026 */
[----:B------:R-:W-:Y:S01]  /*ae20*/  FFMA.FTZ R170, R84, R159, R170 ;  /* 0x0000009f54aa7223 */ /* 0x000fe200000100aa */
[-C--:B------:R-:W-:Y:S01]  /*ae30*/  FMUL.FTZ R84, R51, R14.reuse ;  /* 0x0000000e33547220 */ /* 0x080fe20000410000 */
[----:B------:R-:W-:Y:S01]  /*ae40*/  FMUL.FTZ R14, R50, R14 ;  /* 0x0000000e320e7220 */ /* 0x000fe20000410000 */
[----:B------:R-:W-:-:S02]  /*ae50*/  HADD2.F32 R159, -RZ, R160.H0_H0 ;  /* 0x200000a0ff9f7230 */ /* 0x000fc40000004100 */
[-C--:B------:R-:W-:Y:S01]  /*ae60*/  FFMA.FTZ R50, R50, R85.reuse, -R84 ;  /* 0x0000005532327223 */ /* 0x080fe20000010854 */
[----:B------:R-:W-:Y:S01]  /*ae70*/  FFMA.FTZ R14, R51, R85, R14 ;  /* 0x00000055330e7223 */ /* 0x000fe2000001000e */
[----:B------:R-:W-:Y:S02]  /*ae80*/  HADD2.F32 R51, -RZ, R86.H0_H0 ;  /* 0x20000056ff337230 */ /* 0x000fe40000004100 */
[----:B------:R-:W-:Y:S01]  /*ae90*/  HADD2.F32 R85, -RZ, R49.H0_H0 ;  /* 0x20000031ff557230 */ /* 0x000fe20000004100 */
[----:B------:R-:W-:Y:S01]  /*aea0*/  F2FP.SATFINITE.E4M3.F32.PACK_AB_MERGE_C R50, R50, R166, RZ ;  /* 0x000000a63232723e */ /* 0x000fe200048070ff */
[----:B------:R-:W-:Y:S02]  /*aeb0*/  HADD2.F32 R84, -RZ, R161.H0_H0 ;  /* 0x200000a1ff547230 */ /* 0x000fe40000004100 */
[-C--:B------:R-:W-:Y:S01]  /*aec0*/  FMUL.FTZ R158, R51, R159.reuse ;  /* 0x0000009f339e7220 */ /* 0x080fe20000410000 */
[----:B------:R-:W-:Y:S02]  /*aed0*/  HADD2.F32 R160, -RZ, R160.H1_H1 ;  /* 0x300000a0ffa07230 */ /* 0x000fe40000004100 */
[----:B------:R-:W-:Y:S01]  /*aee0*/  FMUL.FTZ R159, R85, R159 ;  /* 0x0000009f559f7220 */ /* 0x000fe20000410000 */
[----:B------:R-:W-:-:S02]  /*aef0*/  HADD2.F32 R86, -RZ, R86.H1_H1 ;  /* 0x30000056ff567230 */ /* 0x000fc40000004100 */
[-C--:B------:R-:W-:Y:S01]  /*af00*/  FFMA.FTZ R158, R85, R84.reuse, -R158 ;  /* 0x00000054559e7223 */ /* 0x080fe2000001089e */
[----:B------:R-:W-:Y:S02]  /*af10*/  HADD2.F32 R49, -RZ, R49.H1_H1 ;  /* 0x30000031ff317230 */ /* 0x000fe40000004100 */
[----:B------:R-:W-:Y:S01]  /*af20*/  FFMA.FTZ R159, R51, R84, R159 ;  /* 0x00000054339f7223 */ /* 0x000fe2000001009f */
[----:B------:R-:W-:Y:S02]  /*af30*/  HADD2.F32 R161, -RZ, R161.H1_H1 ;  /* 0x300000a1ffa17230 */ /* 0x000fe40000004100 */
[----:B------:R-:W-:Y:S01]  /*af40*/  FMUL.FTZ R51, R86, R160 ;  /* 0x000000a056337220 */ /* 0x000fe20000410000 */
[----:B------:R-:W-:Y:S01]  /*af50*/  F2FP.SATFINITE.E4M3.F32.PACK_AB_MERGE_C R14, R14, R170, RZ ;  /* 0x000000aa0e0e723e */ /* 0x000fe200048070ff */
[C---:B------:R-:W-:Y:S01]  /*af60*/  FMUL.FTZ R160, R49.reuse, R160 ;  /* 0x000000a031a07220 */ /* 0x040fe20000410000 */
[----:B------:R-:W-:Y:S01]  /*af70*/  MOV R84, R36 ;  /* 0x0000002400547202 */ /* 0x000fe20000000f00 */
[----:B------:R-:W-:Y:S01]  /*af80*/  FFMA.FTZ R51, R49, R161, -R51 ;  /* 0x000000a131337223 */ /* 0x000fe20000010833 */
[----:B------:R-:W-:-:S02]  /*af90*/  IMAD.MOV.U32 R85, RZ, RZ, R39 ;  /* 0x000000ffff557224 */ /* 0x000fc400078e0027 */
[----:B------:R-:W-:Y:S02]  /*afa0*/  FFMA.FTZ R160, R86, R161, R160 ;  /* 0x000000a156a07223 */ /* 0x000fe400000100a0 */
[----:B------:R-:W-:-:S03]  /*afb0*/  F2FP.SATFINITE.E4M3.F32.PACK_AB_MERGE_C R50, R51, R158, R50 ;  /* 0x0000009e3332723e */ /* 0x000fc60004807032 */
[----:B------:R-:W-:Y:S02]  /*afc0*/  F2FP.SATFINITE.E4M3.F32.PACK_AB_MERGE_C R159, R160, R159, R14 ;  /* 0x0000009fa09f723e */ /* 0x000fe4000480700e */
[----:B------:R-:W-:-:S03]  /*afd0*/  IMAD.MOV.U32 R14, RZ, RZ, R50 ;  /* 0x000000ffff0e7224 */ /* 0x000fc600078e0032 */
[----:B------:R-:W-:-:S07]  /*afe0*/  IMAD.MOV.U32 R86, RZ, RZ, R159 ;  /* 0x000000ffff567224 */ /* 0x000fce00078e009f */
.L_x_506:
[----:B------:R-:W-:Y:S05]  /*aff0*/  BSYNC B3 ;  /* 0x0000000000037941 */ /* 0x000fea0003800000 */
.L_x_505:
[----:B----4-:R-:W-:-:S05]  /*b000*/  IADD3 R36, P3, R21, R11, RZ ;  /* 0x0000000b15247210 */ /* 0x010fca0007f7e0ff */
[----:B------:R-:W-:Y:S01]  /*b010*/  IMAD.X R37, R149, 0x1, R108, P3 ;  /* 0x0000000195257824 */ /* 0x000fe200018e066c */
[----:B------:R-:W-:-:S04]  /*b020*/  ISETP.GE.AND P3, PT, R162, R133, PT ;  /* 0x00000085a200720c */ /* 0x000fc80003f66270 */
[----:B--2---:R2:W-:Y:S09]  /*b030*/  ST.E.128 desc[UR50][R36.64], R12 ;  /* 0x0000000c24007985 */ /* 0x0045f2000c101d32 */
[----:B------:R-:W-:-:S04]  /*b040*/  @!P3 IADD3 R38, P5, R11, R162, RZ ;  /* 0x000000a20b26b210 */ /* 0x000fc80007fbe0ff */
[----:B------:R-:W-:-:S05]  /*b050*/  @!P3 LEA.HI.X.SX32 R39, R162, R149, 0x1, P5 ;  /* 0x00000095a227b211 */ /* 0x000fca00028f0eff */
[----:B0-----:R2:W-:Y:S04]  /*b060*/  @!P3 ST.E.128 desc[UR50][R38.64], R84 ;  /* 0x000000542600b985 */ /* 0x0015e8000c101d32 */
.L_x_504:
[----:B------:R-:W-:Y:S05]  /*b070*/  BSYNC B2 ;  /* 0x0000000000027941 */ /* 0x000fea0003800000 */
.L_x_503:
[----:B------:R-:W-:Y:S01]  /*b080*/  ISETP.NE.AND P3, PT, R29, RZ, PT ;  /* 0x000000ff1d00720c */ /* 0x000fe20003f65270 */
[----:B------:R-:W-:-:S12]  /*b090*/  BSSY B2, `(.L_x_507) ;  /* 0x00000f7000027945 */ /* 0x000fd80003800000 */
[----:B------:R-:W-:Y:S05]  /*b0a0*/  @!P3 BRA `(.L_x_508) ;  /* 0x0000000c00d4b947 */ /* 0x000fea0003800000 */
[----:B--2---:R-:W2:Y:S04]  /*b0b0*/  LDL R36, [R1+0x28] ;  /* 0x0000280001247983 */ /* 0x004ea80000100800 */
[----:B0-----:R-:W5:Y:S04]  /*b0c0*/  LDL R14, [R1+0x2c] ;  /* 0x00002c00010e7983 */ /* 0x001f680000100800 */
        /* <DEDUP_REMOVED lines=11> */
[----:B--2---:R-:W-:-:S04]  /*b180*/  LOP3.LUT R12, R36, 0x30, R48, 0xf8, !PT ;  /* 0x00000030240c7812 */ /* 0x004fc800078ef830 */
[----:B-----5:R-:W-:Y:S01]  /*b190*/  LOP3.LUT R12, R12, R14, RZ, 0x3c, !PT ;  /* 0x0000000e0c0c7212 */ /* 0x020fe200078e3cff */
[----:B---3--:R-:W-:-:S04]  /*b1a0*/  IMAD R13, R13, 0x2800, R15 ;  /* 0x000028000d0d7824 */ /* 0x008fc800078e020f */
[----:B------:R-:W-:-:S04]  /*b1b0*/  IMAD.IADD R12, R13, 0x1, R12 ;  /* 0x000000010d0c7824 */ /* 0x000fc800078e020c */
[C---:B------:R-:W-:Y:S02]  /*b1c0*/  IMAD R36, R19.reuse, 0x7800, R12 ;  /* 0x0000780013247824 */ /* 0x040fe400078e020c */
[----:B------:R-:W-:-:S03]  /*b1d0*/  IMAD R12, R19, 0x7800, R127 ;  /* 0x00007800130c7824 */ /* 0x000fc600078e027f */
[C---:B------:R-:W-:Y:S01]  /*b1e0*/  IADD3 R36, R18.reuse, R36, RZ ;  /* 0x0000002412247210 */ /* 0x040fe20007ffe0ff */
[----:B------:R-:W-:-:S05]  /*b1f0*/  IMAD.IADD R12, R18, 0x1, R12 ;  /* 0x00000001120c7824 */ /* 0x000fca00078e020c */
[----:B------:R-:W0:Y:S04]  /*b200*/  LDS.128 R36, [R36+0x24200] ;  /* 0x0242000024247984 */ /* 0x000e280000000c00 */
[----:B------:R-:W2:Y:S01]  /*b210*/  LDS.128 R12, [R12+0x24200] ;  /* 0x024200000c0c7984 */ /* 0x000ea20000000c00 */
[----:B------:R-:W-:Y:S05]  /*b220*/  @P3 BRA `(.L_x_510) ;  /* 0x0000000c00543947 */ /* 0x000fea0003800000 */
[----:B------:R-:W-:Y:S02]  /*b230*/  SHF.R.U32.HI R50, RZ, 0x8, R53 ;  /* 0x00000008ff327819 */ /* 0x000fe40000011635 */
[----:B------:R-:W-:Y:S02]  /*b240*/  SHF.R.U32.HI R54, RZ, 0x8, R41 ;  /* 0x00000008ff367819 */ /* 0x000fe40000011629 */
[----:B------:R-:W-:Y:S02]  /*b250*/  SHF.R.U32.HI R51, RZ, 0x8, R55 ;  /* 0x00000008ff337819 */ /* 0x000fe40000011637 */
[----:B------:R-:W-:Y:S01]  /*b260*/  SHF.R.U32.HI R49, RZ, 0x10, R53 ;  /* 0x00000010ff317819 */ /* 0x000fe20000011635 */
[----:B------:R-:W-:Y:S01]  /*b270*/  IMAD.SHL.U32 R54, R54, 0x100, RZ ;  /* 0x0000010036367824 */ /* 0x000fe200078e00ff */
[----:B------:R-:W-:Y:S01]  /*b280*/  LOP3.LUT R84, R55, 0xff0000ff, RZ, 0xc0, !PT ;  /* 0xff0000ff37547812 */ /* 0x000fe200078ec0ff */
[----:B------:R-:W-:Y:S01]  /*b290*/  IMAD.SHL.U32 R51, R51, 0x100, RZ ;  /* 0x0000010033337824 */ /* 0x000fe200078e00ff */
[----:B------:R-:W-:Y:S01]  /*b2a0*/  SHF.R.U32.HI R40, RZ, 0x10, R55 ;  /* 0x00000010ff287819 */ /* 0x000fe20000011637 */
[----:B------:R-:W-:Y:S01]  /*b2b0*/  IMAD.SHL.U32 R55, R50, 0x100, RZ ;  /* 0x0000010032377824 */ /* 0x000fe200078e00ff */
[----:B------:R-:W-:Y:S01]  /*b2c0*/  LOP3.LUT R42, R53, 0xff0000ff, RZ, 0xc0, !PT ;  /* 0xff0000ff352a7812 */ /* 0x000fe200078ec0ff */
[----:B------:R-:W-:Y:S01]  /*b2d0*/  IMAD.U32 R49, R49, 0x10000, RZ ;  /* 0x0001000031317824 */ /* 0x000fe200078e00ff */
[----:B------:R-:W-:Y:S01]  /*b2e0*/  LOP3.LUT R53, R41, 0xff0000ff, RZ, 0xc0, !PT ;  /* 0xff0000ff29357812 */ /* 0x000fe200078ec0ff */
[----:B------:R-:W-:Y:S01]  /*b2f0*/  IMAD.U32 R40, R40, 0x10000, RZ ;  /* 0x0001000028287824 */ /* 0x000fe200078e00ff */
[----:B------:R-:W-:-:S02]  /*b300*/  SHF.R.U32.HI R41, RZ, 0x10, R41 ;  /* 0x00000010ff297819 */ /* 0x000fc40000011629 */
[----:B------:R-:W-:Y:S02]  /*b310*/  LOP3.LUT R42, R42, 0xff00, R55, 0xf8, !PT ;  /* 0x0000ff002a2a7812 */ /* 0x000fe400078ef837 */
[----:B------:R-:W-:Y:S02]  /*b320*/  LOP3.LUT R53, R53, 0xff00, R54, 0xf8, !PT ;  /* 0x0000ff0035357812 */ /* 0x000fe400078ef836 */
[----:B------:R-:W-:Y:S02]  /*b330*/  SHF.L.U32 R41, R41, 0x10, RZ ;  /* 0x0000001029297819 */ /* 0x000fe400000006ff */
[----:B------:R-:W-:Y:S02]  /*b340*/  LOP3.LUT R84, R84, 0xff00, R51, 0xf8, !PT ;  /* 0x0000ff0054547812 */ /* 0x000fe400078ef833 */
[----:B------:R-:W-:Y:S02]  /*b350*/  LOP3.LUT R51, R42, 0xff0000, R49, 0xf8, !PT ;  /* 0x00ff00002a337812 */ /* 0x000fe400078ef831 */
[----:B------:R-:W-:-:S02]  /*b360*/  LOP3.LUT R49, R53, 0xff0000, R41, 0xf8, !PT ;  /* 0x00ff000035317812 */ /* 0x000fc400078ef829 */
        /* <DEDUP_REMOVED lines=18> */
[----:B------:R-:W-:-:S02]  /*b490*/  SHF.R.U32.HI R50, RZ, 0x8, R43 ;  /* 0x00000008ff327819 */ /* 0x000fc4000001162b */
[----:B------:R-:W-:Y:S02]  /*b4a0*/  LOP3.LUT R52, R43, 0xff0000ff, RZ, 0xc0, !PT ;  /* 0xff0000ff2b347812 */ /* 0x000fe400078ec0ff */
[CC--:B------:R-:W-:Y:S01]  /*b4b0*/  FMUL.FTZ R53, R86.reuse, R55.reuse ;  /* 0x0000003756357220 */ /* 0x0c0fe20000410000 */
[C---:B------:R-:W-:Y:S01]  /*b4c0*/  FMUL.FTZ R55, R41.reuse, R55 ;  /* 0x0000003729377220 */ /* 0x040fe20000410000 */
[----:B------:R-:W-:Y:S02]  /*b4d0*/  SHF.R.U32.HI R43, RZ, 0x10, R43 ;  /* 0x00000010ff2b7819 */ /* 0x000fe4000001162b */
[-C--:B------:R-:W-:Y:S01]  /*b4e0*/  FFMA.FTZ R53, R41, R85.reuse, -R53 ;  /* 0x0000005529357223 */ /* 0x080fe20000010835 */
[----:B------:R-:W-:Y:S01]  /*b4f0*/  FFMA.FTZ R41, R86, R85, R55 ;  /* 0x0000005556297223 */ /* 0x000fe20000010037 */
[----:B------:R-:W-:Y:S01]  /*b500*/  F2FP.F16.E4M3.UNPACK_B R55, R49.H1 ;  /* 0x00000031ff37723e */ /* 0x000fe200030006ff */
[----:B------:R-:W-:Y:S01]  /*b510*/  HADD2.F32 R86, -RZ, R51.H0_H0 ;  /* 0x20000033ff567230 */ /* 0x000fe20000004100 */
[----:B------:R-:W-:Y:S01]  /*b520*/  F2FP.F16.E4M3.UNPACK_B R85, R13.H1 ;  /* 0x0000000dff55723e */ /* 0x000fe200030006ff */
[----:B------:R-:W-:-:S02]  /*b530*/  HADD2.F32 R13, -RZ, R37.H0_H0 ;  /* 0x20000025ff0d7230 */ /* 0x000fc40000004100 */
[----:B------:R-:W-:Y:S02]  /*b540*/  HADD2.F32 R87, -RZ, R55.H0_H0 ;  /* 0x20000037ff577230 */ /* 0x000fe40000004100 */
[----:B------:R-:W-:Y:S02]  /*b550*/  HADD2.F32 R49, -RZ, R85.H0_H0 ;  /* 0x20000055ff317230 */ /* 0x000fe40000004100 */
[----:B------:R-:W-:Y:S02]  /*b560*/  HADD2.F32 R37, -RZ, R37.H1_H1 ;  /* 0x30000025ff257230 */ /* 0x000fe40000004100 */
[-C--:B------:R-:W-:Y:S01]  /*b570*/  FMUL.FTZ R158, R13, R87.reuse ;  /* 0x000000570d9e7220 */ /* 0x080fe20000410000 */
[----:B------:R-:W-:Y:S02]  /*b580*/  HADD2.F32 R55, -RZ, R55.H1_H1 ;  /* 0x30000037ff377230 */ /* 0x000fe40000004100 */
[----:B------:R-:W-:Y:S01]  /*b590*/  FMUL.FTZ R87, R49, R87 ;  /* 0x0000005731577220 */ /* 0x000fe20000410000 */
[----:B------:R-:W-:-:S02]  /*b5a0*/  HADD2.F32 R85, -RZ, R85.H1_H1 ;  /* 0x30000055ff557230 */ /* 0x000fc40000004100 */
[-C--:B------:R-:W-:Y:S01]  /*b5b0*/  FFMA.FTZ R49, R49, R86.reuse, -R158 ;  /* 0x0000005631317223 */ /* 0x080fe2000001089e */
[----:B------:R-:W-:Y:S02]  /*b5c0*/  HADD2.F32 R51, -RZ, R51.H1_H1 ;  /* 0x30000033ff337230 */ /* 0x000fe40000004100 */
[----:B------:R-:W-:Y:S01]  /*b5d0*/  FFMA.FTZ R13, R13, R86, R87 ;  /* 0x000000560d0d7223 */ /* 0x000fe20000010057 */
[-C--:B------:R-:W-:Y:S01]  /*b5e0*/  FMUL.FTZ R86, R37, R55.reuse ;  /* 0x0000003725567220 */ /* 0x080fe20000410000 */
[----:B------:R-:W-:Y:S01]  /*b5f0*/  FMUL.FTZ R87, R85, R55 ;  /* 0x0000003755577220 */ /* 0x000fe20000410000 */
[----:B------:R-:W-:Y:S02]  /*b600*/  IMAD.U32 R43, R43, 0x10000, RZ ;  /* 0x000100002b2b7824 */ /* 0x000fe400078e00ff */
[-C--:B------:R-:W-:Y:S01]  /*b610*/  FFMA.FTZ R55, R85, R51.reuse, -R86 ;  /* 0x0000003355377223 */ /* 0x080fe20000010856 */
[----:B------:R-:W-:Y:S01]  /*b620*/  FFMA.FTZ R51, R37, R51, R87 ;  /* 0x0000003325337223 */ /* 0x000fe20000010057 */
[----:B------:R-:W-:Y:S01]  /*b630*/  IMAD.SHL.U32 R37, R50, 0x100, RZ ;  /* 0x0000010032257824 */ /* 0x000fe200078e00ff */
[----:B------:R-:W-:-:S02]  /*b640*/  LOP3.LUT R50, R84, 0xff0000, R40, 0xf8, !PT ;  /* 0x00ff000054327812 */ /* 0x000fc400078ef828 */
[----:B------:R-:W-:Y:S02]  /*b650*/  F2FP.F16.E4M3.UNPACK_B R40, R39 ;  /* 0x00000027ff28723e */ /* 0x000fe400020006ff */
[----:B------:R-:W-:Y:S01]  /*b660*/  LOP3.LUT R37, R52, 0xff00, R37, 0xf8, !PT ;  /* 0x0000ff0034257812 */ /* 0x000fe200078ef825 */
[----:B------:R-:W-:Y:S01]  /*b670*/  IMAD.MOV.U32 R52, RZ, RZ, R15 ;  /* 0x000000ffff347224 */ /* 0x000fe200078e000f */
[----:B------:R-:W-:Y:S01]  /*b680*/  F2FP.F16.E4M3.UNPACK_B R85, R50 ;  /* 0x00000032ff55723e */ /* 0x000fe200020006ff */
[----:B------:R-:W-:Y:S01]  /*b690*/  HADD2.F32 R86, -RZ, R40.H0_H0 ;  /* 0x20000028ff567230 */ /* 0x000fe20000004100 */
[----:B------:R-:W-:Y:S02]  /*b6a0*/  LOP3.LUT R37, R37, 0xff0000, R43, 0xf8, !PT ;  /* 0x00ff000025257812 */ /* 0x000fe400078ef82b */
[----:B------:R-:W-:Y:S01]  /*b6b0*/  F2FP.F16.E4M3.UNPACK_B R15, R52 ;  /* 0x00000034ff0f723e */ /* 0x000fe200020006ff */
[--C-:B------:R-:W-:Y:S01]  /*b6c0*/  HADD2.F32 R87, -RZ, R85.reuse.H0_H0 ;  /* 0x20000055ff577230 */ /* 0x100fe20000004100 */
[----:B------:R-:W-:Y:S01]  /*b6d0*/  F2FP.F16.E4M3.UNPACK_B R84, R37 ;  /* 0x00000025ff54723e */ /* 0x000fe200020006ff */
[----:B------:R-:W-:Y:S01]  /*b6e0*/  HADD2.F32 R85, -RZ, R85.H1_H1 ;  /* 0x30000055ff557230 */ /* 0x000fe20000004100 */
[----:B------:R-:W-:Y:S01]  /*b6f0*/  F2FP.F16.E4M3.UNPACK_B R39, R39.H1 ;  /* 0x00000027ff27723e */ /* 0x000fe200030006ff */
[--C-:B------:R-:W-:Y:S01]  /*b700*/  HADD2.F32 R158, -RZ, R15.reuse.H0_H0 ;  /* 0x2000000fff9e7230 */ /* 0x100fe20000004100 */
[----:B------:R-:W-:Y:S01]  /*b710*/  F2FP.F16.E4M3.UNPACK_B R37, R37.H1 ;  /* 0x00000025ff25723e */ /* 0x000fe200030006ff */
[--C-:B------:R-:W-:Y:S01]  /*b720*/  HADD2.F32 R43, -RZ, R84.reuse.H0_H0 ;  /* 0x20000054ff2b7230 */ /* 0x100fe20000004100 */
[----:B------:R-:W-:Y:S01]  /*b730*/  F2FP.F16.E4M3.UNPACK_B R50, R50.H1 ;  /* 0x00000032ff32723e */ /* 0x000fe200030006ff */
[----:B------:R-:W-:Y:S01]  /*b740*/  HADD2.F32 R84, -RZ, R84.H1_H1 ;  /* 0x30000054ff547230 */ /* 0x000fe20000004100 */
[----:B------:R-:W-:Y:S01]  /*b750*/  F2FP.SATFINITE.E4M3.F32.PACK_AB_MERGE_C R49, R55, R49, RZ ;  /* 0x000000313731723e */ /* 0x000fe200048070ff */
[----:B------:R-:W-:-:S02]  /*b760*/  HADD2.F32 R15, -RZ, R15.H1_H1 ;  /* 0x3000000fff0f7230 */ /* 0x000fc40000004100 */
[-C--:B------:R-:W-:Y:S01]  /*b770*/  FMUL.FTZ R159, R86, R43.reuse ;  /* 0x0000002b569f7220 */ /* 0x080fe20000410000 */
[C---:B------:R-:W-:Y:S01]  /*b780*/  FMUL.FTZ R43, R158.reuse, R43 ;  /* 0x0000002b9e2b7220 */ /* 0x040fe20000410000 */
[----:B------:R-:W-:Y:S02]  /*b790*/  F2FP.SATFINITE.E4M3.F32.PACK_AB_MERGE_C R53, R53, R54, R49 ;  /* 0x000000363535723e */ /* 0x000fe40004807031 */
        /* <DEDUP_REMOVED lines=33> */
[----:B------:R-:W-:Y:S01]  /*b9b0*/  F2FP.F16.E4M3.UNPACK_B R37, R154.H1 ;  /* 0x0000009aff25723e */ /* 0x000fe200030006ff */
[--C-:B------:R-:W-:Y:S01]  /*b9c0*/  HADD2.F32 R50, -RZ, R49.reuse.H0_H0 ;  /* 0x20000031ff327230 */ /* 0x100fe20000004100 */
[----:B------:R-:W-:Y:S01]  /*b9d0*/  F2FP.F16.E4M3.UNPACK_B R43, R12.H1 ;  /* 0x0000000cff2b723e */ /* 0x000fe200030006ff */
[----:B------:R-:W-:Y:S01]  /*b9e0*/  HADD2.F32 R49, -RZ, R49.H1_H1 ;  /* 0x30000031ff317230 */ /* 0x000fe20000004100 */
[----:B------:R-:W-:Y:S01]  /*b9f0*/  F2FP.F16.E4M3.UNPACK_B R154, R154 ;  /* 0x0000009aff9a723e */ /* 0x000fe200020006ff */
[----:B------:R-:W-:Y:S01]  /*ba00*/  HADD2.F32 R87, -RZ, R37.H0_H0 ;  /* 0x20000025ff577230 */ /* 0x000fe20000004100 */
        /* <DEDUP_REMOVED lines=11> */
[-C--:B------:R-:W-:Y:S01]  /*bac0*/  FMUL.FTZ R50, R49, R37.reuse ;  /* 0x0000002531327220 */ /* 0x080fe20000410000 */
[----:B------:R-:W-:Y:S01]  /*bad0*/  FMUL.FTZ R37, R43, R37 ;  /* 0x000000252b257220 */ /* 0x000fe20000410000 */
[----:B------:R-:W-:Y:S01]  /*bae0*/  HADD2.F32 R55, -RZ, R154.H0_H0 ;  /* 0x2000009aff377230 */ /* 0x000fe20000004100 */
[----:B------:R-:W-:Y:S01]  /*baf0*/  F2FP.SATFINITE.E4M3.F32.PACK_AB_MERGE_C R39, R15, R86, R39 ;  /* 0x000000560f27723e */ /* 0x000fe20004807027 */
[-C--:B------:R-:W-:Y:S01]  /*bb00*/  FFMA.FTZ R43, R43, R51.reuse, -R50 ;  /* 0x000000332b2b7223 */ /* 0x080fe20000010832 */
[----:B------:R-:W-:Y:S01]  /*bb10*/  FFMA.FTZ R37, R49, R51, R37 ;  /* 0x0000003331257223 */ /* 0x000fe20000010025 */
[----:B------:R-:W-:-:S02]  /*bb20*/  HADD2.F32 R49, -RZ, R36.H0_H0 ;  /* 0x20000024ff317230 */ /* 0x000fc40000004100 */
[----:B------:R-:W-:Y:S01]  /*bb30*/  HADD2.F32 R51, -RZ, R12.H0_H0 ;  /* 0x2000000cff337230 */ /* 0x000fe20000004100 */
[----:B------:R-:W-:Y:S01]  /*bb40*/  F2FP.SATFINITE.E4M3.F32.PACK_AB_MERGE_C R43, R43, R84, RZ ;  /* 0x000000542b2b723e */ /* 0x000fe200048070ff */
[----:B------:R-:W-:Y:S02]  /*bb50*/  HADD2.F32 R50, -RZ, R156.H0_H0 ;  /* 0x2000009cff327230 */ /* 0x000fe40000004100 */
[-C--:B------:R-:W-:Y:S01]  /*bb60*/  FMUL.FTZ R54, R49, R55.reuse ;  /* 0x0000003731367220 */ /* 0x080fe20000410000 */
[----:B------:R-:W-:Y:S02]  /*bb70*/  HADD2.F32 R154, -RZ, R154.H1_H1 ;  /* 0x3000009aff9a7230 */ /* 0x000fe40000004100 */
[C---:B------:R-:W-:Y:S01]  /*bb80*/  FMUL.FTZ R55, R51.reuse, R55 ;  /* 0x0000003733377220 */ /* 0x040fe20000410000 */
[----:B------:R-:W-:Y:S02]  /*bb90*/  HADD2.F32 R36, -RZ, R36.H1_H1 ;  /* 0x30000024ff247230 */ /* 0x000fe40000004100 */
[----:B------:R-:W-:Y:S01]  /*bba0*/  FFMA.FTZ R54, R51, R50, -R54 ;  /* 0x0000003233367223 */ /* 0x000fe20000010836 */
[----:B------:R-:W-:-:S02]  /*bbb0*/  HADD2.F32 R12, -RZ, R12.H1_H1 ;  /* 0x3000000cff0c7230 */ /* 0x000fc40000004100 */
[----:B------:R-:W-:Y:S01]  /*bbc0*/  FFMA.FTZ R55, R49, R50, R55 ;  /* 0x0000003231377223 */ /* 0x000fe20000010037 */
[----:B------:R-:W-:Y:S02]  /*bbd0*/  HADD2.F32 R156, -RZ, R156.H1_H1 ;  /* 0x3000009cff9c7230 */ /* 0x000fe40000004100 */
[-C--:B------:R-:W-:Y:S01]  /*bbe0*/  FMUL.FTZ R49, R36, R154.reuse ;  /* 0x0000009a24317220 */ /* 0x080fe20000410000 */
[-C--:B------:R-:W-:Y:S01]  /*bbf0*/  F2FP.F16.E4M3.UNPACK_B R51, R157.reuse.H1 ;  /* 0x0000009dff33723e */ /* 0x080fe200030006ff */
[C---:B------:R-:W-:Y:S01]  /*bc00*/  FMUL.FTZ R154, R12.reuse, R154 ;  /* 0x0000009a0c9a7220 */ /* 0x040fe20000410000 */
[----:B------:R-:W-:Y:S01]  /*bc10*/  F2FP.F16.E4M3.UNPACK_B R157, R157 ;  /* 0x0000009dff9d723e */ /* 0x000fe200020006ff */
[-C--:B------:R-:W-:Y:S01]  /*bc20*/  FFMA.FTZ R49, R12, R156.reuse, -R49 ;  /* 0x0000009c0c317223 */ /* 0x080fe20000010831 */
[----:B------:R-:W-:Y:S01]  /*bc30*/  F2FP.SATFINITE.E4M3.F32.PACK_AB_MERGE_C R37, R37, R87, RZ ;  /* 0x000000572525723e */ /* 0x000fe200048070ff */
[----:B------:R-:W-:Y:S01]  /*bc40*/  FFMA.FTZ R12, R36, R156, R154 ;  /* 0x0000009c240c7223 */ /* 0x000fe2000001009a */
[----:B------:R-:W-:Y:S01]  /*bc50*/  MOV R36, R14 ;  /* 0x0000000e00247202 */ /* 0x000fe20000000f00 */
[--C-:B------:R-:W-:Y:S01]  /*bc60*/  HADD2.F32 R154, -RZ, R51.reuse.H0_H0 ;  /* 0x20000033ff9a7230 */ /* 0x100fe20000004100 */
[----:B------:R-:W-:Y:S01]  /*bc70*/  F2FP.SATFINITE.E4M3.F32.PACK_AB_MERGE_C R54, R49, R54, R43 ;  /* 0x000000363136723e */ /* 0x000fe2000480702b */
[----:B------:R-:W-:Y:S01]  /*bc80*/  HADD2.F32 R51, -RZ, R51.H1_H1 ;  /* 0x30000033ff337230 */ /* 0x000fe20000004100 */
[----:B------:R-:W-:Y:S01]  /*bc90*/  F2FP.F16.E4M3.UNPACK_B R14, R155.H1 ;  /* 0x0000009bff0e723e */ /* 0x000fe200030006ff */
[----:B------:R-:W-:Y:S01]  /*bca0*/  IMAD.MOV.U32 R15, RZ, RZ, R40 ;  /* 0x000000ffff0f7224 */ /* 0x000fe200078e0028 */
[----:B------:R-:W-:-:S02]  /*bcb0*/  F2FP.F16.E4M3.UNPACK_B R49, R38.H1 ;  /* 0x00000026ff31723e */ /* 0x000fc400030006ff */
[----:B------:R-:W-:Y:S01]  /*bcc0*/  F2FP.F16.E4M3.UNPACK_B R43, R36.H1 ;  /* 0x00000024ff2b723e */ /* 0x000fe200030006ff */
[--C-:B------:R-:W-:Y:S01]  /*bcd0*/  HADD2.F32 R158, -RZ, R14.reuse.H0_H0 ;  /* 0x2000000eff9e7230 */ /* 0x100fe20000004100 */
[----:B------:R-:W-:Y:S01]  /*bce0*/  F2FP.F16.E4M3.UNPACK_B R155, R155 ;  /* 0x0000009bff9b723e */ /* 0x000fe200020006ff */
[----:B------:R-:W-:Y:S01]  /*bcf0*/  HADD2.F32 R50, -RZ, R49.H0_H0 ;  /* 0x20000031ff327230 */ /* 0x000fe20000004100 */
[----:B------:R-:W-:Y:S01]  /*bd00*/  F2FP.F16.E4M3.UNPACK_B R38, R38 ;  /* 0x00000026ff26723e */ /* 0x000fe200020006ff */
[----:B------:R-:W-:Y:S01]  /*bd10*/  HADD2.F32 R84, -RZ, R43.H0_H0 ;  /* 0x2000002bff547230 */ /* 0x000fe20000004100 */
[----:B------:R-:W-:Y:S01]  /*bd20*/  F2FP.F16.E4M3.UNPACK_B R36, R36 ;  /* 0x00000024ff24723e */ /* 0x000fe200020006ff */
[----:B------:R-:W-:Y:S02]  /*bd30*/  HADD2.F32 R14, -RZ, R14.H1_H1 ;  /* 0x3000000eff0e7230 */ /* 0x000fe40000004100 */
[----:B------:R-:W-:Y:S01]  /*bd40*/  FMUL.FTZ R156, R50, R158 ;  /* 0x0000009e329c7220 */ /* 0x000fe20000410000 */
[----:B------:R-:W-:-:S02]  /*bd50*/  HADD2.F32 R49, -RZ, R49.H1_H1 ;  /* 0x30000031ff317230 */ /* 0x000fc40000004100 */
[C---:B------:R-:W-:Y:S01]  /*bd60*/  FMUL.FTZ R158, R84.reuse, R158 ;  /* 0x0000009e549e7220 */ /* 0x040fe20000410000 */
[----:B------:R-:W-:Y:S02]  /*bd70*/  HADD2.F32 R43, -RZ, R43.H1_H1 ;  /* 0x3000002bff2b7230 */ /* 0x000fe40000004100 */
[-C--:B------:R-:W-:Y:S01]  /*bd80*/  FFMA.FTZ R156, R84, R154.reuse, -R156 ;  /* 0x0000009a549c7223 */ /* 0x080fe2000001089c */
[----:B------:R-:W-:Y:S01]  /*bd90*/  F2FP.SATFINITE.E4M3.F32.PACK_AB_MERGE_C R37, R12, R55, R37 ;  /* 0x000000370c25723e */ /* 0x000fe20004807025 */
[----:B------:R-:W-:Y:S01]  /*bda0*/  FFMA.FTZ R158, R50, R154, R158 ;  /* 0x0000009a329e7223 */ /* 0x000fe2000001009e */
[-C--:B------:R-:W-:Y:S01]  /*bdb0*/  FMUL.FTZ R50, R49, R14.reuse ;  /* 0x0000000e31327220 */ /* 0x080fe20000410000 */
[C---:B------:R-:W-:Y:S01]  /*bdc0*/  FMUL.FTZ R14, R43.reuse, R14 ;  /* 0x0000000e2b0e7220 */ /* 0x040fe20000410000 */
[----:B------:R-:W-:Y:S02]  /*bdd0*/  HADD2.F32 R154, -RZ, R155.H0_H0 ;  /* 0x2000009bff9a7230 */ /* 0x000fe40000004100 */
        /* <DEDUP_REMOVED lines=15> */
[----:B------:R-:W-:Y:S01]  /*bed0*/  F2FP.SATFINITE.E4M3.F32.PACK_AB_MERGE_C R14, R14, R158, RZ ;  /* 0x0000009e0e0e723e */ /* 0x000fe200048070ff */
[C---:B------:R-:W-:Y:S01]  /*bee0*/  FMUL.FTZ R155, R36.reuse, R155 ;  /* 0x0000009b249b7220 */ /* 0x040fe20000410000 */
[----:B------:R-:W-:Y:S02]  /*bef0*/  IMAD.MOV.U32 R12, RZ, RZ, R54 ;  /* 0x000000ffff0c7224 */ /* 0x000fe400078e0036 */
[-C--:B------:R-:W-:Y:S01]  /*bf00*/  FFMA.FTZ R49, R36, R157.reuse, -R49 ;  /* 0x0000009d24317223 */ /* 0x080fe20000010831 */
[----:B------:R-:W-:Y:S02]  /*bf10*/  IMAD.MOV.U32 R36, RZ, RZ, R37 ;  /* 0x000000ffff247224 */ /* 0x000fe400078e0025 */
[----:B------:R-:W-:Y:S01]  /*bf20*/  FFMA.FTZ R155, R38, R157, R155 ;  /* 0x0000009d269b7223 */ /* 0x000fe2000001009b */
[----:B------:R-:W-:Y:S01]  /*bf30*/  IMAD.MOV.U32 R37, RZ, RZ, R41 ;  /* 0x000000ffff257224 */ /* 0x000fe200078e0029 */
[----:B------:R-:W-:-:S03]  /*bf40*/  F2FP.SATFINITE.E4M3.F32.PACK_AB_MERGE_C R43, R49, R84, R43 ;  /* 0x00000054312b723e */ /* 0x000fc6000480702b */
[----:B------:R-:W-:Y:S02]  /*bf50*/  F2FP.SATFINITE.E4M3.F32.PACK_AB_MERGE_C R154, R155, R154, R14 ;  /* 0x0000009a9b9a723e */ /* 0x000fe4000480700e */
[----:B------:R-:W-:-:S03]  /*bf60*/  MOV R14, R43 ;  /* 0x0000002b000e7202 */ /* 0x000fc60000000f00 */
[----:B------:R-:W-:-:S07]  /*bf70*/  IMAD.MOV.U32 R38, RZ, RZ, R154 ;  /* 0x000000ffff267224 */ /* 0x000fce00078e009a */
.L_x_510:
[----:B------:R-:W-:Y:S05]  /*bf80*/  BSYNC B3 ;  /* 0x0000000000037941 */ /* 0x000fea0003800000 */
.L_x_509:
[----:B----4-:R-:W-:-:S05]  /*bf90*/  IADD3 R40, P3, R25, R11, RZ ;  /* 0x0000000b19287210 */ /* 0x010fca0007f7e0ff */
[----:B------:R-:W-:Y:S01]  /*bfa0*/  IMAD.X R41, R149, 0x1, R95, P3 ;  /* 0x0000000195297824 */ /* 0x000fe200018e065f */
[----:B------:R-:W-:-:S04]  /*bfb0*/  ISETP.GE.AND P3, PT, R48, R133, PT ;  /* 0x000000853000720c */ /* 0x000fc80003f66270 */
[----:B--2---:R2:W-:Y:S09]  /*bfc0*/  ST.E.128 desc[UR50][R40.64], R12 ;  /* 0x0000000c28007985 */ /* 0x0045f2000c101d32 */
[----:B------:R-:W-:-:S04]  /*bfd0*/  @!P3 IADD3 R42, P5, R11, R48, RZ ;  /* 0x000000300b2ab210 */ /* 0x000fc80007fbe0ff */
[----:B------:R-:W-:-:S05]  /*bfe0*/  @!P3 LEA.HI.X.SX32 R43, R48, R149, 0x1, P5 ;  /* 0x00000095302bb211 */ /* 0x000fca00028f0eff */
[----:B0-----:R2:W-:Y:S04]  /*bff0*/  @!P3 ST.E.128 desc[UR50][R42.64], R36 ;  /* 0x000000242a00b985 */ /* 0x0015e8000c101d32 */
.L_x_508:
[----:B------:R-:W-:Y:S05]  /*c000*/  BSYNC B2 ;  /* 0x0000000000027941 */ /* 0x000fea0003800000 */
.L_x_507:
[----:B------:R-:W-:-:S13]  /*c010*/  ISETP.NE.AND P3, PT, R30, RZ, PT ;  /* 0x000000ff1e00720c */ /* 0x000fda0003f65270 */
[----:B------:R-:W-:Y:S05]  /*c020*/  @!P3 BRA `(.L_x_502) ;  /* 0x0000000c00e8b947 */ /* 0x000fea0003800000 */
[----:B0-2---:R-:W2:Y:S04]  /*c030*/  LDL R12, [R1+0x8] ;  /* 0x00000800010c7983 */ /* 0x005ea80000100800 */
[----:B------:R-:W5:Y:S04]  /*c040*/  LDL R15, [R1+0x28] ;  /* 0x00002800010f7983 */ /* 0x000f680000100800 */
[----:B------:R-:W3:Y:S04]  /*c050*/  LDL R14, [R1+0x30] ;  /* 0x00003000010e7983 */ /* 0x000ee80000100800 */
[----:B------:R-:W4:Y:S01]  /*c060*/  LDL R13, [R1+0x2c] ;  /* 0x00002c00010d7983 */ /* 0x000f220000100800 */
[----:B------:R-:W-:Y:S01]  /*c070*/  ISETP.GE.AND P3, PT, R222, R113, PT ;  /* 0x00000071de00720c */ /* 0x000fe20003f66270 */
[----:B------:R-:W-:Y:S01]  /*c080*/  BSSY B2, `(.L_x_511) ;  /* 0x00000ed000027945 */ /* 0x000fe20003800000 */
[----:B--2---:R-:W-:-:S04]  /*c090*/  LOP3.LUT P5, RZ, R12, 0x1, RZ, 0xc0, !PT ;  /* 0x000000010cff7812 */ /* 0x004fc800078ac0ff */
[----:B------:R-:W-:Y:S01]  /*c0a0*/  SEL R12, R114, R139, !P5 ;  /* 0x0000008b720c7207 */ /* 0x000fe20006800000 */
[----:B-----5:R-:W-:Y:S01]  /*c0b0*/  IMAD.MOV.U32 R36, RZ, RZ, R15 ;  /* 0x000000ffff247224 */ /* 0x020fe200078e000f */
[----:B---3--:R-:W-:Y:S01]  /*c0c0*/  MOV R15, R14 ;  /* 0x0000000e000f7202 */ /* 0x008fe20000000f00 */
[----:B----4-:R-:W-:Y:S01]  /*c0d0*/  IMAD.MOV.U32 R14, RZ, RZ, R13 ;  /* 0x000000ffff0e7224 */ /* 0x010fe200078e000d */
[----:B------:R-:W-:-:S04]  /*c0e0*/  SHF.R.S32.HI R13, RZ, 0x1f, R12 ;  /* 0x0000001fff0d7819 */ /* 0x000fc8000001140c */
[----:B------:R-:W-:-:S04]  /*c0f0*/  LEA.HI R13, R13, R12, RZ, 0x5 ;  /* 0x0000000c0d0d7211 */ /* 0x000fc800078f28ff */
[----:B------:R-:W-:-:S04]  /*c100*/  LEA.HI.SX32 R13, R13, R110, 0x1b ;  /* 0x0000006e0d0d7211 */ /* 0x000fc800078fdaff */
[----:B------:R-:W-:Y:S01]  /*c110*/  SHF.R.S32.HI R12, RZ, 0x1f, R13 ;  /* 0x0000001fff0c7819 */ /* 0x000fe2000001140d */
[----:B------:R-:W-:-:S03]  /*c120*/  IMAD.SHL.U32 R41, R13, 0x10, RZ ;  /* 0x000000100d297824 */ /* 0x000fc600078e00ff */
[----:B------:R-:W-:-:S04]  /*c130*/  LEA.HI R12, R12, R13, RZ, 0x2 ;  /* 0x0000000d0c0c7211 */ /* 0x000fc800078f10ff */
[----:B------:R-:W-:Y:S02]  /*c140*/  SHF.R.S32.HI R13, RZ, 0x2, R12 ;  /* 0x00000002ff0d7819 */ /* 0x000fe4000001140c */
[----:B------:R-:W-:-:S03]  /*c150*/  LOP3.LUT R12, R36, 0x30, R41, 0xf8, !PT ;  /* 0x00000030240c7812 */ /* 0x000fc600078ef829 */
[----:B------:R-:W-:Y:S01]  /*c160*/  IMAD R13, R13, 0x2800, R15 ;  /* 0x000028000d0d7824 */ /* 0x000fe200078e020f */
[----:B------:R-:W-:-:S05]  /*c170*/  LOP3.LUT R12, R12, R14, RZ, 0x3c, !PT ;  /* 0x0000000e0c0c7212 */ /* 0x000fca00078e3cff */
[----:B------:R-:W-:Y:S02]  /*c180*/  IMAD.IADD R12, R13, 0x1, R12 ;  /* 0x000000010d0c7824 */ /* 0x000fe400078e020c */
        /* <DEDUP_REMOVED lines=8> */
[----:B------:R-:W-:Y:S02]  /*c210*/  SHF.R.U32.HI R44, RZ, 0x8, R57 ;  /* 0x00000008ff2c7819 */ /* 0x000fe40000011639 */
[----:B------:R-:W-:Y:S01]  /*c220*/  SHF.R.U32.HI R50, RZ, 0x10, R45 ;  /* 0x00000010ff327819 */ /* 0x000fe2000001162d */
[----:B------:R-:W-:Y:S01]  /*c230*/  IMAD.SHL.U32 R51, R51, 0x100, RZ ;  /* 0x0000010033337824 */ /* 0x000fe200078e00ff */
[----:B------:R-:W-:Y:S01]  /*c240*/  LOP3.LUT R45, R45, 0xff0000ff, RZ, 0xc0, !PT ;  /* 0xff0000ff2d2d7812 */ /* 0x000fe200078ec0ff */
[----:B------:R-:W-:Y:S01]  /*c250*/  IMAD.SHL.U32 R53, R44, 0x100, RZ ;  /* 0x000001002c357824 */ /* 0x000fe200078e00ff */
[----:B------:R-:W-:Y:S02]  /*c260*/  SHF.R.U32.HI R49, RZ, 0x8, R59 ;  /* 0x00000008ff317819 */ /* 0x000fe4000001163b */
[----:B------:R-:W-:-:S02]  /*c270*/  SHF.R.U32.HI R42, RZ, 0x10, R57 ;  /* 0x00000010ff2a7819 */ /* 0x000fc40000011639 */
[----:B------:R-:W-:Y:S01]  /*c280*/  LOP3.LUT R43, R57, 0xff0000ff, RZ, 0xc0, !PT ;  /* 0xff0000ff392b7812 */ /* 0x000fe200078ec0ff */
[----:B------:R-:W-:Y:S01]  /*c290*/  IMAD.SHL.U32 R49, R49, 0x100, RZ ;  /* 0x0000010031317824 */ /* 0x000fe200078e00ff */
[----:B------:R-:W-:Y:S01]  /*c2a0*/  LOP3.LUT R45, R45, 0xff00, R51, 0xf8, !PT ;  /* 0x0000ff002d2d7812 */ /* 0x000fe200078ef833 */
[----:B------:R-:W-:Y:S01]  /*c2b0*/  IMAD.U32 R42, R42, 0x10000, RZ ;  /* 0x000100002a2a7824 */ /* 0x000fe200078e00ff */
[----:B------:R-:W-:Y:S02]  /*c2c0*/  SHF.L.U32 R50, R50, 0x10, RZ ;  /* 0x0000001032327819 */ /* 0x000fe400000006ff */
[----:B------:R-:W-:Y:S02]  /*c2d0*/  LOP3.LUT R52, R59, 0xff0000ff, RZ, 0xc0, !PT ;  /* 0xff0000ff3b347812 */ /* 0x000fe400078ec0ff */
[----:B------:R-:W-:Y:S02]  /*c2e0*/  LOP3.LUT R43, R43, 0xff00, R53, 0xf8, !PT ;  /* 0x0000ff002b2b7812 */ /* 0x000fe400078ef835 */
[----:B------:R-:W-:-:S02]  /*c2f0*/  LOP3.LUT R45, R45, 0xff0000, R50, 0xf8, !PT ;  /* 0x00ff00002d2d7812 */ /* 0x000fc400078ef832 */
[--C-:B------:R-:W-:Y:S02]  /*c300*/  SHF.R.U32.HI R44, RZ, 0x10, R47.reuse ;  /* 0x00000010ff2c7819 */ /* 0x100fe4000001162f */
[----:B------:R-:W-:Y:S02]  /*c310*/  SHF.R.U32.HI R46, RZ, 0x8, R47 ;  /* 0x00000008ff2e7819 */ /* 0x000fe4000001162f */
[----:B------:R-:W-:Y:S01]  /*c320*/  LOP3.LUT R48, R47, 0xff0000ff, RZ, 0xc0, !PT ;  /* 0xff0000ff2f307812 */ /* 0x000fe200078ec0ff */
[----:B------:R-:W-:Y:S01]  /*c330*/  IMAD.U32 R44, R44, 0x10000, RZ ;  /* 0x000100002c2c7824 */ /* 0x000fe200078e00ff */
[----:B------:R-:W-:Y:S02]  /*c340*/  LOP3.LUT R52, R52, 0xff00, R49, 0xf8, !PT ;  /* 0x0000ff0034347812 */ /* 0x000fe400078ef831 */
[----:B------:R-:W-:Y:S02]  /*c350*/  LOP3.LUT R47, R43, 0xff0000, R42, 0xf8, !PT ;  /* 0x00ff00002b2f7812 */ /* 0x000fe400078ef82a */
[----:B--2---:R-:W-:-:S02]  /*c360*/  F2FP.F16.E4M3.UNPACK_B R49, R37 ;  /* 0x00000025ff31723e */ /* 0x004fc400020006ff */
[----:B------:R-:W-:Y:S02]  /*c370*/  F2FP.F16.E4M3.UNPACK_B R51, R45 ;  /* 0x0000002dff33723e */ /* 0x000fe400020006ff */
[----:B0-----:R-:W-:Y:S01]  /*c380*/  F2FP.F16.E4M3.UNPACK_B R42, R13 ;  /* 0x0000000dff2a723e */ /* 0x001fe200020006ff */
[----:B------:R-:W-:Y:S01]  /*c390*/  HADD2.F32 R43, -RZ, R49.H0_H0 ;  /* 0x20000031ff2b7230 */ /* 0x000fe20000004100 */
[----:B------:R-:W-:Y:S01]  /*c3a0*/  F2FP.F16.E4M3.UNPACK_B R53, R47 ;  /* 0x0000002fff35723e */ /* 0x000fe200020006ff */
[----:B------:R-:W-:Y:S01]  /*c3b0*/  HADD2.F32 R55, -RZ, R51.H0_H0 ;  /* 0x20000033ff377230 */ /* 0x000fe20000004100 */
[----:B------:R-:W-:Y:S01]  /*c3c0*/  F2FP.F16.E4M3.UNPACK_B R37, R37.H1 ;  /* 0x00000025ff25723e */ /* 0x000fe200030006ff */
[----:B------:R-:W-:Y:S01]  /*c3d0*/  HADD2.F32 R50, -RZ, R42.H0_H0 ;  /* 0x2000002aff327230 */ /* 0x000fe20000004100 */
[----:B------:R-:W-:Y:S01]  /*c3e0*/  F2FP.F16.E4M3.UNPACK_B R47, R47.H1 ;  /* 0x0000002fff2f723e */ /* 0x000fe200030006ff */
[----:B------:R-:W-:Y:S02]  /*c3f0*/  HADD2.F32 R54, -RZ, R53.H0_H0 ;  /* 0x20000035ff367230 */ /* 0x000fe40000004100 */
[----:B------:R-:W-:Y:S01]  /*c400*/  FMUL.FTZ R56, R43, R55 ;  /* 0x000000372b387220 */ /* 0x000fe20000410000 */
[----:B------:R-:W-:-:S02]  /*c410*/  HADD2.F32 R51, -RZ, R51.H1_H1 ;  /* 0x30000033ff337230 */ /* 0x000fc40000004100 */
[C---:B------:R-:W-:Y:S01]  /*c420*/  FMUL.FTZ R55, R50.reuse, R55 ;  /* 0x0000003732377220 */ /* 0x040fe20000410000 */
[----:B------:R-:W-:Y:S02]  /*c430*/  HADD2.F32 R42, -RZ, R42.H1_H1 ;  /* 0x3000002aff2a7230 */ /* 0x000fe40000004100 */
[-C--:B------:R-:W-:Y:S01]  /*c440*/  FFMA.FTZ R50, R50, R54.reuse, -R56 ;  /* 0x0000003632327223 */ /* 0x080fe20000010838 */
[----:B------:R-:W-:Y:S02]  /*c450*/  HADD2.F32 R53, -RZ, R53.H1_H1 ;  /* 0x30000035ff357230 */ /* 0x000fe40000004100 */
[----:B------:R-:W-:Y:S01]  /*c460*/  FFMA.FTZ R43, R43, R54, R55 ;  /* 0x000000362b2b7223 */ /* 0x000fe20000010037 */
[----:B------:R-:W-:Y:S01]  /*c470*/  HADD2.F32 R54, -RZ, R49.H1_H1 ;  /* 0x30000031ff367230 */ /* 0x000fe20000004100 */
[----:B------:R-:W-:-:S04]  /*c480*/  SHF.R.U32.HI R40, RZ, 0x10, R59 ;  /* 0x00000010ff287819 */ /* 0x000fc8000001163b */
[-C--:B------:R-:W-:Y:S01]  /*c490*/  FMUL.FTZ R49, R54, R51.reuse ;  /* 0x0000003336317220 */ /* 0x080fe20000410000 */
[----:B------:R-:W-:Y:S01]  /*c4a0*/  FMUL.FTZ R51, R42, R51 ;  /* 0x000000332a337220 */ /* 0x000fe20000410000 */
[----:B------:R-:W-:Y:S02]  /*c4b0*/  IMAD.U32 R40, R40, 0x10000, RZ ;  /* 0x0001000028287824 */ /* 0x000fe400078e00ff */
[-C--:B------:R-:W-:Y:S01]  /*c4c0*/  FFMA.FTZ R49, R42, R53.reuse, -R49 ;  /* 0x000000352a317223 */ /* 0x080fe20000010831 */
[----:B------:R-:W-:Y:S01]  /*c4d0*/  FFMA.FTZ R42, R54, R53, R51 ;  /* 0x00000035362a7223 */ /* 0x000fe20000010033 */
[----:B------:R-:W-:Y:S01]  /*c4e0*/  F2FP.F16.E4M3.UNPACK_B R51, R45.H1 ;  /* 0x0000002dff33723e */ /* 0x000fe200030006ff */
[----:B------:R-:W-:Y:S01]  /*c4f0*/  HADD2.F32 R54, -RZ, R47.H0_H0 ;  /* 0x2000002fff367230 */ /* 0x000fe20000004100 */
[----:B------:R-:W-:Y:S01]  /*c500*/  F2FP.F16.E4M3.UNPACK_B R53, R13.H1 ;  /* 0x0000000dff35723e */ /* 0x000fe200030006ff */
[----:B------:R-:W-:Y:S02]  /*c510*/  HADD2.F32 R13, -RZ, R37.H0_H0 ;  /* 0x20000025ff0d7230 */ /* 0x000fe40000004100 */
[----:B------:R-:W-:-:S02]  /*c520*/  HADD2.F32 R55, -RZ, R51.H0_H0 ;  /* 0x20000033ff377230 */ /* 0x000fc40000004100 */
[----:B------:R-:W-:Y:S02]  /*c530*/  HADD2.F32 R45, -RZ, R53.H0_H0 ;  /* 0x20000035ff2d7230 */ /* 0x000fe40000004100 */
[----:B------:R-:W-:Y:S02]  /*c540*/  HADD2.F32 R37, -RZ, R37.H1_H1 ;  /* 0x30000025ff257230 */ /* 0x000fe40000004100 */
[-C--:B------:R-:W-:Y:S01]  /*c550*/  FMUL.FTZ R56, R13, R55.reuse ;  /* 0x000000370d387220 */ /* 0x080fe20000410000 */
[----:B------:R-:W-:Y:S02]  /*c560*/  HADD2.F32 R51, -RZ, R51.H1_H1 ;  /* 0x30000033ff337230 */ /* 0x000fe40000004100 */
[C---:B------:R-:W-:Y:S01]  /*c570*/  FMUL.FTZ R55, R45.reuse, R55 ;  /* 0x000000372d377220 */ /* 0x040fe20000410000 */
[----:B------:R-:W-:Y:S02]  /*c580*/  HADD2.F32 R53, -RZ, R53.H1_H1 ;  /* 0x30000035ff357230 */ /* 0x000fe40000004100 */
[----:B------:R-:W-:Y:S01]  /*c590*/  FFMA.FTZ R45, R45, R54, -R56 ;  /* 0x000000362d2d7223 */ /* 0x000fe20000010838 */
[----:B------:R-:W-:-:S02]  /*c5a0*/  HADD2.F32 R47, -RZ, R47.H1_H1 ;  /* 0x3000002fff2f7230 */ /* 0x000fc40000004100 */
[----:B------:R-:W-:Y:S01]  /*c5b0*/  FFMA.FTZ R13, R13, R54, R55 ;  /* 0x000000360d0d7223 */ /* 0x000fe20000010037 */
[-C--:B------:R-:W-:Y:S01]  /*c5c0*/  FMUL.FTZ R54, R37, R51.reuse ;  /* 0x0000003325367220 */ /* 0x080fe20000410000 */
[----:B------:R-:W-:-:S03]  /*c5d0*/  FMUL.FTZ R55, R53, R51 ;  /* 0x0000003335377220 */ /* 0x000fc60000410000 */
[-C--:B------:R-:W-:Y:S01]  /*c5e0*/  FFMA.FTZ R51, R53, R47.reuse, -R54 ;  /* 0x0000002f35337223 */ /* 0x080fe20000010836 */
[----:B------:R-:W-:Y:S01]  /*c5f0*/  FFMA.FTZ R47, R37, R47, R55 ;  /* 0x0000002f252f7223 */ /* 0x000fe20000010037 */
[----:B------:R-:W-:Y:S01]  /*c600*/  IMAD.SHL.U32 R37, R46, 0x100, RZ ;  /* 0x000001002e257824 */ /* 0x000fe200078e00ff */
[----:B------:R-:W-:Y:S02]  /*c610*/  LOP3.LUT R46, R52, 0xff0000, R40, 0xf8, !PT ;  /* 0x00ff0000342e7812 */ /* 0x000fe400078ef828 */
[----:B------:R-:W-:Y:S02]  /*c620*/  F2FP.F16.E4M3.UNPACK_B R40, R39 ;  /* 0x00000027ff28723e */ /* 0x000fe400020006ff */
[----:B------:R-:W-:Y:S01]  /*c630*/  LOP3.LUT R37, R48, 0xff00, R37, 0xf8, !PT ;  /* 0x0000ff0030257812 */ /* 0x000fe200078ef825 */
[----:B------:R-:W-:Y:S01]  /*c640*/  IMAD.MOV.U32 R48, RZ, RZ, R15 ;  /* 0x000000ffff307224 */ /* 0x000fe200078e000f */
[----:B------:R-:W-:Y:S01]  /*c650*/  F2FP.F16.E4M3.UNPACK_B R53, R46 ;  /* 0x0000002eff35723e */ /* 0x000fe200020006ff */
[----:B------:R-:W-:Y:S01]  /*c660*/  HADD2.F32 R54, -RZ, R40.H0_H0 ;  /* 0x20000028ff367230 */ /* 0x000fe20000004100 */
[----:B------:R-:W-:-:S02]  /*c670*/  LOP3.LUT R37, R37, 0xff0000, R44, 0xf8, !PT ;  /* 0x00ff000025257812 */ /* 0x000fc400078ef82c */
        /* <DEDUP_REMOVED lines=22> */
[C---:B------:R-:W-:Y:S01]  /*c7e0*/  FMUL.FTZ R40, R44.reuse, R52 ;  /* 0x000000342c287220 */ /* 0x040fe20000410000 */
        /* <DEDUP_REMOVED lines=39> */
[-C--:B------:R-:W-:Y:S02]  /*ca60*/  FFMA.FTZ R52, R50, R51.reuse, -R52 ;  /* 0x0000003332347223 */ /* 0x080fe40000010834 */
[----:B------:R-:W-:Y:S01]  /*ca70*/  FFMA.FTZ R55, R46, R51, R55 ;  /* 0x000000332e377223 */ /* 0x000fe20000010037 */
[-C--:B------:R-:W-:Y:S01]  /*ca80*/  FMUL.FTZ R46, R45, R37.reuse ;  /* 0x000000252d2e7220 */ /* 0x080fe20000410000 */
[C---:B------:R-:W-:Y:S01]  /*ca90*/  FMUL.FTZ R37, R44.reuse, R37 ;  /* 0x000000252c257220 */ /* 0x040fe20000410000 */
        /* <DEDUP_REMOVED lines=27> */
[----:B------:R-:W-:-:S02]  /*cc50*/  F2FP.F16.E4M3.UNPACK_B R14, R151.H1 ;  /* 0x00000097ff0e723e */ /* 0x000fc400030006ff */
[----:B------:R-:W-:Y:S02]  /*cc60*/  F2FP.F16.E4M3.UNPACK_B R45, R38.H1 ;  /* 0x00000026ff2d723e */ /* 0x000fe400030006ff */
[----:B------:R-:W-:Y:S01]  /*cc70*/  F2FP.F16.E4M3.UNPACK_B R44, R36.H1 ;  /* 0x00000024ff2c723e */ /* 0x000fe200030006ff */
[----:B------:R-:W-:Y:S01]  /*cc80*/  HADD2.F32 R59, -RZ, R14.H0_H0 ;  /* 0x2000000eff3b7230 */ /* 0x000fe20000004100 */
[----:B------:R-:W-:Y:S01]  /*cc90*/  F2FP.F16.E4M3.UNPACK_B R151, R151 ;  /* 0x00000097ff97723e */ /* 0x000fe200020006ff */
[--C-:B------:R-:W-:Y:S01]  /*cca0*/  HADD2.F32 R46, -RZ, R45.reuse.H0_H0 ;  /* 0x2000002dff2e7230 */ /* 0x100fe20000004100 */
        /* <DEDUP_REMOVED lines=11> */
[CC--:B------:R-:W-:Y:S01]  /*cd60*/  FMUL.FTZ R46, R45.reuse, R14.reuse ;  /* 0x0000000e2d2e7220 */ /* 0x0c0fe20000410000 */
        /* <DEDUP_REMOVED lines=16> */
[----:B------:R-:W-:Y:S01]  /*ce70*/  FMUL.FTZ R45, R38, R151 ;  /* 0x00000097262d7220 */ /* 0x000fe20000410000 */
        /* <DEDUP_REMOVED lines=9> */
[----:B------:R-:W-:Y:S02]  /*cf10*/  F2FP.SATFINITE.E4M3.F32.PACK_AB_MERGE_C R45, R40, R57, R48 ;  /* 0x00000039282d723e */ /* 0x000fe40004807030 */
[----:B------:R-:W-:Y:S01]  /*cf20*/  MOV R14, R44 ;  /* 0x0000002c000e7202 */ /* 0x000fe20000000f00 */
[----:B------:R-:W-:Y:S02]  /*cf30*/  IMAD.MOV.U32 R38, RZ, RZ, R56 ;  /* 0x000000ffff267224 */ /* 0x000fe400078e0038 */
[----:B------:R-:W-:-:S07]  /*cf40*/  IMAD.MOV.U32 R15, RZ, RZ, R45 ;  /* 0x000000ffff0f7224 */ /* 0x000fce00078e002d */
.L_x_512:
[----:B------:R-:W-:Y:S05]  /*cf50*/  BSYNC B2 ;  /* 0x0000000000027941 */ /* 0x000fea0003800000 */
.L_x_511:
[----:B------:R-:W-:-:S13]  /*cf60*/  ISETP.GE.AND P3, PT, R41, R133, PT ;  /* 0x000000852900720c */ /* 0x000fda0003f66270 */
[----:B------:R-:W-:-:S04]  /*cf70*/  @!P3 IADD3 R40, P5, R11, R41, RZ ;  /* 0x000000290b28b210 */ /* 0x000fc80007fbe0ff */
[----:B------:R-:W-:Y:S02]  /*cf80*/  @!P3 LEA.HI.X.SX32 R41, R41, R149, 0x1, P5 ;  /* 0x000000952929b211 */ /* 0x000fe400028f0eff */
[----:B------:R-:W-:-:S05]  /*cf90*/  IADD3 R42, P5, R26, R11, RZ ;  /* 0x0000000b1a2a7210 */ /* 0x000fca0007fbe0ff */
[----:B------:R-:W-:-:S05]  /*cfa0*/  IMAD.X R43, R149, 0x1, R27, P5 ;  /* 0x00000001952b7824 */ /* 0x000fca00028e061b */
[----:B0-----:R0:W-:Y:S04]  /*cfb0*/  ST.E.128 desc[UR50][R42.64], R12 ;  /* 0x0000000c2a007985 */ /* 0x0011e8000c101d32 */
[----:B--2---:R0:W-:Y:S02]  /*cfc0*/  @!P3 ST.E.128 desc[UR50][R40.64], R36 ;  /* 0x000000242800b985 */ /* 0x0041e4000c101d32 */
.L_x_502:
[----:B------:R-:W-:Y:S05]  /*cfd0*/  BSYNC B1 ;  /* 0x0000000000017941 */ /* 0x000fea0003800000 */
.L_x_501:
[----:B------:R-:W-:-:S03]  /*cfe0*/  UMOV UR4, 0xffffffff ;  /* 0xffffffff00047882 */ /* 0x000fc60000000000 */
[----:B------:R-:W-:Y:S05]  /*cff0*/  BRA.DIV UR4, `(.L_x_513) ;  /* 0x0000023204c07947 */ /* 0x000fea000b800000 */
[----:B--2---:R-:W2:Y:S04]  /*d000*/  SHFL.IDX PT, R119, R119, 0x1, 0x1e1f ;  /* 0x003e1f0077777f89 */ /* 0x004ea800000e0000 */
[----:B------:R-:W0:Y:S02]  /*d010*/  SHFL.IDX PT, R120, R120, 0x1, 0x1e1f ;  /* 0x003e1f0078787f89 */ /* 0x000e2400000e0000 */
.L_x_797:
[----:B------:R-:W-:Y:S05]  /*d020*/  @P4 BRA `(.L_x_470) ;  /* 0x0000003400644947 */ /* 0x000fea0003800000 */
[----:B------:R-:W-:Y:S01]  /*d030*/  ISETP.NE.AND P3, PT, R28, RZ, PT ;  /* 0x000000ff1c00720c */ /* 0x000fe20003f65270 */
[----:B------:R-:W-:-:S12]  /*d040*/  BSSY B1, `(.L_x_514) ;  /* 0x00000f0000017945 */ /* 0x000fd80003800000 */
[----:B------:R-:W-:Y:S05]  /*d050*/  @!P3 BRA `(.L_x_515) ;  /* 0x0000000c00b8b947 */ /* 0x000fea0003800000 */
[----:B0-----:R-:W5:Y:S04]  /*d060*/  LDL R15, [R1+0x38] ;  /* 0x00003800010f7983 */ /* 0x001f680000100800 */
[----:B------:R-:W3:Y:S01]  /*d070*/  LDL R14, [R1+0x3c] ;  /* 0x00003c00010e7983 */ /* 0x000ee20000100800 */
[----:B----4-:R-:W-:Y:S01]  /*d080*/  SEL R11, R114, R139, !P0 ;  /* 0x0000008b720b7207 */ /* 0x010fe20004000000 */
[----:B------:R-:W-:Y:S01]  /*d090*/  BSSY B2, `(.L_x_516) ;  /* 0x00000e5000027945 */ /* 0x000fe20003800000 */
[----:B------:R-:W-:Y:S02]  /*d0a0*/  IADD3 R40, P3, R21, R120, RZ ;  /* 0x0000007815287210 */ /* 0x000fe40007f7e0ff */
[----:B------:R-:W-:-:S03]  /*d0b0*/  SHF.R.S32.HI R12, RZ, 0x1f, R11 ;  /* 0x0000001fff0c7819 */ /* 0x000fc6000001140b */
[----:B--2---:R-:W-:Y:S01]  /*d0c0*/  IMAD.X R41, R119, 0x1, R108, P3 ;  /* 0x0000000177297824 */ /* 0x004fe200018e066c */
[----:B------:R-:W-:Y:S02]  /*d0d0*/  LEA.HI R11, R12, R11, RZ, 0x5 ;  /* 0x0000000b0c0b7211 */ /* 0x000fe400078f28ff */
[----:B------:R-:W-:Y:S02]  /*d0e0*/  ISETP.GE.AND P3, PT, R16, R113, PT ;  /* 0x000000711000720c */ /* 0x000fe40003f66270 */
[----:B------:R-:W-:-:S04]  /*d0f0*/  LEA.HI.SX32 R11, R11, R112, 0x1b ;  /* 0x000000700b0b7211 */ /* 0x000fc800078fdaff */
[----:B------:R-:W-:-:S04]  /*d100*/  SHF.R.S32.HI R12, RZ, 0x1f, R11 ;  /* 0x0000001fff0c7819 */ /* 0x000fc8000001140b */
[----:B------:R-:W-:Y:S02]  /*d110*/  LEA.HI R12, R12, R11, RZ, 0x2 ;  /* 0x0000000b0c0c7211 */ /* 0x000fe400078f10ff */
[----:B------:R-:W-:Y:S02]  /*d120*/  SHF.L.U32 R11, R11, 0x4, RZ ;  /* 0x000000040b0b7819 */ /* 0x000fe400000006ff */
[----:B------:R-:W-:Y:S02]  /*d130*/  SHF.R.S32.HI R13, RZ, 0x2, R12 ;  /* 0x00000002ff0d7819 */ /* 0x000fe4000001140c */
[----:B-----5:R-:W-:-:S04]  /*d140*/  LOP3.LUT R12, R15, 0x30, R11, 0xf8, !PT ;  /* 0x000000300f0c7812 */ /* 0x020fc800078ef80b */
[----:B------:R-:W-:Y:S01]  /*d150*/  LOP3.LUT R12, R12, R3, RZ, 0x3c, !PT ;  /* 0x000000030c0c7212 */ /* 0x000fe200078e3cff */
[----:B---3--:R-:W-:-:S04]  /*d160*/  IMAD R13, R13, 0x2800, R14 ;  /* 0x000028000d0d7824 */ /* 0x008fc800078e020e */
[----:B------:R-:W-:Y:S02]  /*d170*/  IMAD.IADD R12, R13, 0x1, R12 ;  /* 0x000000010d0c7824 */ /* 0x000fe400078e020c */
[C---:B------:R-:W-:Y:S02]  /*d180*/  IMAD R13, R19.reuse, 0x7800, R126 ;  /* 0x00007800130d7824 */ /* 0x040fe400078e027e */
[----:B------:R-:W-:Y:S02]  /*d190*/  IMAD R15, R19, 0x7800, R12 ;  /* 0x00007800130f7824 */ /* 0x000fe400078e020c */
[C---:B------:R-:W-:Y:S02]  /*d1a0*/  IMAD.IADD R13, R18.reuse, 0x1, R13 ;  /* 0x00000001120d7824 */ /* 0x040fe400078e020d */
[----:B------:R-:W-:-:S04]  /*d1b0*/  IMAD.IADD R36, R18, 0x1, R15 ;  /* 0x0000000112247824 */ /* 0x000fc800078e020f */
[----:B------:R-:W0:Y:S04]  /*d1c0*/  LDS.128 R12, [R13+0x24200] ;  /* 0x024200000d0c7984 */ /* 0x000e280000000c00 */
[----:B------:R-:W2:Y:S01]  /*d1d0*/  LDS.128 R36, [R36+0x24200] ;  /* 0x0242000024247984 */ /* 0x000ea20000000c00 */
[----:B------:R-:W-:Y:S05]  /*d1e0*/  @P3 BRA `(.L_x_517) ;  /* 0x0000000c003c3947 */ /* 0x000fea0003800000 */
[----:B------:R-:W-:Y:S02]  /*d1f0*/  SHF.R.U32.HI R43, RZ, 0x8, R73 ;  /* 0x00000008ff2b7819 */ /* 0x000fe40000011649 */
[--C-:B------:R-:W-:Y:S02]  /*d200*/  SHF.R.U32.HI R45, RZ, 0x8, R61.reuse ;  /* 0x00000008ff2d7819 */ /* 0x100fe4000001163d */
[----:B------:R-:W-:Y:S01]  /*d210*/  LOP3.LUT R42, R73, 0xff0000ff, RZ, 0xc0, !PT ;  /* 0xff0000ff492a7812 */ /* 0x000fe200078ec0ff */
[----:B------:R-:W-:Y:S01]  /*d220*/  IMAD.SHL.U32 R43, R43, 0x100, RZ ;  /* 0x000001002b2b7824 */ /* 0x000fe200078e00ff */
[----:B------:R-:W-:Y:S02]  /*d230*/  SHF.R.U32.HI R46, RZ, 0x10, R61 ;  /* 0x00000010ff2e7819 */ /* 0x000fe4000001163d */
[----:B------:R-:W-:Y:S02]  /*d240*/  SHF.R.U32.HI R47, RZ, 0x10, R73 ;  /* 0x00000010ff2f7819 */ /* 0x000fe40000011649 */
[----:B------:R-:W-:-:S02]  /*d250*/  LOP3.LUT R44, R61, 0xff0000ff, RZ, 0xc0, !PT ;  /* 0xff0000ff3d2c7812 */ /* 0x000fc400078ec0ff */
[----:B------:R-:W-:Y:S02]  /*d260*/  SHF.L.U32 R45, R45, 0x8, RZ ;  /* 0x000000082d2d7819 */ /* 0x000fe400000006ff */
[----:B------:R-:W-:Y:S01]  /*d270*/  LOP3.LUT R42, R42, 0xff00, R43, 0xf8, !PT ;  /* 0x0000ff002a2a7812 */ /* 0x000fe200078ef82b */
[----:B------:R-:W-:Y:S01]  /*d280*/  IMAD.U32 R43, R46, 0x10000, RZ ;  /* 0x000100002e2b7824 */ /* 0x000fe200078e00ff */
[----:B------:R-:W-:Y:S01]  /*d290*/  LOP3.LUT R44, R44, 0xff00, R45, 0xf8, !PT ;  /* 0x0000ff002c2c7812 */ /* 0x000fe200078ef82d */
[----:B------:R-:W-:Y:S02]  /*d2a0*/  IMAD.U32 R45, R47, 0x10000, RZ ;  /* 0x000100002f2d7824 */ /* 0x000fe400078e00ff */
[----:B--2---:R-:W-:Y:S01]  /*d2b0*/  IMAD.MOV.U32 R47, RZ, RZ, R37 ;  /* 0x000000ffff2f7224 */ /* 0x004fe200078e0025 */
[----:B------:R-:W-:Y:S02]  /*d2c0*/  LOP3.LUT R46, R44, 0xff0000, R43, 0xf8, !PT ;  /* 0x00ff00002c2e7812 */ /* 0x000fe400078ef82b */
[----:B0-----:R-:W-:-:S02]  /*d2d0*/  F2FP.F16.E4M3.UNPACK_B R43, R13 ;  /* 0x0000000dff2b723e */ /* 0x001fc400020006ff */
[-C--:B------:R-:W-:Y:S02]  /*d2e0*/  F2FP.F16.E4M3.UNPACK_B R49, R47.reuse ;  /* 0x0000002fff31723e */ /* 0x080fe400020006ff */
[-C--:B------:R-:W-:Y:S01]  /*d2f0*/  F2FP.F16.E4M3.UNPACK_B R48, R46.reuse ;  /* 0x0000002eff30723e */ /* 0x080fe200020006ff */
[----:B------:R-:W-:Y:S01]  /*d300*/  HADD2.F32 R44, -RZ, R43.H0_H0 ;  /* 0x2000002bff2c7230 */ /* 0x000fe20000004100 */
[----:B------:R-:W-:Y:S01]  /*d310*/  LOP3.LUT R45, R42, 0xff0000, R45, 0xf8, !PT ;  /* 0x00ff00002a2d7812 */ /* 0x000fe200078ef82d */
[--C-:B------:R-:W-:Y:S01]  /*d320*/  HADD2.F32 R42, -RZ, R49.reuse.H0_H0 ;  /* 0x20000031ff2a7230 */ /* 0x100fe20000004100 */
[----:B------:R-:W-:Y:S01]  /*d330*/  F2FP.F16.E4M3.UNPACK_B R47, R47.H1 ;  /* 0x0000002fff2f723e */ /* 0x000fe200030006ff */
[----:B------:R-:W-:Y:S01]  /*d340*/  HADD2.F32 R49, -RZ, R49.H1_H1 ;  /* 0x30000031ff317230 */ /* 0x000fe20000004100 */
[-C--:B------:R-:W-:Y:S01]  /*d350*/  F2FP.F16.E4M3.UNPACK_B R37, R45.reuse ;  /* 0x0000002dff25723e */ /* 0x080fe200020006ff */
[--C-:B------:R-:W-:Y:S01]  /*d360*/  HADD2.F32 R50, -RZ, R48.reuse.H1_H1 ;  /* 0x30000030ff327230 */ /* 0x100fe20000004100 */
[----:B------:R-:W-:Y:S01]  /*d370*/  F2FP.F16.E4M3.UNPACK_B R46, R46.H1 ;  /* 0x0000002eff2e723e */ /* 0x000fe200030006ff */
[----:B------:R-:W-:Y:S01]  /*d380*/  HADD2.F32 R43, -RZ, R43.H1_H1 ;  /* 0x3000002bff2b7230 */ /* 0x000fe20000004100 */
[----:B------:R-:W-:Y:S01]  /*d390*/  F2FP.F16.E4M3.UNPACK_B R45, R45.H1 ;  /* 0x0000002dff2d723e */ /* 0x000fe200030006ff */
[----:B------:R-:W-:-:S02]  /*d3a0*/  HADD2.F32 R53, -RZ, R48.H0_H0 ;  /* 0x20000030ff357230 */ /* 0x000fc40000004100 */
[-C--:B------:R-:W-:Y:S01]  /*d3b0*/  FMUL.FTZ R52, R49, R50.reuse ;  /* 0x0000003231347220 */ /* 0x080fe20000410000 */
[--C-:B------:R-:W-:Y:S02]  /*d3c0*/  HADD2.F32 R48, -RZ, R37.reuse.H1_H1 ;  /* 0x30000025ff307230 */ /* 0x100fe40000004100 */
[C---:B------:R-:W-:Y:S01]  /*d3d0*/  FMUL.FTZ R50, R43.reuse, R50 ;  /* 0x000000322b327220 */ /* 0x040fe20000410000 */
[----:B------:R-:W-:Y:S02]  /*d3e0*/  HADD2.F32 R51, -RZ, R37.H0_H0 ;  /* 0x20000025ff337230 */ /* 0x000fe40000004100 */
[-C--:B------:R-:W-:Y:S01]  /*d3f0*/  FMUL.FTZ R55, R42, R53.reuse ;  /* 0x000000352a377220 */ /* 0x080fe20000410000 */
[----:B------:R-:W-:Y:S01]  /*d400*/  FMUL.FTZ R53, R44, R53 ;  /* 0x000000352c357220 */ /* 0x000fe20000410000 */
[-C--:B------:R-:W-:Y:S01]  /*d410*/  FFMA.FTZ R43, R43, R48.reuse, -R52 ;  /* 0x000000302b2b7223 */ /* 0x080fe20000010834 */
[----:B------:R-:W-:Y:S01]  /*d420*/  FFMA.FTZ R37, R49, R48, R50 ;  /* 0x0000003031257223 */ /* 0x000fe20000010032 */
[----:B------:R-:W-:Y:S01]  /*d430*/  F2FP.F16.E4M3.UNPACK_B R48, R13.H1 ;  /* 0x0000000dff30723e */ /* 0x000fe200030006ff */
[----:B------:R-:W-:-:S02]  /*d440*/  HADD2.F32 R13, -RZ, R47.H0_H0 ;  /* 0x2000002fff0d7230 */ /* 0x000fc40000004100 */
[-C--:B------:R-:W-:Y:S01]  /*d450*/  FFMA.FTZ R42, R42, R51.reuse, R53 ;  /* 0x000000332a2a7223 */ /* 0x080fe20000010035 */
[----:B------:R-:W-:Y:S02]  /*d460*/  HADD2.F32 R50, -RZ, R46.H0_H0 ;  /* 0x2000002eff327230 */ /* 0x000fe40000004100 */
[----:B------:R-:W-:Y:S01]  /*d470*/  FFMA.FTZ R44, R44, R51, -R55 ;  /* 0x000000332c2c7223 */ /* 0x000fe20000010837 */
[----:B------:R-:W-:Y:S02]  /*d480*/  HADD2.F32 R52, -RZ, R48.H0_H0 ;  /* 0x20000030ff347230 */ /* 0x000fe40000004100 */
[----:B------:R-:W-:Y:S02]  /*d490*/  HADD2.F32 R47, -RZ, R47.H1_H1 ;  /* 0x3000002fff2f7230 */ /* 0x000fe40000004100 */
[-C--:B------:R-:W-:Y:S01]  /*d4a0*/  FMUL.FTZ R51, R13, R50.reuse ;  /* 0x000000320d337220 */ /* 0x080fe20000410000 */
[----:B------:R-:W-:Y:S02]  /*d4b0*/  HADD2.F32 R46, -RZ, R46.H1_H1 ;  /* 0x3000002eff2e7230 */ /* 0x000fe40000004100 */
[----:B------:R-:W-:Y:S01]  /*d4c0*/  FMUL.FTZ R50, R52, R50 ;  /* 0x0000003234327220 */ /* 0x000fe20000410000 */
[----:B------:R-:W-:-:S02]  /*d4d0*/  HADD2.F32 R48, -RZ, R48.H1_H1 ;  /* 0x30000030ff307230 */ /* 0x000fc40000004100 */
[--C-:B------:R-:W-:Y:S02]  /*d4e0*/  HADD2.F32 R49, -RZ, R45.reuse.H0_H0 ;  /* 0x2000002dff317230 */ /* 0x100fe40000004100 */
[-C--:B------:R-:W-:Y:S01]  /*d4f0*/  FMUL.FTZ R53, R47, R46.reuse ;  /* 0x0000002e2f357220 */ /* 0x080fe20000410000 */
[----:B------:R-:W-:Y:S02]  /*d500*/  HADD2.F32 R45, -RZ, R45.H1_H1 ;  /* 0x3000002dff2d7230 */ /* 0x000fe40000004100 */
[----:B------:R-:W-:Y:S01]  /*d510*/  FMUL.FTZ R46, R48, R46 ;  /* 0x0000002e302e7220 */ /* 0x000fe20000410000 */
[-C--:B------:R-:W-:Y:S01]  /*d520*/  FFMA.FTZ R52, R52, R49.reuse, -R51 ;  /* 0x0000003134347223 */ /* 0x080fe20000010833 */
[----:B------:R-:W-:Y:S01]  /*d530*/  FFMA.FTZ R13, R13, R49, R50 ;  /* 0x000000310d0d7223 */ /* 0x000fe20000010032 */
[-C--:B------:R-:W-:Y:S01]  /*d540*/  FFMA.FTZ R53, R48, R45.reuse, -R53 ;  /* 0x0000002d30357223 */ /* 0x080fe20000010835 */
[----:B------:R-:W-:Y:S01]  /*d550*/  FFMA.FTZ R45, R47, R45, R46 ;  /* 0x0000002d2f2d7223 */ /* 0x000fe2000001002e */
[----:B------:R-:W-:-:S02]  /*d560*/  SHF.R.U32.HI R47, RZ, 0x8, R75 ;  /* 0x00000008ff2f7819 */ /* 0x000fc4000001164b */
[--C-:B------:R-:W-:Y:S02]  /*d570*/  SHF.R.U32.HI R49, RZ, 0x8, R63.reuse ;  /* 0x00000008ff317819 */ /* 0x100fe4000001163f */
[----:B------:R-:W-:Y:S01]  /*d580*/  LOP3.LUT R46, R75, 0xff0000ff, RZ, 0xc0, !PT ;  /* 0xff0000ff4b2e7812 */ /* 0x000fe200078ec0ff */
[----:B------:R-:W-:Y:S01]  /*d590*/  IMAD.SHL.U32 R47, R47, 0x100, RZ ;  /* 0x000001002f2f7824 */ /* 0x000fe200078e00ff */
[----:B------:R-:W-:Y:S02]  /*d5a0*/  SHF.R.U32.HI R50, RZ, 0x10, R63 ;  /* 0x00000010ff327819 */ /* 0x000fe4000001163f */
[----:B------:R-:W-:Y:S02]  /*d5b0*/  LOP3.LUT R48, R63, 0xff0000ff, RZ, 0xc0, !PT ;  /* 0xff0000ff3f307812 */ /* 0x000fe400078ec0ff */
[----:B------:R-:W-:Y:S02]  /*d5c0*/  SHF.L.U32 R49, R49, 0x8, RZ ;  /* 0x0000000831317819 */ /* 0x000fe400000006ff */
[----:B------:R-:W-:-:S02]  /*d5d0*/  SHF.R.U32.HI R51, RZ, 0x10, R75 ;  /* 0x00000010ff337819 */ /* 0x000fc4000001164b */
[----:B------:R-:W-:Y:S01]  /*d5e0*/  LOP3.LUT R46, R46, 0xff00, R47, 0xf8, !PT ;  /* 0x0000ff002e2e7812 */ /* 0x000fe200078ef82f */
[----:B------:R-:W-:Y:S01]  /*d5f0*/  IMAD.U32 R47, R50, 0x10000, RZ ;  /* 0x00010000322f7824 */ /* 0x000fe200078e00ff */
[----:B------:R-:W-:Y:S01]  /*d600*/  LOP3.LUT R48, R48, 0xff00, R49, 0xf8, !PT ;  /* 0x0000ff0030307812 */ /* 0x000fe200078ef831 */
[----:B------:R-:W-:Y:S01]  /*d610*/  IMAD.U32 R51, R51, 0x10000, RZ ;  /* 0x0001000033337824 */ /* 0x000fe200078e00ff */
[----:B------:R-:W-:Y:S02]  /*d620*/  F2FP.SATFINITE.E4M3.F32.PACK_AB_MERGE_C R52, R53, R52, RZ ;  /* 0x000000343534723e */ /* 0x000fe400048070ff */
[----:B------:R-:W-:Y:S02]  /*d630*/  LOP3.LUT R50, R48, 0xff0000, R47, 0xf8, !PT ;  /* 0x00ff000030327812 */ /* 0x000fe400078ef82f */
[----:B------:R-:W-:Y:S02]  /*d640*/  LOP3.LUT R51, R46, 0xff0000, R51, 0xf8, !PT ;  /* 0x00ff00002e337812 */ /* 0x000fe400078ef833 */
[----:B------:R-:W-:-:S02]  /*d650*/  F2FP.F16.E4M3.UNPACK_B R46, R39 ;  /* 0x00000027ff2e723e */ /* 0x000fc400020006ff */
[-C--:B------:R-:W-:Y:S02]  /*d660*/  F2FP.F16.E4M3.UNPACK_B R54, R50.reuse ;  /* 0x00000032ff36723e */ /* 0x080fe400020006ff */
[----:B------:R-:W-:Y:S01]  /*d670*/  F2FP.F16.E4M3.UNPACK_B R48, R15 ;  /* 0x0000000fff30723e */ /* 0x000fe200020006ff */
[----:B------:R-:W-:Y:S01]  /*d680*/  HADD2.F32 R47, -RZ, R46.H0_H0 ;  /* 0x2000002eff2f7230 */ /* 0x000fe20000004100 */
[-C--:B------:R-:W-:Y:S01]  /*d690*/  F2FP.F16.E4M3.UNPACK_B R55, R51.reuse ;  /* 0x00000033ff37723e */ /* 0x080fe200020006ff */
        /* <DEDUP_REMOVED lines=13> */
[----:B------:R-:W-:Y:S01]  /*d770*/  F2FP.F16.E4M3.UNPACK_B R54, R39.H1 ;  /* 0x00000027ff36723e */ /* 0x000fe200030006ff */
[----:B------:R-:W-:Y:S01]  /*d780*/  HADD2.F32 R56, -RZ, R51.H0_H0 ;  /* 0x20000033ff387230 */ /* 0x000fe20000004100 */
[----:B------:R-:W-:-:S02]  /*d790*/  F2FP.F16.E4M3.UNPACK_B R53, R145.H1 ;  /* 0x00000091ff35723e */ /* 0x000fc400030006ff */
[-C--:B------:R-:W-:Y:S01]  /*d7a0*/  FMUL.FTZ R59, R46, R57.reuse ;  /* 0x000000392e3b7220 */ /* 0x080fe20000410000 */
[C---:B------:R-:W-:Y:S01]  /*d7b0*/  FMUL.FTZ R57, R48.reuse, R57 ;  /* 0x0000003930397220 */ /* 0x040fe20000410000 */
[----:B------:R-:W-:Y:S01]  /*d7c0*/  F2FP.F16.E4M3.UNPACK_B R145, R145 ;  /* 0x00000091ff91723e */ /* 0x000fe200020006ff */
[----:B------:R-:W-:Y:S02]  /*d7d0*/  HADD2.F32 R61, -RZ, R53.H0_H0 ;  /* 0x20000035ff3d7230 */ /* 0x000fe40000004100 */
[-C--:B------:R-:W-:Y:S01]  /*d7e0*/  FFMA.FTZ R48, R48, R55.reuse, -R59 ;  /* 0x0000003730307223 */ /* 0x080fe2000001083b */
[----:B------:R-:W-:Y:S01]  /*d7f0*/  FFMA.FTZ R46, R46, R55, R57 ;  /* 0x000000372e2e7223 */ /* 0x000fe20000010039 */
[----:B------:R-:W-:Y:S01]  /*d800*/  F2FP.F16.E4M3.UNPACK_B R55, R15.H1 ;  /* 0x0000000fff37723e */ /* 0x000fe200030006ff */
[----:B------:R-:W-:Y:S01]  /*d810*/  HADD2.F32 R15, -RZ, R54.H0_H0 ;  /* 0x20000036ff0f7230 */ /* 0x000fe20000004100 */
[----:B------:R-:W-:Y:S01]  /*d820*/  F2FP.SATFINITE.E4M3.F32.PACK_AB_MERGE_C R45, R45, R13, RZ ;  /* 0x0000000d2d2d723e */ /* 0x000fe200048070ff */
[----:B------:R-:W-:Y:S01]  /*d830*/  HADD2.F32 R57, -RZ, R50.H0_H0 ;  /* 0x20000032ff397230 */ /* 0x000fe20000004100 */
[----:B------:R-:W-:Y:S01]  /*d840*/  F2FP.SATFINITE.E4M3.F32.PACK_AB_MERGE_C R13, R43, R44, R52 ;  /* 0x0000002c2b0d723e */ /* 0x000fe20004807034 */
[----:B------:R-:W-:Y:S01]  /*d850*/  HADD2.F32 R39, -RZ, R55.H0_H0 ;  /* 0x20000037ff277230 */ /* 0x000fe20000004100 */
[----:B------:R-:W-:Y:S01]  /*d860*/  F2FP.SATFINITE.E4M3.F32.PACK_AB_MERGE_C R37, R37, R42, R45 ;  /* 0x0000002a2525723e */ /* 0x000fe2000480702d */
[----:B------:R-:W-:-:S02]  /*d870*/  HADD2.F32 R54, -RZ, R54.H1_H1 ;  /* 0x30000036ff367230 */ /* 0x000fc40000004100 */
[-C--:B------:R-:W-:Y:S01]  /*d880*/  FMUL.FTZ R58, R15, R57.reuse ;  /* 0x000000390f3a7220 */ /* 0x080fe20000410000 */
[----:B------:R-:W-:Y:S02]  /*d890*/  HADD2.F32 R53, -RZ, R53.H1_H1 ;  /* 0x30000035ff357230 */ /* 0x000fe40000004100 */
[C---:B------:R-:W-:Y:S01]  /*d8a0*/  FMUL.FTZ R57, R39.reuse, R57 ;  /* 0x0000003927397220 */ /* 0x040fe20000410000 */
[----:B------:R-:W-:-:S03]  /*d8b0*/  FFMA.FTZ R39, R39, R56, -R58 ;  /* 0x0000003827277223 */ /* 0x000fc6000001083a */
[----:B------:R-:W-:Y:S01]  /*d8c0*/  FFMA.FTZ R15, R15, R56, R57 ;  /* 0x000000380f0f7223 */ /* 0x000fe20000010039 */
[----:B------:R-:W-:Y:S02]  /*d8d0*/  HADD2.F32 R57, -RZ, R50.H1_H1 ;  /* 0x30000032ff397230 */ /* 0x000fe40000004100 */
[----:B------:R-:W-:Y:S02]  /*d8e0*/  HADD2.F32 R50, -RZ, R55.H1_H1 ;  /* 0x30000037ff327230 */ /* 0x000fe40000004100 */
[----:B------:R-:W-:Y:S02]  /*d8f0*/  HADD2.F32 R55, -RZ, R51.H1_H1 ;  /* 0x30000033ff377230 */ /* 0x000fe40000004100 */
[-C--:B------:R-:W-:Y:S01]  /*d900*/  FMUL.FTZ R51, R54, R57.reuse ;  /* 0x0000003936337220 */ /* 0x080fe20000410000 */
[----:B------:R-:W-:-:S03]  /*d910*/  FMUL.FTZ R57, R50, R57 ;  /* 0x0000003932397220 */ /* 0x000fc60000410000 */
[-C--:B------:R-:W-:Y:S01]  /*d920*/  FFMA.FTZ R51, R50, R55.reuse, -R51 ;  /* 0x0000003732337223 */ /* 0x080fe20000010833 */
[----:B------:R-:W-:Y:S01]  /*d930*/  FFMA.FTZ R50, R54, R55, R57 ;  /* 0x0000003736327223 */ /* 0x000fe20000010039 */
[----:B------:R-:W-:Y:S02]  /*d940*/  F2FP.F16.E4M3.UNPACK_B R55, R36.H1 ;  /* 0x00000024ff37723e */ /* 0x000fe400030006ff */
[----:B------:R-:W-:Y:S02]  /*d950*/  F2FP.F16.E4M3.UNPACK_B R54, R12.H1 ;  /* 0x0000000cff36723e */ /* 0x000fe400030006ff */
[----:B------:R-:W-:Y:S01]  /*d960*/  F2FP.F16.E4M3.UNPACK_B R57, R147.H1 ;  /* 0x00000093ff39723e */ /* 0x000fe200030006ff */
        /* <DEDUP_REMOVED lines=12> */
[-C--:B------:R-:W-:Y:S01]  /*da30*/  FMUL.FTZ R56, R55, R53.reuse ;  /* 0x0000003537387220 */ /* 0x080fe20000410000 */
[----:B------:R-:W-:Y:S01]  /*da40*/  FMUL.FTZ R53, R54, R53 ;  /* 0x0000003536357220 */ /* 0x000fe20000410000 */
[----:B------:R-:W-:Y:S01]  /*da50*/  F2FP.F16.E4M3.UNPACK_B R147, R147 ;  /* 0x00000093ff93723e */ /* 0x000fe200020006ff */
[----:B------:R-:W-:-:S02]  /*da60*/  HADD2.F32 R59, -RZ, R145.H0_H0 ;  /* 0x20000091ff3b7230 */ /* 0x000fc40000004100 */
[-C--:B------:R-:W-:Y:S01]  /*da70*/  FFMA.FTZ R54, R54, R57.reuse, -R56 ;  /* 0x0000003936367223 */ /* 0x080fe20000010838 */
[----:B------:R-:W-:Y:S01]  /*da80*/  FFMA.FTZ R53, R55, R57, R53 ;  /* 0x0000003937357223 */ /* 0x000fe20000010035 */
[----:B------:R-:W-:Y:S01]  /*da90*/  HADD2.F32 R55, -RZ, R36.H0_H0 ;  /* 0x20000024ff377230 */ /* 0x000fe20000004100 */
[----:B------:R-:W-:Y:S01]  /*daa0*/  F2FP.SATFINITE.E4M3.F32.PACK_AB_MERGE_C R39, R51, R39, RZ ;  /* 0x000000273327723e */ /* 0x000fe200048070ff */
        /* <DEDUP_REMOVED lines=11> */
[-C--:B------:R-:W-:Y:S01]  /*db60*/  FMUL.FTZ R55, R36, R145.reuse ;  /* 0x0000009124377220 */ /* 0x080fe20000410000 */
[-C--:B------:R-:W-:Y:S01]  /*db70*/  F2FP.F16.E4M3.UNPACK_B R57, R148.reuse.H1 ;  /* 0x00000094ff39723e */ /* 0x080fe200030006ff */
[C---:B------:R-:W-:Y:S01]  /*db80*/  FMUL.FTZ R145, R12.reuse, R145 ;  /* 0x000000910c917220 */ /* 0x040fe20000410000 */
[----:B------:R-:W-:Y:S01]  /*db90*/  F2FP.F16.E4M3.UNPACK_B R148, R148 ;  /* 0x00000094ff94723e */ /* 0x000fe200020006ff */
[----:B------:R-:W-:Y:S01]  /*dba0*/  FFMA.FTZ R55, R12, R147, -R55 ;  /* 0x000000930c377223 */ /* 0x000fe20000010837 */
[----:B------:R-:W-:Y:S01]  /*dbb0*/  F2FP.SATFINITE.E4M3.F32.PACK_AB_MERGE_C R50, R50, R15, RZ ;  /* 0x0000000f3232723e */ /* 0x000fe200048070ff */
[----:B------:R-:W-:Y:S01]  /*dbc0*/  FFMA.FTZ R12, R36, R147, R145 ;  /* 0x00000093240c7223 */ /* 0x000fe20000010091 */
[----:B------:R-:W-:Y:S01]  /*dbd0*/  IMAD.MOV.U32 R36, RZ, RZ, R14 ;  /* 0x000000ffff247224 */ /* 0x000fe200078e000e */
[----:B------:R-:W-:Y:S01]  /*dbe0*/  F2FP.F16.E4M3.UNPACK_B R14, R146.H1 ;  /* 0x00000092ff0e723e */ /* 0x000fe200030006ff */
[----:B------:R-:W-:Y:S01]  /*dbf0*/  HADD2.F32 R62, -RZ, R57.H0_H0 ;  /* 0x20000039ff3e7230 */ /* 0x000fe20000004100 */
[----:B------:R-:W-:-:S02]  /*dc00*/  F2FP.SATFINITE.E4M3.F32.PACK_AB_MERGE_C R58, R55, R58, R54 ;  /* 0x0000003a373a723e */ /* 0x000fc40004807036 */
[----:B------:R-:W-:Y:S01]  /*dc10*/  F2FP.F16.E4M3.UNPACK_B R55, R38.H1 ;  /* 0x00000026ff37723e */ /* 0x000fe200030006ff */
[--C-:B------:R-:W-:Y:S01]  /*dc20*/  HADD2.F32 R72, -RZ, R14.reuse.H0_H0 ;  /* 0x2000000eff487230 */ /* 0x100fe20000004100 */
[----:B------:R-:W-:Y:S01]  /*dc30*/  F2FP.F16.E4M3.UNPACK_B R54, R36.H1 ;  /* 0x00000024ff36723e */ /* 0x000fe200030006ff */
[----:B------:R-:W-:Y:S01]  /*dc40*/  HADD2.F32 R14, -RZ, R14.H1_H1 ;  /* 0x3000000eff0e7230 */ /* 0x000fe20000004100 */
[----:B------:R-:W-:Y:S01]  /*dc50*/  F2FP.F16.E4M3.UNPACK_B R146, R146 ;  /* 0x00000092ff92723e */ /* 0x000fe200020006ff */
[--C-:B------:R-:W-:Y:S01]  /*dc60*/  HADD2.F32 R56, -RZ, R55.reuse.H0_H0 ;  /* 0x20000037ff387230 */ /* 0x100fe20000004100 */
[----:B------:R-:W-:Y:S01]  /*dc70*/  F2FP.F16.E4M3.UNPACK_B R38, R38 ;  /* 0x00000026ff26723e */ /* 0x000fe200020006ff */
[--C-:B------:R-:W-:Y:S01]  /*dc80*/  HADD2.F32 R60, -RZ, R54.reuse.H0_H0 ;  /* 0x20000036ff3c7230 */ /* 0x100fe20000004100 */
[----:B------:R-:W-:Y:S01]  /*dc90*/  F2FP.F16.E4M3.UNPACK_B R36, R36 ;  /* 0x00000024ff24723e */ /* 0x000fe200020006ff */
[----:B------:R-:W-:Y:S02]  /*dca0*/  HADD2.F32 R55, -RZ, R55.H1_H1 ;  /* 0x30000037ff377230 */ /* 0x000fe40000004100 */
[----:B------:R-:W-:Y:S01]  /*dcb0*/  FMUL.FTZ R63, R56, R72 ;  /* 0x00000048383f7220 */ /* 0x000fe20000410000 */
[----:B------:R-:W-:-:S02]  /*dcc0*/  HADD2.F32 R73, -RZ, R54.H1_H1 ;  /* 0x30000036ff497230 */ /* 0x000fc40000004100 */
[----:B------:R-:W-:Y:S01]  /*dcd0*/  FMUL.FTZ R72, R60, R72 ;  /* 0x000000483c487220 */ /* 0x000fe20000410000 */
[----:B------:R-:W-:Y:S01]  /*dce0*/  F2FP.SATFINITE.E4M3.F32.PACK_AB_MERGE_C R15, R48, R49, R39 ;  /* 0x00000031300f723e */ /* 0x000fe20004807027 */
[----:B------:R-:W-:Y:S01]  /*dcf0*/  FMUL.FTZ R54, R55, R14 ;  /* 0x0000000e37367220 */ /* 0x000fe20000410000 */
[-C--:B------:R-:W-:Y:S01]  /*dd00*/  FFMA.FTZ R63, R60, R62.reuse, -R63 ;  /* 0x0000003e3c3f7223 */ /* 0x080fe2000001083f */
[----:B------:R-:W-:Y:S01]  /*dd10*/  FFMA.FTZ R72, R56, R62, R72 ;  /* 0x0000003e38487223 */ /* 0x000fe20000010048 */
[----:B------:R-:W-:Y:S02]  /*dd20*/  HADD2.F32 R56, -RZ, R57.H1_H1 ;  /* 0x30000039ff387230 */ /* 0x000fe40000004100 */
[----:B------:R-:W-:Y:S01]  /*dd30*/  FMUL.FTZ R14, R73, R14 ;  /* 0x0000000e490e7220 */ /* 0x000fe20000410000 */
[----:B------:R-:W-:Y:S01]  /*dd40*/  HADD2.F32 R62, -RZ, R146.H0_H0 ;  /* 0x20000092ff3e7230 */ /* 0x000fe20000004100 */
[----:B------:R-:W-:Y:S01]  /*dd50*/  F2FP.SATFINITE.E4M3.F32.PACK_AB_MERGE_C R39, R46, R47, R50 ;  /* 0x0000002f2e27723e */ /* 0x000fe20004807032 */
[----:B------:R-:W-:-:S02]  /*dd60*/  HADD2.F32 R57, -RZ, R36.H0_H0 ;  /* 0x20000024ff397230 */ /* 0x000fc40000004100 */
[-C--:B------:R-:W-:Y:S01]  /*dd70*/  FFMA.FTZ R14, R55, R56.reuse, R14 ;  /* 0x00000038370e7223 */ /* 0x080fe2000001000e */
[----:B------:R-:W-:Y:S02]  /*dd80*/  HADD2.F32 R55, -RZ, R38.H0_H0 ;  /* 0x20000026ff377230 */ /* 0x000fe40000004100 */
[----:B------:R-:W-:Y:S01]  /*dd90*/  FFMA.FTZ R54, R73, R56, -R54 ;  /* 0x0000003849367223 */ /* 0x000fe20000010836 */
[----:B------:R-:W-:Y:S02]  /*dda0*/  HADD2.F32 R56, -RZ, R148.H0_H0 ;  /* 0x20000094ff387230 */ /* 0x000fe40000004100 */
[----:B------:R-:W-:Y:S02]  /*ddb0*/  HADD2.F32 R146, -RZ, R146.H1_H1 ;  /* 0x30000092ff927230 */ /* 0x000fe40000004100 */
[-C--:B------:R-:W-:Y:S01]  /*ddc0*/  FMUL.FTZ R60, R55, R62.reuse ;  /* 0x0000003e373c7220 */ /* 0x080fe20000410000 */
[C---:B------:R-:W-:Y:S01]  /*ddd0*/  FMUL.FTZ R62, R57.reuse, R62 ;  /* 0x0000003e393e7220 */ /* 0x040fe20000410000 */
[----:B------:R-:W-:Y:S01]  /*dde0*/  HADD2.F32 R148, -RZ, R148.H1_H1 ;  /* 0x30000094ff947230 */ /* 0x000fe20000004100 */
[----:B------:R-:W-:Y:S01]  /*ddf0*/  F2FP.SATFINITE.E4M3.F32.PACK_AB_MERGE_C R54, R54, R63, RZ ;  /* 0x0000003f3636723e */ /* 0x000fe200048070ff */
[-C--:B------:R-:W-:Y:S01]  /*de00*/  FFMA.FTZ R60, R57, R56.reuse, -R60 ;  /* 0x00000038393c7223 */ /* 0x080fe2000001083c */
[----:B------:R-:W-:Y:S01]  /*de10*/  FFMA.FTZ R62, R55, R56, R62 ;  /* 0x00000038373e7223 */ /* 0x000fe2000001003e */
[----:B------:R-:W-:Y:S01]  /*de20*/  HADD2.F32 R55, -RZ, R38.H1_H1 ;  /* 0x30000026ff377230 */ /* 0x000fe20000004100 */
[----:B------:R-:W-:Y:S01]  /*de30*/  F2FP.SATFINITE.E4M3.F32.PACK_AB_MERGE_C R72, R14, R72, RZ ;  /* 0x000000480e48723e */ /* 0x000fe200048070ff */
[----:B------:R-:W-:-:S03]  /*de40*/  HADD2.F32 R57, -RZ, R36.H1_H1 ;  /* 0x30000024ff397230 */ /* 0x000fc60000004100 */
[-C--:B------:R-:W-:Y:S02]  /*de50*/  FMUL.FTZ R36, R55, R146.reuse ;  /* 0x0000009237247220 */ /* 0x080fe40000410000 */
[C---:B------:R-:W-:Y:S02]  /*de60*/  FMUL.FTZ R146, R57.reuse, R146 ;  /* 0x0000009239927220 */ /* 0x040fe40000410000 */
[-C--:B------:R-:W-:Y:S01]  /*de70*/  FFMA.FTZ R57, R57, R148.reuse, -R36 ;  /* 0x0000009439397223 */ /* 0x080fe20000010824 */
[----:B------:R-:W-:Y:S01]  /*de80*/  F2FP.SATFINITE.E4M3.F32.PACK_AB_MERGE_C R36, R53, R61, RZ ;  /* 0x0000003d3524723e */ /* 0x000fe200048070ff */
[----:B------:R-:W-:-:S03]  /*de90*/  FFMA.FTZ R55, R55, R148, R146 ;  /* 0x0000009437377223 */ /* 0x000fc60000010092 */
[----:B------:R-:W-:Y:S01]  /*dea0*/  F2FP.SATFINITE.E4M3.F32.PACK_AB_MERGE_C R36, R12, R59, R36 ;  /* 0x0000003b0c24723e */ /* 0x000fe20004807024 */
[----:B------:R-:W-:Y:S01]  /*deb0*/  IMAD.MOV.U32 R12, RZ, RZ, R58 ;  /* 0x000000ffff0c7224 */ /* 0x000fe200078e003a */
[----:B------:R-:W-:Y:S02]  /*dec0*/  F2FP.SATFINITE.E4M3.F32.PACK_AB_MERGE_C R14, R57, R60, R54 ;  /* 0x0000003c390e723e */ /* 0x000fe40004807036 */
[----:B------:R-:W-:-:S07]  /*ded0*/  F2FP.SATFINITE.E4M3.F32.PACK_AB_MERGE_C R38, R55, R62, R72 ;  /* 0x0000003e3726723e */ /* 0x000fce0004807048 */
.L_x_517:
[----:B------:R-:W-:Y:S05]  /*dee0*/  BSYNC B2 ;  /* 0x0000000000027941 */ /* 0x000fea0003800000 */
.L_x_516:
[----:B------:R-:W-:Y:S01]  /*def0*/  ISETP.GE.AND P3, PT, R11, R133, PT ;  /* 0x000000850b00720c */ /* 0x000fe20003f66270 */
[----:B0-----:R0:W-:-:S12]  /*df00*/  ST.E.128 desc[UR50][R40.64], R12 ;  /* 0x0000000c28007985 */ /* 0x0011d8000c101d32 */
[----:B------:R-:W-:-:S04]  /*df10*/  @!P3 IADD3 R42, P4, R11, R120, RZ ;  /* 0x000000780b2ab210 */ /* 0x000fc80007f9e0ff */
[----:B------:R-:W-:-:S05]  /*df20*/  @!P3 LEA.HI.X.SX32 R43, R11, R119, 0x1, P4 ;  /* 0x000000770b2bb211 */ /* 0x000fca00020f0eff */
[----:B--2---:R0:W-:Y:S04]  /*df30*/  @!P3 ST.E.128 desc[UR50][R42.64], R36 ;  /* 0x000000242a00b985 */ /* 0x0041e8000c101d32 */
.L_x_515:
[----:B------:R-:W-:Y:S05]  /*df40*/  BSYNC B1 ;  /* 0x0000000000017941 */ /* 0x000fea0003800000 */
.L_x_514:
        /* <DEDUP_REMOVED lines=8> */
[----:B------:R-:W-:Y:S02]  /*dfd0*/  SHF.R.S32.HI R12, RZ, 0x1f, R11 ;  /* 0x0000001fff0c7819 */ /* 0x000fe4000001140b */
[----:B--2---:R-:W-:-:S02]  /*dfe0*/  IADD3.X R41, R119, R95, RZ, P3, !PT ;  /* 0x0000005f77297210 */ /* 0x004fc40001ffe4ff */
[----:B------:R-:W-:Y:S02]  /*dff0*/  LEA.HI R12, R12, R11, RZ, 0x5 ;  /* 0x0000000b0c0c7211 */ /* 0x000fe400078f28ff */
[----:B------:R-:W-:Y:S02]  /*e000*/  ISETP.GE.AND P3, PT, R221, R113, PT ;  /* 0x00000071dd00720c */ /* 0x000fe40003f66270 */
[----:B------:R-:W-:-:S04]  /*e010*/  LEA.HI.SX32 R12, R12, R111, 0x1b ;  /* 0x0000006f0c0c7211 */ /* 0x000fc800078fdaff */
[----:B------:R-:W-:Y:S01]  /*e020*/  SHF.R.S32.HI R11, RZ, 0x1f, R12 ;  /* 0x0000001fff0b7819 */ /* 0x000fe2000001140c */
[----:B------:R-:W-:-:S03]  /*e030*/  IMAD.SHL.U32 R44, R12, 0x10, RZ ;  /* 0x000000100c2c7824 */ /* 0x000fc600078e00ff */
[----:B------:R-:W-:-:S04]  /*e040*/  LEA.HI R11, R11, R12, RZ, 0x2 ;  /* 0x0000000c0b0b7211 */ /* 0x000fc800078f10ff */
        /* <DEDUP_REMOVED lines=8> */
[----:B------:R-:W-:-:S03]  /*e0d0*/  IMAD.IADD R36, R18, 0x1, R13 ;  /* 0x0000000112247824 */ /* 0x000fc600078e020d */
[----:B------:R0:W2:Y:S04]  /*e0e0*/  LDS.128 R12, [R11+0x24200] ;  /* 0x024200000b0c7984 */ /* 0x0000a80000000c00 */
[----:B------:R-:W3:Y:S01]  /*e0f0*/  LDS.128 R36, [R36+0x24200] ;  /* 0x0242000024247984 */ /* 0x000ee20000000c00 */
[----:B------:R-:W-:Y:S05]  /*e100*/  @P3 BRA `(.L_x_521) ;  /* 0x0000000c004c3947 */ /* 0x000fea0003800000 */
[----:B------:R-:W-:Y:S01]  /*e110*/  SHF.R.U32.HI R42, RZ, 0x8, R77 ;  /* 0x00000008ff2a7819 */ /* 0x000fe2000001164d */
[----:B---3--:R-:W-:Y:S01]  /*e120*/  IMAD.MOV.U32 R47, RZ, RZ, R36 ;  /* 0x000000ffff2f7224 */ /* 0x008fe200078e0024 */
[----:B--2---:R-:W-:Y:S01]  /*e130*/  MOV R46, R12 ;  /* 0x0000000c002e7202 */ /* 0x004fe20000000f00 */
[----:B------:R-:W-:Y:S01]  /*e140*/  IMAD.MOV.U32 R43, RZ, RZ, R38 ;  /* 0x000000ffff2b7224 */ /* 0x000fe200078e0026 */
[----:B------:R-:W-:Y:S01]  /*e150*/  LOP3.LUT R51, R77, 0xff0000ff, RZ, 0xc0, !PT ;  /* 0xff0000ff4d337812 */ /* 0x000fe200078ec0ff */
[----:B------:R-:W-:Y:S01]  /*e160*/  IMAD.SHL.U32 R12, R42, 0x100, RZ ;  /* 0x000001002a0c7824 */ /* 0x000fe200078e00ff */
[----:B------:R-:W-:Y:S01]  /*e170*/  SHF.R.U32.HI R54, RZ, 0x8, R79 ;  /* 0x00000008ff367819 */ /* 0x000fe2000001164f */
[----:B------:R-:W-:Y:S01]  /*e180*/  IMAD.MOV.U32 R42, RZ, RZ, R14 ;  /* 0x000000ffff2a7224 */ /* 0x000fe200078e000e */
[----:B------:R-:W-:Y:S02]  /*e190*/  SHF.R.U32.HI R49, RZ, 0x10, R77 ;  /* 0x00000010ff317819 */ /* 0x000fe4000001164d */
[----:B------:R-:W-:-:S02]  /*e1a0*/  SHF.R.U32.HI R52, RZ, 0x8, R65 ;  /* 0x00000008ff347819 */ /* 0x000fc40000011641 */
[----:B------:R-:W-:Y:S01]  /*e1b0*/  LOP3.LUT R51, R51, 0xff00, R12, 0xf8, !PT ;  /* 0x0000ff0033337812 */ /* 0x000fe200078ef80c */
[----:B------:R-:W-:Y:S01]  /*e1c0*/  IMAD.U32 R14, R49, 0x10000, RZ ;  /* 0x00010000310e7824 */ /* 0x000fe200078e00ff */
[----:B------:R-:W-:Y:S01]  /*e1d0*/  LOP3.LUT R53, R79, 0xff0000ff, RZ, 0xc0, !PT ;  /* 0xff0000ff4f357812 */ /* 0x000fe200078ec0ff */
[----:B------:R-:W-:Y:S01]  /*e1e0*/  IMAD.SHL.U32 R36, R52, 0x100, RZ ;  /* 0x0000010034247824 */ /* 0x000fe200078e00ff */
[----:B------:R-:W-:Y:S02]  /*e1f0*/  SHF.R.U32.HI R50, RZ, 0x8, R67 ;  /* 0x00000008ff327819 */ /* 0x000fe40000011643 */
[----:B------:R-:W-:Y:S02]  /*e200*/  SHF.L.U32 R12, R54, 0x8, RZ ;  /* 0x00000008360c7819 */ /* 0x000fe400000006ff */
[----:B------:R-:W-:Y:S01]  /*e210*/  LOP3.LUT R55, R65, 0xff0000ff, RZ, 0xc0, !PT ;  /* 0xff0000ff41377812 */ /* 0x000fe200078ec0ff */
[----:B------:R-:W-:Y:S01]  /*e220*/  IMAD.SHL.U32 R38, R50, 0x100, RZ ;  /* 0x0000010032267824 */ /* 0x000fe200078e00ff */
[----:B------:R-:W-:-:S02]  /*e230*/  LOP3.LUT R12, R53, 0xff00, R12, 0xf8, !PT ;  /* 0x0000ff00350c7812 */ /* 0x000fc400078ef80c */
[----:B------:R-:W-:Y:S02]  /*e240*/  F2FP.F16.E4M3.UNPACK_B R53, R140.H1 ;  /* 0x0000008cff35723e */ /* 0x000fe400030006ff */
[----:B------:R-:W-:Y:S02]  /*e250*/  F2FP.F16.E4M3.UNPACK_B R52, R47.H1 ;  /* 0x0000002fff34723e */ /* 0x000fe400030006ff */
[----:B------:R-:W-:Y:S02]  /*e260*/  LOP3.LUT R59, R67, 0xff0000ff, RZ, 0xc0, !PT ;  /* 0xff0000ff433b7812 */ /* 0x000fe400078ec0ff */
[----:B------:R-:W-:Y:S01]  /*e270*/  F2FP.F16.E4M3.UNPACK_B R49, R46.H1 ;  /* 0x0000002eff31723e */ /* 0x000fe200030006ff */
[----:B------:R-:W-:Y:S01]  /*e280*/  HADD2.F32 R50, -RZ, R52.H0_H0 ;  /* 0x20000034ff327230 */ /* 0x000fe20000004100 */
[----:B------:R-:W-:Y:S02]  /*e290*/  LOP3.LUT R14, R51, 0xff0000, R14, 0xf8, !PT ;  /* 0x00ff0000330e7812 */ /* 0x000fe400078ef80e */
[----:B------:R-:W-:-:S02]  /*e2a0*/  SHF.R.U32.HI R45, RZ, 0x10, R65 ;  /* 0x00000010ff2d7819 */ /* 0x000fc40000011641 */
[----:B------:R-:W-:Y:S01]  /*e2b0*/  LOP3.LUT R57, R55, 0xff00, R36, 0xf8, !PT ;  /* 0x0000ff0037397812 */ /* 0x000fe200078ef824 */
[----:B------:R-:W-:Y:S01]  /*e2c0*/  HADD2.F32 R55, -RZ, R53.H0_H0 ;  /* 0x20000035ff377230 */ /* 0x000fe20000004100 */
[----:B------:R-:W-:Y:S02]  /*e2d0*/  F2FP.F16.E4M3.UNPACK_B R51, R142.H1 ;  /* 0x0000008eff33723e */ /* 0x000fe400030006ff */
[----:B------:R-:W-:Y:S01]  /*e2e0*/  LOP3.LUT R59, R59, 0xff00, R38, 0xf8, !PT ;  /* 0x0000ff003b3b7812 */ /* 0x000fe200078ef826 */
[----:B------:R-:W-:Y:S01]  /*e2f0*/  HADD2.F32 R38, -RZ, R49.H0_H0 ;  /* 0x20000031ff267230 */ /* 0x000fe20000004100 */
[----:B0-----:R-:W-:Y:S01]  /*e300*/  SHF.R.U32.HI R11, RZ, 0x10, R79 ;  /* 0x00000010ff0b7819 */ /* 0x001fe2000001164f */
[-C--:B------:R-:W-:Y:S01]  /*e310*/  FMUL.FTZ R61, R50, R55.reuse ;  /* 0x00000037323d7220 */ /* 0x080fe20000410000 */
[----:B------:R-:W-:Y:S01]  /*e320*/  SHF.L.U32 R36, R45, 0x10, RZ ;  /* 0x000000102d247819 */ /* 0x000fe200000006ff */
[--C-:B------:R-:W-:Y:S02]  /*e330*/  HADD2.F32 R45, -RZ, R51.reuse.H0_H0 ;  /* 0x20000033ff2d7230 */ /* 0x100fe40000004100 */
[----:B------:R-:W-:Y:S01]  /*e340*/  FMUL.FTZ R55, R38, R55 ;  /* 0x0000003726377220 */ /* 0x000fe20000410000 */
[----:B------:R-:W-:Y:S01]  /*e350*/  IMAD.U32 R11, R11, 0x10000, RZ ;  /* 0x000100000b0b7824 */ /* 0x000fe200078e00ff */
[----:B------:R-:W-:Y:S01]  /*e360*/  SHF.R.U32.HI R48, RZ, 0x10, R67 ;  /* 0x00000010ff307819 */ /* 0x000fe20000011643 */
[----:B------:R-:W-:-:S02]  /*e370*/  HADD2.F32 R54, -RZ, R51.H1_H1 ;  /* 0x30000033ff367230 */ /* 0x000fc40000004100 */
[-C--:B------:R-:W-:Y:S01]  /*e380*/  FFMA.FTZ R38, R38, R45.reuse, -R61 ;  /* 0x0000002d26267223 */ /* 0x080fe2000001083d */
[----:B------:R-:W-:Y:S01]  /*e390*/  FFMA.FTZ R45, R50, R45, R55 ;  /* 0x0000002d322d7223 */ /* 0x000fe20000010037 */
[----:B------:R-:W-:Y:S01]  /*e3a0*/  F2FP.F16.E4M3.UNPACK_B R140, R140 ;  /* 0x0000008cff8c723e */ /* 0x000fe200020006ff */
[----:B------:R-:W-:Y:S01]  /*e3b0*/  HADD2.F32 R55, -RZ, R53.H1_H1 ;  /* 0x30000035ff377230 */ /* 0x000fe20000004100 */
[----:B------:R-:W-:Y:S01]  /*e3c0*/  F2FP.F16.E4M3.UNPACK_B R51, R47 ;  /* 0x0000002fff33723e */ /* 0x000fe200020006ff */
[----:B------:R-:W-:Y:S01]  /*e3d0*/  HADD2.F32 R49, -RZ, R49.H1_H1 ;  /* 0x30000031ff317230 */ /* 0x000fe20000004100 */
[----:B------:R-:W-:Y:S01]  /*e3e0*/  F2FP.F16.E4M3.UNPACK_B R50, R46 ;  /* 0x0000002eff32723e */ /* 0x000fe200020006ff */
[----:B------:R-:W-:Y:S01]  /*e3f0*/  HADD2.F32 R47, -RZ, R140.H0_H0 ;  /* 0x2000008cff2f7230 */ /* 0x000fe20000004100 */
[----:B------:R-:W-:Y:S01]  /*e400*/  LOP3.LUT R11, R12, 0xff0000, R11, 0xf8, !PT ;  /* 0x00ff00000c0b7812 */ /* 0x000fe200078ef80b */
[----:B------:R-:W-:Y:S01]  /*e410*/  IMAD.U32 R12, R48, 0x10000, RZ ;  /* 0x00010000300c7824 */ /* 0x000fe200078e00ff */
[----:B------:R-:W-:Y:S01]  /*e420*/  F2FP.F16.E4M3.UNPACK_B R142, R142 ;  /* 0x0000008eff8e723e */ /* 0x000fe200020006ff */
[----:B------:R-:W-:Y:S01]  /*e430*/  HADD2.F32 R48, -RZ, R52.H1_H1 ;  /* 0x30000034ff307230 */ /* 0x000fe20000004100 */
[----:B------:R-:W-:Y:S01]  /*e440*/  LOP3.LUT R36, R57, 0xff0000, R36, 0xf8, !PT ;  /* 0x00ff000039247812 */ /* 0x000fe200078ef824 */
[----:B------:R-:W-:Y:S01]  /*e450*/  HADD2.F32 R52, -RZ, R51.H0_H0 ;  /* 0x20000033ff347230 */ /* 0x000fe20000004100 */
[----:B------:R-:W-:Y:S01]  /*e460*/  LOP3.LUT R12, R59, 0xff0000, R12, 0xf8, !PT ;  /* 0x00ff00003b0c7812 */ /* 0x000fe200078ef80c */
[----:B------:R-:W-:-:S02]  /*e470*/  HADD2.F32 R46, -RZ, R50.H0_H0 ;  /* 0x20000032ff2e7230 */ /* 0x000fc40000004100 */
[-C--:B------:R-:W-:Y:S01]  /*e480*/  FMUL.FTZ R56, R48, R55.reuse ;  /* 0x0000003730387220 */ /* 0x080fe20000410000 */
[----:B------:R-:W-:Y:S02]  /*e490*/  HADD2.F32 R53, -RZ, R142.H0_H0 ;  /* 0x2000008eff357230 */ /* 0x000fe40000004100 */
[C---:B------:R-:W-:Y:S01]  /*e4a0*/  FMUL.FTZ R59, R49.reuse, R55 ;  /* 0x00000037313b7220 */ /* 0x040fe20000410000 */
[-C--:B------:R-:W-:Y:S01]  /*e4b0*/  FMUL.FTZ R55, R52, R47.reuse ;  /* 0x0000002f34377220 */ /* 0x080fe20000410000 */
[----:B------:R-:W-:Y:S01]  /*e4c0*/  FMUL.FTZ R57, R46, R47 ;  /* 0x0000002f2e397220 */ /* 0x000fe20000410000 */
[-C--:B------:R-:W-:Y:S01]  /*e4d0*/  FFMA.FTZ R47, R49, R54.reuse, -R56 ;  /* 0x00000036312f7223 */ /* 0x080fe20000010838 */
[----:B------:R-:W-:Y:S01]  /*e4e0*/  FFMA.FTZ R48, R48, R54, R59 ;  /* 0x0000003630307223 */ /* 0x000fe2000001003b */
[-C--:B------:R-:W-:Y:S01]  /*e4f0*/  FFMA.FTZ R46, R46, R53.reuse, -R55 ;  /* 0x000000352e2e7223 */ /* 0x080fe20000010837 */
[----:B------:R-:W-:Y:S01]  /*e500*/  FFMA.FTZ R49, R52, R53, R57 ;  /* 0x0000003534317223 */ /* 0x000fe20000010039 */
[----:B------:R-:W-:Y:S01]  /*e510*/  HADD2.F32 R140, -RZ, R140.H1_H1 ;  /* 0x3000008cff8c7230 */ /* 0x000fe20000004100 */
[----:B------:R-:W-:Y:S01]  /*e520*/  F2FP.F16.E4M3.UNPACK_B R57, R141.H1 ;  /* 0x0000008dff39723e */ /* 0x000fe200030006ff */
[----:B------:R-:W-:Y:S01]  /*e530*/  HADD2.F32 R53, -RZ, R51.H1_H1 ;  /* 0x30000033ff357230 */ /* 0x000fe20000004100 */
[----:B------:R-:W-:Y:S01]  /*e540*/  F2FP.F16.E4M3.UNPACK_B R55, R43.H1 ;  /* 0x0000002bff37723e */ /* 0x000fe200030006ff */
[----:B------:R-:W-:Y:S01]  /*e550*/  HADD2.F32 R50, -RZ, R50.H1_H1 ;  /* 0x30000032ff327230 */ /* 0x000fe20000004100 */
[----:B------:R-:W-:Y:S01]  /*e560*/  F2FP.F16.E4M3.UNPACK_B R54, R42.H1 ;  /* 0x0000002aff36723e */ /* 0x000fe200030006ff */
[----:B------:R-:W-:-:S02]  /*e570*/  HADD2.F32 R142, -RZ, R142.H1_H1 ;  /* 0x3000008eff8e7230 */ /* 0x000fc40000004100 */
[CC--:B------:R-:W-:Y:S01]  /*e580*/  FMUL.FTZ R51, R53.reuse, R140.reuse ;  /* 0x0000008c35337220 */ /* 0x0c0fe20000410000 */
[----:B------:R-:W-:Y:S01]  /*e590*/  HADD2.F32 R59, -RZ, R57.H0_H0 ;  /* 0x20000039ff3b7230 */ /* 0x000fe20000004100 */
[----:B------:R-:W-:Y:S01]  /*e5a0*/  F2FP.F16.E4M3.UNPACK_B R58, R143.H1 ;  /* 0x0000008fff3a723e */ /* 0x000fe200030006ff */
[----:B------:R-:W-:Y:S02]  /*e5b0*/  HADD2.F32 R56, -RZ, R55.H0_H0 ;  /* 0x20000037ff387230 */ /* 0x000fe40000004100 */
[C---:B------:R-:W-:Y:S01]  /*e5c0*/  FMUL.FTZ R140, R50.reuse, R140 ;  /* 0x0000008c328c7220 */ /* 0x040fe20000410000 */
[--C-:B------:R-:W-:Y:S02]  /*e5d0*/  HADD2.F32 R52, -RZ, R54.reuse.H0_H0 ;  /* 0x20000036ff347230 */ /* 0x100fe40000004100 */
[-C--:B------:R-:W-:Y:S01]  /*e5e0*/  FFMA.FTZ R51, R50, R142.reuse, -R51 ;  /* 0x0000008e32337223 */ /* 0x080fe20000010833 */
[----:B------:R-:W-:Y:S02]  /*e5f0*/  HADD2.F32 R54, -RZ, R54.H1_H1 ;  /* 0x30000036ff367230 */ /* 0x000fe40000004100 */
[----:B------:R-:W-:Y:S01]  /*e600*/  FFMA.FTZ R50, R53, R142, R140 ;  /* 0x0000008e35327223 */ /* 0x000fe2000001008c */
[-C--:B------:R-:W-:Y:S01]  /*e610*/  FMUL.FTZ R61, R56, R59.reuse ;  /* 0x0000003b383d7220 */ /* 0x080fe20000410000 */
[----:B------:R-:W-:Y:S01]  /*e620*/  FMUL.FTZ R63, R52, R59 ;  /* 0x0000003b343f7220 */ /* 0x000fe20000410000 */
[----:B------:R-:W-:Y:S01]  /*e630*/  HADD2.F32 R53, -RZ, R58.H0_H0 ;  /* 0x2000003aff357230 */ /* 0x000fe20000004100 */
[----:B------:R-:W-:Y:S01]  /*e640*/  F2FP.F16.E4M3.UNPACK_B R141, R141 ;  /* 0x0000008dff8d723e */ /* 0x000fe200020006ff */
[----:B------:R-:W-:Y:S01]  /*e650*/  HADD2.F32 R59, -RZ, R57.H1_H1 ;  /* 0x30000039ff3b7230 */ /* 0x000fe20000004100 */
[----:B------:R-:W-:Y:S01]  /*e660*/  F2FP.F16.E4M3.UNPACK_B R143, R143 ;  /* 0x0000008fff8f723e */ /* 0x000fe200020006ff */
[----:B------:R-:W-:-:S02]  /*e670*/  HADD2.F32 R57, -RZ, R55.H1_H1 ;  /* 0x30000037ff397230 */ /* 0x000fc40000004100 */
[----:B------:R-:W-:Y:S01]  /*e680*/  FFMA.FTZ R52, R52, R53, -R61 ;  /* 0x0000003534347223 */ /* 0x000fe2000001083d */
[----:B------:R-:W-:Y:S01]  /*e690*/  HADD2.F32 R58, -RZ, R58.H1_H1 ;  /* 0x3000003aff3a7230 */ /* 0x000fe20000004100 */
[----:B------:R-:W-:Y:S01]  /*e6a0*/  F2FP.F16.E4M3.UNPACK_B R55, R43 ;  /* 0x0000002bff37723e */ /* 0x000fe200020006ff */
[----:B------:R-:W-:Y:S01]  /*e6b0*/  FFMA.FTZ R53, R56, R53, R63 ;  /* 0x0000003538357223 */ /* 0x000fe2000001003f */
[-C--:B------:R-:W-:Y:S01]  /*e6c0*/  FMUL.FTZ R61, R57, R59.reuse ;  /* 0x0000003b393d7220 */ /* 0x080fe20000410000 */
[----:B------:R-:W-:Y:S01]  /*e6d0*/  F2FP.F16.E4M3.UNPACK_B R42, R42 ;  /* 0x0000002aff2a723e */ /* 0x000fe200020006ff */
[C---:B------:R-:W-:Y:S01]  /*e6e0*/  FMUL.FTZ R60, R54.reuse, R59 ;  /* 0x0000003b363c7220 */ /* 0x040fe20000410000 */
[----:B------:R-:W-:Y:S02]  /*e6f0*/  HADD2.F32 R56, -RZ, R55.H0_H0 ;  /* 0x20000037ff387230 */ /* 0x000fe40000004100 */
[----:B------:R-:W-:Y:S01]  /*e700*/  FFMA.FTZ R43, R54, R58, -R61 ;  /* 0x0000003a362b7223 */ /* 0x000fe2000001083d */
[----:B------:R-:W-:-:S02]  /*e710*/  HADD2.F32 R61, -RZ, R141.H0_H0 ;  /* 0x2000008dff3d7230 */ /* 0x000fc40000004100 */
[----:B------:R-:W-:Y:S01]  /*e720*/  FFMA.FTZ R62, R57, R58, R60 ;  /* 0x0000003a393e7223 */ /* 0x000fe2000001003c */
[--C-:B------:R-:W-:Y:S01]  /*e730*/  HADD2.F32 R54, -RZ, R42.reuse.H0_H0 ;  /* 0x2000002aff367230 */ /* 0x100fe20000004100 */
[----:B------:R-:W-:Y:S01]  /*e740*/  F2FP.SATFINITE.E4M3.F32.PACK_AB_MERGE_C R38, R47, R38, RZ ;  /* 0x000000262f26723e */ /* 0x000fe200048070ff */
[----:B------:R-:W-:Y:S02]  /*e750*/  HADD2.F32 R59, -RZ, R143.H0_H0 ;  /* 0x2000008fff3b7230 */ /* 0x000fe40000004100 */
[-C--:B------:R-:W-:Y:S01]  /*e760*/  FMUL.FTZ R63, R56, R61.reuse ;  /* 0x0000003d383f7220 */ /* 0x080fe20000410000 */
[----:B------:R-:W-:Y:S02]  /*e770*/  HADD2.F32 R58, -RZ, R141.H1_H1 ;  /* 0x3000008dff3a7230 */ /* 0x000fe40000004100 */
[----:B------:R-:W-:Y:S01]  /*e780*/  FMUL.FTZ R61, R54, R61 ;  /* 0x0000003d363d7220 */ /* 0x000fe20000410000 */
[----:B------:R-:W-:Y:S01]  /*e790*/  HADD2.F32 R57, -RZ, R55.H1_H1 ;  /* 0x30000037ff397230 */ /* 0x000fe20000004100 */
[----:B------:R-:W-:Y:S01]  /*e7a0*/  F2FP.SATFINITE.E4M3.F32.PACK_AB_MERGE_C R47, R48, R45, RZ ;  /* 0x0000002d302f723e */ /* 0x000fe200048070ff */
[----:B------:R-:W-:-:S02]  /*e7b0*/  HADD2.F32 R55, -RZ, R42.H1_H1 ;  /* 0x3000002aff377230 */ /* 0x000fc40000004100 */
[-C--:B------:R-:W-:Y:S01]  /*e7c0*/  FFMA.FTZ R42, R54, R59.reuse, -R63 ;  /* 0x0000003b362a7223 */ /* 0x080fe2000001083f */
[----:B------:R-:W-:Y:S02]  /*e7d0*/  HADD2.F32 R54, -RZ, R143.H1_H1 ;  /* 0x3000008fff367230 */ /* 0x000fe40000004100 */
[-C--:B------:R-:W-:Y:S01]  /*e7e0*/  FMUL.FTZ R60, R57, R58.reuse ;  /* 0x0000003a393c7220 */ /* 0x080fe20000410000 */
[----:B------:R-:W-:Y:S01]  /*e7f0*/  FFMA.FTZ R61, R56, R59, R61 ;  /* 0x0000003b383d7223 */ /* 0x000fe2000001003d */
[----:B------:R-:W-:Y:S01]  /*e800*/  FMUL.FTZ R58, R55, R58 ;  /* 0x0000003a373a7220 */ /* 0x000fe20000410000 */
[----:B------:R-:W-:Y:S01]  /*e810*/  F2FP.SATFINITE.E4M3.F32.PACK_AB_MERGE_C R56, R43, R52, RZ ;  /* 0x000000342b38723e */ /* 0x000fe200048070ff */
[-C--:B------:R-:W-:Y:S01]  /*e820*/  FFMA.FTZ R55, R55, R54.reuse, -R60 ;  /* 0x0000003637377223 */ /* 0x080fe2000001083c */
[----:B------:R-:W-:Y:S01]  /*e830*/  F2FP.SATFINITE.E4M3.F32.PACK_AB_MERGE_C R43, R50, R49, R47 ;  /* 0x00000031322b723e */ /* 0x000fe2000480702f */
[----:B------:R-:W-:Y:S01]  /*e840*/  FFMA.FTZ R58, R57, R54, R58 ;  /* 0x00000036393a7223 */ /* 0x000fe2000001003a */
[----:B------:R-:W-:-:S02]  /*e850*/  F2FP.F16.E4M3.UNPACK_B R48, R37 ;  /* 0x00000025ff30723e */ /* 0x000fc400020006ff */
[----:B------:R-:W-:Y:S02]  /*e860*/  F2FP.F16.E4M3.UNPACK_B R54, R36 ;  /* 0x00000024ff36723e */ /* 0x000fe400020006ff */
[----:B------:R-:W-:Y:S01]  /*e870*/  F2FP.F16.E4M3.UNPACK_B R47, R13 ;  /* 0x0000000dff2f723e */ /* 0x000fe200020006ff */
[----:B------:R-:W-:Y:S01]  /*e880*/  HADD2.F32 R50, -RZ, R48.H0_H0 ;  /* 0x20000030ff327230 */ /* 0x000fe20000004100 */
[----:B------:R-:W-:Y:S01]  /*e890*/  F2FP.SATFINITE.E4M3.F32.PACK_AB_MERGE_C R45, R51, R46, R38 ;  /* 0x0000002e332d723e */ /* 0x000fe20004807026 */
[----:B------:R-:W-:Y:S01]  /*e8a0*/  HADD2.F32 R49, -RZ, R54.H0_H0 ;  /* 0x20000036ff317230 */ /* 0x000fe20000004100 */
[----:B------:R-:W-:Y:S01]  /*e8b0*/  F2FP.SATFINITE.E4M3.F32.PACK_AB_MERGE_C R53, R62, R53, RZ ;  /* 0x000000353e35723e */ /* 0x000fe200048070ff */
[----:B------:R-:W-:Y:S01]  /*e8c0*/  HADD2.F32 R46, -RZ, R47.H0_H0 ;  /* 0x2000002fff2e7230 */ /* 0x000fe20000004100 */
[----:B------:R-:W-:Y:S01]  /*e8d0*/  F2FP.F16.E4M3.UNPACK_B R52, R14 ;  /* 0x0000000eff34723e */ /* 0x000fe200020006ff */
[----:B------:R-:W-:Y:S01]  /*e8e0*/  HADD2.F32 R51, -RZ, R48.H1_H1 ;  /* 0x30000030ff337230 */ /* 0x000fe20000004100 */
[----:B------:R-:W-:Y:S01]  /*e8f0*/  F2FP.SATFINITE.E4M3.F32.PACK_AB_MERGE_C R42, R55, R42, R56 ;  /* 0x0000002a372a723e */ /* 0x000fe20004807038 */
[----:B------:R-:W-:Y:S01]  /*e900*/  FMUL.FTZ R55, R50, R49 ;  /* 0x0000003132377220 */ /* 0x000fe20000410000 */
[----:B------:R-:W-:Y:S01]  /*e910*/  F2FP.SATFINITE.E4M3.F32.PACK_AB_MERGE_C R38, R58, R61, R53 ;  /* 0x0000003d3a26723e */ /* 0x000fe20004807035 */
[----:B------:R-:W-:-:S02]  /*e920*/  HADD2.F32 R53, -RZ, R52.H0_H0 ;  /* 0x20000034ff357230 */ /* 0x000fc40000004100 */
[C---:B------:R-:W-:Y:S01]  /*e930*/  FMUL.FTZ R57, R46.reuse, R49 ;  /* 0x000000312e397220 */ /* 0x040fe20000410000 */
[----:B------:R-:W-:Y:S01]  /*e940*/  HADD2.F32 R54, -RZ, R54.H1_H1 ;  /* 0x30000036ff367230 */ /* 0x000fe20000004100 */
[----:B------:R-:W-:Y:S01]  /*e950*/  F2FP.F16.E4M3.UNPACK_B R48, R13.H1 ;  /* 0x0000000dff30723e */ /* 0x000fe200030006ff */
[----:B------:R-:W-:Y:S02]  /*e960*/  HADD2.F32 R49, -RZ, R47.H1_H1 ;  /* 0x3000002fff317230 */ /* 0x000fe40000004100 */
[-C--:B------:R-:W-:Y:S01]  /*e970*/  FFMA.FTZ R46, R46, R53.reuse, -R55 ;  /* 0x000000352e2e7223 */ /* 0x080fe20000010837 */
[----:B------:R-:W-:Y:S01]  /*e980*/  FFMA.FTZ R47, R50, R53, R57 ;  /* 0x00000035322f7223 */ /* 0x000fe20000010039 */
[----:B------:R-:W-:Y:S02]  /*e990*/  HADD2.F32 R52, -RZ, R52.H1_H1 ;  /* 0x30000034ff347230 */ /* 0x000fe40000004100 */
[-C--:B------:R-:W-:Y:S01]  /*e9a0*/  FMUL.FTZ R56, R51, R54.reuse ;  /* 0x0000003633387220 */ /* 0x080fe20000410000 */
[C---:B------:R-:W-:Y:S01]  /*e9b0*/  FMUL.FTZ R54, R49.reuse, R54 ;  /* 0x0000003631367220 */ /* 0x040fe20000410000 */
[----:B------:R-:W-:Y:S01]  /*e9c0*/  F2FP.F16.E4M3.UNPACK_B R50, R37.H1 ;  /* 0x00000025ff32723e */ /* 0x000fe200030006ff */
[----:B------:R-:W-:Y:S01]  /*e9d0*/  HADD2.F32 R37, -RZ, R48.H0_H0 ;  /* 0x20000030ff257230 */ /* 0x000fe20000004100 */
[----:B------:R-:W-:Y:S01]  /*e9e0*/  F2FP.F16.E4M3.UNPACK_B R53, R36.H1 ;  /* 0x00000024ff35723e */ /* 0x000fe200030006ff */
[-C--:B------:R-:W-:Y:S01]  /*e9f0*/  FFMA.FTZ R13, R49, R52.reuse, -R56 ;  /* 0x00000034310d7223 */ /* 0x080fe20000010838 */
[----:B------:R-:W-:Y:S01]  /*ea00*/  FFMA.FTZ R36, R51, R52, R54 ;  /* 0x0000003433247223 */ /* 0x000fe20000010036 */
[----:B------:R-:W-:Y:S01]  /*ea10*/  F2FP.F16.E4M3.UNPACK_B R14, R14.H1 ;  /* 0x0000000eff0e723e */ /* 0x000fe200030006ff */
[--C-:B------:R-:W-:Y:S01]  /*ea20*/  HADD2.F32 R49, -RZ, R50.reuse.H0_H0 ;  /* 0x20000032ff317230 */ /* 0x100fe20000004100 */
[-C--:B------:R-:W-:Y:S01]  /*ea30*/  F2FP.F16.E4M3.UNPACK_B R59, R12.reuse ;  /* 0x0000000cff3b723e */ /* 0x080fe200020006ff */
[----:B------:R-:W-:Y:S01]  /*ea40*/  HADD2.F32 R52, -RZ, R53.H0_H0 ;  /* 0x20000035ff347230 */ /* 0x000fe20000004100 */
[----:B------:R-:W-:Y:S01]  /*ea50*/  F2FP.F16.E4M3.UNPACK_B R57, R11.H1 ;  /* 0x0000000bff39723e */ /* 0x000fe200030006ff */
[----:B------:R-:W-:Y:S01]  /*ea60*/  HADD2.F32 R51, -RZ, R50.H1_H1 ;  /* 0x30000032ff337230 */ /* 0x000fe20000004100 */
[----:B------:R-:W-:Y:S01]  /*ea70*/  F2FP.F16.E4M3.UNPACK_B R60, R12.H1 ;  /* 0x0000000cff3c723e */ /* 0x000fe200030006ff */
[----:B------:R-:W-:-:S02]  /*ea80*/  HADD2.F32 R50, -RZ, R14.H0_H0 ;  /* 0x2000000eff327230 */ /* 0x000fc40000004100 */
[-C--:B------:R-:W-:Y:S01]  /*ea90*/  FMUL.FTZ R56, R49, R52.reuse ;  /* 0x0000003431387220 */ /* 0x080fe20000410000 */
[----:B------:R-:W-:Y:S02]  /*eaa0*/  HADD2.F32 R54, -RZ, R53.H1_H1 ;  /* 0x30000035ff367230 */ /* 0x000fe40000004100 */
[C---:B------:R-:W-:Y:S01]  /*eab0*/  FMUL.FTZ R52, R37.reuse, R52 ;  /* 0x0000003425347220 */ /* 0x040fe20000410000 */
[----:B------:R-:W-:Y:S02]  /*eac0*/  HADD2.F32 R48, -RZ, R48.H1_H1 ;  /* 0x30000030ff307230 */ /* 0x000fe40000004100 */
[----:B------:R-:W-:Y:S02]  /*ead0*/  HADD2.F32 R53, -RZ, R14.H1_H1 ;  /* 0x3000000eff357230 */ /* 0x000fe40000004100 */
[----:B------:R-:W-:Y:S01]  /*eae0*/  FFMA.FTZ R14, R37, R50, -R56 ;  /* 0x00000032250e7223 */ /* 0x000fe20000010838 */
[----:B------:R-:W-:Y:S01]  /*eaf0*/  FMUL.FTZ R55, R51, R54 ;  /* 0x0000003633377220 */ /* 0x000fe20000410000 */
[----:B------:R-:W-:Y:S01]  /*eb00*/  FFMA.FTZ R37, R49, R50, R52 ;  /* 0x0000003231257223 */ /* 0x000fe20000010034 */
[C---:B------:R-:W-:Y:S01]  /*eb10*/  FMUL.FTZ R54, R48.reuse, R54 ;  /* 0x0000003630367220 */ /* 0x040fe20000410000 */
[----:B------:R-:W-:Y:S01]  /*eb20*/  F2FP.F16.E4M3.UNPACK_B R52, R39 ;  /* 0x00000027ff34723e */ /* 0x000fe200020006ff */
[----:B------:R-:W-:Y:S01]  /*eb30*/  FFMA.FTZ R49, R48, R53, -R55 ;  /* 0x0000003530317223 */ /* 0x000fe20000010837 */
[----:B------:R-:W-:Y:S01]  /*eb40*/  F2FP.F16.E4M3.UNPACK_B R50, R15 ;  /* 0x0000000fff32723e */ /* 0x000fe200020006ff */
[----:B------:R-:W-:Y:S01]  /*eb50*/  FFMA.FTZ R48, R51, R53, R54 ;  /* 0x0000003533307223 */ /* 0x000fe20000010036 */
[----:B------:R-:W-:Y:S01]  /*eb60*/  F2FP.F16.E4M3.UNPACK_B R56, R11 ;  /* 0x0000000bff38723e */ /* 0x000fe200020006ff */
[----:B------:R-:W-:Y:S01]  /*eb70*/  HADD2.F32 R54, -RZ, R52.H0_H0 ;  /* 0x20000034ff367230 */ /* 0x000fe20000004100 */
[----:B------:R-:W-:Y:S01]  /*eb80*/  F2FP.F16.E4M3.UNPACK_B R53, R39.H1 ;  /* 0x00000027ff35723e */ /* 0x000fe200030006ff */
[----:B------:R-:W-:Y:S01]  /*eb90*/  HADD2.F32 R11, -RZ, R59.H0_H0 ;  /* 0x2000003bff0b7230 */ /* 0x000fe20000004100 */
[----:B------:R-:W-:Y:S01]  /*eba0*/  F2FP.F16.E4M3.UNPACK_B R15, R15.H1 ;  /* 0x0000000fff0f723e */ /* 0x000fe200030006ff */
[----:B------:R-:W-:Y:S01]  /*ebb0*/  HADD2.F32 R39, -RZ, R50.H0_H0 ;  /* 0x20000032ff277230 */ /* 0x000fe20000004100 */
[----:B------:R-:W-:Y:S01]  /*ebc0*/  F2FP.SATFINITE.E4M3.F32.PACK_AB_MERGE_C R14, R49, R14, RZ ;  /* 0x0000000e310e723e */ /* 0x000fe200048070ff */
[----:B------:R-:W-:-:S02]  /*ebd0*/  HADD2.F32 R12, -RZ, R56.H0_H0 ;  /* 0x20000038ff0c7230 */ /* 0x000fc40000004100 */
[CC--:B------:R-:W-:Y:S01]  /*ebe0*/  FMUL.FTZ R64, R54.reuse, R11.reuse ;  /* 0x0000000b36407220 */ /* 0x0c0fe20000410000 */
[----:B------:R-:W-:Y:S02]  /*ebf0*/  HADD2.F32 R55, -RZ, R53.H0_H0 ;  /* 0x20000035ff377230 */ /* 0x000fe40000004100 */
[C---:B------:R-:W-:Y:S01]  /*ec00*/  FMUL.FTZ R61, R39.reuse, R11 ;  /* 0x0000000b273d7220 */ /* 0x040fe20000410000 */
[----:B------:R-:W-:Y:S02]  /*ec10*/  HADD2.F32 R62, -RZ, R60.H0_H0 ;  /* 0x2000003cff3e7230 */ /* 0x000fe40000004100 */
[-C--:B------:R-:W-:Y:S01]  /*ec20*/  FFMA.FTZ R11, R39, R12.reuse, -R64 ;  /* 0x0000000c270b7223 */ /* 0x080fe20000010840 */
[----:B------:R-:W-:Y:S02]  /*ec30*/  HADD2.F32 R51, -RZ, R15.H0_H0 ;  /* 0x2000000fff337230 */ /* 0x000fe40000004100 */
[----:B------:R-:W-:Y:S01]  /*ec40*/  FFMA.FTZ R12, R54, R12, R61 ;  /* 0x0000000c360c7223 */ /* 0x000fe2000001003d */
[----:B------:R-:W-:-:S02]  /*ec50*/  HADD2.F32 R53, -RZ, R53.H1_H1 ;  /* 0x30000035ff357230 */ /* 0x000fc40000004100 */
[-C--:B------:R-:W-:Y:S01]  /*ec60*/  FMUL.FTZ R66, R55, R62.reuse ;  /* 0x0000003e37427220 */ /* 0x080fe20000410000 */
[----:B------:R-:W-:Y:S02]  /*ec70*/  HADD2.F32 R60, -RZ, R60.H1_H1 ;  /* 0x3000003cff3c7230 */ /* 0x000fe40000004100 */
[----:B------:R-:W-:Y:S01]  /*ec80*/  FMUL.FTZ R62, R51, R62 ;  /* 0x0000003e333e7220 */ /* 0x000fe20000410000 */
[----:B------:R-:W-:Y:S01]  /*ec90*/  HADD2.F32 R15, -RZ, R15.H1_H1 ;  /* 0x3000000fff0f7230 */ /* 0x000fe20000004100 */
[----:B------:R-:W-:Y:S01]  /*eca0*/  F2FP.SATFINITE.E4M3.F32.PACK_AB_MERGE_C R37, R48, R37, RZ ;  /* 0x000000253025723e */ /* 0x000fe200048070ff */
[----:B------:R-:W-:Y:S01]  /*ecb0*/  HADD2.F32 R58, -RZ, R57.H0_H0 ;  /* 0x20000039ff3a7230 */ /* 0x000fe20000004100 */
[----:B------:R-:W-:Y:S01]  /*ecc0*/  F2FP.SATFINITE.E4M3.F32.PACK_AB_MERGE_C R13, R13, R46, R14 ;  /* 0x0000002e0d0d723e */ /* 0x000fe2000480700e */
[----:B------:R-:W-:Y:S01]  /*ecd0*/  HADD2.F32 R52, -RZ, R52.H1_H1 ;  /* 0x30000034ff347230 */ /* 0x000fe20000004100 */
[----:B------:R-:W-:Y:S01]  /*ece0*/  F2FP.SATFINITE.E4M3.F32.PACK_AB_MERGE_C R37, R36, R47, R37 ;  /* 0x0000002f2425723e */ /* 0x000fe20004807025 */
[----:B------:R-:W-:-:S02]  /*ecf0*/  HADD2.F32 R59, -RZ, R59.H1_H1 ;  /* 0x3000003bff3b7230 */ /* 0x000fc40000004100 */
[----:B------:R-:W-:Y:S01]  /*ed00*/  FFMA.FTZ R66, R51, R58, -R66 ;  /* 0x0000003a33427223 */ /* 0x000fe20000010842 */
[----:B------:R-:W-:Y:S02]  /*ed10*/  HADD2.F32 R39, -RZ, R56.H1_H1 ;  /* 0x30000038ff277230 */ /* 0x000fe40000004100 */
[-C--:B------:R-:W-:Y:S01]  /*ed20*/  FMUL.FTZ R56, R53, R60.reuse ;  /* 0x0000003c35387220 */ /* 0x080fe20000410000 */
[----:B------:R-:W-:Y:S02]  /*ed30*/  HADD2.F32 R50, -RZ, R50.H1_H1 ;  /* 0x30000032ff327230 */ /* 0x000fe40000004100 */
[----:B------:R-:W-:Y:S01]  /*ed40*/  FMUL.FTZ R60, R15, R60 ;  /* 0x0000003c0f3c7220 */ /* 0x000fe20000410000 */
[----:B------:R-:W-:Y:S02]  /*ed50*/  HADD2.F32 R54, -RZ, R57.H1_H1 ;  /* 0x30000039ff367230 */ /* 0x000fe40000004100 */
[-C--:B------:R-:W-:Y:S01]  /*ed60*/  FMUL.FTZ R51, R52, R59.reuse ;  /* 0x0000003b34337220 */ /* 0x080fe20000410000 */
[----:B------:R-:W-:Y:S01]  /*ed70*/  FFMA.FTZ R62, R55, R58, R62 ;  /* 0x0000003a373e7223 */ /* 0x000fe2000001003e */
[----:B------:R-:W-:Y:S01]  /*ed80*/  FMUL.FTZ R59, R50, R59 ;  /* 0x0000003b323b7220 */ /* 0x000fe20000410000 */
[----:B------:R-:W-:-:S02]  /*ed90*/  IMAD.MOV.U32 R36, RZ, RZ, R43 ;  /* 0x000000ffff247224 */ /* 0x000fc400078e002b */
[-C--:B------:R-:W-:Y:S01]  /*eda0*/  FFMA.FTZ R53, R53, R54.reuse, R60 ;  /* 0x0000003635357223 */ /* 0x080fe2000001003c */
[----:B------:R-:W-:Y:S01]  /*edb0*/  FFMA.FTZ R15, R15, R54, -R56 ;  /* 0x000000360f0f7223 */ /* 0x000fe20000010838 */
[-C--:B------:R-:W-:Y:S01]  /*edc0*/  FFMA.FTZ R59, R52, R39.reuse, R59 ;  /* 0x00000027343b7223 */ /* 0x080fe2000001003b */
[----:B------:R-:W-:Y:S01]  /*edd0*/  FFMA.FTZ R50, R50, R39, -R51 ;  /* 0x0000002732327223 */ /* 0x000fe20000010833 */
[----:B------:R-:W-:Y:S01]  /*ede0*/  IMAD.MOV.U32 R14, RZ, RZ, R42 ;  /* 0x000000ffff0e7224 */ /* 0x000fe200078e002a */
[----:B------:R-:W-:Y:S02]  /*edf0*/  F2FP.SATFINITE.E4M3.F32.PACK_AB_MERGE_C R53, R53, R62, RZ ;  /* 0x0000003e3535723e */ /* 0x000fe400048070ff */
[----:B------:R-:W-:Y:S02]  /*ee00*/  F2FP.SATFINITE.E4M3.F32.PACK_AB_MERGE_C R15, R15, R66, RZ ;  /* 0x000000420f0f723e */ /* 0x000fe400048070ff */
[----:B------:R-:W-:Y:S01]  /*ee10*/  F2FP.SATFINITE.E4M3.F32.PACK_AB_MERGE_C R39, R59, R12, R53 ;  /* 0x0000000c3b27723e */ /* 0x000fe20004807035 */
[----:B------:R-:W-:Y:S01]  /*ee20*/  IMAD.MOV.U32 R12, RZ, RZ, R45 ;  /* 0x000000ffff0c7224 */ /* 0x000fe200078e002d */
[----:B------:R-:W-:-:S07]  /*ee30*/  F2FP.SATFINITE.E4M3.F32.PACK_AB_MERGE_C R15, R50, R11, R15 ;  /* 0x0000000b320f723e */ /* 0x000fce000480700f */
.L_x_521:
[----:B------:R-:W-:Y:S05]  /*ee40*/  BSYNC B2 ;  /* 0x0000000000027941 */ /* 0x000fea0003800000 */
.L_x_520:
[----:B------:R-:W-:Y:S01]  /*ee50*/  ISETP.GE.AND P3, PT, R44, R133, PT ;  /* 0x000000852c00720c */ /* 0x000fe20003f66270 */
[----:B--2---:R2:W-:-:S12]  /*ee60*/  ST.E.128 desc[UR50][R40.64], R12 ;  /* 0x0000000c28007985 */ /* 0x0045d8000c101d32 */
[----:B------:R-:W-:-:S04]  /*ee70*/  @!P3 IADD3 R42, P4, R44, R120, RZ ;  /* 0x000000782c2ab210 */ /* 0x000fc80007f9e0ff */
[----:B------:R-:W-:-:S05]  /*ee80*/  @!P3 LEA.HI.X.SX32 R43, R44, R119, 0x1, P4 ;  /* 0x000000772c2bb211 */ /* 0x000fca00020f0eff */
[----:B---3--:R2:W-:Y:S04]  /*ee90*/  @!P3 ST.E.128 desc[UR50][R42.64], R36 ;  /* 0x000000242a00b985 */ /* 0x0085e8000c101d32 */
.L_x_519:
[----:B------:R-:W-:Y:S05]  /*eea0*/  BSYNC B1 ;  /* 0x0000000000017941 */ /* 0x000fea0003800000 */
.L_x_518:
[----:B------:R-:W-:-:S13]  /*eeb0*/  ISETP.NE.AND P3, PT, R30, RZ, PT ;  /* 0x000000ff1e00720c */ /* 0x000fda0003f65270 */
[----:B------:R-:W-:Y:S05]  /*eec0*/  @!P3 BRA `(.L_x_470) ;  /* 0x0000001400bcb947 */ /* 0x000fea0003800000 */
[----:B0---4-:R-:W4:Y:S04]  /*eed0*/  LDL R11, [R1+0x8] ;  /* 0x00000800010b7983 */ /* 0x011f280000100800 */
[----:B--2---:R-:W2:Y:S04]  /*eee0*/  LDL R13, [R1+0x38] ;  /* 0x00003800010d7983 */ /* 0x004ea80000100800 */
[----:B------:R-:W5:Y:S01]  /*eef0*/  LDL R12, [R1+0x3c] ;  /* 0x00003c00010c7983 */ /* 0x000f620000100800 */
[----:B------:R-:W-:-:S05]  /*ef00*/  IADD3 R40, P3, R26, R120, RZ ;  /* 0x000000781a287210 */ /* 0x000fca0007f7e0ff */
[----:B------:R-:W-:Y:S01]  /*ef10*/  IMAD.X R41, R119, 0x1, R27, P3 ;  /* 0x0000000177297824 */ /* 0x000fe200018e061b */
[----:B------:R-:W-:Y:S01]  /*ef20*/  ISETP.GE.AND P3, PT, R222, R113, PT ;  /* 0x00000071de00720c */ /* 0x000fe20003f66270 */
[----:B------:R-:W-:Y:S01]  /*ef30*/  BSSY B1, `(.L_x_522) ;  /* 0x00000ea000017945 */ /* 0x000fe20003800000 */
[----:B----4-:R-:W-:-:S04]  /*ef40*/  LOP3.LUT P4, RZ, R11, 0x1, RZ, 0xc0, !PT ;  /* 0x000000010bff7812 */ /* 0x010fc8000788c0ff */
[----:B------:R-:W-:Y:S02]  /*ef50*/  SEL R139, R114, R139, !P4 ;  /* 0x0000008b728b7207 */ /* 0x000fe40006000000 */
[----:B--2---:R-:W-:Y:S01]  /*ef60*/  MOV R14, R13 ;  /* 0x0000000d000e7202 */ /* 0x004fe20000000f00 */
[----:B-----5:R-:W-:Y:S01]  /*ef70*/  IMAD.MOV.U32 R13, RZ, RZ, R12 ;  /* 0x000000ffff0d7224 */ /* 0x020fe200078e000c */
        /* <DEDUP_REMOVED lines=12> */
[----:B------:R-:W-:-:S03]  /*f040*/  IMAD R13, R19, 0x7800, R12 ;  /* 0x00007800130d7824 */ /* 0x000fc600078e020c */
[C---:B------:R-:W-:Y:S01]  /*f050*/  IADD3 R11, R18.reuse, R11, RZ ;  /* 0x0000000b120b7210 */ /* 0x040fe20007ffe0ff */
[----:B------:R-:W-:-:S04]  /*f060*/  IMAD.IADD R36, R18, 0x1, R13 ;  /* 0x0000000112247824 */ /* 0x000fc800078e020d */
[----:B------:R0:W2:Y:S04]  /*f070*/  LDS.128 R12, [R11+0x24200] ;  /* 0x024200000b0c7984 */ /* 0x0000a80000000c00 */
[----:B------:R-:W4:Y:S01]  /*f080*/  LDS.128 R36, [R36+0x24200] ;  /* 0x0242000024247984 */ /* 0x000f220000000c00 */
[----:B------:R-:W-:Y:S05]  /*f090*/  @P3 BRA `(.L_x_523) ;  /* 0x0000000c004c3947 */ /* 0x000fea0003800000 */
[----:B------:R-:W-:Y:S01]  /*f0a0*/  SHF.R.U32.HI R43, RZ, 0x8, R81 ;  /* 0x00000008ff2b7819 */ /* 0x000fe20000011651 */
[----:B--2---:R-:W-:Y:S01]  /*f0b0*/  IMAD.MOV.U32 R46, RZ, RZ, R12 ;  /* 0x000000ffff2e7224 */ /* 0x004fe200078e000c */
[----:B------:R-:W-:Y:S01]  /*f0c0*/  SHF.R.U32.HI R49, RZ, 0x8, R69 ;  /* 0x00000008ff317819 */ /* 0x000fe20000011645 */
[----:B----4-:R-:W-:Y:S01]  /*f0d0*/  IMAD.MOV.U32 R47, RZ, RZ, R36 ;  /* 0x000000ffff2f7224 */ /* 0x010fe200078e0024 */
[----:B------:R-:W-:Y:S01]  /*f0e0*/  SHF.R.U32.HI R51, RZ, 0x8, R71 ;  /* 0x00000008ff337819 */ /* 0x000fe20000011647 */
[----:B------:R-:W-:Y:S01]  /*f0f0*/  IMAD.SHL.U32 R12, R43, 0x100, RZ ;  /* 0x000001002b0c7824 */ /* 0x000fe200078e00ff */
[----:B0-----:R-:W-:Y:S01]  /*f100*/  LOP3.LUT R11, R81, 0xff0000ff, RZ, 0xc0, !PT ;  /* 0xff0000ff510b7812 */ /* 0x001fe200078ec0ff */
[----:B------:R-:W-:Y:S01]  /*f110*/  IMAD.SHL.U32 R49, R49, 0x100, RZ ;  /* 0x0000010031317824 */ /* 0x000fe200078e00ff */
[----:B------:R-:W-:Y:S01]  /*f120*/  SHF.R.U32.HI R56, RZ, 0x10, R81 ;  /* 0x00000010ff387819 */ /* 0x000fe20000011651 */
[----:B------:R-:W-:Y:S01]  /*f130*/  IMAD.SHL.U32 R51, R51, 0x100, RZ ;  /* 0x0000010033337824 */ /* 0x000fe200078e00ff */
[----:B------:R-:W-:Y:S01]  /*f140*/  SHF.R.U32.HI R54, RZ, 0x8, R83 ;  /* 0x00000008ff367819 */ /* 0x000fe20000011653 */
[----:B------:R-:W-:Y:S01]  /*f150*/  IMAD.MOV.U32 R44, RZ, RZ, R38 ;  /* 0x000000ffff2c7224 */ /* 0x000fe200078e0026 */
[----:B------:R-:W-:-:S02]  /*f160*/  MOV R43, R14 ;  /* 0x0000000e002b7202 */ /* 0x000fc40000000f00 */
[----:B------:R-:W-:Y:S02]  /*f170*/  SHF.R.U32.HI R52, RZ, 0x10, R83 ;  /* 0x00000010ff347819 */ /* 0x000fe40000011653 */
[----:B------:R-:W-:Y:S01]  /*f180*/  LOP3.LUT R11, R11, 0xff00, R12, 0xf8, !PT ;  /* 0x0000ff000b0b7812 */ /* 0x000fe200078ef80c */
[----:B------:R-:W-:Y:S01]  /*f190*/  IMAD.SHL.U32 R12, R54, 0x100, RZ ;  /* 0x00000100360c7824 */ /* 0x000fe200078e00ff */
[----:B------:R-:W-:Y:S02]  /*f1a0*/  SHF.L.U32 R14, R56, 0x10, RZ ;  /* 0x00000010380e7819 */ /* 0x000fe400000006ff */
[----:B------:R-:W-:Y:S02]  /*f1b0*/  LOP3.LUT R48, R69, 0xff0000ff, RZ, 0xc0, !PT ;  /* 0xff0000ff45307812 */ /* 0x000fe400078ec0ff */
[----:B------:R-:W-:Y:S02]  /*f1c0*/  LOP3.LUT R50, R71, 0xff0000ff, RZ, 0xc0, !PT ;  /* 0xff0000ff47327812 */ /* 0x000fe400078ec0ff */
[----:B------:R-:W-:-:S02]  /*f1d0*/  LOP3.LUT R45, R83, 0xff0000ff, RZ, 0xc0, !PT ;  /* 0xff0000ff532d7812 */ /* 0x000fc400078ec0ff */
[----:B------:R-:W-:Y:S01]  /*f1e0*/  LOP3.LUT R14, R11, 0xff0000, R14, 0xf8, !PT ;  /* 0x00ff00000b0e7812 */ /* 0x000fe200078ef80e */
[----:B------:R-:W-:Y:S01]  /*f1f0*/  IMAD.U32 R11, R52, 0x10000, RZ ;  /* 0x00010000340b7824 */ /* 0x000fe200078e00ff */
[----:B------:R-:W-:Y:S02]  /*f200*/  LOP3.LUT R36, R48, 0xff00, R49, 0xf8, !PT ;  /* 0x0000ff0030247812 */ /* 0x000fe400078ef831 */
[----:B------:R-:W-:Y:S02]  /*f210*/  LOP3.LUT R54, R50, 0xff00, R51, 0xf8, !PT ;  /* 0x0000ff0032367812 */ /* 0x000fe400078ef833 */
[----:B------:R-:W-:Y:S02]  /*f220*/  LOP3.LUT R12, R45, 0xff00, R12, 0xf8, !PT ;  /* 0x0000ff002d0c7812 */ /* 0x000fe400078ef80c */
[----:B------:R-:W-:Y:S02]  /*f230*/  F2FP.F16.E4M3.UNPACK_B R52, R137.H1 ;  /* 0x00000089ff34723e */ /* 0x000fe400030006ff */
[----:B------:R-:W-:-:S02]  /*f240*/  F2FP.F16.E4M3.UNPACK_B R50, R47.H1 ;  /* 0x0000002fff32723e */ /* 0x000fc400030006ff */
[----:B------:R-:W-:Y:S02]  /*f250*/  F2FP.F16.E4M3.UNPACK_B R48, R46.H1 ;  /* 0x0000002eff30723e */ /* 0x000fe400030006ff */
[----:B------:R-:W-:Y:S01]  /*f260*/  SHF.R.U32.HI R55, RZ, 0x10, R71 ;  /* 0x00000010ff377819 */ /* 0x000fe20000011647 */
[----:B------:R-:W-:Y:S01]  /*f270*/  HADD2.F32 R45, -RZ, R50.H0_H0 ;  /* 0x20000032ff2d7230 */ /* 0x000fe20000004100 */
[----:B------:R-:W-:Y:S01]  /*f280*/  SHF.R.U32.HI R53, RZ, 0x10, R69 ;  /* 0x00000010ff357819 */ /* 0x000fe20000011645 */
[----:B------:R-:W-:Y:S01]  /*f290*/  HADD2.F32 R38, -RZ, R48.H0_H0 ;  /* 0x20000030ff267230 */ /* 0x000fe20000004100 */
[----:B------:R-:W-:Y:S01]  /*f2a0*/  LOP3.LUT R12, R12, 0xff0000, R11, 0xf8, !PT ;  /* 0x00ff00000c0c7812 */ /* 0x000fe200078ef80b */
[----:B------:R-:W-:Y:S01]  /*f2b0*/  HADD2.F32 R11, -RZ, R52.H0_H0 ;  /* 0x20000034ff0b7230 */ /* 0x000fe20000004100 */
[----:B------:R-:W-:Y:S01]  /*f2c0*/  F2FP.F16.E4M3.UNPACK_B R49, R135.H1 ;  /* 0x00000087ff31723e */ /* 0x000fe200030006ff */
[----:B------:R-:W-:Y:S01]  /*f2d0*/  IMAD.U32 R55, R55, 0x10000, RZ ;  /* 0x0001000037377824 */ /* 0x000fe200078e00ff */
[----:B------:R-:W-:Y:S01]  /*f2e0*/  F2FP.F16.E4M3.UNPACK_B R137, R137 ;  /* 0x00000089ff89723e */ /* 0x000fe200020006ff */
[----:B------:R-:W-:-:S02]  /*f2f0*/  IMAD.U32 R53, R53, 0x10000, RZ ;  /* 0x0001000035357824 */ /* 0x000fc400078e00ff */
[CC--:B------:R-:W-:Y:S01]  /*f300*/  FMUL.FTZ R57, R45.reuse, R11.reuse ;  /* 0x0000000b2d397220 */ /* 0x0c0fe20000410000 */
[--C-:B------:R-:W-:Y:S02]  /*f310*/  HADD2.F32 R51, -RZ, R49.reuse.H0_H0 ;  /* 0x20000031ff337230 */ /* 0x100fe40000004100 */
[----:B------:R-:W-:Y:S01]  /*f320*/  FMUL.FTZ R56, R38, R11 ;  /* 0x0000000b26387220 */ /* 0x000fe20000410000 */
[----:B------:R-:W-:Y:S01]  /*f330*/  LOP3.LUT R11, R54, 0xff0000, R55, 0xf8, !PT ;  /* 0x00ff0000360b7812 */ /* 0x000fe200078ef837 */
[----:B------:R-:W-:Y:S01]  /*f340*/  HADD2.F32 R54, -RZ, R49.H1_H1 ;  /* 0x30000031ff367230 */ /* 0x000fe20000004100 */
[----:B------:R-:W-:Y:S01]  /*f350*/  LOP3.LUT R36, R36, 0xff0000, R53, 0xf8, !PT ;  /* 0x00ff000024247812 */ /* 0x000fe200078ef835 */
[-C--:B------:R-:W-:Y:S01]  /*f360*/  FFMA.FTZ R38, R38, R51.reuse, -R57 ;  /* 0x0000003326267223 */ /* 0x080fe20000010839 */
[----:B------:R-:W-:Y:S01]  /*f370*/  FFMA.FTZ R45, R45, R51, R56 ;  /* 0x000000332d2d7223 */ /* 0x000fe20000010038 */
[----:B------:R-:W-:Y:S01]  /*f380*/  HADD2.F32 R52, -RZ, R52.H1_H1 ;  /* 0x30000034ff347230 */ /* 0x000fe20000004100 */
[----:B------:R-:W-:Y:S01]  /*f390*/  F2FP.F16.E4M3.UNPACK_B R51, R47 ;  /* 0x0000002fff33723e */ /* 0x000fe200020006ff */
[----:B------:R-:W-:Y:S01]  /*f3a0*/  HADD2.F32 R49, -RZ, R48.H1_H1 ;  /* 0x30000030ff317230 */ /* 0x000fe20000004100 */
[----:B------:R-:W-:Y:S01]  /*f3b0*/  F2FP.F16.E4M3.UNPACK_B R135, R135 ;  /* 0x00000087ff87723e */ /* 0x000fe200020006ff */
[----:B------:R-:W-:Y:S01]  /*f3c0*/  HADD2.F32 R53, -RZ, R50.H1_H1 ;  /* 0x30000032ff357230 */ /* 0x000fe20000004100 */
[----:B------:R-:W-:Y:S01]  /*f3d0*/  F2FP.F16.E4M3.UNPACK_B R50, R46 ;  /* 0x0000002eff32723e */ /* 0x000fe200020006ff */
[----:B------:R-:W-:-:S02]  /*f3e0*/  HADD2.F32 R55, -RZ, R137.H0_H0 ;  /* 0x20000089ff377230 */ /* 0x000fc40000004100 */
[-C--:B------:R-:W-:Y:S01]  /*f3f0*/  FMUL.FTZ R56, R49, R52.reuse ;  /* 0x0000003431387220 */ /* 0x080fe20000410000 */
[----:B------:R-:W-:Y:S02]  /*f400*/  HADD2.F32 R137, -RZ, R137.H1_H1 ;  /* 0x30000089ff897230 */ /* 0x000fe40000004100 */
[----:B------:R-:W-:Y:S01]  /*f410*/  FMUL.FTZ R46, R53, R52 ;  /* 0x00000034352e7220 */ /* 0x000fe20000410000 */
[----:B------:R-:W-:Y:S02]  /*f420*/  HADD2.F32 R52, -RZ, R51.H0_H0 ;  /* 0x20000033ff347230 */ /* 0x000fe40000004100 */
[----:B------:R-:W-:Y:S02]  /*f430*/  HADD2.F32 R48, -RZ, R50.H0_H0 ;  /* 0x20000032ff307230 */ /* 0x000fe40000004100 */
[-C--:B------:R-:W-:Y:S01]  /*f440*/  FFMA.FTZ R47, R49, R54.reuse, -R46 ;  /* 0x00000036312f7223 */ /* 0x080fe2000001082e */
[----:B------:R-:W-:Y:S02]  /*f450*/  HADD2.F32 R49, -RZ, R135.H0_H0 ;  /* 0x20000087ff317230 */ /* 0x000fe40000004100 */
[-C--:B------:R-:W-:Y:S01]  /*f460*/  FMUL.FTZ R57, R52, R55.reuse ;  /* 0x0000003734397220 */ /* 0x080fe20000410000 */
[----:B------:R-:W-:Y:S01]  /*f470*/  FFMA.FTZ R46, R53, R54, R56 ;  /* 0x00000036352e7223 */ /* 0x000fe20000010038 */
[----:B------:R-:W-:Y:S01]  /*f480*/  FMUL.FTZ R55, R48, R55 ;  /* 0x0000003730377220 */ /* 0x000fe20000410000 */
[----:B------:R-:W-:-:S02]  /*f490*/  HADD2.F32 R53, -RZ, R51.H1_H1 ;  /* 0x30000033ff357230 */ /* 0x000fc40000004100 */
[-C--:B------:R-:W-:Y:S01]  /*f4a0*/  FFMA.FTZ R48, R48, R49.reuse, -R57 ;  /* 0x0000003130307223 */ /* 0x080fe20000010839 */
[----:B------:R-:W-:Y:S01]  /*f4b0*/  HADD2.F32 R50, -RZ, R50.H1_H1 ;  /* 0x30000032ff327230 */ /* 0x000fe20000004100 */
[----:B------:R-:W-:Y:S01]  /*f4c0*/  F2FP.F16.E4M3.UNPACK_B R57, R136.H1 ;  /* 0x00000088ff39723e */ /* 0x000fe200030006ff */
[----:B------:R-:W-:Y:S01]  /*f4d0*/  HADD2.F32 R135, -RZ, R135.H1_H1 ;  /* 0x30000087ff877230 */ /* 0x000fe20000004100 */
[----:B------:R-:W-:Y:S01]  /*f4e0*/  F2FP.F16.E4M3.UNPACK_B R54, R44.H1 ;  /* 0x0000002cff36723e */ /* 0x000fe200030006ff */
[----:B------:R-:W-:Y:S01]  /*f4f0*/  FFMA.FTZ R49, R52, R49, R55 ;  /* 0x0000003134317223 */ /* 0x000fe20000010037 */
[-C--:B------:R-:W-:Y:S01]  /*f500*/  FMUL.FTZ R51, R53, R137.reuse ;  /* 0x0000008935337220 */ /* 0x080fe20000410000 */
[----:B------:R-:W-:Y:S01]  /*f510*/  FMUL.FTZ R58, R50, R137 ;  /* 0x00000089323a7220 */ /* 0x000fe20000410000 */
[----:B------:R-:W-:Y:S01]  /*f520*/  F2FP.F16.E4M3.UNPACK_B R56, R134.H1 ;  /* 0x00000086ff38723e */ /* 0x000fe200030006ff */
[----:B------:R-:W-:Y:S01]  /*f530*/  HADD2.F32 R60, -RZ, R57.H0_H0 ;  /* 0x20000039ff3c7230 */ /* 0x000fe20000004100 */
[----:B------:R-:W-:Y:S01]  /*f540*/  F2FP.F16.E4M3.UNPACK_B R52, R43.H1 ;  /* 0x0000002bff34723e */ /* 0x000fe200030006ff */
[----:B------:R-:W-:-:S02]  /*f550*/  HADD2.F32 R55, -RZ, R54.H0_H0 ;  /* 0x20000036ff377230 */ /* 0x000fc40000004100 */
[-C--:B------:R-:W-:Y:S01]  /*f560*/  FFMA.FTZ R51, R50, R135.reuse, -R51 ;  /* 0x0000008732337223 */ /* 0x080fe20000010833 */
[----:B------:R-:W-:Y:S01]  /*f570*/  FFMA.FTZ R50, R53, R135, R58 ;  /* 0x0000008735327223 */ /* 0x000fe2000001003a */
[----:B------:R-:W-:Y:S01]  /*f580*/  HADD2.F32 R58, -RZ, R56.H0_H0 ;  /* 0x20000038ff3a7230 */ /* 0x000fe20000004100 */
[----:B------:R-:W-:Y:S01]  /*f590*/  F2FP.F16.E4M3.UNPACK_B R136, R136 ;  /* 0x00000088ff88723e */ /* 0x000fe200020006ff */
[----:B------:R-:W-:Y:S02]  /*f5a0*/  HADD2.F32 R53, -RZ, R52.H0_H0 ;  /* 0x20000034ff357230 */ /* 0x000fe40000004100 */
[-C--:B------:R-:W-:Y:S01]  /*f5b0*/  FMUL.FTZ R62, R55, R60.reuse ;  /* 0x0000003c373e7220 */ /* 0x080fe20000410000 */
[----:B------:R-:W-:Y:S01]  /*f5c0*/  HADD2.F32 R57, -RZ, R57.H1_H1 ;  /* 0x30000039ff397230 */ /* 0x000fe20000004100 */
[----:B------:R-:W-:Y:S01]  /*f5d0*/  F2FP.F16.E4M3.UNPACK_B R43, R43 ;  /* 0x0000002bff2b723e */ /* 0x000fe200020006ff */
[----:B------:R-:W-:Y:S02]  /*f5e0*/  HADD2.F32 R54, -RZ, R54.H1_H1 ;  /* 0x30000036ff367230 */ /* 0x000fe40000004100 */
[C---:B------:R-:W-:Y:S01]  /*f5f0*/  FMUL.FTZ R60, R53.reuse, R60 ;  /* 0x0000003c353c7220 */ /* 0x040fe20000410000 */
[----:B------:R-:W-:Y:S01]  /*f600*/  FFMA.FTZ R62, R53, R58, -R62 ;  /* 0x0000003a353e7223 */ /* 0x000fe2000001083e */
[----:B------:R-:W-:Y:S01]  /*f610*/  HADD2.F32 R52, -RZ, R52.H1_H1 ;  /* 0x30000034ff347230 */ /* 0x000fe20000004100 */
[----:B------:R-:W-:Y:S01]  /*f620*/  F2FP.F16.E4M3.UNPACK_B R134, R134 ;  /* 0x00000086ff86723e */ /* 0x000fe200020006ff */
[----:B------:R-:W-:-:S02]  /*f630*/  HADD2.F32 R53, -RZ, R56.H1_H1 ;  /* 0x30000038ff357230 */ /* 0x000fc40000004100 */
[-C--:B------:R-:W-:Y:S01]  /*f640*/  FMUL.FTZ R59, R54, R57.reuse ;  /* 0x00000039363b7220 */ /* 0x080fe20000410000 */
[----:B------:R-:W-:Y:S01]  /*f650*/  FFMA.FTZ R60, R55, R58, R60 ;  /* 0x0000003a373c7223 */ /* 0x000fe2000001003c */
[C---:B------:R-:W-:Y:S01]  /*f660*/  FMUL.FTZ R57, R52.reuse, R57 ;  /* 0x0000003934397220 */ /* 0x040fe20000410000 */
[--C-:B------:R-:W-:Y:S02]  /*f670*/  HADD2.F32 R55, -RZ, R136.reuse.H0_H0 ;  /* 0x20000088ff377230 */ /* 0x100fe40000004100 */
[-C--:B------:R-:W-:Y:S01]  /*f680*/  FFMA.FTZ R59, R52, R53.reuse, -R59 ;  /* 0x00000035343b7223 */ /* 0x080fe2000001083b */
[----:B------:R-:W-:Y:S01]  /*f690*/  F2FP.F16.E4M3.UNPACK_B R52, R44 ;  /* 0x0000002cff34723e */ /* 0x000fe200020006ff */
[----:B------:R-:W-:Y:S01]  /*f6a0*/  FFMA.FTZ R61, R54, R53, R57 ;  /* 0x00000035363d7223 */ /* 0x000fe20000010039 */
[----:B------:R-:W-:Y:S01]  /*f6b0*/  HADD2.F32 R44, -RZ, R43.H0_H0 ;  /* 0x2000002bff2c7230 */ /* 0x000fe20000004100 */
[----:B------:R-:W-:Y:S01]  /*f6c0*/  F2FP.SATFINITE.E4M3.F32.PACK_AB_MERGE_C R38, R47, R38, RZ ;  /* 0x000000262f26723e */ /* 0x000fe200048070ff */
[----:B------:R-:W-:Y:S01]  /*f6d0*/  HADD2.F32 R136, -RZ, R136.H1_H1 ;  /* 0x30000088ff887230 */ /* 0x000fe20000004100 */
[----:B------:R-:W-:Y:S01]  /*f6e0*/  F2FP.F16.E4M3.UNPACK_B R47, R13 ;  /* 0x0000000dff2f723e */ /* 0x000fe200020006ff */
[----:B------:R-:W-:-:S02]  /*f6f0*/  HADD2.F32 R53, -RZ, R52.H0_H0 ;  /* 0x20000034ff357230 */ /* 0x000fc40000004100 */
[CC--:B------:R-:W-:Y:S01]  /*f700*/  FMUL.FTZ R56, R44.reuse, R55.reuse ;  /* 0x000000372c387220 */ /* 0x0c0fe20000410000 */
[----:B------:R-:W-:Y:S01]  /*f710*/  HADD2.F32 R43, -RZ, R43.H1_H1 ;  /* 0x3000002bff2b7230 */ /* 0x000fe20000004100 */
[----:B------:R-:W-:Y:S01]  /*f720*/  F2FP.SATFINITE.E4M3.F32.PACK_AB_MERGE_C R60, R61, R60, RZ ;  /* 0x0000003c3d3c723e */ /* 0x000fe200048070ff */
[----:B------:R-:W-:Y:S02]  /*f730*/  HADD2.F32 R54, -RZ, R134.H0_H0 ;  /* 0x20000086ff367230 */ /* 0x000fe40000004100 */
[----:B------:R-:W-:Y:S01]  /*f740*/  FMUL.FTZ R57, R53, R55 ;  /* 0x0000003735397220 */ /* 0x000fe20000410000 */
[----:B------:R-:W-:Y:S02]  /*f750*/  HADD2.F32 R52, -RZ, R52.H1_H1 ;  /* 0x30000034ff347230 */ /* 0x000fe40000004100 */
[----:B------:R-:W-:Y:S01]  /*f760*/  FMUL.FTZ R55, R43, R136 ;  /* 0x000000882b377220 */ /* 0x000fe20000410000 */
[----:B------:R-:W-:Y:S02]  /*f770*/  HADD2.F32 R134, -RZ, R134.H1_H1 ;  /* 0x30000086ff867230 */ /* 0x000fe40000004100 */
[-C--:B------:R-:W-:Y:S01]  /*f780*/  FFMA.FTZ R57, R44, R54.reuse, -R57 ;  /* 0x000000362c397223 */ /* 0x080fe20000010839 */
[----:B------:R-:W-:Y:S01]  /*f790*/  FFMA.FTZ R56, R53, R54, R56 ;  /* 0x0000003635387223 */ /* 0x000fe20000010038 */
[----:B------:R-:W-:Y:S01]  /*f7a0*/  FMUL.FTZ R58, R52, R136 ;  /* 0x00000088343a7220 */ /* 0x000fe20000410000 */
[----:B------:R-:W-:Y:S01]  /*f7b0*/  F2FP.SATFINITE.E4M3.F32.PACK_AB_MERGE_C R44, R46, R45, RZ ;  /* 0x0000002d2e2c723e */ /* 0x000fe200048070ff */
[-C--:B------:R-:W-:Y:S01]  /*f7c0*/  FFMA.FTZ R55, R52, R134.reuse, R55 ;  /* 0x0000008634377223 */ /* 0x080fe20000010037 */
[----:B------:R-:W-:Y:S01]  /*f7d0*/  F2FP.F16.E4M3.UNPACK_B R52, R37 ;  /* 0x00000025ff34723e */ /* 0x000fe200020006ff */
[----:B------:R-:W-:Y:S01]  /*f7e0*/  FFMA.FTZ R58, R43, R134, -R58 ;  /* 0x000000862b3a7223 */ /* 0x000fe2000001083a */
[----:B------:R-:W-:Y:S01]  /*f7f0*/  F2FP.F16.E4M3.UNPACK_B R53, R36 ;  /* 0x00000024ff35723e */ /* 0x000fe200020006ff */
[----:B------:R-:W-:Y:S01]  /*f800*/  HADD2.F32 R46, -RZ, R47.H0_H0 ;  /* 0x2000002fff2e7230 */ /* 0x000fe20000004100 */
[----:B------:R-:W-:Y:S01]  /*f810*/  F2FP.SATFINITE.E4M3.F32.PACK_AB_MERGE_C R45, R51, R48, R38 ;  /* 0x00000030332d723e */ /* 0x000fe20004807026 */
[--C-:B------:R-:W-:Y:S01]  /*f820*/  HADD2.F32 R48, -RZ, R52.reuse.H0_H0 ;  /* 0x20000034ff307230 */ /* 0x100fe20000004100 */
[----:B------:R-:W-:Y:S01]  /*f830*/  F2FP.SATFINITE.E4M3.F32.PACK_AB_MERGE_C R44, R50, R49, R44 ;  /* 0x00000031322c723e */ /* 0x000fe2000480702c */
[--C-:B------:R-:W-:Y:S01]  /*f840*/  HADD2.F32 R49, -RZ, R53.reuse.H0_H0 ;  /* 0x20000035ff317230 */ /* 0x100fe20000004100 */
[----:B------:R-:W-:Y:S01]  /*f850*/  F2FP.SATFINITE.E4M3.F32.PACK_AB_MERGE_C R43, R59, R62, RZ ;  /* 0x0000003e3b2b723e */ /* 0x000fe200048070ff */
[----:B------:R-:W-:Y:S01]  /*f860*/  HADD2.F32 R52, -RZ, R52.H1_H1 ;  /* 0x30000034ff347230 */ /* 0x000fe20000004100 */
[----:B------:R-:W-:Y:S01]  /*f870*/  F2FP.F16.E4M3.UNPACK_B R50, R14 ;  /* 0x0000000eff32723e */ /* 0x000fe200020006ff */
[----:B------:R-:W-:Y:S01]  /*f880*/  HADD2.F32 R53, -RZ, R53.H1_H1 ;  /* 0x30000035ff357230 */ /* 0x000fe20000004100 */
[----:B------:R-:W-:Y:S01]  /*f890*/  F2FP.SATFINITE.E4M3.F32.PACK_AB_MERGE_C R43, R58, R57, R43 ;  /* 0x000000393a2b723e */ /* 0x000fe2000480702b */
[----:B------:R-:W-:Y:S01]  /*f8a0*/  FMUL.FTZ R57, R46, R49 ;  /* 0x000000312e397220 */ /* 0x000fe20000410000 */
[----:B------:R-:W-:Y:S01]  /*f8b0*/  F2FP.SATFINITE.E4M3.F32.PACK_AB_MERGE_C R38, R55, R56, R60 ;  /* 0x000000383726723e */ /* 0x000fe2000480703c */
[----:B------:R-:W-:-:S02]  /*f8c0*/  HADD2.F32 R51, -RZ, R50.H0_H0 ;  /* 0x20000032ff337230 */ /* 0x000fc40000004100 */
[----:B------:R-:W-:Y:S01]  /*f8d0*/  FMUL.FTZ R55, R48, R49 ;  /* 0x0000003130377220 */ /* 0x000fe20000410000 */
[----:B------:R-:W-:Y:S02]  /*f8e0*/  HADD2.F32 R49, -RZ, R47.H1_H1 ;  /* 0x3000002fff317230 */ /* 0x000fe40000004100 */
[----:B------:R-:W-:Y:S01]  /*f8f0*/  FMUL.FTZ R54, R52, R53 ;  /* 0x0000003534367220 */ /* 0x000fe20000410000 */
[----:B------:R-:W-:Y:S01]  /*f900*/  F2FP.F16.E4M3.UNPACK_B R14, R14.H1 ;  /* 0x0000000eff0e723e */ /* 0x000fe200030006ff */
[-C--:B------:R-:W-:Y:S01]  /*f910*/  FFMA.FTZ R46, R46, R51.reuse, -R55 ;  /* 0x000000332e2e7223 */ /* 0x080fe20000010837 */
[----:B------:R-:W-:Y:S01]  /*f920*/  FFMA.FTZ R47, R48, R51, R57 ;  /* 0x00000033302f7223 */ /* 0x000fe20000010039 */
[----:B------:R-:W-:Y:S02]  /*f930*/  HADD2.F32 R51, -RZ, R50.H1_H1 ;  /* 0x30000032ff337230 */ /* 0x000fe40000004100 */
[----:B------:R-:W-:Y:S01]  /*f940*/  FMUL.FTZ R55, R49, R53 ;  /* 0x0000003531377220 */ /* 0x000fe20000410000 */
[----:B------:R-:W-:-:S02]  /*f950*/  F2FP.F16.E4M3.UNPACK_B R48, R13.H1 ;  /* 0x0000000dff30723e */ /* 0x000fc400030006ff */
[----:B------:R-:W-:Y:S01]  /*f960*/  F2FP.F16.E4M3.UNPACK_B R50, R37.H1 ;  /* 0x00000025ff32723e */ /* 0x000fe200030006ff */
[-C--:B------:R-:W-:Y:S01]  /*f970*/  FFMA.FTZ R13, R49, R51.reuse, -R54 ;  /* 0x00000033310d7223 */ /* 0x080fe20000010836 */
[----:B------:R-:W-:Y:S01]  /*f980*/  F2FP.F16.E4M3.UNPACK_B R53, R36.H1 ;  /* 0x00000024ff35723e */ /* 0x000fe200030006ff */
[----:B------:R-:W-:Y:S01]  /*f990*/  FFMA.FTZ R36, R52, R51, R55 ;  /* 0x0000003334247223 */ /* 0x000fe20000010037 */
[----:B------:R-:W-:Y:S01]  /*f9a0*/  HADD2.F32 R37, -RZ, R48.H0_H0 ;  /* 0x20000030ff257230 */ /* 0x000fe20000004100 */
[----:B------:R-:W-:Y:S01]  /*f9b0*/  F2FP.F16.E4M3.UNPACK_B R58, R11.H1 ;  /* 0x0000000bff3a723e */ /* 0x000fe200030006ff */
[----:B------:R-:W-:Y:S02]  /*f9c0*/  HADD2.F32 R49, -RZ, R50.H0_H0 ;  /* 0x20000032ff317230 */ /* 0x000fe40000004100 */
[----:B------:R-:W-:Y:S02]  /*f9d0*/  HADD2.F32 R54, -RZ, R53.H0_H0 ;  /* 0x20000035ff367230 */ /* 0x000fe40000004100 */
[----:B------:R-:W-:-:S02]  /*f9e0*/  HADD2.F32 R48, -RZ, R48.H1_H1 ;  /* 0x30000030ff307230 */ /* 0x000fc40000004100 */
[----:B------:R-:W-:Y:S02]  /*f9f0*/  HADD2.F32 R51, -RZ, R53.H1_H1 ;  /* 0x30000035ff337230 */ /* 0x000fe40000004100 */
[-C--:B------:R-:W-:Y:S01]  /*fa00*/  FMUL.FTZ R56, R49, R54.reuse ;  /* 0x0000003631387220 */ /* 0x080fe20000410000 */
[----:B------:R-:W-:Y:S02]  /*fa10*/  HADD2.F32 R50, -RZ, R50.H1_H1 ;  /* 0x30000032ff327230 */ /* 0x000fe40000004100 */
[C---:B------:R-:W-:Y:S01]  /*fa20*/  FMUL.FTZ R54, R37.reuse, R54 ;  /* 0x0000003625367220 */ /* 0x040fe20000410000 */
[--C-:B------:R-:W-:Y:S02]  /*fa30*/  HADD2.F32 R52, -RZ, R14.reuse.H0_H0 ;  /* 0x2000000eff347230 */ /* 0x100fe40000004100 */
[-C--:B------:R-:W-:Y:S01]  /*fa40*/  FMUL.FTZ R57, R48, R51.reuse ;  /* 0x0000003330397220 */ /* 0x080fe20000410000 */
[----:B------:R-:W-:Y:S02]  /*fa50*/  HADD2.F32 R53, -RZ, R14.H1_H1 ;  /* 0x3000000eff357230 */ /* 0x000fe40000004100 */
[C---:B------:R-:W-:Y:S01]  /*fa60*/  FMUL.FTZ R55, R50.reuse, R51 ;  /* 0x0000003332377220 */ /* 0x040fe20000410000 */
[----:B------:R-:W-:Y:S01]  /*fa70*/  F2FP.F16.E4M3.UNPACK_B R51, R39 ;  /* 0x00000027ff33723e */ /* 0x000fe200020006ff */
[-C--:B------:R-:W-:Y:S01]  /*fa80*/  FFMA.FTZ R14, R37, R52.reuse, -R56 ;  /* 0x00000034250e7223 */ /* 0x080fe20000010838 */
[----:B------:R-:W-:Y:S01]  /*fa90*/  FFMA.FTZ R37, R49, R52, R54 ;  /* 0x0000003431257223 */ /* 0x000fe20000010036 */
[-C--:B------:R-:W-:Y:S01]  /*faa0*/  FFMA.FTZ R62, R50, R53.reuse, R57 ;  /* 0x00000035323e7223 */ /* 0x080fe20000010039 */
[----:B------:R-:W-:Y:S01]  /*fab0*/  FFMA.FTZ R49, R48, R53, -R55 ;  /* 0x0000003530317223 */ /* 0x000fe20000010837 */
[----:B------:R-:W-:Y:S01]  /*fac0*/  F2FP.F16.E4M3.UNPACK_B R57, R11 ;  /* 0x0000000bff39723e */ /* 0x000fe200020006ff */
[----:B------:R-:W-:Y:S01]  /*fad0*/  HADD2.F32 R53, -RZ, R51.H0_H0 ;  /* 0x20000033ff357230 */ /* 0x000fe20000004100 */
[-C--:B------:R-:W-:Y:S01]  /*fae0*/  F2FP.F16.E4M3.UNPACK_B R48, R15.reuse ;  /* 0x0000000fff30723e */ /* 0x080fe200020006ff */
[----:B------:R-:W-:Y:S01]  /*faf0*/  HADD2.F32 R59, -RZ, R58.H0_H0 ;  /* 0x2000003aff3b7230 */ /* 0x000fe20000004100 */
[----:B------:R-:W-:Y:S01]  /*fb00*/  F2FP.F16.E4M3.UNPACK_B R15, R15.H1 ;  /* 0x0000000fff0f723e */ /* 0x000fe200030006ff */
[----:B------:R-:W-:Y:S01]  /*fb10*/  HADD2.F32 R60, -RZ, R57.H0_H0 ;  /* 0x20000039ff3c7230 */ /* 0x000fe20000004100 */
[----:B------:R-:W-:Y:S01]  /*fb20*/  F2FP.F16.E4M3.UNPACK_B R52, R39.H1 ;  /* 0x00000027ff34723e */ /* 0x000fe200030006ff */
[----:B------:R-:W-:Y:S01]  /*fb30*/  HADD2.F32 R39, -RZ, R48.H0_H0 ;  /* 0x20000030ff277230 */ /* 0x000fe20000004100 */
[-C--:B------:R-:W-:Y:S01]  /*fb40*/  F2FP.F16.E4M3.UNPACK_B R54, R12.reuse ;  /* 0x0000000cff36723e */ /* 0x080fe200020006ff */
[----:B------:R-:W-:Y:S01]  /*fb50*/  HADD2.F32 R50, -RZ, R15.H0_H0 ;  /* 0x2000000fff327230 */ /* 0x000fe20000004100 */
[----:B------:R-:W-:Y:S01]  /*fb60*/  F2FP.F16.E4M3.UNPACK_B R12, R12.H1 ;  /* 0x0000000cff0c723e */ /* 0x000fe200030006ff */
[----:B------:R-:W-:-:S02]  /*fb70*/  HADD2.F32 R11, -RZ, R52.H0_H0 ;  /* 0x20000034ff0b7230 */ /* 0x000fc40000004100 */
[-C--:B------:R-:W-:Y:S01]  /*fb80*/  FMUL.FTZ R64, R53, R60.reuse ;  /* 0x0000003c35407220 */ /* 0x080fe20000410000 */
[----:B------:R-:W-:Y:S02]  /*fb90*/  HADD2.F32 R56, -RZ, R54.H0_H0 ;  /* 0x20000036ff387230 */ /* 0x000fe40000004100 */
[----:B------:R-:W-:Y:S01]  /*fba0*/  FMUL.FTZ R60, R39, R60 ;  /* 0x0000003c273c7220 */ /* 0x000fe20000410000 */
[----:B------:R-:W-:Y:S02]  /*fbb0*/  HADD2.F32 R52, -RZ, R52.H1_H1 ;  /* 0x30000034ff347230 */ /* 0x000fe40000004100 */
[-C--:B------:R-:W-:Y:S01]  /*fbc0*/  FMUL.FTZ R61, R11, R59.reuse ;  /* 0x0000003b0b3d7220 */ /* 0x080fe20000410000 */
[----:B------:R-:W-:Y:S02]  /*fbd0*/  HADD2.F32 R58, -RZ, R58.H1_H1 ;  /* 0x3000003aff3a7230 */ /* 0x000fe40000004100 */
[----:B------:R-:W-:Y:S01]  /*fbe0*/  FMUL.FTZ R66, R50, R59 ;  /* 0x0000003b32427220 */ /* 0x000fe20000410000 */
[----:B------:R-:W-:-:S02]  /*fbf0*/  HADD2.F32 R15, -RZ, R15.H1_H1 ;  /* 0x3000000fff0f7230 */ /* 0x000fc40000004100 */
[-C--:B------:R-:W-:Y:S01]  /*fc00*/  FFMA.FTZ R64, R39, R56.reuse, -R64 ;  /* 0x0000003827407223 */ /* 0x080fe20000010840 */
[----:B------:R-:W-:Y:S02]  /*fc10*/  HADD2.F32 R55, -RZ, R12.H0_H0 ;  /* 0x2000000cff377230 */ /* 0x000fe40000004100 */
[----:B------:R-:W-:Y:S01]  /*fc20*/  FFMA.FTZ R60, R53, R56, R60 ;  /* 0x00000038353c7223 */ /* 0x000fe2000001003c */
        /* <DEDUP_REMOVED lines=10> */
[----:B------:R-:W-:Y:S01]  /*fcd0*/  FMUL.FTZ R50, R48, R57 ;  /* 0x0000003930327220 */ /* 0x000fe20000410000 */
[-C--:B------:R-:W-:Y:S01]  /*fce0*/  FFMA.FTZ R56, R15, R12.reuse, -R56 ;  /* 0x0000000c0f387223 */ /* 0x080fe20000010838 */
[----:B------:R-:W-:Y:S01]  /*fcf0*/  FFMA.FTZ R39, R52, R12, R39 ;  /* 0x0000000c34277223 */ /* 0x000fe20000010027 */
[-C--:B------:R-:W-:Y:S01]  /*fd00*/  FFMA.FTZ R11, R48, R54.reuse, -R11 ;  /* 0x00000036300b7223 */ /* 0x080fe2000001080b */
[----:B------:R-:W-:Y:S01]  /*fd10*/  FFMA.FTZ R51, R51, R54, R50 ;  /* 0x0000003633337223 */ /* 0x000fe20000010032 */
[----:B------:R-:W-:Y:S01]  /*fd20*/  F2FP.SATFINITE.E4M3.F32.PACK_AB_MERGE_C R14, R49, R14, RZ ;  /* 0x0000000e310e723e */ /* 0x000fe200048070ff */
[----:B------:R-:W-:Y:S01]  /*fd30*/  IMAD.MOV.U32 R12, RZ, RZ, R45 ;  /* 0x000000ffff0c7224 */ /* 0x000fe200078e002d */
[----:B------:R-:W-:-:S02]  /*fd40*/  F2FP.SATFINITE.E4M3.F32.PACK_AB_MERGE_C R37, R62, R37, RZ ;  /* 0x000000253e25723e */ /* 0x000fc400048070ff */
[----:B------:R-:W-:Y:S02]  /*fd50*/  F2FP.SATFINITE.E4M3.F32.PACK_AB_MERGE_C R56, R56, R61, RZ ;  /* 0x0000003d3838723e */ /* 0x000fe400048070ff */
[----:B------:R-:W-:Y:S02]  /*fd60*/  F2FP.SATFINITE.E4M3.F32.PACK_AB_MERGE_C R39, R39, R66, RZ ;  /* 0x000000422727723e */ /* 0x000fe400048070ff */
[----:B------:R-:W-:Y:S01]  /*fd70*/  F2FP.SATFINITE.E4M3.F32.PACK_AB_MERGE_C R13, R13, R46, R14 ;  /* 0x0000002e0d0d723e */ /* 0x000fe2000480700e */
[----:B------:R-:W-:Y:S01]  /*fd80*/  IMAD.MOV.U32 R14, RZ, RZ, R43 ;  /* 0x000000ffff0e7224 */ /* 0x000fe200078e002b */
[----:B------:R-:W-:Y:S02]  /*fd90*/  F2FP.SATFINITE.E4M3.F32.PACK_AB_MERGE_C R37, R36, R47, R37 ;  /* 0x0000002f2425723e */ /* 0x000fe40004807025 */
[----:B------:R-:W-:Y:S02]  /*fda0*/  F2FP.SATFINITE.E4M3.F32.PACK_AB_MERGE_C R15, R11, R64, R56 ;  /* 0x000000400b0f723e */ /* 0x000fe40004807038 */
[----:B------:R-:W-:-:S02]  /*fdb0*/  F2FP.SATFINITE.E4M3.F32.PACK_AB_MERGE_C R39, R51, R60, R39 ;  /* 0x0000003c3327723e */ /* 0x000fc40004807027 */
[----:B------:R-:W-:-:S07]  /*fdc0*/  MOV R36, R44 ;  /* 0x0000002c00247202 */ /* 0x000fce0000000f00 */
.L_x_523:
[----:B------:R-:W-:Y:S05]  /*fdd0*/  BSYNC B1 ;  /* 0x0000000000017941 */ /* 0x000fea0003800000 */
.L_x_522:
[----:B--2---:R2:W-:Y:S01]  /*fde0*/  ST.E.128 desc[UR50][R40.64], R12 ;  /* 0x0000000c28007985 */ /* 0x0045e2000c101d32 */
[----:B------:R-:W-:-:S13]  /*fdf0*/  ISETP.GE.AND P3, PT, R42, R133, PT ;  /* 0x000000852a00720c */ /* 0x000fda0003f66270 */
[----:B------:R-:W-:Y:S05]  /*fe00*/  @P3 BRA `(.L_x_470) ;  /* 0x0000000400ec3947 */ /* 0x000fea0003800000 */
[----:B--2---:R-:W-:-:S04]  /*fe10*/  IADD3 R12, P3, R42, R120, RZ ;  /* 0x000000782a0c7210 */ /* 0x004fc80007f7e0ff */
[----:B------:R-:W-:-:S05]  /*fe20*/  LEA.HI.X.SX32 R13, R42, R119, 0x1, P3 ;  /* 0x000000772a0d7211 */ /* 0x000fca00018f0eff */
[----:B----4-:R2:W-:Y:S01]  /*fe30*/  ST.E.128 desc[UR50][R12.64], R36 ;  /* 0x000000240c007985 */ /* 0x0105e2000c101d32 */
[----:B------:R-:W-:Y:S05]  /*fe40*/  BRA `(.L_x_470) ;  /* 0x0000000400dc7947 */ /* 0x000fea0003800000 */
.L_x_435:
[----:B------:R-:W-:-:S06]  /*fe50*/  UISETP.NE.AND UP0, UPT, UR49, 0x3, UPT ;  /* 0x000000033100788c */ /* 0x000fcc000bf05270 */
[----:B------:R-:W-:-:S13]  /*fe60*/  PLOP3.LUT P2, PT, PT, PT, UP0, 0x80, 0x0 ;  /* 0x000000000000781c */ /* 0x000fda0003f4f008 */
[----:B------:R-:W-:Y:S05]  /*fe70*/  @!P2 BRA `(.L_x_524) ;  /* 0x000000000004a947 */ /* 0x000fea0003800000 */
[----:B------:R-:W-:Y:S01]  /*fe80*/  BPT.TRAP 0x1 ;  /* 0x000000040000795c */ /* 0x000fe20000300000 */
.L_x_524:
[----:B------:R-:W2:Y:S01]  /*fe90*/  LDL R11, [R1+0xc] ;  /* 0x00000c00010b7983 */ /* 0x000ea20000100800 */
[----:B------:R-:W-:Y:S01]  /*fea0*/  IMAD R93, R19, 0x8, R18 ;  /* 0x00000008135d7824 */ /* 0x000fe200078e0212 */
[----:B------:R-:W-:Y:S01]  /*feb0*/  BSSY B1, `(.L_x_525) ;  /* 0x0000005000017945 */ /* 0x000fe20003800000 */
[----:B------:R-:W-:Y:S02]  /*fec0*/  SHF.R.S32.HI R90, RZ, 0x1f, R35 ;  /* 0x0000001fff5a7819 */ /* 0x000fe40000011423 */
[----:B--2---:R-:W-:-:S04]  /*fed0*/  SHF.L.U32 R94, R11, 0x1f, RZ ;  /* 0x0000001f0b5e7819 */ /* 0x004fc800000006ff */
[----:B------:R-:W0:Y:S02]  /*fee0*/  SYNCS.PHASECHK.TRANS64.TRYWAIT P3, [R93+URZ+0x33490], R94 ;  /* 0x0334905e5d0075a7 */ /* 0x000e24000806017f */
[----:B0-----:R-:W-:Y:S05]  /*fef0*/  @!P3 BRA `(.L_x_526) ;  /* 0x00000204004cb947 */ /* 0x001fea0003800000 */
.L_x_798:
[----:B------:R-:W-:Y:S05]  /*ff00*/  BSYNC B1 ;  /* 0x0000000000017941 */ /* 0x000fea0003800000 */
.L_x_525:
[----:B------:R-:W1:Y:S01]  /*ff10*/  S2R R36, SR_TID.X ;  /* 0x0000000000247919 */ /* 0x000e620000002100 */
[----:B------:R-:W-:Y:S01]  /*ff20*/  ULDC.64 UR4, c[0x0][0x300] ;  /* 0x0000c00000047ab9 */ /* 0x000fe20000000a00 */
[----:B-----5:R-:W-:Y:S01]  /*ff30*/  SHF.R.S32.HI R91, RZ, 0x1f, R34 ;  /* 0x0000001fff5b7819 */ /* 0x020fe20000011422 */
[----:B------:R-:W-:Y:S01]  /*ff40*/  IMAD R14, R90, UR4, RZ ;  /* 0x000000045a0e7c24 */ /* 0x000fe2000f8e02ff */
[----:B------:R-:W-:Y:S01]  /*ff50*/  ULDC.64 UR6, c[0x0][0x2e8] ;  /* 0x0000ba0000067ab9 */ /* 0x000fe20000000a00 */
[----:B------:R-:W-:-:S04]  /*ff60*/  IMAD.WIDE.U32 R12, R35, UR4, RZ ;  /* 0x00000004230c7c25 */ /* 0x000fc8000f8e00ff */
[----:B------:R-:W-:Y:S01]  /*ff70*/  IMAD R11, R35, UR5, R14 ;  /* 0x00000005230b7c24 */ /* 0x000fe2000f8e020e */
[----:B------:R-:W-:Y:S01]  /*ff80*/  ULDC.64 UR4, c[0x0][0x310] ;  /* 0x0000c40000047ab9 */ /* 0x000fe20000000a00 */
[----:B------:R-:W-:Y:S02]  /*ff90*/  IMAD R92, R24, -0xa0, R2 ;  /* 0xffffff60185c7824 */ /* 0x000fe400078e0202 */
[----:B------:R-:W-:Y:S02]  /*ffa0*/  IMAD R15, R91, UR4, RZ ;  /* 0x000000045b0f7c24 */ /* 0x000fe4000f8e02ff */
[----:B------:R-:W-:Y:S01]  /*ffb0*/  IMAD.IADD R13, R13, 0x1, R11 ;  /* 0x000000010d0d7824 */ /* 0x000fe200078e020b */
[----:B------:R-:W-:Y:S01]  /*ffc0*/  VIMNMX R92, R92, 0xa0, PT ;  /* 0x000000a05c5c7848 */ /* 0x000fe20003fe0100 */
[C---:B------:R-:W-:Y:S02]  /*ffd0*/  IMAD R15, R34.reuse, UR5, R15 ;  /* 0x00000005220f7c24 */ /* 0x040fe4000f8e020f */
[----:B------:R-:W-:Y:S01]  /*ffe0*/  IMAD.WIDE.U32 R12, R34, UR4, R12 ;  /* 0x00000004220c7c25 */ /* 0x000fe2000f8e000c */
[----:B------:R-:W-:-:S03]  /*fff0*/  ULDC.64 UR4, c[0x0][0x308] ;  /* 0x0000c20000047ab9 */ /* 0x000fc60000000a00 */
[----:B------:R-:W-:Y:S02]  /*10000*/  IMAD.IADD R13, R13, 0x1, R15 ;  /* 0x000000010d0d7824 */ /* 0x000fe400078e020f */
[----:B------:R-:W-:Y:S01]  /*10010*/  IMAD.WIDE.U32 R12, R223, UR4, R12 ;  /* 0x00000004df0c7c25 */ /* 0x000fe2000f8e000c */
[----:B------:R-:W-:-:S03]  /*10020*/  UMOV UR4, 0xffffffff ;  /* 0xffffffff00047882 */ /* 0x000fc60000000000 */
[----:B------:R-:W-:Y:S01]  /*10030*/  IMAD R44, R223, UR5, R13 ;  /* 0x00000005df2c7c24 */ /* 0x000fe2000f8e020d */
[C---:B-1----:R-:W-:Y:S01]  /*10040*/  IADD3 R37, R36.reuse, -0x80, RZ ;  /* 0xffffff8024257810 */ /* 0x042fe20007ffe0ff */
[----:B------:R-:W-:Y:S01]  /*10050*/  VIADD R36, R36, 0xffffff80 ;  /* 0xffffff8024247836 */ /* 0x000fe20000000000 */
[----:B------:R-:W-:-:S04]  /*10060*/  IADD3 R42, P3, R12, UR6, RZ ;  /* 0x000000060c2a7c10 */ /* 0x000fc8000ff7e0ff */
[----:B------:R-:W-:Y:S02]  /*10070*/  LEA.HI R36, R36, R37, RZ, 0x1 ;  /* 0x0000002524247211 */ /* 0x000fe400078f08ff */
[----:B------:R-:W-:Y:S02]  /*10080*/  IADD3.X R44, R44, UR7, RZ, P3, !PT ;  /* 0x000000072c2c7c10 */ /* 0x000fe40009ffe4ff */
[----:B------:R-:W-:-:S05]  /*10090*/  SHF.R.S32.HI R36, RZ, 0x1, R36 ;  /* 0x00000001ff247819 */ /* 0x000fca0000011424 */
[----:B------:R-:W-:-:S05]  /*100a0*/  IMAD.IADD R47, R92, 0x1, -R36 ;  /* 0x000000015c2f7824 */ /* 0x000fca00078e0a24 */
[----:B------:R-:W-:Y:S01]  /*100b0*/  ISETP.GE.AND P3, PT, R47, 0x1, PT ;  /* 0x000000012f00780c */ /* 0x000fe20003f66270 */
[----:B------:R-:W-:-:S12]  /*100c0*/  BRA.DIV UR4, `(.L_x_527) ;  /* 0x0000020204ec7947 */ /* 0x000fd8000b800000 */
[----:B------:R1:W2:Y:S04]  /*100d0*/  SHFL.IDX PT, R43, R44, RZ, 0x1e1f ;  /* 0x001e1fff2c2b7589 */ /* 0x0002a800000e0000 */
[----:B------:R1:W3:Y:S02]  /*100e0*/  SHFL.IDX PT, R45, R42, RZ, 0x1e1f ;  /* 0x001e1fff2a2d7589 */ /* 0x0002e400000e0000 */
.L_x_802:
[----:B------:R-:W-:Y:S04]  /*100f0*/  BSSY B1, `(.L_x_528) ;  /* 0x0000024000017945 */ /* 0x000fe80003800000 */
[----:B------:R-:W-:Y:S05]  /*10100*/  @!P3 BRA `(.L_x_529) ;  /* 0x000000000088b947 */ /* 0x000fea0003800000 */
[----:B------:R-:W4:Y:S01]  /*10110*/  LDL R11, [R1] ;  /* 0x00000000010b7983 */ /* 0x000f220000100800 */
[----:B------:R-:W-:Y:S02]  /*10120*/  ULDC UR4, c[0x0][0x2f4] ;  /* 0x0000bd0000047ab9 */ /* 0x000fe40000000800 */
[----:B------:R-:W-:-:S13]  /*10130*/  ISETP.GE.AND P5, PT, R16, UR4, PT ;  /* 0x0000000410007c0c */ /* 0x000fda000bfa6270 */
[----:B------:R-:W5:Y:S01]  /*10140*/  @!P5 LDS.128 R12, [R88+0x24200] ;  /* 0x02420000580cd984 */ /* 0x000f620000000c00 */
[----:B---3--:R-:W-:-:S05]  /*10150*/  @!P5 IADD3 R40, P3, R16, R45, RZ ;  /* 0x0000002d1028d210 */ /* 0x008fca0007f7e0ff */
[----:B--2---:R-:W-:Y:S01]  /*10160*/  @!P5 IMAD.X R41, R43, 0x1, R17, P3 ;  /* 0x000000012b29d824 */ /* 0x004fe200018e0611 */
[----:B------:R-:W-:-:S13]  /*10170*/  ISETP.GE.AND P3, PT, R23, UR4, PT ;  /* 0x0000000417007c0c */ /* 0x000fda000bf66270 */
[----:B------:R-:W-:Y:S01]  /*10180*/  @!P3 IADD3 R38, P4, R23, R45, RZ ;  /* 0x0000002d1726b210 */ /* 0x000fe20007f9e0ff */
[----:B-----5:R2:W-:Y:S01]  /*10190*/  @!P5 ST.E.128 desc[UR50][R40.64], R12 ;  /* 0x0000000c2800d985 */ /* 0x0205e2000c101d32 */
[----:B------:R-:W-:-:S13]  /*101a0*/  ISETP.GE.AND P5, PT, R221, UR4, PT ;  /* 0x00000004dd007c0c */ /* 0x000fda000bfa6270 */
[----:B------:R-:W3:Y:S01]  /*101b0*/  @!P5 LDS.128 R12, [R89+0x24200] ;  /* 0x02420000590cd984 */ /* 0x000ee20000000c00 */
[----:B------:R-:W-:Y:S02]  /*101c0*/  @!P5 IMAD.SHL.U32 R46, R226, 0x10, RZ ;  /* 0x00000010e22ed824 */ /* 0x000fe400078e00ff */
[----:B----4-:R-:W-:Y:S01]  /*101d0*/  @!P3 IMAD.X R39, R43, 0x1, R11, P4 ;  /* 0x000000012b27b824 */ /* 0x010fe200020e060b */
[----:B------:R-:W-:-:S13]  /*101e0*/  ISETP.GE.AND P4, PT, R22, UR4, PT ;  /* 0x0000000416007c0c */ /* 0x000fda000bf86270 */
[----:B------:R-:W-:-:S04]  /*101f0*/  @!P4 IADD3 R36, P6, R22, R45, RZ ;  /* 0x0000002d1624c210 */ /* 0x000fc80007fde0ff */
[----:B------:R-:W-:Y:S02]  /*10200*/  @!P4 IADD3.X R37, R43, R229, RZ, P6, !PT ;  /* 0x000000e52b25c210 */ /* 0x000fe400037fe4ff */
[----:B--2---:R-:W-:-:S04]  /*10210*/  @!P5 IADD3 R40, P6, R46, R45, RZ ;  /* 0x0000002d2e28d210 */ /* 0x004fc80007fde0ff */
[----:B------:R-:W-:-:S05]  /*10220*/  @!P5 LEA.HI.X.SX32 R41, R46, R43, 0x1, P6 ;  /* 0x0000002b2e29d211 */ /* 0x000fca00030f0eff */
[----:B---3--:R2:W-:Y:S01]  /*10230*/  @!P5 ST.E.128 desc[UR50][R40.64], R12 ;  /* 0x0000000c2800d985 */ /* 0x0085e2000c101d32 */
[----:B------:R-:W-:-:S13]  /*10240*/  ISETP.GE.AND P5, PT, R222, UR4, PT ;  /* 0x00000004de007c0c */ /* 0x000fda000bfa6270 */
[----:B------:R-:W3:Y:S01]  /*10250*/  @!P5 LDS.128 R12, [R88+0x26a00] ;  /* 0x026a0000580cd984 */ /* 0x000ee20000000c00 */
[----:B------:R-:W-:-:S05]  /*10260*/  @!P5 IMAD.SHL.U32 R46, R227, 0x10, RZ ;  /* 0x00000010e32ed824 */ /* 0x000fca00078e00ff */
[----:B--2---:R-:W-:-:S04]  /*10270*/  @!P5 IADD3 R40, P6, R46, R45, RZ ;  /* 0x0000002d2e28d210 */ /* 0x004fc80007fde0ff */
[----:B------:R-:W-:-:S05]  /*10280*/  @!P5 LEA.HI.X.SX32 R41, R46, R43, 0x1, P6 ;  /* 0x0000002b2e29d211 */ /* 0x000fca00030f0eff */
[----:B---3--:R2:W-:Y:S01]  /*10290*/  @!P5 ST.E.128 desc[UR50][R40.64], R12 ;  /* 0x0000000c2800d985 */ /* 0x0085e2000c101d32 */
[----:B------:R-:W-:-:S03]  /*102a0*/  ISETP.GE.AND P5, PT, R220, UR4, PT ;  /* 0x00000004dc007c0c */ /* 0x000fc6000bfa6270 */
[----:B------:R-:W3:Y:S10]  /*102b0*/  @!P3 LDS.128 R12, [R89+0x26a00] ;  /* 0x026a0000590cb984 */ /* 0x000ef40000000c00 */
[----:B--2---:R-:W-:-:S05]  /*102c0*/  @!P5 IADD3 R40, P6, R220, R45, RZ ;  /* 0x0000002ddc28d210 */ /* 0x004fca0007fde0ff */
[----:B------:R-:W-:Y:S01]  /*102d0*/  @!P5 IMAD.X R41, R43, 0x1, R228, P6 ;  /* 0x000000012b29d824 */ /* 0x000fe200030e06e4 */
[----:B---3--:R-:W-:Y:S04]  /*102e0*/  @!P3 ST.E.128 desc[UR50][R38.64], R12 ;  /* 0x0000000c2600b985 */ /* 0x008fe8000c101d32 */
[----:B------:R-:W2:Y:S04]  /*102f0*/  @!P4 LDS.128 R12, [R88+0x29200] ;  /* 0x02920000580cc984 */ /* 0x000ea80000000c00 */
[----:B--2---:R-:W-:Y:S04]  /*10300*/  @!P4 ST.E.128 desc[UR50][R36.64], R12 ;  /* 0x0000000c2400c985 */ /* 0x004fe8000c101d32 */
[----:B------:R-:W2:Y:S04]  /*10310*/  @!P5 LDS.128 R12, [R89+0x29200] ;  /* 0x02920000590cd984 */ /* 0x000ea80000000c00 */
[----:B--2---:R4:W-:Y:S02]  /*10320*/  @!P5 ST.E.128 desc[UR50][R40.64], R12 ;  /* 0x0000000c2800d985 */ /* 0x0049e4000c101d32 */
.L_x_529:
[----:B------:R-:W-:Y:S05]  /*10330*/  BSYNC B1 ;  /* 0x0000000000017941 */ /* 0x000fea0003800000 */
.L_x_528:
[----:B------:R-:W-:-:S03]  /*10340*/  UMOV UR4, 0xffffffff ;  /* 0xffffffff00047882 */ /* 0x000fc60000000000 */
[----:B------:R-:W-:Y:S05]  /*10350*/  BRA.DIV UR4, `(.L_x_530) ;  /* 0x0000020204947947 */ /* 0x000fea000b800000 */
[----:B--2---:R2:W0:Y:S04]  /*10360*/  SHFL.IDX PT, R43, R44, 0x1, 0x1e1f ;  /* 0x003e1f002c2b7f89 */ /* 0x00442800000e0000 */
[----:B---3--:R2:W3:Y:S02]  /*10370*/  SHFL.IDX PT, R45, R42, 0x1, 0x1e1f ;  /* 0x003e1f002a2d7f89 */ /* 0x0084e400000e0000 */
.L_x_806:
[----:B------:R-:W-:-:S13]  /*10380*/  ISETP.GE.AND P3, PT, R47, 0x81, PT ;  /* 0x000000812f00780c */ /* 0x000fda0003f66270 */
[----:B------:R-:W-:Y:S05]  /*10390*/  @!P3 BRA `(.L_x_470) ;  /* 0x000000000088b947 */ /* 0x000fea0003800000 */
[----:B------:R-:W5:Y:S01]  /*103a0*/  LDL R11, [R1] ;  /* 0x00000000010b7983 */ /* 0x000f620000100800 */
[----:B------:R-:W-:Y:S02]  /*103b0*/  ULDC UR4, c[0x0][0x2f4] ;  /* 0x0000bd0000047ab9 */ /* 0x000fe40000000800 */
[----:B------:R-:W-:-:S13]  /*103c0*/  ISETP.GE.AND P5, PT, R16, UR4, PT ;  /* 0x0000000410007c0c */ /* 0x000fda000bfa6270 */
[----:B----4-:R-:W4:Y:S01]  /*103d0*/  @!P5 LDS.128 R12, [R88+0x26200] ;  /* 0x02620000580cd984 */ /* 0x010f220000000c00 */
[----:B---3--:R-:W-:-:S05]  /*103e0*/  @!P5 IADD3 R40, P3, R16, R45, RZ ;  /* 0x0000002d1028d210 */ /* 0x008fca0007f7e0ff */
[----:B0-----:R-:W-:Y:S01]  /*103f0*/  @!P5 IMAD.X R41, R43, 0x1, R17, P3 ;  /* 0x000000012b29d824 */ /* 0x001fe200018e0611 */
[----:B------:R-:W-:-:S13]  /*10400*/  ISETP.GE.AND P3, PT, R23, UR4, PT ;  /* 0x0000000417007c0c */ /* 0x000fda000bf66270 */
[----:B------:R-:W-:Y:S01]  /*10410*/  @!P3 IADD3 R38, P4, R23, R45, RZ ;  /* 0x0000002d1726b210 */ /* 0x000fe20007f9e0ff */
[----:B----4-:R0:W-:Y:S01]  /*10420*/  @!P5 ST.E.128 desc[UR50][R40.64], R12 ;  /* 0x0000000c2800d985 */ /* 0x0101e2000c101d32 */
[----:B------:R-:W-:-:S13]  /*10430*/  ISETP.GE.AND P5, PT, R221, UR4, PT ;  /* 0x00000004dd007c0c */ /* 0x000fda000bfa6270 */
[----:B------:R-:W3:Y:S01]  /*10440*/  @!P5 LDS.128 R12, [R89+0x26200] ;  /* 0x02620000590cd984 */ /* 0x000ee20000000c00 */
[----:B-12---:R-:W-:Y:S01]  /*10450*/  @!P5 IMAD.SHL.U32 R42, R226, 0x10, RZ ;  /* 0x00000010e22ad824 */ /* 0x006fe200078e00ff */
[----:B-----5:R-:W-:Y:S02]  /*10460*/  @!P3 IADD3.X R39, R43, R11, RZ, P4, !PT ;  /* 0x0000000b2b27b210 */ /* 0x020fe400027fe4ff */
[----:B------:R-:W-:-:S13]  /*10470*/  ISETP.GE.AND P4, PT, R22, UR4, PT ;  /* 0x0000000416007c0c */ /* 0x000fda000bf86270 */
[----:B------:R-:W-:-:S05]  /*10480*/  @!P4 IADD3 R36, P6, R22, R45, RZ ;  /* 0x0000002d1624c210 */ /* 0x000fca0007fde0ff */
[----:B------:R-:W-:Y:S01]  /*10490*/  @!P4 IMAD.X R37, R43, 0x1, R229, P6 ;  /* 0x000000012b25c824 */ /* 0x000fe200030e06e5 */
[----:B0-----:R-:W-:-:S04]  /*104a0*/  @!P5 IADD3 R40, P6, R42, R45, RZ ;  /* 0x0000002d2a28d210 */ /* 0x001fc80007fde0ff */
[----:B------:R-:W-:-:S05]  /*104b0*/  @!P5 LEA.HI.X.SX32 R41, R42, R43, 0x1, P6 ;  /* 0x0000002b2a29d211 */ /* 0x000fca00030f0eff */
[----:B---3--:R0:W-:Y:S01]  /*104c0*/  @!P5 ST.E.128 desc[UR50][R40.64], R12 ;  /* 0x0000000c2800d985 */ /* 0x0081e2000c101d32 */
[----:B------:R-:W-:-:S13]  /*104d0*/  ISETP.GE.AND P5, PT, R222, UR4, PT ;  /* 0x00000004de007c0c */ /* 0x000fda000bfa6270 */
[----:B------:R-:W1:Y:S01]  /*104e0*/  @!P5 LDS.128 R12, [R88+0x28a00] ;  /* 0x028a0000580cd984 */ /* 0x000e620000000c00 */
[----:B------:R-:W-:-:S05]  /*104f0*/  @!P5 IMAD.SHL.U32 R42, R227, 0x10, RZ ;  /* 0x00000010e32ad824 */ /* 0x000fca00078e00ff */
[----:B0-----:R-:W-:-:S04]  /*10500*/  @!P5 IADD3 R40, P6, R42, R45, RZ ;  /* 0x0000002d2a28d210 */ /* 0x001fc80007fde0ff */
[----:B------:R-:W-:-:S05]  /*10510*/  @!P5 LEA.HI.X.SX32 R41, R42, R43, 0x1, P6 ;  /* 0x0000002b2a29d211 */ /* 0x000fca00030f0eff */
[----:B-1----:R0:W-:Y:S01]  /*10520*/  @!P5 ST.E.128 desc[UR50][R40.64], R12 ;  /* 0x0000000c2800d985 */ /* 0x0021e2000c101d32 */
[----:B------:R-:W-:-:S03]  /*10530*/  ISETP.GE.AND P5, PT, R220, UR4, PT ;  /* 0x00000004dc007c0c */ /* 0x000fc6000bfa6270 */
[----:B------:R-:W1:Y:S10]  /*10540*/  @!P3 LDS.128 R12, [R89+0x28a00] ;  /* 0x028a0000590cb984 */ /* 0x000e740000000c00 */
[----:B0-----:R-:W-:-:S05]  /*10550*/  @!P5 IADD3 R40, P6, R220, R45, RZ ;  /* 0x0000002ddc28d210 */ /* 0x001fca0007fde0ff */
[----:B------:R-:W-:Y:S01]  /*10560*/  @!P5 IMAD.X R41, R43, 0x1, R228, P6 ;  /* 0x000000012b29d824 */ /* 0x000fe200030e06e4 */
[----:B-1----:R-:W-:Y:S04]  /*10570*/  @!P3 ST.E.128 desc[UR50][R38.64], R12 ;  /* 0x0000000c2600b985 */ /* 0x002fe8000c101d32 */
[----:B------:R-:W0:Y:S04]  /*10580*/  @!P4 LDS.128 R12, [R88+0x2b200] ;  /* 0x02b20000580cc984 */ /* 0x000e280000000c00 */
[----:B0-----:R-:W-:Y:S04]  /*10590*/  @!P4 ST.E.128 desc[UR50][R36.64], R12 ;  /* 0x0000000c2400c985 */ /* 0x001fe8000c101d32 */
[----:B------:R-:W0:Y:S04]  /*105a0*/  @!P5 LDS.128 R12, [R89+0x2b200] ;  /* 0x02b20000590cd984 */ /* 0x000e280000000c00 */
[----:B0-----:R0:W-:Y:S02]  /*105b0*/  @!P5 ST.E.128 desc[UR50][R40.64], R12 ;  /* 0x0000000c2800d985 */ /* 0x0011e4000c101d32 */
.L_x_470:
[----:B------:R-:W-:Y:S05]  /*105c0*/  BSYNC B0 ;  /* 0x0000000000007941 */ /* 0x000fea0003800000 */
.L_x_434:
[----:B0---4-:R-:W0:Y:S01]  /*105d0*/  S2R R11, SR_TID.X ;  /* 0x00000000000b7919 */ /* 0x011e220000002100 */
[----:B------:R-:W-:Y:S01]  /*105e0*/  @!PT LDS RZ, [RZ] ;  /* 0x00000000fffff984 */ /* 0x000fe20000000800 */
[----:B------:R-:W-:Y:S01]  /*105f0*/  @!PT LDS RZ, [RZ] ;  /* 0x00000000fffff984 */ /* 0x000fe20000000800 */
[----:B------:R-:W-:Y:S01]  /*10600*/  @!PT LDS RZ, [RZ] ;  /* 0x00000000fffff984 */ /* 0x000fe20000000800 */
[----:B------:R-:W-:Y:S01]  /*10610*/  @!PT LDS RZ, [RZ] ;  /* 0x00000000fffff984 */ /* 0x000fe20000000800 */
[----:B------:R4:W-:Y:S06]  /*10620*/  MEMBAR.ALL.CTA ;  /* 0x0000000000007992 */ /* 0x0009ec0000008000 */
[----:B----4-:R-:W4:Y:S01]  /*10630*/  FENCE.VIEW.ASYNC.S ;  /* 0x00000000000073c6 */ /* 0x010f220000000000 */
[----:B------:R-:W-:Y:S05]  /*10640*/  WARPSYNC.ALL ;  /* 0x0000000000007948 */ /* 0x000fea0003800000 */
[----:B------:R-:W-:Y:S01]  /*10650*/  BSSY B0, `(.L_x_531) ;  /* 0x0000008000007945 */ /* 0x000fe20003800000 */
[----:B----4-:R4:W-:Y:S01]  /*10660*/  BAR.SYNC.DEFER_BLOCKING R138, 0x80 ;  /* 0x0002008a0000751d */ /* 0x0109e20000010000 */
[----:B0-----:R-:W-:-:S13]  /*10670*/  LOP3.LUT P3, RZ, R11, 0x7f, RZ, 0xc0, !PT ;  /* 0x0000007f0bff7812 */ /* 0x001fda000786c0ff */
[----:B------:R-:W-:-:S04]  /*10680*/  @!P3 IADD3 R11, R93, 0x334a0, RZ ;  /* 0x000334a05d0bb810 */ /* 0x000fc80007ffe0ff */
[----:B------:R-:W-:-:S04]  /*10690*/  @!P3 PRMT R11, RZ, 0x654, R11 ;  /* 0x00000654ff0bb816 */ /* 0x000fc8000000000b */
[----:B------:R4:W-:Y:S01]  /*106a0*/  @!P3 SYNCS.ARRIVE.TRANS64.RED.A1T0 RZ, [R11+URZ], RZ ;  /* 0x000000ff0bffb9a7 */ /* 0x0009e2000810043f */
[----:B------:R-:W-:Y:S05]  /*106b0*/  @!P2 BRA `(.L_x_532) ;  /* 0x000000000004a947 */ /* 0x000fea0003800000 */
[----:B------:R-:W-:Y:S01]  /*106c0*/  BPT.TRAP 0x1 ;  /* 0x000000040000795c */ /* 0x000fe20000300000 */
.L_x_532:
[----:B------:R-:W-:Y:S05]  /*106d0*/  BSYNC B0 ;  /* 0x0000000000007941 */ /* 0x000fea0003800000 */
.L_x_531:
[----:B------:R-:W0:Y:S01]  /*106e0*/  SYNCS.PHASECHK.TRANS64.TRYWAIT P2, [R93+URZ+0x334b0], R94 ;  /* 0x0334b05e5d0075a7 */ /* 0x000e22000804017f */
[----:B------:R-:W-:Y:S01]  /*106f0*/  ULDC UR39, c[0x0][0x2f4] ;  /* 0x0000bd0000277ab9 */ /* 0x000fe20000000800 */
[----:B------:R-:W-:Y:S04]  /*10700*/  BSSY B0, `(.L_x_533) ;  /* 0x0000002000007945 */ /* 0x000fe80003800000 */
[----:B0-----:R-:W-:Y:S05]  /*10710*/  @!P2 BRA `(.L_x_534) ;  /* 0x000001fc00f0a947 */ /* 0x001fea0003800000 */
.L_x_807:
[----:B------:R-:W-:Y:S05]  /*10720*/  BSYNC B0 ;  /* 0x0000000000007941 */ /* 0x000fea0003800000 */
.L_x_533:
[----:B-12---:R0:W5:Y:S01]  /*10730*/  LDL R44, [R1] ;  /* 0x00000000012c7983 */ /* 0x0061620000100800 */
[----:B------:R-:W-:Y:S01]  /*10740*/  ULDC.64 UR4, c[0x0][0x328] ;  /* 0x0000ca0000047ab9 */ /* 0x000fe20000000a00 */
[----:B------:R-:W-:Y:S01]  /*10750*/  ULDC.64 UR6, c[0x0][0x318] ;  /* 0x0000c60000067ab9 */ /* 0x000fe20000000a00 */
[----:B------:R-:W-:Y:S01]  /*10760*/  IMAD R90, R90, UR4, RZ ;  /* 0x000000045a5a7c24 */ /* 0x000fe2000f8e02ff */
[----:B----4-:R-:W1:Y:S01]  /*10770*/  S2R R11, SR_TID.X ;  /* 0x00000000000b7919 */ /* 0x010e620000002100 */
[C---:B------:R-:W-:Y:S01]  /*10780*/  IMAD.WIDE.U32 R12, R35.reuse, UR4, RZ ;  /* 0x00000004230c7c25 */ /* 0x040fe2000f8e00ff */
[----:B------:R-:W-:Y:S03]  /*10790*/  BSSY B0, `(.L_x_535) ;  /* 0x0000036000007945 */ /* 0x000fe60003800000 */
[----:B------:R-:W-:Y:S01]  /*107a0*/  IMAD R35, R35, UR5, R90 ;  /* 0x0000000523237c24 */ /* 0x000fe2000f8e025a */
[----:B------:R-:W-:-:S02]  /*107b0*/  ULDC.64 UR4, c[0x0][0x338] ;  /* 0x0000ce0000047ab9 */ /* 0x000fc40000000a00 */
[----:B------:R-:W-:Y:S02]  /*107c0*/  IMAD R91, R91, UR4, RZ ;  /* 0x000000045b5b7c24 */ /* 0x000fe4000f8e02ff */
[----:B------:R-:W-:Y:S02]  /*107d0*/  IMAD.IADD R13, R13, 0x1, R35 ;  /* 0x000000010d0d7824 */ /* 0x000fe400078e0223 */
[C---:B------:R-:W-:Y:S02]  /*107e0*/  IMAD R91, R34.reuse, UR5, R91 ;  /* 0x00000005225b7c24 */ /* 0x040fe4000f8e025b */
[----:B------:R-:W-:Y:S01]  /*107f0*/  IMAD.WIDE.U32 R12, R34, UR4, R12 ;  /* 0x00000004220c7c25 */ /* 0x000fe2000f8e000c */
[----:B------:R-:W-:-:S03]  /*10800*/  ULDC.64 UR4, c[0x0][0x330] ;  /* 0x0000cc0000047ab9 */ /* 0x000fc60000000a00 */
[----:B------:R-:W-:Y:S02]  /*10810*/  IMAD.IADD R13, R13, 0x1, R91 ;  /* 0x000000010d0d7824 */ /* 0x000fe400078e025b */
[----:B------:R-:W-:-:S03]  /*10820*/  IMAD.WIDE.U32 R12, R223, UR4, R12 ;  /* 0x00000004df0c7c25 */ /* 0x000fc6000f8e000c */
[----:B------:R-:W-:Y:S01]  /*10830*/  IADD3 R40, P2, R12, UR6, RZ ;  /* 0x000000060c287c10 */ /* 0x000fe2000ff5e0ff */
[----:B-1----:R-:W-:-:S04]  /*10840*/  VIADD R15, R11, 0xffffff80 ;  /* 0xffffff800b0f7836 */ /* 0x002fc80000000000 */
[----:B------:R0:W1:Y:S01]  /*10850*/  SHFL.IDX PT, R43, R40, RZ, 0x1e1f ;  /* 0x001e1fff282b7589 */ /* 0x00006200000e0000 */
[----:B------:R-:W-:Y:S02]  /*10860*/  VIADD R14, R11, 0xffffff80 ;  /* 0xffffff800b0e7836 */ /* 0x000fe40000000000 */
[----:B------:R-:W-:-:S03]  /*10870*/  IMAD R11, R223, UR5, R13 ;  /* 0x00000005df0b7c24 */ /* 0x000fc6000f8e020d */
[----:B------:R-:W-:Y:S02]  /*10880*/  LEA.HI R14, R14, R15, RZ, 0x1 ;  /* 0x0000000f0e0e7211 */ /* 0x000fe400078f08ff */
[----:B------:R-:W-:Y:S02]  /*10890*/  IADD3.X R11, R11, UR7, RZ, P2, !PT ;  /* 0x000000070b0b7c10 */ /* 0x000fe400097fe4ff */
[----:B------:R-:W-:-:S03]  /*108a0*/  SHF.R.S32.HI R14, RZ, 0x1, R14 ;  /* 0x00000001ff0e7819 */ /* 0x000fc6000001140e */
[----:B------:R0:W2:Y:S01]  /*108b0*/  SHFL.IDX PT, R41, R11, RZ, 0x1e1f ;  /* 0x001e1fff0b297589 */ /* 0x0000a200000e0000 */
[----:B------:R-:W-:-:S04]  /*108c0*/  IADD3 R92, -R14, R92, RZ ;  /* 0x0000005c0e5c7210 */ /* 0x000fc80007ffe1ff */
[----:B------:R-:W-:-:S13]  /*108d0*/  ISETP.GE.AND P2, PT, R92, 0x1, PT ;  /* 0x000000015c00780c */ /* 0x000fda0003f46270 */
[----:B01----:R-:W-:Y:S05]  /*108e0*/  @!P2 BRA `(.L_x_536) ;  /* 0x000000000080a947 */ /* 0x003fea0003800000 */
[----:B------:R-:W-:-:S13]  /*108f0*/  ISETP.GE.AND P5, PT, R16, UR39, PT ;  /* 0x0000002710007c0c */ /* 0x000fda000bfa6270 */
[----:B------:R-:W0:Y:S01]  /*10900*/  @!P5 LDS.128 R12, [R88+0xf200] ;  /* 0x00f20000580cd984 */ /* 0x000e220000000c00 */
[----:B------:R-:W-:-:S05]  /*10910*/  @!P5 IADD3 R38, P2, R16, R43, RZ ;  /* 0x0000002b1026d210 */ /* 0x000fca0007f5e0ff */
[----:B--2---:R-:W-:Y:S01]  /*10920*/  @!P5 IMAD.X R39, R41, 0x1, R17, P2 ;  /* 0x000000012927d824 */ /* 0x004fe200010e0611 */
[----:B------:R-:W-:-:S13]  /*10930*/  ISETP.GE.AND P2, PT, R23, UR39, PT ;  /* 0x0000002717007c0c */ /* 0x000fda000bf46270 */
[----:B------:R-:W-:-:S05]  /*10940*/  @!P2 IADD3 R36, P4, R23, R43, RZ ;  /* 0x0000002b1724a210 */ /* 0x000fca0007f9e0ff */
[----:B-----5:R-:W-:Y:S01]  /*10950*/  @!P2 IMAD.X R37, R41, 0x1, R44, P4 ;  /* 0x000000012925a824 */ /* 0x020fe200020e062c */
[----:B------:R-:W-:-:S13]  /*10960*/  ISETP.GE.AND P4, PT, R22, UR39, PT ;  /* 0x0000002716007c0c */ /* 0x000fda000bf86270 */
[----:B------:R-:W-:Y:S01]  /*10970*/  @!P4 IADD3 R34, P6, R22, R43, RZ ;  /* 0x0000002b1622c210 */ /* 0x000fe20007fde0ff */
[----:B0-----:R0:W-:Y:S01]  /*10980*/  @!P5 ST.E.128 desc[UR50][R38.64], R12 ;  /* 0x0000000c2600d985 */ /* 0x0011e2000c101d32 */
[----:B------:R-:W-:-:S03]  /*10990*/  ISETP.GE.AND P5, PT, R221, UR39, PT ;  /* 0x00000027dd007c0c */ /* 0x000fc6000bfa6270 */
[----:B------:R-:W-:-:S10]  /*109a0*/  @!P4 IMAD.X R35, R41, 0x1, R229, P6 ;  /* 0x000000012923c824 */ /* 0x000fd400030e06e5 */
[----:B------:R-:W1:Y:S01]  /*109b0*/  @!P5 LDS.128 R12, [R89+0xf200] ;  /* 0x00f20000590cd984 */ /* 0x000e620000000c00 */
[----:B------:R-:W-:-:S05]  /*109c0*/  @!P5 IMAD.SHL.U32 R42, R226, 0x10, RZ ;  /* 0x00000010e22ad824 */ /* 0x000fca00078e00ff */
[----:B0-----:R-:W-:-:S04]  /*109d0*/  @!P5 IADD3 R38, P6, R42, R43, RZ ;  /* 0x0000002b2a26d210 */ /* 0x001fc80007fde0ff */
[----:B------:R-:W-:-:S05]  /*109e0*/  @!P5 LEA.HI.X.SX32 R39, R42, R41, 0x1, P6 ;  /* 0x000000292a27d211 */ /* 0x000fca00030f0eff */
[----:B-1----:R0:W-:Y:S01]  /*109f0*/  @!P5 ST.E.128 desc[UR50][R38.64], R12 ;  /* 0x0000000c2600d985 */ /* 0x0021e2000c101d32 */
[----:B------:R-:W-:-:S13]  /*10a00*/  ISETP.GE.AND P5, PT, R222, UR39, PT ;  /* 0x00000027de007c0c */ /* 0x000fda000bfa6270 */
[----:B------:R-:W1:Y:S01]  /*10a10*/  @!P5 LDS.128 R12, [R88+0x11a00] ;  /* 0x011a0000580cd984 */ /* 0x000e620000000c00 */
[----:B------:R-:W-:-:S04]  /*10a20*/  @!P5 SHF.L.U32 R42, R227, 0x4, RZ ;  /* 0x00000004e32ad819 */ /* 0x000fc800000006ff */
        /* <DEDUP_REMOVED lines=12> */
.L_x_536:
[----:B------:R-:W-:Y:S05]  /*10af0*/  BSYNC B0 ;  /* 0x0000000000007941 */ /* 0x000fea0003800000 */
.L_x_535:
[----:B------:R-:W-:Y:S01]  /*10b00*/  ISETP.GE.AND P2, PT, R92, 0x81, PT ;  /* 0x000000815c00780c */ /* 0x000fe20003f46270 */
[----:B------:R-:W1:Y:S01]  /*10b10*/  SHFL.IDX PT, R11, R11, 0x1, 0x1e1f ;  /* 0x003e1f000b0b7f89 */ /* 0x000e6200000e0000 */
[----:B------:R-:W-:Y:S03]  /*10b20*/  BSSY B0, `(.L_x_537) ;  /* 0x0000023000007945 */ /* 0x000fe60003800000 */
[----:B--2---:R2:W4:Y:S08]  /*10b30*/  SHFL.IDX PT, R41, R40, 0x1, 0x1e1f ;  /* 0x003e1f0028297f89 */ /* 0x00453000000e0000 */
[----:B--2---:R-:W-:Y:S05]  /*10b40*/  @!P2 BRA `(.L_x_538) ;  /* 0x000000000080a947 */ /* 0x004fea0003800000 */
[----:B------:R-:W-:-:S13]  /*10b50*/  ISETP.GE.AND P5, PT, R16, UR39, PT ;  /* 0x0000002710007c0c */ /* 0x000fda000bfa6270 */
[----:B0-----:R-:W0:Y:S01]  /*10b60*/  @!P5 LDS.128 R12, [R88+0x11200] ;  /* 0x01120000580cd984 */ /* 0x001e220000000c00 */
[----:B----4-:R-:W-:-:S05]  /*10b70*/  @!P5 IADD3 R38, P2, R16, R41, RZ ;  /* 0x000000291026d210 */ /* 0x010fca0007f5e0ff */
[----:B-1----:R-:W-:Y:S01]  /*10b80*/  @!P5 IMAD.X R39, R11, 0x1, R17, P2 ;  /* 0x000000010b27d824 */ /* 0x002fe200010e0611 */
        /* <DEDUP_REMOVED lines=9> */
[----:B------:R-:W-:-:S04]  /*10c20*/  @!P5 SHF.L.U32 R40, R226, 0x4, RZ ;  /* 0x00000004e228d819 */ /* 0x000fc800000006ff */
[----:B0-----:R-:W-:-:S04]  /*10c30*/  @!P5 IADD3 R38, P6, R40, R41, RZ ;  /* 0x000000292826d210 */ /* 0x001fc80007fde0ff */
[----:B------:R-:W-:-:S05]  /*10c40*/  @!P5 LEA.HI.X.SX32 R39, R40, R11, 0x1, P6 ;  /* 0x0000000b2827d211 */ /* 0x000fca00030f0eff */
[----:B-1----:R0:W-:Y:S01]  /*10c50*/  @!P5 ST.E.128 desc[UR50][R38.64], R12 ;  /* 0x0000000c2600d985 */ /* 0x0021e2000c101d32 */
        /* <DEDUP_REMOVED lines=15> */
.L_x_538:
[----:B------:R-:W-:Y:S05]  /*10d50*/  BSYNC B0 ;  /* 0x0000000000007941 */ /* 0x000fea0003800000 */
.L_x_537:
[----:B-1----:R-:W3:Y:S04]  /*10d60*/  LDL R11, [R1+0x8] ;  /* 0x00000800010b7983 */ /* 0x002ee80000100800 */
[----:B0-2---:R-:W2:Y:S01]  /*10d70*/  LDL.LU R12, [R1+0xc] ;  /* 0x00000c00010c7983 */ /* 0x005ea20000300800 */
[----:B------:R-:W-:Y:S02]  /*10d80*/  VIADD R19, R19, 0x1 ;  /* 0x0000000113137836 */ /* 0x000fe40000000000 */
[----:B------:R-:W-:Y:S01]  /*10d90*/  @!P3 VIADD R93, R93, 0x334c0 ;  /* 0x000334c05d5db836 */ /* 0x000fe20000000000 */
[----:B------:R-:W-:Y:S01]  /*10da0*/  @!PT LDS RZ, [RZ] ;  /* 0x00000000fffff984 */ /* 0x000fe20000000800 */
[----:B------:R-:W-:Y:S01]  /*10db0*/  @!PT LDS RZ, [RZ] ;  /* 0x00000000fffff984 */ /* 0x000fe20000000800 */
[----:B------:R-:W-:Y:S01]  /*10dc0*/  @!PT LDS RZ, [RZ] ;  /* 0x00000000fffff984 */ /* 0x000fe20000000800 */
[----:B------:R-:W-:Y:S01]  /*10dd0*/  @!PT LDS RZ, [RZ] ;  /* 0x00000000fffff984 */ /* 0x000fe20000000800 */
[----:B------:R0:W-:Y:S06]  /*10de0*/  MEMBAR.ALL.CTA ;  /* 0x0000000000007992 */ /* 0x0001ec0000008000 */
[----:B0-----:R-:W0:Y:S02]  /*10df0*/  FENCE.VIEW.ASYNC.S ;  /* 0x00000000000073c6 */ /* 0x001e240000000000 */
[----:B0-----:R0:W-:Y:S01]  /*10e00*/  BAR.SYNC.DEFER_BLOCKING R138, 0x80 ;  /* 0x0002008a0000751d */ /* 0x0011e20000010000 */
[----:B------:R-:W-:-:S02]  /*10e10*/  ISETP.NE.AND P2, PT, R19, 0x2, PT ;  /* 0x000000021300780c */ /* 0x000fc40003f45270 */
[----:B------:R-:W-:Y:S02]  /*10e20*/  @!P3 PRMT R93, RZ, 0x654, R93 ;  /* 0x00000654ff5db816 */ /* 0x000fe4000000005d */
[----:B------:R-:W-:Y:S02]  /*10e30*/  SEL R19, R19, RZ, P2 ;  /* 0x000000ff13137207 */ /* 0x000fe40001000000 */
[----:B------:R0:W-:Y:S01]  /*10e40*/  @!P3 SYNCS.ARRIVE.TRANS64.RED.A1T0 RZ, [R93+URZ], RZ ;  /* 0x000000ff5dffb9a7 */ /* 0x0001e2000810043f */
[----:B---3--:R-:W-:Y:S02]  /*10e50*/  LOP3.LUT P4, RZ, R11, 0x2, RZ, 0xc0, !PT ;  /* 0x000000020bff7812 */ /* 0x008fe4000788c0ff */
[----:B------:R-:W-:-:S04]  /*10e60*/  SEL R11, RZ, 0x1, P2 ;  /* 0x00000001ff0b7807 */ /* 0x000fc80001000000 */
[----:B--2---:R-:W-:-:S05]  /*10e70*/  LOP3.LUT R12, R12, R11, RZ, 0x3c, !PT ;  /* 0x0000000b0c0c7212 */ /* 0x004fca00078e3cff */
[----:B------:R0:W-:Y:S02]  /*10e80*/  STL [R1+0xc], R12 ;  /* 0x00000c0c01007387 */ /* 0x0001e40000100800 */
[----:B------:R-:W-:Y:S05]  /*10e90*/  @P4 BRA `(.L_x_539) ;  /* 0xffffff2000504947 */ /* 0x000fea000383ffff */
[----:B0-----:R-:W0:Y:S01]  /*10ea0*/  S2R R12, SR_TID.X ;  /* 0x00000000000c7919 */ /* 0x001e220000002100 */
[----:B------:R-:W-:Y:S02]  /*10eb0*/  PLOP3.LUT P0, PT, PT, PT, PT, 0x8, 0x0 ;  /* 0x000000000000781c */ /* 0x000fe40003f0e170 */
[----:B0-----:R-:W-:-:S04]  /*10ec0*/  SHF.R.U32.HI R12, RZ, 0x7, R12 ;  /* 0x00000007ff0c7819 */ /* 0x001fc8000001160c */
[----:B------:R-:W-:-:S13]  /*10ed0*/  ISETP.NE.AND P4, PT, R12, 0x1, PT ;  /* 0x000000010c00780c */ /* 0x000fda0003f85270 */
[----:B------:R-:W-:Y:S06]  /*10ee0*/  @!P4 BAR.ARV 0x9, 0x100 ;  /* 0x024400000000cb1d */ /* 0x000fec0000002000 */
.L_x_429:
[----:B------:R-:W-:Y:S01]  /*10ef0*/  MOV R0, RZ ;  /* 0x000000ff00007202 */ /* 0x000fe20000000f00 */
[----:B------:R-:W-:Y:S06]  /*10f00*/  @P0 BRA `(.L_x_540) ;  /* 0x00000000000c0947 */ /* 0x000fec0003800000 */
[----:B------:R-:W1:Y:S01]  /*10f10*/  FENCE.VIEW.ASYNC.G ;  /* 0x00000000000073c6 */ /* 0x000e620000000100 */
[----:B------:R-:W-:Y:S05]  /*10f20*/  WARPSYNC.ALL ;  /* 0x0000000000007948 */ /* 0x000fea0003800000 */
[----:B-1----:R-:W-:Y:S06]  /*10f30*/  BAR.ARV 0xc, 0x180 ;  /* 0x0306000000007b1d */ /* 0x002fec0000002000 */
.L_x_540:
[----:B------:R-:W2:Y:S01]  /*10f40*/  LDL R2, [R1+0x8] ;  /* 0x0000080001027983 */ /* 0x000ea20000100800 */
[----:B------:R-:W-:Y:S01]  /*10f50*/  BSSY B0, `(.L_x_541) ;  /* 0x0000022000007945 */ /* 0x000fe20003800000 */
[----:B--2---:R-:W-:-:S13]  /*10f60*/  LOP3.LUT P0, RZ, R2, 0x8, RZ, 0xc0, !PT ;  /* 0x0000000802ff7812 */ /* 0x004fda000780c0ff */
[----:B------:R-:W-:Y:S05]  /*10f70*/  @!P0 BRA `(.L_x_542) ;  /* 0x00000000007c8947 */ /* 0x000fea0003800000 */
[----:B------:R-:W2:Y:S01]  /*10f80*/  LDL R2, [R1+0x50] ;  /* 0x0000500001027983 */ /* 0x000ea20000100800 */
[----:B------:R-:W-:Y:S01]  /*10f90*/  ULDC UR4, c[0x0][0x9f0] ;  /* 0x00027c0000047ab9 */ /* 0x000fe20000000800 */
[----:B--2---:R-:W-:-:S04]  /*10fa0*/  ISETP.NE.AND P0, PT, R2, RZ, PT ;  /* 0x000000ff0200720c */ /* 0x004fc80003f05270 */
[----:B0-----:R-:W-:-:S04]  /*10fb0*/  SEL R6, R2, UR4, P0 ;  /* 0x0000000402067c07 */ /* 0x001fc80008000000 */
[-C--:B------:R-:W-:Y:S02]  /*10fc0*/  IABS R5, R6.reuse ;  /* 0x0000000600057213 */ /* 0x080fe40000000000 */
[----:B------:R-:W-:Y:S02]  /*10fd0*/  IABS R9, R6 ;  /* 0x0000000600097213 */ /* 0x000fe40000000000 */
[----:B------:R-:W0:Y:S01]  /*10fe0*/  I2F.RP R4, R5 ;  /* 0x0000000500047306 */ /* 0x000e220000209400 */
[----:B------:R-:W-:Y:S02]  /*10ff0*/  IADD3 R0, R131, -0x1, R6 ;  /* 0xffffffff83007810 */ /* 0x000fe40007ffe006 */
[----:B------:R-:W-:-:S05]  /*11000*/  IMAD.MOV R9, RZ, RZ, -R9 ;  /* 0x000000ffff097224 */ /* 0x000fca00078e0a09 */
[----:B0-----:R-:W0:Y:S02]  /*11010*/  MUFU.RCP R4, R4 ;  /* 0x0000000400047308 */ /* 0x001e240000001000 */
[----:B0-----:R-:W-:Y:S01]  /*11020*/  VIADD R2, R4, 0xffffffe ;  /* 0x0ffffffe04027836 */ /* 0x001fe20000000000 */
[----:B------:R-:W-:Y:S02]  /*11030*/  IABS R4, R0 ;  /* 0x0000000000047213 */ /* 0x000fe40000000000 */
[----:B------:R-:W-:-:S03]  /*11040*/  LOP3.LUT R0, R0, R6, RZ, 0x3c, !PT ;  /* 0x0000000600007212 */ /* 0x000fc600078e3cff */
[----:B------:R0:W1:Y:S01]  /*11050*/  F2I.FTZ.U32.TRUNC.NTZ R3, R2 ;  /* 0x0000000200037305 */ /* 0x000062000021f000 */
[----:B------:R-:W-:Y:S01]  /*11060*/  ISETP.GE.AND P2, PT, R0, RZ, PT ;  /* 0x000000ff0000720c */ /* 0x000fe20003f46270 */
[----:B0-----:R-:W-:Y:S02]  /*11070*/  IMAD.MOV.U32 R2, RZ, RZ, RZ ;  /* 0x000000ffff027224 */ /* 0x001fe400078e00ff */
[----:B-1----:R-:W-:-:S04]  /*11080*/  IMAD.MOV R8, RZ, RZ, -R3 ;  /* 0x000000ffff087224 */ /* 0x002fc800078e0a03 */
[----:B------:R-:W-:-:S04]  /*11090*/  IMAD R7, R8, R5, RZ ;  /* 0x0000000508077224 */ /* 0x000fc800078e02ff */
[----:B------:R-:W-:Y:S01]  /*110a0*/  IMAD.HI.U32 R3, R3, R7, R2 ;  /* 0x0000000703037227 */ /* 0x000fe200078e0002 */
[----:B------:R-:W-:-:S05]  /*110b0*/  MOV R2, R9 ;  /* 0x0000000900027202 */ /* 0x000fca0000000f00 */
        /* <DEDUP_REMOVED lines=8> */
[----:B------:R-:W-:-:S05]  /*11140*/  IMAD.MOV.U32 R0, RZ, RZ, R3 ;  /* 0x000000ffff007224 */ /* 0x000fca00078e0003 */
[----:B------:R-:W-:Y:S02]  /*11150*/  @!P2 IADD3 R0, -R0, RZ, RZ ;  /* 0x000000ff0000a210 */ /* 0x000fe40007ffe1ff */
[----:B------:R-:W-:-:S07]  /*11160*/  @!P1 LOP3.LUT R0, RZ, R6, RZ, 0x33, !PT ;  /* 0x00000006ff009212 */ /* 0x000fce00078e33ff */
.L_x_542:
[----:B------:R-:W-:Y:S05]  /*11170*/  BSYNC B0 ;  /* 0x0000000000007941 */ /* 0x000fea0003800000 */
.L_x_541:
[----:B------:R-:W2:Y:S01]  /*11180*/  LDL R2, [R1+0x64] ;  /* 0x0000640001027983 */ /* 0x000ea20000100800 */
[----:B------:R-:W-:Y:S01]  /*11190*/  PLOP3.LUT P0, PT, PT, PT, PT, 0x80, 0x0 ;  /* 0x000000000000781c */ /* 0x000fe20003f0f070 */
[----:B------:R-:W-:Y:S01]  /*111a0*/  IMAD.MOV.U32 R143, RZ, RZ, RZ ;  /* 0x000000ffff8f7224 */ /* 0x000fe200078e00ff */
[----:B0-----:R-:W-:Y:S01]  /*111b0*/  CS2R R12, SRZ ;  /* 0x00000000000c7805 */ /* 0x001fe2000001ff00 */
[----:B------:R-:W-:Y:S01]  /*111c0*/  IMAD.MOV.U32 R146, RZ, RZ, RZ ;  /* 0x000000ffff927224 */ /* 0x000fe200078e00ff */
[----:B------:R-:W-:Y:S01]  /*111d0*/  CS2R R134, SRZ ;  /* 0x0000000000867805 */ /* 0x000fe2000001ff00 */
[----:B------:R-:W-:Y:S01]  /*111e0*/  IMAD.MOV.U32 R145, RZ, RZ, RZ ;  /* 0x000000ffff917224 */ /* 0x000fe200078e00ff */
        /* <DEDUP_REMOVED lines=29> */
[----:B-----5:R-:W-:Y:S02]  /*113c0*/  CS2R R44, SRZ ;  /* 0x00000000002c7805 */ /* 0x020fe4000001ff00 */
[----:B------:R-:W-:Y:S02]  /*113d0*/  MOV R103, RZ ;  /* 0x000000ff00677202 */ /* 0x000fe40000000f00 */
[----:B------:R-:W-:Y:S02]  /*113e0*/  CS2R R28, SRZ ;  /* 0x00000000001c7805 */ /* 0x000fe4000001ff00 */
[----:B------:R-:W-:Y:S02]  /*113f0*/  CS2R R56, SRZ ;  /* 0x0000000000387805 */ /* 0x000fe4000001ff00 */
[----:B------:R-:W-:-:S02]  /*11400*/  CS2R R42, SRZ ;  /* 0x00000000002a7805 */ /* 0x000fc4000001ff00 */
[----:B------:R-:W-:Y:S02]  /*11410*/  CS2R R98, SRZ ;  /* 0x0000000000627805 */ /* 0x000fe4000001ff00 */
[----:B------:R-:W-:Y:S02]  /*11420*/  CS2R R32, SRZ ;  /* 0x0000000000207805 */ /* 0x000fe4000001ff00 */
[----:B------:R-:W-:Y:S01]  /*11430*/  CS2R R100, SRZ ;  /* 0x0000000000647805 */ /* 0x000fe2000001ff00 */
[----:B------:R-:W-:Y:S01]  /*11440*/  IMAD.MOV.U32 R87, RZ, RZ, RZ ;  /* 0x000000ffff577224 */ /* 0x000fe200078e00ff */
[----:B------:R-:W-:Y:S02]  /*11450*/  CS2R R52, SRZ ;  /* 0x0000000000347805 */ /* 0x000fe4000001ff00 */
[----:B------:R-:W-:Y:S02]  /*11460*/  CS2R R14, SRZ ;  /* 0x00000000000e7805 */ /* 0x000fe4000001ff00 */
[----:B------:R-:W-:-:S02]  /*11470*/  CS2R R38, SRZ ;  /* 0x0000000000267805 */ /* 0x000fc4000001ff00 */
[----:B----4-:R-:W-:Y:S02]  /*11480*/  CS2R R40, SRZ ;  /* 0x0000000000287805 */ /* 0x010fe4000001ff00 */
[----:B------:R-:W-:Y:S01]  /*11490*/  CS2R R60, SRZ ;  /* 0x00000000003c7805 */ /* 0x000fe2000001ff00 */
[----:B------:R-:W-:Y:S01]  /*114a0*/  IMAD.MOV.U32 R95, RZ, RZ, RZ ;  /* 0x000000ffff5f7224 */ /* 0x000fe200078e00ff */
[----:B------:R-:W-:Y:S02]  /*114b0*/  CS2R R36, SRZ ;  /* 0x0000000000247805 */ /* 0x000fe4000001ff00 */
[----:B------:R-:W-:Y:S01]  /*114c0*/  CS2R R6, SRZ ;  /* 0x0000000000067805 */ /* 0x000fe2000001ff00 */
[----:B------:R-:W-:Y:S01]  /*114d0*/  IMAD.MOV.U32 R118, RZ, RZ, RZ ;  /* 0x000000ffff767224 */ /* 0x000fe200078e00ff */
[----:B------:R-:W-:Y:S01]  /*114e0*/  CS2R R114, SRZ ;  /* 0x0000000000727805 */ /* 0x000fe2000001ff00 */
[----:B--2---:R-:W-:-:S05]  /*114f0*/  IMAD R2, R2, R0, RZ ;  /* 0x0000000002027224 */ /* 0x004fca00078e02ff */
[----:B------:R0:W-:Y:S01]  /*11500*/  STL [R1+0x40], R2 ;  /* 0x0000400201007387 */ /* 0x0001e20000100800 */
[----:B------:R-:W-:-:S04]  /*11510*/  VIADDMNMX R131, R2, R0, R131, PT ;  /* 0x0000000002837246 */ /* 0x000fc80003800183 */
[----:B------:R-:W-:-:S13]  /*11520*/  ISETP.GT.AND P1, PT, R131, R2, PT ;  /* 0x000000028300720c */ /* 0x000fda0003f24270 */
[----:B0-----:R-:W-:Y:S05]  /*11530*/  @!P1 BRA `(.L_x_543) ;  /* 0x0000010400749947 */ /* 0x001fea0003800000 */
[----:B------:R-:W0:Y:S01]  /*11540*/  S2R R2, SR_TID.X ;  /* 0x0000000000027919 */ /* 0x000e220000002100 */
[----:B------:R-:W-:Y:S01]  /*11550*/  UMOV UR4, 0xffffffff ;  /* 0xffffffff00047882 */ /* 0x000fe20000000000 */
[----:B0-----:R-:W-:-:S05]  /*11560*/  VIADD R48, R2, 0xffffff80 ;  /* 0xffffff8002307836 */ /* 0x001fca0000000000 */
[----:B------:R-:W-:-:S04]  /*11570*/  SHF.R.S32.HI R41, RZ, 0x1f, R48 ;  /* 0x0000001fff297819 */ /* 0x000fc80000011430 */
[----:B------:R-:W-:-:S04]  /*11580*/  LEA.HI R13, R41, R48, RZ, 0x7 ;  /* 0x00000030290d7211 */ /* 0x000fc800078f38ff */
[----:B------:R-:W-:Y:S01]  /*11590*/  SHF.R.S32.HI R13, RZ, 0x7, R13 ;  /* 0x00000007ff0d7819 */ /* 0x000fe2000001140d */
[----:B------:R-:W-:Y:S06]  /*115a0*/  BRA.DIV UR4, `(.L_x_544) ;  /* 0x000001f204607947 */ /* 0x000fec000b800000 */
[----:B------:R-:W0:Y:S04]  /*115b0*/  SHFL.IDX PT, R0, R13, RZ, 0x1f ;  /* 0x00001fff0d007589 */ /* 0x000e2800000e0000 */
[----:B0-----:R0:W-:Y:S02]  /*115c0*/  STL [R1+0x44], R0 ;  /* 0x0000440001007387 */ /* 0x0011e40000100800 */
.L_x_810:
[----:B------:R-:W0:Y:S01]  /*115d0*/  LDL R2, [R1+0x44] ;  /* 0x0000440001027983 */ /* 0x000e220000100800 */
[----:B------:R-:W-:-:S06]  /*115e0*/  ULOP3.LUT UP0, URZ, UR48, 0x9f, URZ, 0xc0, !UPT ;  /* 0x0000009f303f7892 */ /* 0x000fcc000f80c03f */
[----:B------:R-:W-:Y:S02]  /*115f0*/  PLOP3.LUT P0, PT, PT, PT, UP0, 0x80, 0x0 ;  /* 0x000000000000781c */ /* 0x000fe40003f0f008 */
[----:B0-----:R-:W-:-:S04]  /*11600*/  LEA.HI R0, R2, R2, RZ, 0x1 ;  /* 0x0000000202007211 */ /* 0x001fc800078f08ff */
[----:B------:R-:W-:-:S04]  /*11610*/  LOP3.LUT R0, R0, 0x3e, RZ, 0xc0, !PT ;  /* 0x0000003e00007812 */ /* 0x000fc800078ec0ff */
[----:B------:R-:W-:-:S04]  /*11620*/  IADD3 R0, R2, -R0, RZ ;  /* 0x8000000002007210 */ /* 0x000fc80007ffe0ff */
[----:B------:R-:W-:-:S04]  /*11630*/  LEA R0, R0, UR48, 0xc ;  /* 0x0000003000007c11 */ /* 0x000fc8000f8e60ff */
[----:B------:R-:W-:-:S04]  /*11640*/  SHF.R.U32.HI R0, RZ, 0x4, R0 ;  /* 0x00000004ff007819 */ /* 0x000fc80000011600 */
[----:B------:R-:W-:Y:S01]  /*11650*/  LOP3.LUT R44, R0, 0x3fff, RZ, 0xc0, !PT ;  /* 0x00003fff002c7812 */ /* 0x000fe200078ec0ff */
[----:B------:R-:W-:Y:S06]  /*11660*/  @!P0 BRA `(.L_x_545) ;  /* 0x0000000000408947 */ /* 0x000fec0003800000 */
        /* <DEDUP_REMOVED lines=15> */
[----:B01----:R-:W-:Y:S05]  /*11760*/  CALL.ABS.NOINC R2 ;  /* 0x0000000002007343 */ /* 0x003fea0003c00000 */
.L_x_545:
[----:B------:R-:W2:Y:S01]  /*11770*/  LDL R21, [R1+0x5c] ;  /* 0x00005c0001157983 */ /* 0x000ea20000100800 */
[----:B------:R-:W-:Y:S01]  /*11780*/  ULDC.64 UR6, c[0x0][0x998] ;  /* 0x0002660000067ab9 */ /* 0x000fe20000000a00 */
[----:B------:R-:W-:Y:S02]  /*11790*/  ULDC.64 UR4, c[0x0][0x990] ;  /* 0x0002640000047ab9 */ /* 0x000fe40000000a00 */
[----:B------:R-:W3:Y:S01]  /*117a0*/  LDL R20, [R1+0x4c] ;  /* 0x00004c0001147983 */ /* 0x000ee20000100800 */
[----:B------:R-:W-:Y:S02]  /*117b0*/  ISETP.NE.U32.AND P1, PT, RZ, UR6, PT ;  /* 0x00000006ff007c0c */ /* 0x000fe4000bf25070 */
[----:B------:R-:W-:Y:S02]  /*117c0*/  ISETP.NE.U32.AND P0, PT, RZ, UR4, PT ;  /* 0x00000004ff007c0c */ /* 0x000fe4000bf05070 */
[----:B------:R-:W-:Y:S02]  /*117d0*/  ISETP.NE.AND.EX P1, PT, RZ, UR7, PT, P1 ;  /* 0x00000007ff007c0c */ /* 0x000fe4000bf25310 */
[----:B------:R-:W-:-:S11]  /*117e0*/  ISETP.NE.AND.EX P0, PT, RZ, UR5, PT, P0 ;  /* 0x00000005ff007c0c */ /* 0x000fd6000bf05300 */
[----:B------:R-:W2:Y:S08]  /*117f0*/  @P1 LDC.64 R12, c[0x0][0x9b8] ;  /* 0x00026e00ff0c1b82 */ /* 0x000eb00000000a00 */
[----:B------:R-:W0:Y:S08]  /*11800*/  @P0 LDC.64 R10, c[0x0][0x9a8] ;  /* 0x00026a00ff0a0b82 */ /* 0x000e300000000a00 */
[----:B------:R-:W4:Y:S08]  /*11810*/  @P1 LDC.64 R2, c[0x0][0x9c0] ;  /* 0x00027000ff021b82 */ /* 0x000f300000000a00 */
[----:B------:R-:W5:Y:S01]  /*11820*/  @P0 LDC.64 R4, c[0x0][0x9b0] ;  /* 0x00026c00ff040b82 */ /* 0x000f620000000a00 */
[----:B--2---:R-:W-:-:S02]  /*11830*/  @P1 IMAD R6, R21, R12, RZ ;  /* 0x0000000c15061224 */ /* 0x004fc400078e02ff */
[-C--:B0-----:R-:W-:Y:S02]  /*11840*/  @P0 IMAD R0, R21, R10.reuse, RZ ;  /* 0x0000000a15000224 */ /* 0x081fe400078e02ff */
[C---:B---3--:R-:W-:Y:S02]  /*11850*/  @P1 IMAD R13, R20.reuse, R13, R6 ;  /* 0x0000000d140d1224 */ /* 0x048fe400078e0206 */
[C---:B------:R-:W-:Y:S02]  /*11860*/  @P0 IMAD R11, R20.reuse, R11, R0 ;  /* 0x0000000b140b0224 */ /* 0x040fe400078e0200 */
[----:B------:R-:W-:-:S04]  /*11870*/  @P0 IMAD.WIDE.U32 R6, R20, R10, RZ ;  /* 0x0000000a14060225 */ /* 0x000fc800078e00ff */
[----:B------:R-:W-:Y:S01]  /*11880*/  @P1 IMAD.WIDE.U32 R8, R20, R12, RZ ;  /* 0x0000000c14081225 */ /* 0x000fe200078e00ff */
[----:B------:R-:W-:-:S03]  /*11890*/  @P0 IADD3 R7, R7, R11, RZ ;  /* 0x0000000b07070210 */ /* 0x000fc60007ffe0ff */
[----:B------:R-:W-:Y:S02]  /*118a0*/  @P1 IMAD.IADD R9, R9, 0x1, R13 ;  /* 0x0000000109091824 */ /* 0x000fe400078e020d */
[----:B-----5:R-:W-:-:S04]  /*118b0*/  @P0 IMAD.WIDE.U32 R6, R223, R4, R6 ;  /* 0x00000004df060225 */ /* 0x020fc800078e0006 */
[C---:B----4-:R-:W-:Y:S01]  /*118c0*/  @P1 IMAD.WIDE.U32 R8, R223.reuse, R2, R8 ;  /* 0x00000002df081225 */ /* 0x050fe200078e0008 */
[----:B------:R-:W-:Y:S01]  /*118d0*/  @P0 LEA R4, P2, R6, UR4, 0x2 ;  /* 0x0000000406040c11 */ /* 0x000fe2000f8410ff */
[----:B------:R-:W-:Y:S02]  /*118e0*/  ULDC UR4, c[0x0][0x3f4] ;  /* 0x0000fd0000047ab9 */ /* 0x000fe40000000800 */
[C---:B------:R-:W-:Y:S01]  /*118f0*/  @P1 IMAD R3, R223.reuse, R3, R9 ;  /* 0x00000003df031224 */ /* 0x040fe200078e0209 */
[C---:B------:R-:W-:Y:S01]  /*11900*/  @P1 LEA R10, P3, R8.reuse, UR6, 0x2 ;  /* 0x00000006080a1c11 */ /* 0x040fe2000f8610ff */
[----:B------:R-:W-:Y:S02]  /*11910*/  @P0 IMAD R5, R223, R5, R7 ;  /* 0x00000005df050224 */ /* 0x000fe400078e0207 */
[----:B------:R-:W-:Y:S01]  /*11920*/  IMAD.MOV.U32 R0, RZ, RZ, 0x3f800000 ;  /* 0x3f800000ff007424 */ /* 0x000fe200078e00ff */
[----:B------:R-:W-:Y:S01]  /*11930*/  @P1 LEA.HI.X R11, R8, UR7, R3, 0x2, P3 ;  /* 0x00000007080b1c11 */ /* 0x000fe200098f1403 */
[----:B------:R-:W-:Y:S01]  /*11940*/  IMAD.MOV.U32 R3, RZ, RZ, 0x3f800000 ;  /* 0x3f800000ff037424 */ /* 0x000fe200078e00ff */
[----:B------:R-:W-:-:S03]  /*11950*/  @P0 LEA.HI.X R5, R6, UR5, R5, 0x2, P2 ;  /* 0x0000000506050c11 */ /* 0x000fc600090f1405 */
[----:B------:R-:W2:Y:S04]  /*11960*/  @P1 LDG.E R0, desc[UR50][R10.64] ;  /* 0x000000320a001981 */ /* 0x000ea8000c1e1900 */
[----:B------:R-:W2:Y:S01]  /*11970*/  @P0 LDG.E R3, desc[UR50][R4.64] ;  /* 0x0000003204030981 */ /* 0x000ea2000c1e1900 */
[----:B------:R-:W-:Y:S01]  /*11980*/  ISETP.LT.AND P0, PT, RZ, UR4, PT ;  /* 0x00000004ff007c0c */ /* 0x000fe2000bf01270 */
[----:B------:R-:W-:Y:S01]  /*11990*/  ULDC UR4, c[0x0][0x9d8] ;  /* 0x0002760000047ab9 */ /* 0x000fe20000000800 */
[----:B--2---:R-:W-:-:S04]  /*119a0*/  FMUL.FTZ R0, R3, R0 ;  /* 0x0000000003007220 */ /* 0x004fc80000410000 */
[----:B------:R-:W-:-:S07]  /*119b0*/  FMUL.FTZ R2, R0, UR4 ;  /* 0x0000000400027c20 */ /* 0x000fce0008410000 */
[----:B------:R-:W-:Y:S05]  /*119c0*/  @P0 BRA `(.L_x_546) ;  /* 0x0000000000400947 */ /* 0x000fea0003800000 */
[----:B------:R-:W-:-:S04]  /*119d0*/  ULEA.HI UR4, UR37, UR37, URZ, 0x1 ;  /* 0x0000002525047291 */ /* 0x000fc8000f8f083f */
[----:B------:R-:W-:-:S04]  /*119e0*/  ULOP3.LUT UR4, UR4, 0xfffffffe, URZ, 0xc0, !UPT ;  /* 0xfffffffe04047892 */ /* 0x000fc8000f8ec03f */
[----:B------:R-:W-:-:S06]  /*119f0*/  UIADD3 UR4, UR37, -UR4, URZ ;  /* 0x8000000425047290 */ /* 0x000fcc000fffe03f */
[----:B------:R-:W-:-:S05]  /*11a00*/  IMAD.U32 R3, RZ, RZ, UR4 ;  /* 0x00000004ff037e24 */ /* 0x000fca000f8e00ff */
[----:B------:R-:W-:-:S04]  /*11a10*/  SHF.L.U32 R3, R3, 0x1f, RZ ;  /* 0x0000001f03037819 */ /* 0x000fc800000006ff */
[----:B------:R0:W2:Y:S03]  /*11a20*/  SYNCS.PHASECHK.TRANS64.TRYWAIT P0, [R18+URZ+0x33400], R3 ;  /* 0x03340003120075a7 */ /* 0x0000a6000800017f */
[----:B--2---:R-:W-:Y:S05]  /*11a30*/  @!P0 NANOSLEEP.SYNCS 0x989680 ;  /* 0x009896800000895d */ /* 0x004fea0003900000 */
[----:B------:R-:W2:Y:S01]  /*11a40*/  @!P0 SYNCS.PHASECHK.TRANS64 P0, [R18+URZ+0x33400], R3 ;  /* 0x03340003120085a7 */ /* 0x000ea2000800007f */
[----:B------:R-:W-:Y:S04]  /*11a50*/  BSSY B0, `(.L_x_547) ;  /* 0x0000006000007945 */ /* 0x000fe80003800000 */
[----:B--2---:R-:W-:Y:S05]  /*11a60*/  @P0 BRA `(.L_x_548) ;  /* 0x0000000000100947 */ /* 0x004fea0003800000 */
.L_x_549:
[----:B--2---:R2:W3:Y:S02]  /*11a70*/  SYNCS.PHASECHK.TRANS64.TRYWAIT P0, [R18+URZ+0x33400], R3 ;  /* 0x03340003120075a7 */ /* 0x0044e4000800017f */
[----:B---3--:R-:W-:Y:S05]  /*11a80*/  @!P0 NANOSLEEP.SYNCS 0x989680 ;  /* 0x009896800000895d */ /* 0x008fea0003900000 */
[----:B------:R-:W3:Y:S02]  /*11a90*/  @!P0 SYNCS.PHASECHK.TRANS64 P0, [R18+URZ+0x33400], R3 ;  /* 0x03340003120085a7 */ /* 0x000ee4000800007f */
[----:B---3--:R-:W-:Y:S05]  /*11aa0*/  @!P0 BRA `(.L_x_549) ;  /* 0xfffffffc00f08947 */ /* 0x008fea000383ffff */
.L_x_548:
[----:B------:R-:W-:Y:S05]  /*11ab0*/  BSYNC B0 ;  /* 0x0000000000007941 */ /* 0x000fea0003800000 */
.L_x_547:
[----:B------:R-:W-:Y:S05]  /*11ac0*/  BRA `(.L_x_550) ;  /* 0x0000006c00807947 */ /* 0x000fea0003800000 */
.L_x_546:
[----:B------:R-:W0:Y:S01]  /*11ad0*/  LDC.64 R24, c[0x0][0x3e8] ;  /* 0x0000fa00ff187b82 */ /* 0x000e220000000a00 */
[----:B------:R-:W-:Y:S01]  /*11ae0*/  ULOP3.LUT UP0, URZ, UR48, 0x1bf, URZ, 0xc0, !UPT ;  /* 0x000001bf303f7892 */ /* 0x000fe2000f80c03f */
[----:B------:R-:W-:Y:S01]  /*11af0*/  SHF.R.S32.HI R0, RZ, 0x1f, R130 ;  /* 0x0000001fff007819 */ /* 0x000fe20000011482 */
[----:B------:R-:W-:Y:S01]  /*11b00*/  ULDC.64 UR4, c[0x0][0x3f8] ;  /* 0x0000fe0000047ab9 */ /* 0x000fe20000000a00 */
[----:B------:R-:W-:-:S03]  /*11b10*/  ULDC.64 UR6, c[0x0][0x408] ;  /* 0x0001020000067ab9 */ /* 0x000fc60000000a00 */
[----:B------:R-:W-:Y:S01]  /*11b20*/  PLOP3.LUT P0, PT, PT, PT, UP0, 0x80, 0x0 ;  /* 0x000000000000781c */ /* 0x000fe20003f0f008 */
[----:B------:R-:W2:Y:S01]  /*11b30*/  LDC.64 R26, c[0x0][0x400] ;  /* 0x00010000ff1a7b82 */ /* 0x000ea20000000a00 */
[C---:B------:R-:W-:Y:S02]  /*11b40*/  IMAD R3, R0.reuse, UR4, RZ ;  /* 0x0000000400037c24 */ /* 0x040fe4000f8e02ff */
[----:B------:R-:W-:Y:S02]  /*11b50*/  IMAD R5, R0, UR6, RZ ;  /* 0x0000000600057c24 */ /* 0x000fe4000f8e02ff */
[C---:B------:R-:W-:Y:S02]  /*11b60*/  IMAD R3, R130.reuse, UR5, R3 ;  /* 0x0000000582037c24 */ /* 0x040fe4000f8e0203 */
[C---:B------:R-:W-:Y:S02]  /*11b70*/  IMAD R5, R130.reuse, UR7, R5 ;  /* 0x0000000782057c24 */ /* 0x040fe4000f8e0205 */
[----:B0-----:R-:W-:-:S05]  /*11b80*/  IMAD.WIDE.U32 R24, R130, UR4, R24 ;  /* 0x0000000482187c25 */ /* 0x001fca000f8e0018 */
[----:B------:R-:W-:Y:S01]  /*11b90*/  IADD3 R28, R3, R25, RZ ;  /* 0x00000019031c7210 */ /* 0x000fe20007ffe0ff */
[----:B--2---:R-:W-:-:S04]  /*11ba0*/  IMAD.WIDE.U32 R26, R130, UR6, R26 ;  /* 0x00000006821a7c25 */ /* 0x004fc8000f8e001a */
[----:B------:R-:W-:Y:S01]  /*11bb0*/  IMAD.IADD R45, R5, 0x1, R27 ;  /* 0x00000001052d7824 */ /* 0x000fe200078e021b */
[----:B------:R-:W-:Y:S06]  /*11bc0*/  @!P0 BRA `(.L_x_551) ;  /* 0x0000000000408947 */ /* 0x000fec0003800000 */
[----:B-1----:R-:W-:Y:S01]  /*11bd0*/  MOV R14, 0x0 ;  /* 0x00000000000e7802 */ /* 0x002fe20000000f00 */
[----:B------:R-:W-:Y:S01]  /*11be0*/  ULDC.64 UR4, c[0x4][0xc0] ;  /* 0x0100300000047ab9 */ /* 0x000fe20000000a00 */
[----:B------:R-:W-:Y:S01]  /*11bf0*/  ULDC.64 UR6, c[0x4][0xc8] ;  /* 0x0100320000067ab9 */ /* 0x000fe20000000a00 */
[----:B------:R-:W-:Y:S01]  /*11c00*/  IMAD.U32 R4, RZ, RZ, UR4 ;  /* 0x00000004ff047e24 */ /* 0x000fe2000f8e00ff */
[----:B------:R-:W-:Y:S01]  /*11c10*/  MOV R7, UR7 ;  /* 0x0000000700077c02 */ /* 0x000fe20008000f00 */
[----:B------:R-:W-:Y:S01]  /*11c20*/  IMAD.U32 R5, RZ, RZ, UR5 ;  /* 0x00000005ff057e24 */ /* 0x000fe2000f8e00ff */
[----:B------:R-:W0:Y:S01]  /*11c30*/  LDC.64 R14, c[0x4][R14] ;  /* 0x010000000e0e7b82 */ /* 0x000e220000000a00 */
[----:B------:R-:W-:Y:S01]  /*11c40*/  ULDC.64 UR4, c[0x4][0x28] ;  /* 0x01000a0000047ab9 */ /* 0x000fe20000000a00 */
[----:B------:R-:W-:Y:S01]  /*11c50*/  IMAD.U32 R6, RZ, RZ, UR6 ;  /* 0x00000006ff067e24 */ /* 0x000fe2000f8e00ff */
[----:B------:R-:W-:Y:S01]  /*11c60*/  MOV R13, RZ ;  /* 0x000000ff000d7202 */ /* 0x000fe20000000f00 */
[----:B------:R-:W-:-:S02]  /*11c70*/  IMAD.U32 R10, RZ, RZ, UR4 ;  /* 0x00000004ff0a7e24 */ /* 0x000fc4000f8e00ff */
[----:B------:R-:W-:Y:S02]  /*11c80*/  IMAD.U32 R11, RZ, RZ, UR5 ;  /* 0x00000005ff0b7e24 */ /* 0x000fe4000f8e00ff */
[----:B------:R-:W-:Y:S02]  /*11c90*/  IMAD.MOV.U32 R8, RZ, RZ, 0x70 ;  /* 0x00000070ff087424 */ /* 0x000fe400078e00ff */
[----:B------:R-:W-:-:S07]  /*11ca0*/  IMAD.MOV.U32 R12, RZ, RZ, 0x1 ;  /* 0x00000001ff0c7424 */ /* 0x000fce00078e00ff */
[----:B------:R-:W-:-:S07]  /*11cb0*/  LEPC R20, `(.L_x_551) ;  /* 0x000000001014794e */ /* 0x000fce0000000000 */
[----:B0-----:R-:W-:Y:S05]  /*11cc0*/  CALL.ABS.NOINC R14 ;  /* 0x000000000e007343 */ /* 0x001fea0003c00000 */
.L_x_551:
[----:B------:R-:W0:Y:S01]  /*11cd0*/  S2R R20, SR_TID.X ;  /* 0x0000000000147919 */ /* 0x000e220000002100 */
[----:B------:R-:W-:Y:S01]  /*11ce0*/  ULDC.U8 UR4, c[0x0][0x410] ;  /* 0x0001040000047ab9 */ /* 0x000fe20000000000 */
[----:B------:R-:W-:Y:S01]  /*11cf0*/  BSSY B0, `(.L_x_552) ;  /* 0x00006b5000007945 */ /* 0x000fe20003800000 */
[----:B------:R-:W-:Y:S01]  /*11d00*/  ISETP.NE.AND P0, PT, RZ, UR4, PT ;  /* 0x00000004ff007c0c */ /* 0x000fe2000bf05270 */
[C---:B0-----:R-:W-:Y:S02]  /*11d10*/  VIADD R42, R20.reuse, 0xffffff80 ;  /* 0xffffff80142a7836 */ /* 0x041fe40000000000 */
[----:B------:R-:W-:-:S05]  /*11d20*/  VIADD R40, R20, 0xffffff80 ;  /* 0xffffff8014287836 */ /* 0x000fca0000000000 */
[----:B------:R-:W-:-:S04]  /*11d30*/  LEA.HI R40, R40, R42, RZ, 0x1 ;  /* 0x0000002a28287211 */ /* 0x000fc800078f08ff */
[----:B------:R-:W-:-:S05]  /*11d40*/  SHF.R.S32.HI R40, RZ, 0x1, R40 ;  /* 0x00000001ff287819 */ /* 0x000fca0000011428 */
[----:B------:R-:W-:Y:S01]  /*11d50*/  IMAD R4, R129, 0x80, R40 ;  /* 0x0000008081047824 */ /* 0x000fe200078e0228 */
[----:B------:R-:W-:Y:S06]  /*11d60*/  @!P0 BRA `(.L_x_553) ;  /* 0x00000034007c8947 */ /* 0x000fec0003800000 */
[----:B------:R-:W-:-:S03]  /*11d70*/  UMOV UR4, 0xffffffff ;  /* 0xffffffff00047882 */ /* 0x000fc60000000000 */
[----:B------:R-:W-:Y:S05]  /*11d80*/  BRA.DIV UR4, `(.L_x_554) ;  /* 0x000001ea04907947 */ /* 0x000fea000b800000 */
[----:B------:R0:W2:Y:S04]  /*11d90*/  SHFL.IDX PT, R7, R24, RZ, 0x1e1f ;  /* 0x001e1fff18077589 */ /* 0x0000a800000e0000 */
[----:B------:R0:W3:Y:S04]  /*11da0*/  SHFL.IDX PT, R39, R26, RZ, 0x1e1f ;  /* 0x001e1fff1a277589 */ /* 0x0000e800000e0000 */
[----:B------:R0:W4:Y:S04]  /*11db0*/  SHFL.IDX PT, R0, R28, RZ, 0x1e1f ;  /* 0x001e1fff1c007589 */ /* 0x00012800000e0000 */
[----:B------:R0:W0:Y:S02]  /*11dc0*/  SHFL.IDX PT, R3, R45, RZ, 0x1e1f ;  /* 0x001e1fff2d037589 */ /* 0x00002400000e0000 */
.L_x_816:
[----:B------:R-:W-:Y:S01]  /*11dd0*/  ULDC UR4, c[0x0][0x448] ;  /* 0x0001120000047ab9 */ /* 0x000fe20000000800 */
[----:B------:R-:W-:Y:S01]  /*11de0*/  BSSY B1, `(.L_x_555) ;  /* 0x0000052000017945 */ /* 0x000fe20003800000 */
[----:B------:R-:W-:Y:S01]  /*11df0*/  IMAD R132, R132, UR4, RZ ;  /* 0x0000000484847c24 */ /* 0x000fe2000f8e02ff */
[----:B------:R-:W-:Y:S02]  /*11e00*/  CS2R R8, SRZ ;  /* 0x0000000000087805 */ /* 0x000fe4000001ff00 */
[----:B------:R-:W-:Y:S02]  /*11e10*/  CS2R R12, SRZ ;  /* 0x00000000000c7805 */ /* 0x000fe4000001ff00 */
[----:B------:R-:W-:Y:S02]  /*11e20*/  CS2R R20, SRZ ;  /* 0x0000000000147805 */ /* 0x000fe4000001ff00 */
[----:B0-----:R-:W-:Y:S02]  /*11e30*/  CS2R R26, SRZ ;  /* 0x00000000001a7805 */ /* 0x001fe4000001ff00 */
[----:B------:R-:W-:-:S02]  /*11e40*/  ISETP.GE.AND P0, PT, R4, R132, PT ;  /* 0x000000840400720c */ /* 0x000fc40003f06270 */
[----:B------:R-:W-:Y:S02]  /*11e50*/  CS2R R30, SRZ ;  /* 0x00000000001e7805 */ /* 0x000fe4000001ff00 */
[----:B------:R-:W-:Y:S02]  /*11e60*/  CS2R R36, SRZ ;  /* 0x0000000000247805 */ /* 0x000fe4000001ff00 */
[----:B------:R-:W-:Y:S02]  /*11e70*/  CS2R R10, SRZ ;  /* 0x00000000000a7805 */ /* 0x000fe4000001ff00 */
[----:B-1----:R-:W-:Y:S02]  /*11e80*/  CS2R R14, SRZ ;  /* 0x00000000000e7805 */ /* 0x002fe4000001ff00 */
[----:B------:R-:W-:Y:S02]  /*11e90*/  CS2R R24, SRZ ;  /* 0x0000000000187805 */ /* 0x000fe4000001ff00 */
[----:B------:R-:W-:-:S02]  /*11ea0*/  CS2R R28, SRZ ;  /* 0x00000000001c7805 */ /* 0x000fc4000001ff00 */
[----:B------:R-:W-:Y:S02]  /*11eb0*/  CS2R R32, SRZ ;  /* 0x0000000000207805 */ /* 0x000fe4000001ff00 */
[----:B------:R-:W-:Y:S01]  /*11ec0*/  CS2R R34, SRZ ;  /* 0x0000000000227805 */ /* 0x000fe2000001ff00 */
[----:B------:R-:W-:Y:S06]  /*11ed0*/  @P0 BRA `(.L_x_556) ;  /* 0x0000000400080947 */ /* 0x000fec0003800000 */
[----:B------:R-:W2:Y:S01]  /*11ee0*/  LDL R46, [R1+0x10] ;  /* 0x00001000012e7983 */ /* 0x000ea20000100800 */
[----:B------:R-:W-:-:S03]  /*11ef0*/  ULDC UR4, c[0x0][0x3f4] ;  /* 0x0000fd0000047ab9 */ /* 0x000fc60000000800 */
[----:B------:R-:W3:Y:S04]  /*11f00*/  LDL R45, [R1+0x18] ;  /* 0x00001800012d7983 */ /* 0x000ee80000100800 */
[----:B------:R-:W4:Y:S04]  /*11f10*/  LDL R43, [R1+0x1c] ;  /* 0x00001c00012b7983 */ /* 0x000f280000100800 */
[----:B------:R-:W4:Y:S04]  /*11f20*/  LDL R42, [R1+0x14] ;  /* 0x00001400012a7983 */ /* 0x000f280000100800 */
[----:B------:R-:W4:Y:S01]  /*11f30*/  LDL R38, [R1+0x20] ;  /* 0x0000200001267983 */ /* 0x000f220000100800 */
[----:B------:R-:W-:-:S02]  /*11f40*/  CS2R R30, SRZ ;  /* 0x00000000001e7805 */ /* 0x000fc4000001ff00 */
[----:B------:R-:W-:Y:S02]  /*11f50*/  CS2R R32, SRZ ;  /* 0x0000000000207805 */ /* 0x000fe4000001ff00 */
[----:B------:R-:W-:Y:S02]  /*11f60*/  CS2R R26, SRZ ;  /* 0x00000000001a7805 */ /* 0x000fe4000001ff00 */
[----:B------:R-:W-:Y:S02]  /*11f70*/  CS2R R36, SRZ ;  /* 0x0000000000247805 */ /* 0x000fe4000001ff00 */
[----:B--2---:R-:W-:Y:S02]  /*11f80*/  ISETP.GE.AND P4, PT, R46, UR4, PT ;  /* 0x000000042e007c0c */ /* 0x004fe4000bf86270 */
[----:B------:R-:W-:Y:S02]  /*11f90*/  SHF.R.S32.HI R6, RZ, 0x1f, R46 ;  /* 0x0000001fff067819 */ /* 0x000fe4000001142e */
[----:B---3--:R-:W-:-:S02]  /*11fa0*/  ISETP.GE.AND P3, PT, R45, UR4, PT ;  /* 0x000000042d007c0c */ /* 0x008fc4000bf66270 */
[----:B----4-:R-:W-:-:S07]  /*11fb0*/  ISETP.GE.AND P2, PT, R43, UR4, PT ;  /* 0x000000042b007c0c */ /* 0x010fce000bf46270 */
[C---:B------:R-:W-:Y:S02]  /*11fc0*/  @!P4 IADD3 R4, P0, R46.reuse, R7, RZ ;  /* 0x000000072e04c210 */ /* 0x040fe40007f1e0ff */
[----:B------:R-:W-:-:S03]  /*11fd0*/  @!P4 IADD3 R8, P1, R46, R39, RZ ;  /* 0x000000272e08c210 */ /* 0x000fc60007f3e0ff */
[----:B------:R-:W-:Y:S01]  /*11fe0*/  @!P4 IMAD.X R5, R0, 0x1, R6, P0 ;  /* 0x000000010005c824 */ /* 0x000fe200000e0606 */
[----:B------:R-:W-:Y:S02]  /*11ff0*/  @!P4 IADD3.X R9, R3, R6, RZ, P1, !PT ;  /* 0x000000060309c210 */ /* 0x000fe40000ffe4ff */
[----:B------:R-:W-:Y:S02]  /*12000*/  ISETP.GE.AND P1, PT, R42, UR4, PT ;  /* 0x000000042a007c0c */ /* 0x000fe4000bf26270 */
[----:B------:R0:W5:Y:S01]  /*12010*/  @!P4 LD.E.64 R30, desc[UR50][R4.64] ;  /* 0x00000032041ec980 */ /* 0x000162000c101b00 */
[----:B------:R-:W-:Y:S02]  /*12020*/  SHF.R.S32.HI R10, RZ, 0x1f, R45 ;  /* 0x0000001fff0a7819 */ /* 0x000fe4000001142d */
[C---:B------:R-:W-:Y:S01]  /*12030*/  @!P3 IADD3 R24, P5, R45.reuse, R39, RZ ;  /* 0x000000272d18b210 */ /* 0x040fe20007fbe0ff */
[----:B------:R1:W5:Y:S01]  /*12040*/  @!P4 LD.E.64 R32, desc[UR50][R8.64] ;  /* 0x000000320820c980 */ /* 0x000362000c101b00 */
[----:B------:R-:W-:-:S02]  /*12050*/  @!P3 IADD3 R20, P4, R45, R7, RZ ;  /* 0x000000072d14b210 */ /* 0x000fc40007f9e0ff */
[----:B------:R-:W-:Y:S01]  /*12060*/  ISETP.GE.AND P0, PT, R224, UR4, PT ;  /* 0x00000004e0007c0c */ /* 0x000fe2000bf06270 */
[--C-:B------:R-:W-:Y:S01]  /*12070*/  @!P3 IMAD.X R25, R3, 0x1, R10.reuse, P5 ;  /* 0x000000010319b824 */ /* 0x100fe200028e060a */
[----:B------:R-:W-:Y:S01]  /*12080*/  SHF.R.S32.HI R11, RZ, 0x1f, R43 ;  /* 0x0000001fff0b7819 */ /* 0x000fe2000001142b */
[C---:B------:R-:W-:Y:S01]  /*12090*/  @!P3 IMAD.X R21, R0.reuse, 0x1, R10, P4 ;  /* 0x000000010015b824 */ /* 0x040fe200020e060a */
[C---:B------:R-:W-:Y:S02]  /*120a0*/  @!P2 IADD3 R12, P4, R43.reuse, R7, RZ ;  /* 0x000000072b0ca210 */ /* 0x040fe40007f9e0ff */
[----:B------:R-:W-:Y:S02]  /*120b0*/  @!P2 IADD3 R14, P5, R43, R39, RZ ;  /* 0x000000272b0ea210 */ /* 0x000fe40007fbe0ff */
[----:B------:R-:W-:Y:S01]  /*120c0*/  SHF.R.S32.HI R6, RZ, 0x1f, R42 ;  /* 0x0000001fff067819 */ /* 0x000fe2000001142a */
[--C-:B------:R-:W-:Y:S01]  /*120d0*/  @!P2 IMAD.X R13, R0, 0x1, R11.reuse, P4 ;  /* 0x00000001000da824 */ /* 0x100fe200020e060b */
[C---:B------:R-:W-:Y:S01]  /*120e0*/  @!P1 IADD3 R34, P4, R42.reuse, R7, RZ ;  /* 0x000000072a229210 */ /* 0x040fe20007f9e0ff */
[----:B------:R-:W-:Y:S01]  /*120f0*/  @!P2 IMAD.X R15, R3, 0x1, R11, P5 ;  /* 0x00000001030fa824 */ /* 0x000fe200028e060b */
[----:B------:R-:W-:Y:S01]  /*12100*/  @!P1 IADD3 R10, P5, R42, R39, RZ ;  /* 0x000000272a0a9210 */ /* 0x000fe20007fbe0ff */
[----:B------:R2:W5:Y:S01]  /*12110*/  @!P3 LD.E.64 R26, desc[UR50][R20.64] ;  /* 0x00000032141ab980 */ /* 0x000562000c101b00 */
[----:B------:R-:W-:-:S02]  /*12120*/  @!P1 IADD3.X R35, R0, R6, RZ, P4, !PT ;  /* 0x0000000600239210 */ /* 0x000fc400027fe4ff */
[----:B------:R-:W-:Y:S01]  /*12130*/  ISETP.GE.AND P4, PT, R38, UR4, PT ;  /* 0x0000000426007c0c */ /* 0x000fe2000bf86270 */
[----:B------:R-:W-:Y:S01]  /*12140*/  @!P1 IMAD.X R11, R3, 0x1, R6, P5 ;  /* 0x00000001030b9824 */ /* 0x000fe200028e0606 */
[----:B0-----:R-:W-:Y:S02]  /*12150*/  @!P0 SHF.R.S32.HI R5, RZ, 0x1f, R224 ;  /* 0x0000001fff058819 */ /* 0x001fe400000114e0 */
[----:B-1----:R-:W-:Y:S02]  /*12160*/  @!P0 IADD3 R8, P5, R224, R7, RZ ;  /* 0x00000007e0088210 */ /* 0x002fe40007fbe0ff */
[----:B------:R-:W-:-:S03]  /*12170*/  SHF.R.S32.HI R28, RZ, 0x1f, R38 ;  /* 0x0000001fff1c7819 */ /* 0x000fc60000011426 */
[--C-:B------:R-:W-:Y:S01]  /*12180*/  @!P0 IMAD.X R9, R0, 0x1, R5.reuse, P5 ;  /* 0x0000000100098824 */ /* 0x100fe200028e0605 */
[----:B------:R-:W-:Y:S02]  /*12190*/  @!P0 IADD3 R4, P5, R224, R39, RZ ;  /* 0x00000027e0048210 */ /* 0x000fe40007fbe0ff */
[----:B--2---:R-:W-:Y:S02]  /*121a0*/  CS2R R20, SRZ ;  /* 0x0000000000147805 */ /* 0x004fe4000001ff00 */
[----:B------:R-:W5:Y:S01]  /*121b0*/  @!P0 LD.E.64 R36, desc[UR50][R8.64] ;  /* 0x0000003208248980 */ /* 0x000f62000c101b00 */
[----:B------:R-:W-:Y:S01]  /*121c0*/  @!P0 IMAD.X R5, R3, 0x1, R5, P5 ;  /* 0x0000000103058824 */ /* 0x000fe200028e0605 */
[----:B------:R-:W-:Y:S02]  /*121d0*/  @!P4 IADD3 R6, P5, R38, R7, RZ ;  /* 0x000000072606c210 */ /* 0x000fe40007fbe0ff */
[----:B------:R0:W5:Y:S03]  /*121e0*/  @!P2 LD.E.64 R20, desc[UR50][R12.64] ;  /* 0x000000320c14a980 */ /* 0x000166000c101b00 */
[----:B------:R-:W-:Y:S01]  /*121f0*/  @!P4 IMAD.X R7, R0, 0x1, R28, P5 ;  /* 0x000000010007c824 */ /* 0x000fe200028e061c */
[----:B------:R-:W-:-:S04]  /*12200*/  @!P4 IADD3 R38, P5, R38, R39, RZ ;  /* 0x000000272626c210 */ /* 0x000fc80007fbe0ff */
[----:B------:R-:W-:Y:S02]  /*12210*/  @!P4 IADD3.X R39, R3, R28, RZ, P5, !PT ;  /* 0x0000001c0327c210 */ /* 0x000fe40002ffe4ff */
[----:B------:R-:W-:-:S06]  /*12220*/  CS2R R28, SRZ ;  /* 0x00000000001c7805 */ /* 0x000fcc000001ff00 */
[----:B------:R1:W5:Y:S01]  /*12230*/  @!P3 LD.E.64 R28, desc[UR50][R24.64] ;  /* 0x00000032181cb980 */ /* 0x000362000c101b00 */
[----:B0-----:R-:W-:Y:S02]  /*12240*/  CS2R R12, SRZ ;  /* 0x00000000000c7805 */ /* 0x001fe4000001ff00 */
[----:B------:R-:W-:-:S04]  /*12250*/  CS2R R8, SRZ ;  /* 0x0000000000087805 */ /* 0x000fc8000001ff00 */
[----:B------:R0:W5:Y:S01]  /*12260*/  @!P1 LD.E.64 R12, desc[UR50][R34.64] ;  /* 0x00000032220c9980 */ /* 0x000162000c101b00 */
[----:B-1----:R-:W-:-:S03]  /*12270*/  CS2R R24, SRZ ;  /* 0x0000000000187805 */ /* 0x002fc6000001ff00 */
[----:B------:R-:W5:Y:S04]  /*12280*/  @!P4 LD.E.64 R8, desc[UR50][R6.64] ;  /* 0x000000320608c980 */ /* 0x000f68000c101b00 */
[----:B------:R1:W5:Y:S01]  /*12290*/  @!P2 LD.E.64 R24, desc[UR50][R14.64] ;  /* 0x000000320e18a980 */ /* 0x000362000c101b00 */
[----:B0-----:R-:W-:-:S06]  /*122a0*/  CS2R R34, SRZ ;  /* 0x0000000000227805 */ /* 0x001fcc000001ff00 */
[----:B------:R-:W5:Y:S01]  /*122b0*/  @!P0 LD.E.64 R34, desc[UR50][R4.64] ;  /* 0x0000003204228980 */ /* 0x000f62000c101b00 */
[----:B-1----:R-:W-:-:S06]  /*122c0*/  CS2R R14, SRZ ;  /* 0x00000000000e7805 */ /* 0x002fcc000001ff00 */
[----:B------:R0:W5:Y:S02]  /*122d0*/  @!P1 LD.E.64 R14, desc[UR50][R10.64] ;  /* 0x000000320a0e9980 */ /* 0x000164000c101b00 */
[----:B0-----:R-:W-:-:S06]  /*122e0*/  CS2R R10, SRZ ;  /* 0x00000000000a7805 */ /* 0x001fcc000001ff00 */
[----:B------:R0:W5:Y:S02]  /*122f0*/  @!P4 LD.E.64 R10, desc[UR50][R38.64] ;  /* 0x00000032260ac980 */ /* 0x000164000c101b00 */
.L_x_556:
[----:B------:R-:W-:Y:S05]  /*12300*/  BSYNC B1 ;  /* 0x0000000000017941 */ /* 0x000fea0003800000 */
.L_x_555:
[----:B------:R-:W-:Y:S01]  /*12310*/  ULEA.HI UR4, UR37, UR37, URZ, 0x1 ;  /* 0x0000002525047291 */ /* 0x000fe2000f8f083f */
[----:B----4-:R-:W-:Y:S01]  /*12320*/  IMAD R0, R129, -0x80, R132 ;  /* 0xffffff8081007824 */ /* 0x010fe200078e0284 */
[----:B------:R-:W-:Y:S02]  /*12330*/  BSSY B1, `(.L_x_557) ;  /* 0x0000009000017945 */ /* 0x000fe40003800000 */
[----:B------:R-:W-:Y:S02]  /*12340*/  ULOP3.LUT UR4, UR4, 0xfffffffe, URZ, 0xc0, !UPT ;  /* 0xfffffffe04047892 */ /* 0x000fe4000f8ec03f */
[----:B------:R-:W-:Y:S02]  /*12350*/  VIMNMX R0, R0, 0x80, PT ;  /* 0x0000008000007848 */ /* 0x000fe40003fe0100 */
[----:B------:R-:W-:Y:S02]  /*12360*/  UIADD3 UR4, UR37, -UR4, URZ ;  /* 0x8000000425047290 */ /* 0x000fe4000fffe03f */
[----:B------:R-:W-:-:S04]  /*12370*/  ISETP.GE.AND P1, PT, R40, R0, PT ;  /* 0x000000002800720c */ /* 0x000fc80003f26270 */
[----:B------:R-:W-:-:S05]  /*12380*/  IMAD.U32 R3, RZ, RZ, UR4 ;  /* 0x00000004ff037e24 */ /* 0x000fca000f8e00ff */
[----:B------:R-:W-:-:S04]  /*12390*/  SHF.L.U32 R3, R3, 0x1f, RZ ;  /* 0x0000001f03037819 */ /* 0x000fc800000006ff */
[----:B------:R-:W1:Y:S02]  /*123a0*/  SYNCS.PHASECHK.TRANS64.TRYWAIT P0, [R18+URZ+0x33400], R3 ;  /* 0x03340003120075a7 */ /* 0x000e64000800017f */
[----:B-1----:R-:W-:Y:S05]  /*123b0*/  @!P0 BRA `(.L_x_558) ;  /* 0x000001e400788947 */ /* 0x002fea0003800000 */
.L_x_817:
[----:B------:R-:W-:Y:S05]  /*123c0*/  BSYNC B1 ;  /* 0x0000000000017941 */ /* 0x000fea0003800000 */
.L_x_557:
[----:B------:R-:W-:Y:S05]  /*123d0*/  @P1 BRA `(.L_x_559) ;  /* 0x0000006400181947 */ /* 0x000fea0003800000 */
[----:B------:R-:W1:Y:S01]  /*123e0*/  LDL R40, [R1+0x48] ;  /* 0x0000480001287983 */ /* 0x000e620000100800 */
[----:B------:R-:W4:Y:S03]  /*123f0*/  LDC R5, c[0x0][0x3f4] ;  /* 0x0000fd00ff057b82 */ /* 0x000f260000000800 */
[----:B0--3--:R-:W3:Y:S04]  /*12400*/  LDL R39, [R1+0x10] ;  /* 0x0000100001277983 */ /* 0x009ee80000100800 */
[----:B------:R-:W3:Y:S04]  /*12410*/  LDL R38, [R1+0x18] ;  /* 0x0000180001267983 */ /* 0x000ee80000100800 */
[----:B--2---:R-:W2:Y:S04]  /*12420*/  LDL R7, [R1+0x1c] ;  /* 0x00001c0001077983 */ /* 0x004ea80000100800 */
[----:B------:R-:W2:Y:S04]  /*12430*/  LDL R6, [R1+0x14] ;  /* 0x0000140001067983 */ /* 0x000ea80000100800 */
[----:B------:R-:W2:Y:S01]  /*12440*/  LDL R4, [R1+0x20] ;  /* 0x0000200001047983 */ /* 0x000ea20000100800 */
[----:B------:R-:W-:Y:S01]  /*12450*/  LEA.HI R41, R41, R48, RZ, 0x2 ;  /* 0x0000003029297211 */ /* 0x000fe200078f10ff */
[----:B------:R-:W-:Y:S03]  /*12460*/  BSSY B1, `(.L_x_560) ;  /* 0x0000086000017945 */ /* 0x000fe60003800000 */
[----:B------:R-:W-:-:S02]  /*12470*/  SHF.R.S32.HI R0, RZ, 0x2, R41 ;  /* 0x00000002ff007819 */ /* 0x000fc40000011429 */
[----:B------:R-:W-:Y:S02]  /*12480*/  SHF.R.S32.HI R41, RZ, 0x1f, R41 ;  /* 0x0000001fff297819 */ /* 0x000fe40000011429 */
[----:B----4-:R-:W-:Y:S02]  /*12490*/  ISETP.GE.AND P6, PT, R224, R5, PT ;  /* 0x00000005e000720c */ /* 0x010fe40003fc6270 */
[----:B------:R-:W-:-:S04]  /*124a0*/  LEA.HI R41, R41, R0, RZ, 0x2 ;  /* 0x0000000029297211 */ /* 0x000fc800078f10ff */
[----:B------:R-:W-:-:S05]  /*124b0*/  LOP3.LUT R41, R41, 0xfffffffc, RZ, 0xc0, !PT ;  /* 0xfffffffc29297812 */ /* 0x000fca00078ec0ff */
[----:B------:R-:W-:-:S05]  /*124c0*/  IMAD.IADD R41, R0, 0x1, -R41 ;  /* 0x0000000100297824 */ /* 0x000fca00078e0a29 */
[----:B------:R-:W-:Y:S01]  /*124d0*/  LOP3.LUT P0, RZ, R41, 0x2, RZ, 0xc0, !PT ;  /* 0x0000000229ff7812 */ /* 0x000fe2000780c0ff */
[----:B-1----:R-:W-:-:S04]  /*124e0*/  IMAD.IADD R3, R18, 0x1, R40 ;  /* 0x0000000112037824 */ /* 0x002fc800078e0228 */
[----:B------:R-:W-:Y:S01]  /*124f0*/  VIADD R0, R3, 0x20 ;  /* 0x0000002003007836 */ /* 0x000fe20000000000 */
[-C--:B---3--:R-:W-:Y:S02]  /*12500*/  ISETP.GE.AND P1, PT, R39, R5.reuse, PT ;  /* 0x000000052700720c */ /* 0x088fe40003f26270 */
[-C--:B------:R-:W-:Y:S02]  /*12510*/  ISETP.GE.AND P2, PT, R38, R5.reuse, PT ;  /* 0x000000052600720c */ /* 0x080fe40003f46270 */
[-C--:B--2---:R-:W-:Y:S02]  /*12520*/  ISETP.GE.AND P3, PT, R7, R5.reuse, PT ;  /* 0x000000050700720c */ /* 0x084fe40003f66270 */
[-C--:B------:R-:W-:Y:S02]  /*12530*/  ISETP.GE.AND P4, PT, R6, R5.reuse, PT ;  /* 0x000000050600720c */ /* 0x080fe40003f86270 */
[----:B------:R-:W-:Y:S01]  /*12540*/  ISETP.GE.AND P5, PT, R4, R5, PT ;  /* 0x000000050400720c */ /* 0x000fe20003fa6270 */
[----:B------:R-:W-:-:S12]  /*12550*/  @P6 BRA `(.L_x_561) ;  /* 0x0000000400d86947 */ /* 0x000fd80003800000 */
[----:B------:R-:W0:Y:S01]  /*12560*/  LDS.128 R4, [R3+0x1e200] ;  /* 0x01e2000003047984 */ /* 0x000e220000000c00 */
[----:B-----5:R-:W-:Y:S02]  /*12570*/  SHF.R.U32.HI R41, RZ, 0x8, R37 ;  /* 0x00000008ff297819 */ /* 0x020fe40000011625 */
[----:B------:R-:W-:Y:S02]  /*12580*/  LOP3.LUT R40, R37, 0xff, RZ, 0xc0, !PT ;  /* 0x000000ff25287812 */ /* 0x000fe400078ec0ff */
[----:B------:R-:W-:Y:S02]  /*12590*/  LOP3.LUT R41, R41, 0xff, RZ, 0xc0, !PT ;  /* 0x000000ff29297812 */ /* 0x000fe400078ec0ff */
[----:B------:R-:W-:Y:S02]  /*125a0*/  SHF.R.U32.HI R45, RZ, 0x8, R35 ;  /* 0x00000008ff2d7819 */ /* 0x000fe40000011623 */
[----:B------:R-:W-:Y:S02]  /*125b0*/  PRMT R40, R41, 0x7604, R40 ;  /* 0x0000760429287816 */ /* 0x000fe40000000028 */
[----:B------:R-:W-:-:S02]  /*125c0*/  LOP3.LUT R42, R35, 0xff, RZ, 0xc0, !PT ;  /* 0x000000ff232a7812 */ /* 0x000fc400078ec0ff */
[----:B------:R-:W-:Y:S02]  /*125d0*/  LOP3.LUT R45, R45, 0xff, RZ, 0xc0, !PT ;  /* 0x000000ff2d2d7812 */ /* 0x000fe400078ec0ff */
[----:B------:R-:W-:Y:S02]  /*125e0*/  SHF.R.U32.HI R46, RZ, 0x10, R35 ;  /* 0x00000010ff2e7819 */ /* 0x000fe40000011623 */
[----:B------:R-:W-:Y:S02]  /*125f0*/  SHF.R.U32.HI R39, RZ, 0x8, R36 ;  /* 0x00000008ff277819 */ /* 0x000fe40000011624 */
[----:B------:R-:W-:Y:S02]  /*12600*/  SHF.R.U32.HI R41, RZ, 0x8, R34 ;  /* 0x00000008ff297819 */ /* 0x000fe40000011622 */
[----:B------:R-:W-:Y:S02]  /*12610*/  SHF.R.U32.HI R47, RZ, 0x10, R37 ;  /* 0x00000010ff2f7819 */ /* 0x000fe40000011625 */
[----:B------:R-:W-:Y:S01]  /*12620*/  PRMT R42, R45, 0x7604, R42 ;  /* 0x000076042d2a7816 */ /* 0x000fe2000000002a */
[----:B------:R-:W-:Y:S01]  /*12630*/  IMAD.U32 R45, R46, 0x10000, RZ ;  /* 0x000100002e2d7824 */ /* 0x000fe200078e00ff */
[----:B------:R-:W-:-:S02]  /*12640*/  LOP3.LUT R38, R36, 0xff, RZ, 0xc0, !PT ;  /* 0x000000ff24267812 */ /* 0x000fc400078ec0ff */
[----:B------:R-:W-:Y:S02]  /*12650*/  LOP3.LUT R39, R39, 0xff, RZ, 0xc0, !PT ;  /* 0x000000ff27277812 */ /* 0x000fe400078ec0ff */
[----:B------:R-:W-:Y:S02]  /*12660*/  LOP3.LUT R43, R41, 0xff, RZ, 0xc0, !PT ;  /* 0x000000ff292b7812 */ /* 0x000fe400078ec0ff */
[----:B------:R-:W-:Y:S02]  /*12670*/  SHF.L.U32 R41, R47, 0x10, RZ ;  /* 0x000000102f297819 */ /* 0x000fe400000006ff */
[----:B------:R-:W-:Y:S02]  /*12680*/  PRMT R39, R39, 0x7604, R38 ;  /* 0x0000760427277816 */ /* 0x000fe40000000026 */
[----:B------:R-:W-:Y:S02]  /*12690*/  LOP3.LUT R38, R34, 0xff, RZ, 0xc0, !PT ;  /* 0x000000ff22267812 */ /* 0x000fe400078ec0ff */
[----:B------:R-:W-:-:S02]  /*126a0*/  LOP3.LUT R41, R40, 0xff0000, R41, 0xf8, !PT ;  /* 0x00ff000028297812 */ /* 0x000fc400078ef829 */
[----:B------:R-:W-:Y:S02]  /*126b0*/  LOP3.LUT R45, R42, 0xff0000, R45, 0xf8, !PT ;  /* 0x00ff00002a2d7812 */ /* 0x000fe400078ef82d */
[----:B------:R-:W-:Y:S02]  /*126c0*/  PRMT R43, R43, 0x7604, R38 ;  /* 0x000076042b2b7816 */ /* 0x000fe40000000026 */
[----:B------:R-:W-:Y:S02]  /*126d0*/  LOP3.LUT R46, R45, 0xff000000, R35, 0xf8, !PT ;  /* 0xff0000002d2e7812 */ /* 0x000fe400078ef823 */
[----:B------:R-:W-:Y:S02]  /*126e0*/  LOP3.LUT R41, R41, 0xff000000, R37, 0xf8, !PT ;  /* 0xff00000029297812 */ /* 0x000fe400078ef825 */
[----:B0-----:R-:W-:Y:S02]  /*126f0*/  F2FP.F16.E4M3.UNPACK_B R38, R6.H1 ;  /* 0x00000006ff26723e */ /* 0x001fe400030006ff */
[----:B------:R-:W-:-:S02]  /*12700*/  LOP3.LUT R39, R39, 0xff0000, R36, 0xf8, !PT ;  /* 0x00ff000027277812 */ /* 0x000fc400078ef824 */
[----:B------:R-:W-:Y:S01]  /*12710*/  LOP3.LUT R43, R43, 0xff0000, R34, 0xf8, !PT ;  /* 0x00ff00002b2b7812 */ /* 0x000fe200078ef822 */
[--C-:B------:R-:W-:Y:S01]  /*12720*/  HADD2.F32 R37, -RZ, R38.reuse.H0_H0 ;  /* 0x20000026ff257230 */ /* 0x100fe20000004100 */
[----:B------:R-:W-:Y:S01]  /*12730*/  F2FP.F16.E4M3.UNPACK_B R47, R46 ;  /* 0x0000002eff2f723e */ /* 0x000fe200020006ff */
[----:B------:R-:W-:Y:S01]  /*12740*/  HADD2.F32 R38, -RZ, R38.H1_H1 ;  /* 0x30000026ff267230 */ /* 0x000fe20000004100 */
[----:B------:R-:W-:Y:S02]  /*12750*/  F2FP.F16.E4M3.UNPACK_B R42, R41 ;  /* 0x00000029ff2a723e */ /* 0x000fe400020006ff */
[----:B------:R-:W-:Y:S01]  /*12760*/  LOP3.LUT R40, R39, 0xff000000, R36, 0xf8, !PT ;  /* 0xff00000027287812 */ /* 0x000fe200078ef824 */
[--C-:B------:R-:W-:Y:S01]  /*12770*/  HADD2.F32 R48, -RZ, R47.reuse.H1_H1 ;  /* 0x3000002fff307230 */ /* 0x100fe20000004100 */
[----:B------:R-:W-:Y:S01]  /*12780*/  LOP3.LUT R45, R43, 0xff000000, R34, 0xf8, !PT ;  /* 0xff0000002b2d7812 */ /* 0x000fe200078ef822 */
[----:B------:R-:W-:Y:S01]  /*12790*/  HADD2.F32 R43, -RZ, R42.H1_H1 ;  /* 0x3000002aff2b7230 */ /* 0x000fe20000004100 */
[----:B------:R-:W-:Y:S01]  /*127a0*/  F2FP.F16.E4M3.UNPACK_B R36, R6 ;  /* 0x00000006ff24723e */ /* 0x000fe200020006ff */
[----:B------:R-:W-:Y:S01]  /*127b0*/  HADD2.F32 R47, -RZ, R47.H0_H0 ;  /* 0x2000002fff2f7230 */ /* 0x000fe20000004100 */
[-C--:B------:R-:W-:Y:S01]  /*127c0*/  F2FP.F16.E4M3.UNPACK_B R34, R5.reuse ;  /* 0x00000005ff22723e */ /* 0x080fe200020006ff */
[C---:B------:R-:W-:Y:S01]  /*127d0*/  FMUL.FTZ R50, R38.reuse, R48 ;  /* 0x0000003026327220 */ /* 0x040fe20000410000 */
[----:B------:R-:W-:Y:S01]  /*127e0*/  F2FP.F16.E4M3.UNPACK_B R35, R5.H1 ;  /* 0x00000005ff23723e */ /* 0x000fe200030006ff */
[----:B------:R-:W-:Y:S01]  /*127f0*/  FMUL.FTZ R51, R38, R43 ;  /* 0x0000002b26337220 */ /* 0x000fe20000410000 */
[----:B------:R-:W-:Y:S01]  /*12800*/  HADD2.F32 R5, -RZ, R36.H1_H1 ;  /* 0x30000024ff057230 */ /* 0x000fe20000004100 */
[----:B------:R-:W-:Y:S01]  /*12810*/  F2FP.F16.E4M3.UNPACK_B R39, R7 ;  /* 0x00000007ff27723e */ /* 0x000fe200020006ff */
[----:B------:R-:W-:Y:S01]  /*12820*/  HADD2.F32 R42, -RZ, R42.H0_H0 ;  /* 0x2000002aff2a7230 */ /* 0x000fe20000004100 */
[----:B------:R-:W-:Y:S01]  /*12830*/  F2FP.F16.E4M3.UNPACK_B R46, R46.H1 ;  /* 0x0000002eff2e723e */ /* 0x000fe200030006ff */
[C---:B------:R-:W-:Y:S01]  /*12840*/  FFMA.FTZ R49, R37.reuse, R43, -R50 ;  /* 0x0000002b25317223 */ /* 0x040fe20000010832 */
[----:B------:R-:W-:Y:S01]  /*12850*/  FFMA.FTZ R52, R37, R48, R51 ;  /* 0x0000003025347223 */ /* 0x000fe20000010033 */
[----:B------:R-:W-:Y:S01]  /*12860*/  HADD2.F32 R36, -RZ, R36.H0_H0 ;  /* 0x20000024ff247230 */ /* 0x000fe20000004100 */
[----:B------:R-:W-:Y:S01]  /*12870*/  F2FP.F16.E4M3.UNPACK_B R41, R41.H1 ;  /* 0x00000029ff29723e */ /* 0x000fe200030006ff */
[C---:B------:R-:W-:Y:S01]  /*12880*/  FMUL.FTZ R37, R5.reuse, R47 ;  /* 0x0000002f05257220 */ /* 0x040fe20000410000 */
[----:B------:R-:W-:Y:S01]  /*12890*/  FMUL.FTZ R38, R5, R42 ;  /* 0x0000002a05267220 */ /* 0x000fe20000410000 */
[----:B------:R-:W-:Y:S01]  /*128a0*/  F2FP.F16.E4M3.UNPACK_B R7, R7.H1 ;  /* 0x00000007ff07723e */ /* 0x000fe200030006ff */
[----:B------:R-:W-:-:S02]  /*128b0*/  HADD2.F32 R5, -RZ, R39.H1_H1 ;  /* 0x30000027ff057230 */ /* 0x000fc40000004100 */
[C---:B------:R-:W-:Y:S01]  /*128c0*/  FFMA.FTZ R43, R36.reuse, R42, -R37 ;  /* 0x0000002a242b7223 */ /* 0x040fe20000010825 */
[--C-:B------:R-:W-:Y:S02]  /*128d0*/  HADD2.F32 R48, -RZ, R46.reuse.H0_H0 ;  /* 0x2000002eff307230 */ /* 0x100fe40000004100 */
[----:B------:R-:W-:Y:S01]  /*128e0*/  FFMA.FTZ R50, R36, R47, R38 ;  /* 0x0000002f24327223 */ /* 0x000fe20000010026 */
[----:B------:R-:W-:Y:S01]  /*128f0*/  HADD2.F32 R38, -RZ, R41.H0_H0 ;  /* 0x20000029ff267230 */ /* 0x000fe20000004100 */
[----:B------:R-:W-:Y:S01]  /*12900*/  F2FP.F16.E4M3.UNPACK_B R6, R4 ;  /* 0x00000004ff06723e */ /* 0x000fe200020006ff */
[----:B------:R-:W-:Y:S02]  /*12910*/  HADD2.F32 R39, -RZ, R39.H0_H0 ;  /* 0x20000027ff277230 */ /* 0x000fe40000004100 */
[C---:B------:R-:W-:Y:S01]  /*12920*/  FMUL.FTZ R42, R5.reuse, R48 ;  /* 0x00000030052a7220 */ /* 0x040fe20000410000 */
[----:B------:R-:W-:Y:S02]  /*12930*/  HADD2.F32 R46, -RZ, R46.H1_H1 ;  /* 0x3000002eff2e7230 */ /* 0x000fe40000004100 */
[----:B------:R-:W-:Y:S01]  /*12940*/  FMUL.FTZ R54, R5, R38 ;  /* 0x0000002605367220 */ /* 0x000fe20000410000 */
[----:B------:R-:W-:-:S02]  /*12950*/  HADD2.F32 R36, -RZ, R7.H1_H1 ;  /* 0x30000007ff247230 */ /* 0x000fc40000004100 */
[C---:B------:R-:W-:Y:S01]  /*12960*/  FFMA.FTZ R47, R39.reuse, R38, -R42 ;  /* 0x00000026272f7223 */ /* 0x040fe2000001082a */
[----:B------:R-:W-:Y:S01]  /*12970*/  HADD2.F32 R41, -RZ, R41.H1_H1 ;  /* 0x30000029ff297230 */ /* 0x000fe20000004100 */
[----:B------:R-:W-:Y:S01]  /*12980*/  F2FP.F16.E4M3.UNPACK_B R4, R4.H1 ;  /* 0x00000004ff04723e */ /* 0x000fe200030006ff */
[----:B------:R-:W-:Y:S02]  /*12990*/  HADD2.F32 R5, -RZ, R7.H0_H0 ;  /* 0x20000007ff057230 */ /* 0x000fe40000004100 */
[C---:B------:R-:W-:Y:S01]  /*129a0*/  FMUL.FTZ R38, R36.reuse, R46 ;  /* 0x0000002e24267220 */ /* 0x040fe20000410000 */
[----:B------:R-:W-:Y:S01]  /*129b0*/  F2FP.F16.E4M3.UNPACK_B R37, R45 ;  /* 0x0000002dff25723e */ /* 0x000fe200020006ff */
[-C--:B------:R-:W-:Y:S01]  /*129c0*/  FMUL.FTZ R56, R36, R41.reuse ;  /* 0x0000002924387220 */ /* 0x080fe20000410000 */
[----:B------:R-:W-:Y:S01]  /*129d0*/  F2FP.F16.E4M3.UNPACK_B R36, R40 ;  /* 0x00000028ff24723e */ /* 0x000fe200020006ff */
[----:B------:R-:W-:Y:S01]  /*129e0*/  FFMA.FTZ R54, R39, R48, R54 ;  /* 0x0000003027367223 */ /* 0x000fe20000010036 */
[C---:B------:R-:W-:Y:S01]  /*129f0*/  FFMA.FTZ R48, R5.reuse, R41, -R38 ;  /* 0x0000002905307223 */ /* 0x040fe20000010826 */
[----:B------:R-:W-:Y:S01]  /*12a00*/  FFMA.FTZ R51, R5, R46, R56 ;  /* 0x0000002e05337223 */ /* 0x000fe20000010038 */
[----:B------:R-:W-:Y:S01]  /*12a10*/  HADD2.F32 R7, -RZ, R4.H1_H1 ;  /* 0x30000004ff077230 */ /* 0x000fe20000004100 */
[----:B------:R-:W-:Y:S01]  /*12a20*/  F2FP.F16.E4M3.UNPACK_B R40, R40.H1 ;  /* 0x00000028ff28723e */ /* 0x000fe200030006ff */
[----:B------:R-:W-:Y:S01]  /*12a30*/  HADD2.F32 R42, -RZ, R37.H1_H1 ;  /* 0x30000025ff2a7230 */ /* 0x000fe20000004100 */
[----:B------:R-:W-:Y:S01]  /*12a40*/  F2FP.F16.E4M3.UNPACK_B R45, R45.H1 ;  /* 0x0000002dff2d723e */ /* 0x000fe200030006ff */
[----:B------:R-:W-:-:S02]  /*12a50*/  HADD2.F32 R38, -RZ, R36.H1_H1 ;  /* 0x30000024ff267230 */ /* 0x000fc40000004100 */
[----:B------:R-:W-:Y:S02]  /*12a60*/  HADD2.F32 R5, -RZ, R4.H0_H0 ;  /* 0x20000004ff057230 */ /* 0x000fe40000004100 */
[----:B------:R-:W-:Y:S01]  /*12a70*/  FMUL.FTZ R46, R7, R42 ;  /* 0x0000002a072e7220 */ /* 0x000fe20000410000 */
[----:B------:R-:W-:Y:S02]  /*12a80*/  HADD2.F32 R39, -RZ, R37.H0_H0 ;  /* 0x20000025ff277230 */ /* 0x000fe40000004100 */
[----:B------:R-:W-:Y:S02]  /*12a90*/  HADD2.F32 R4, -RZ, R6.H1_H1 ;  /* 0x30000006ff047230 */ /* 0x000fe40000004100 */
[-C--:B------:R-:W-:Y:S01]  /*12aa0*/  FFMA.FTZ R46, R5, R38.reuse, -R46 ;  /* 0x00000026052e7223 */ /* 0x080fe2000001082e */
[----:B------:R-:W-:Y:S02]  /*12ab0*/  HADD2.F32 R37, -RZ, R36.H0_H0 ;  /* 0x20000024ff257230 */ /* 0x000fe40000004100 */
[----:B------:R-:W-:Y:S01]  /*12ac0*/  FMUL.FTZ R36, R7, R38 ;  /* 0x0000002607247220 */ /* 0x000fe20000410000 */
[----:B------:R-:W-:-:S02]  /*12ad0*/  HADD2.F32 R6, -RZ, R6.H0_H0 ;  /* 0x20000006ff067230 */ /* 0x000fc40000004100 */
[C---:B------:R-:W-:Y:S01]  /*12ae0*/  FMUL.FTZ R7, R4.reuse, R39 ;  /* 0x0000002704077220 */ /* 0x040fe20000410000 */
[-C--:B------:R-:W-:Y:S01]  /*12af0*/  FMUL.FTZ R4, R4, R37.reuse ;  /* 0x0000002504047220 */ /* 0x080fe20000410000 */
[----:B------:R-:W-:Y:S02]  /*12b00*/  FFMA.FTZ R41, R5, R42, R36 ;  /* 0x0000002a05297223 */ /* 0x000fe40000010024 */
[C---:B------:R-:W-:Y:S01]  /*12b10*/  FFMA.FTZ R37, R6.reuse, R37, -R7 ;  /* 0x0000002506257223 */ /* 0x040fe20000010807 */
[----:B------:R-:W-:Y:S02]  /*12b20*/  HADD2.F32 R5, -RZ, R35.H1_H1 ;  /* 0x30000023ff057230 */ /* 0x000fe40000004100 */
[----:B------:R-:W-:Y:S01]  /*12b30*/  FFMA.FTZ R38, R6, R39, R4 ;  /* 0x0000002706267223 */ /* 0x000fe20000010004 */
[----:B------:R-:W-:Y:S02]  /*12b40*/  HADD2.F32 R6, -RZ, R40.H1_H1 ;  /* 0x30000028ff067230 */ /* 0x000fe40000004100 */
[----:B------:R-:W-:-:S02]  /*12b50*/  HADD2.F32 R36, -RZ, R45.H1_H1 ;  /* 0x3000002dff247230 */ /* 0x000fc40000004100 */
[----:B------:R-:W-:Y:S02]  /*12b60*/  HADD2.F32 R45, -RZ, R45.H0_H0 ;  /* 0x2000002dff2d7230 */ /* 0x000fe40000004100 */
[C---:B------:R-:W-:Y:S01]  /*12b70*/  FMUL.FTZ R39, R5.reuse, R6 ;  /* 0x0000000605277220 */ /* 0x040fe20000410000 */
[----:B------:R-:W-:Y:S02]  /*12b80*/  HADD2.F32 R4, -RZ, R34.H1_H1 ;  /* 0x30000022ff047230 */ /* 0x000fe40000004100 */
[----:B------:R-:W-:Y:S02]  /*12b90*/  HADD2.F32 R7, -RZ, R40.H0_H0 ;  /* 0x20000028ff077230 */ /* 0x000fe40000004100 */
[----:B------:R-:W-:Y:S01]  /*12ba0*/  FMUL.FTZ R40, R5, R36 ;  /* 0x0000002405287220 */ /* 0x000fe20000410000 */
[----:B------:R-:W-:Y:S02]  /*12bb0*/  HADD2.F32 R35, -RZ, R35.H0_H0 ;  /* 0x20000023ff237230 */ /* 0x000fe40000004100 */
[----:B------:R-:W-:Y:S01]  /*12bc0*/  FMUL.FTZ R5, R4, R45 ;  /* 0x0000002d04057220 */ /* 0x000fe20000410000 */
[----:B------:R-:W-:-:S02]  /*12bd0*/  HADD2.F32 R34, -RZ, R34.H0_H0 ;  /* 0x20000022ff227230 */ /* 0x000fc40000004100 */
[-C--:B------:R-:W-:Y:S01]  /*12be0*/  FMUL.FTZ R4, R4, R7.reuse ;  /* 0x0000000704047220 */ /* 0x080fe20000410000 */
[C---:B------:R-:W-:Y:S01]  /*12bf0*/  FFMA.FTZ R40, R35.reuse, R6, -R40 ;  /* 0x0000000623287223 */ /* 0x040fe20000010828 */
[----:B------:R-:W-:Y:S01]  /*12c00*/  FFMA.FTZ R39, R35, R36, R39 ;  /* 0x0000002423277223 */ /* 0x000fe20000010027 */
[C---:B------:R-:W-:Y:S01]  /*12c10*/  FFMA.FTZ R5, R34.reuse, R7, -R5 ;  /* 0x0000000722057223 */ /* 0x040fe20000010805 */
[----:B------:R-:W-:Y:S01]  /*12c20*/  FFMA.FTZ R34, R34, R45, R4 ;  /* 0x0000002d22227223 */ /* 0x000fe20000010004 */
[----:B------:R-:W-:Y:S02]  /*12c30*/  F2FP.SATFINITE.E4M3.F32.PACK_AB_MERGE_C R6, R52, R49, RZ ;  /* 0x000000313406723e */ /* 0x000fe400048070ff */
[----:B------:R-:W-:Y:S02]  /*12c40*/  F2FP.SATFINITE.E4M3.F32.PACK_AB_MERGE_C R7, R51, R48, RZ ;  /* 0x000000303307723e */ /* 0x000fe400048070ff */
[----:B------:R-:W-:Y:S02]  /*12c50*/  F2FP.SATFINITE.E4M3.F32.PACK_AB_MERGE_C R4, R41, R46, RZ ;  /* 0x0000002e2904723e */ /* 0x000fe400048070ff */
[----:B------:R-:W-:-:S02]  /*12c60*/  F2FP.SATFINITE.E4M3.F32.PACK_AB_MERGE_C R39, R39, R40, RZ ;  /* 0x000000282727723e */ /* 0x000fc400048070ff */
[----:B------:R-:W-:Y:S02]  /*12c70*/  F2FP.SATFINITE.E4M3.F32.PACK_AB_MERGE_C R6, R50, R43, R6 ;  /* 0x0000002b3206723e */ /* 0x000fe40004807006 */
[----:B------:R-:W-:Y:S02]  /*12c80*/  F2FP.SATFINITE.E4M3.F32.PACK_AB_MERGE_C R7, R54, R47, R7 ;  /* 0x0000002f3607723e */ /* 0x000fe40004807007 */
[----:B------:R-:W-:Y:S02]  /*12c90*/  F2FP.SATFINITE.E4M3.F32.PACK_AB_MERGE_C R4, R38, R37, R4 ;  /* 0x000000252604723e */ /* 0x000fe40004807004 */
[----:B------:R-:W-:-:S05]  /*12ca0*/  F2FP.SATFINITE.E4M3.F32.PACK_AB_MERGE_C R5, R34, R5, R39 ;  /* 0x000000052205723e */ /* 0x000fca0004807027 */
[----:B------:R0:W-:Y:S02]  /*12cb0*/  STS.128 [R3+0x1e200], R4 ;  /* 0x01e2000403007388 */ /* 0x0001e40000000c00 */
.L_x_561:
[----:B------:R-:W-:Y:S05]  /*12cc0*/  BSYNC B1 ;  /* 0x0000000000017941 */ /* 0x000fea0003800000 */
.L_x_560:
[----:B------:R-:W-:Y:S01]  /*12cd0*/  BSSY B1, `(.L_x_562) ;  /* 0x000007d000017945 */ /* 0x000fe20003800000 */
[----:B------:R-:W-:-:S03]  /*12ce0*/  @P0 VIADD R0, R3, 0xffffffe0 ;  /* 0xffffffe003000836 */ /* 0x000fc60000000000 */
[----:B------:R-:W-:Y:S05]  /*12cf0*/  @P1 BRA `(.L_x_563) ;  /* 0x0000000400e81947 */ /* 0x000fea0003800000 */
[----:B0-----:R-:W0:Y:S01]  /*12d00*/  LDS.128 R4, [R0+0x1e200] ;  /* 0x01e2000000047984 */ /* 0x001e220000000c00 */
[----:B-----5:R-:W-:Y:S02]  /*12d10*/  SHF.R.U32.HI R40, RZ, 0x8, R33 ;  /* 0x00000008ff287819 */ /* 0x020fe40000011621 */
[----:B------:R-:W-:Y:S02]  /*12d20*/  SHF.R.U32.HI R36, RZ, 0x8, R31 ;  /* 0x00000008ff247819 */ /* 0x000fe4000001161f */
[----:B------:R-:W-:Y:S02]  /*12d30*/  LOP3.LUT R41, R33, 0xff, RZ, 0xc0, !PT ;  /* 0x000000ff21297812 */ /* 0x000fe400078ec0ff */
[----:B------:R-:W-:Y:S02]  /*12d40*/  LOP3.LUT R40, R40, 0xff, RZ, 0xc0, !PT ;  /* 0x000000ff28287812 */ /* 0x000fe400078ec0ff */
[----:B------:R-:W-:Y:S02]  /*12d50*/  LOP3.LUT R37, R31, 0xff, RZ, 0xc0, !PT ;  /* 0x000000ff1f257812 */ /* 0x000fe400078ec0ff */
[----:B------:R-:W-:-:S02]  /*12d60*/  LOP3.LUT R36, R36, 0xff, RZ, 0xc0, !PT ;  /* 0x000000ff24247812 */ /* 0x000fc400078ec0ff */
[----:B------:R-:W-:Y:S02]  /*12d70*/  SHF.R.U32.HI R34, RZ, 0x8, R30 ;  /* 0x00000008ff227819 */ /* 0x000fe4000001161e */
[----:B------:R-:W-:Y:S02]  /*12d80*/  SHF.R.U32.HI R38, RZ, 0x8, R32 ;  /* 0x00000008ff267819 */ /* 0x000fe40000011620 */
[----:B------:R-:W-:Y:S02]  /*12d90*/  PRMT R41, R40, 0x7604, R41 ;  /* 0x0000760428297816 */ /* 0x000fe40000000029 */
[----:B------:R-:W-:Y:S02]  /*12da0*/  PRMT R37, R36, 0x7604, R37 ;  /* 0x0000760424257816 */ /* 0x000fe40000000025 */
[----:B------:R-:W-:Y:S02]  /*12db0*/  SHF.R.U32.HI R40, RZ, 0x10, R33 ;  /* 0x00000010ff287819 */ /* 0x000fe40000011621 */
[----:B------:R-:W-:-:S02]  /*12dc0*/  LOP3.LUT R35, R30, 0xff, RZ, 0xc0, !PT ;  /* 0x000000ff1e237812 */ /* 0x000fc400078ec0ff */
[----:B------:R-:W-:Y:S02]  /*12dd0*/  LOP3.LUT R34, R34, 0xff, RZ, 0xc0, !PT ;  /* 0x000000ff22227812 */ /* 0x000fe400078ec0ff */
[----:B------:R-:W-:Y:S02]  /*12de0*/  SHF.R.U32.HI R36, RZ, 0x10, R31 ;  /* 0x00000010ff247819 */ /* 0x000fe4000001161f */
[----:B------:R-:W-:Y:S02]  /*12df0*/  LOP3.LUT R39, R32, 0xff, RZ, 0xc0, !PT ;  /* 0x000000ff20277812 */ /* 0x000fe400078ec0ff */
[----:B------:R-:W-:Y:S02]  /*12e00*/  LOP3.LUT R38, R38, 0xff, RZ, 0xc0, !PT ;  /* 0x000000ff26267812 */ /* 0x000fe400078ec0ff */
[----:B------:R-:W-:Y:S02]  /*12e10*/  LOP3.LUT R40, R40, 0xff, RZ, 0xc0, !PT ;  /* 0x000000ff28287812 */ /* 0x000fe400078ec0ff */
[----:B------:R-:W-:-:S02]  /*12e20*/  PRMT R35, R34, 0x7604, R35 ;  /* 0x0000760422237816 */ /* 0x000fc40000000023 */
[----:B------:R-:W-:Y:S02]  /*12e30*/  LOP3.LUT R36, R36, 0xff, RZ, 0xc0, !PT ;  /* 0x000000ff24247812 */ /* 0x000fe400078ec0ff */
[----:B------:R-:W-:Y:S02]  /*12e40*/  SHF.R.U32.HI R34, RZ, 0x10, R30 ;  /* 0x00000010ff227819 */ /* 0x000fe4000001161e */
[----:B------:R-:W-:Y:S02]  /*12e50*/  PRMT R39, R38, 0x7604, R39 ;  /* 0x0000760426277816 */ /* 0x000fe40000000027 */
[----:B------:R-:W-:Y:S02]  /*12e60*/  SHF.R.U32.HI R38, RZ, 0x10, R32 ;  /* 0x00000010ff267819 */ /* 0x000fe40000011620 */
[----:B------:R-:W-:Y:S02]  /*12e70*/  PRMT R41, R40, 0x7054, R41 ;  /* 0x0000705428297816 */ /* 0x000fe40000000029 */
[----:B------:R-:W-:-:S02]  /*12e80*/  PRMT R37, R36, 0x7054, R37 ;  /* 0x0000705424257816 */ /* 0x000fc40000000025 */
[----:B------:R-:W-:Y:S02]  /*12e90*/  LOP3.LUT R34, R34, 0xff, RZ, 0xc0, !PT ;  /* 0x000000ff22227812 */ /* 0x000fe400078ec0ff */
[----:B------:R-:W-:Y:S02]  /*12ea0*/  LOP3.LUT R38, R38, 0xff, RZ, 0xc0, !PT ;  /* 0x000000ff26267812 */ /* 0x000fe400078ec0ff */
[----:B------:R-:W-:Y:S02]  /*12eb0*/  LOP3.LUT R41, R41, 0xff000000, R33, 0xf8, !PT ;  /* 0xff00000029297812 */ /* 0x000fe400078ef821 */
[----:B------:R-:W-:Y:S02]  /*12ec0*/  LOP3.LUT R37, R37, 0xff000000, R31, 0xf8, !PT ;  /* 0xff00000025257812 */ /* 0x000fe400078ef81f */
[----:B------:R-:W-:Y:S02]  /*12ed0*/  PRMT R35, R34, 0x7054, R35 ;  /* 0x0000705422237816 */ /* 0x000fe40000000023 */
[----:B0-----:R-:W-:-:S02]  /*12ee0*/  F2FP.F16.E4M3.UNPACK_B R34, R6.H1 ;  /* 0x00000006ff22723e */ /* 0x001fc400030006ff */
[----:B------:R-:W-:Y:S02]  /*12ef0*/  PRMT R39, R38, 0x7054, R39 ;  /* 0x0000705426277816 */ /* 0x000fe40000000027 */
[----:B------:R-:W-:Y:S01]  /*12f00*/  F2FP.F16.E4M3.UNPACK_B R42, R41 ;  /* 0x00000029ff2a723e */ /* 0x000fe200020006ff */
[--C-:B------:R-:W-:Y:S01]  /*12f10*/  HADD2.F32 R33, -RZ, R34.reuse.H0_H0 ;  /* 0x20000022ff217230 */ /* 0x100fe20000004100 */
[----:B------:R-:W-:Y:S01]  /*12f20*/  F2FP.F16.E4M3.UNPACK_B R38, R37 ;  /* 0x00000025ff26723e */ /* 0x000fe200020006ff */
[----:B------:R-:W-:Y:S01]  /*12f30*/  HADD2.F32 R34, -RZ, R34.H1_H1 ;  /* 0x30000022ff227230 */ /* 0x000fe20000004100 */
[----:B------:R-:W-:Y:S01]  /*12f40*/  LOP3.LUT R40, R39, 0xff000000, R32, 0xf8, !PT ;  /* 0xff00000027287812 */ /* 0x000fe200078ef820 */
[----:B------:R-:W-:Y:S01]  /*12f50*/  HADD2.F32 R43, -RZ, R42.H1_H1 ;  /* 0x3000002aff2b7230 */ /* 0x000fe20000004100 */
[----:B------:R-:W-:Y:S01]  /*12f60*/  F2FP.F16.E4M3.UNPACK_B R32, R6 ;  /* 0x00000006ff20723e */ /* 0x000fe200020006ff */
[----:B------:R-:W-:Y:S01]  /*12f70*/  HADD2.F32 R39, -RZ, R38.H1_H1 ;  /* 0x30000026ff277230 */ /* 0x000fe20000004100 */
[----:B------:R-:W-:Y:S01]  /*12f80*/  LOP3.LUT R36, R35, 0xff000000, R30, 0xf8, !PT ;  /* 0xff00000023247812 */ /* 0x000fe200078ef81e */
[----:B------:R-:W-:-:S02]  /*12f90*/  HADD2.F32 R42, -RZ, R42.H0_H0 ;  /* 0x2000002aff2a7230 */ /* 0x000fc40000004100 */
[C---:B------:R-:W-:Y:S01]  /*12fa0*/  FMUL.FTZ R46, R34.reuse, R43 ;  /* 0x0000002b222e7220 */ /* 0x040fe20000410000 */
[----:B------:R-:W-:Y:S01]  /*12fb0*/  F2FP.F16.E4M3.UNPACK_B R30, R5 ;  /* 0x00000005ff1e723e */ /* 0x000fe200020006ff */
[----:B------:R-:W-:Y:S01]  /*12fc0*/  FMUL.FTZ R34, R34, R39 ;  /* 0x0000002722227220 */ /* 0x000fe20000410000 */
[----:B------:R-:W-:Y:S01]  /*12fd0*/  F2FP.F16.E4M3.UNPACK_B R31, R5.H1 ;  /* 0x00000005ff1f723e */ /* 0x000fe200030006ff */
[----:B------:R-:W-:Y:S01]  /*12fe0*/  HADD2.F32 R5, -RZ, R32.H1_H1 ;  /* 0x30000020ff057230 */ /* 0x000fe20000004100 */
[----:B------:R-:W-:Y:S01]  /*12ff0*/  F2FP.F16.E4M3.UNPACK_B R35, R7 ;  /* 0x00000007ff23723e */ /* 0x000fe200020006ff */
[----:B------:R-:W-:Y:S01]  /*13000*/  HADD2.F32 R38, -RZ, R38.H0_H0 ;  /* 0x20000026ff267230 */ /* 0x000fe20000004100 */
[----:B------:R-:W-:Y:S01]  /*13010*/  F2FP.F16.E4M3.UNPACK_B R41, R41.H1 ;  /* 0x00000029ff29723e */ /* 0x000fe200030006ff */
[C---:B------:R-:W-:Y:S01]  /*13020*/  FFMA.FTZ R45, R33.reuse, R39, -R46 ;  /* 0x00000027212d7223 */ /* 0x040fe2000001082e */
[----:B------:R-:W-:Y:S01]  /*13030*/  F2FP.F16.E4M3.UNPACK_B R37, R37.H1 ;  /* 0x00000025ff25723e */ /* 0x000fe200030006ff */
[----:B------:R-:W-:Y:S01]  /*13040*/  FFMA.FTZ R50, R33, R43, R34 ;  /* 0x0000002b21327223 */ /* 0x000fe20000010022 */
[----:B------:R-:W-:-:S02]  /*13050*/  HADD2.F32 R32, -RZ, R32.H0_H0 ;  /* 0x20000020ff207230 */ /* 0x000fc40000004100 */
[C---:B------:R-:W-:Y:S01]  /*13060*/  FMUL.FTZ R33, R5.reuse, R42 ;  /* 0x0000002a05217220 */ /* 0x040fe20000410000 */
[-C--:B------:R-:W-:Y:S01]  /*13070*/  FMUL.FTZ R39, R5, R38.reuse ;  /* 0x0000002605277220 */ /* 0x080fe20000410000 */
[----:B------:R-:W-:Y:S01]  /*13080*/  F2FP.F16.E4M3.UNPACK_B R7, R7.H1 ;  /* 0x00000007ff07723e */ /* 0x000fe200030006ff */
[----:B------:R-:W-:Y:S02]  /*13090*/  HADD2.F32 R5, -RZ, R35.H1_H1 ;  /* 0x30000023ff057230 */ /* 0x000fe40000004100 */
[C---:B------:R-:W-:Y:S01]  /*130a0*/  FFMA.FTZ R43, R32.reuse, R38, -R33 ;  /* 0x00000026202b7223 */ /* 0x040fe20000010821 */
[----:B------:R-:W-:Y:S02]  /*130b0*/  HADD2.F32 R46, -RZ, R41.H0_H0 ;  /* 0x20000029ff2e7230 */ /* 0x000fe40000004100 */
[----:B------:R-:W-:Y:S01]  /*130c0*/  FFMA.FTZ R48, R32, R42, R39 ;  /* 0x0000002a20307223 */ /* 0x000fe20000010027 */
[----:B------:R-:W-:Y:S01]  /*130d0*/  HADD2.F32 R34, -RZ, R37.H0_H0 ;  /* 0x20000025ff227230 */ /* 0x000fe20000004100 */
[----:B------:R-:W-:Y:S01]  /*130e0*/  F2FP.F16.E4M3.UNPACK_B R6, R4 ;  /* 0x00000004ff06723e */ /* 0x000fe200020006ff */
[----:B------:R-:W-:-:S02]  /*130f0*/  HADD2.F32 R35, -RZ, R35.H0_H0 ;  /* 0x20000023ff237230 */ /* 0x000fc40000004100 */
[C---:B------:R-:W-:Y:S01]  /*13100*/  FMUL.FTZ R38, R5.reuse, R46 ;  /* 0x0000002e05267220 */ /* 0x040fe20000410000 */
[----:B------:R-:W-:Y:S02]  /*13110*/  HADD2.F32 R41, -RZ, R41.H1_H1 ;  /* 0x30000029ff297230 */ /* 0x000fe40000004100 */
[-C--:B------:R-:W-:Y:S01]  /*13120*/  FMUL.FTZ R42, R5, R34.reuse ;  /* 0x00000022052a7220 */ /* 0x080fe20000410000 */
[----:B------:R-:W-:Y:S02]  /*13130*/  HADD2.F32 R32, -RZ, R7.H1_H1 ;  /* 0x30000007ff207230 */ /* 0x000fe40000004100 */
[C---:B------:R-:W-:Y:S01]  /*13140*/  FFMA.FTZ R47, R35.reuse, R34, -R38 ;  /* 0x00000022232f7223 */ /* 0x040fe20000010826 */
[----:B------:R-:W-:Y:S02]  /*13150*/  HADD2.F32 R37, -RZ, R37.H1_H1 ;  /* 0x30000025ff257230 */ /* 0x000fe40000004100 */
[----:B------:R-:W-:Y:S01]  /*13160*/  FFMA.FTZ R46, R35, R46, R42 ;  /* 0x0000002e232e7223 */ /* 0x000fe2000001002a */
[----:B------:R-:W-:-:S02]  /*13170*/  HADD2.F32 R5, -RZ, R7.H0_H0 ;  /* 0x20000007ff057230 */ /* 0x000fc40000004100 */
[C---:B------:R-:W-:Y:S01]  /*13180*/  FMUL.FTZ R34, R32.reuse, R41 ;  /* 0x0000002920227220 */ /* 0x040fe20000410000 */
[----:B------:R-:W-:Y:S01]  /*13190*/  F2FP.F16.E4M3.UNPACK_B R4, R4.H1 ;  /* 0x00000004ff04723e */ /* 0x000fe200030006ff */
[-C--:B------:R-:W-:Y:S01]  /*131a0*/  FMUL.FTZ R42, R32, R37.reuse ;  /* 0x00000025202a7220 */ /* 0x080fe20000410000 */
[----:B------:R-:W-:Y:S01]  /*131b0*/  F2FP.F16.E4M3.UNPACK_B R33, R40 ;  /* 0x00000028ff21723e */ /* 0x000fe200020006ff */
[C---:B------:R-:W-:Y:S01]  /*131c0*/  FFMA.FTZ R49, R5.reuse, R37, -R34 ;  /* 0x0000002505317223 */ /* 0x040fe20000010822 */
[-C--:B------:R-:W-:Y:S01]  /*131d0*/  F2FP.F16.E4M3.UNPACK_B R32, R36.reuse ;  /* 0x00000024ff20723e */ /* 0x080fe200020006ff */
        /* <DEDUP_REMOVED lines=44> */
.L_x_563:
[----:B------:R-:W-:Y:S05]  /*134a0*/  BSYNC B1 ;  /* 0x0000000000017941 */ /* 0x000fea0003800000 */
.L_x_562:
[----:B------:R-:W-:Y:S04]  /*134b0*/  BSSY B1, `(.L_x_564) ;  /* 0x0000078000017945 */ /* 0x000fe80003800000 */
[----:B------:R-:W-:Y:S05]  /*134c0*/  @P2 BRA `(.L_x_565) ;  /* 0x0000000400d82947 */ /* 0x000fea0003800000 */
[----:B01----:R-:W0:Y:S01]  /*134d0*/  LDS.128 R4, [R3+0x20200] ;  /* 0x0202000003047984 */ /* 0x003e220000000c00 */
        /* <DEDUP_REMOVED lines=13> */
[----:B------:R-:W-:Y:S01]  /*135b0*/  LOP3.LUT R35, R33, 0xff, RZ, 0xc0, !PT ;  /* 0x000000ff21237812 */ /* 0x000fe200078ec0ff */
[----:B------:R-:W-:Y:S01]  /*135c0*/  IMAD.U32 R33, R38, 0x10000, RZ ;  /* 0x0001000026217824 */ /* 0x000fe200078e00ff */
[----:B------:R-:W-:-:S02]  /*135d0*/  LOP3.LUT R30, R26, 0xff, RZ, 0xc0, !PT ;  /* 0x000000ff1a1e7812 */ /* 0x000fc400078ec0ff */
[----:B------:R-:W-:Y:S02]  /*135e0*/  LOP3.LUT R31, R31, 0xff, RZ, 0xc0, !PT ;  /* 0x000000ff1f1f7812 */ /* 0x000fe400078ec0ff */
[----:B------:R-:W-:Y:S02]  /*135f0*/  LOP3.LUT R37, R34, 0xff0000, R37, 0xf8, !PT ;  /* 0x00ff000022257812 */ /* 0x000fe400078ef825 */
[----:B------:R-:W-:Y:S02]  /*13600*/  PRMT R31, R31, 0x7604, R30 ;  /* 0x000076041f1f7816 */ /* 0x000fe4000000001e */
[----:B------:R-:W-:Y:S02]  /*13610*/  LOP3.LUT R30, R28, 0xff, RZ, 0xc0, !PT ;  /* 0x000000ff1c1e7812 */ /* 0x000fe400078ec0ff */
[----:B------:R-:W-:Y:S02]  /*13620*/  LOP3.LUT R33, R32, 0xff0000, R33, 0xf8, !PT ;  /* 0x00ff000020217812 */ /* 0x000fe400078ef821 */
[----:B------:R-:W-:-:S02]  /*13630*/  LOP3.LUT R37, R37, 0xff000000, R29, 0xf8, !PT ;  /* 0xff00000025257812 */ /* 0x000fc400078ef81d */
[----:B------:R-:W-:Y:S02]  /*13640*/  PRMT R35, R35, 0x7604, R30 ;  /* 0x0000760423237816 */ /* 0x000fe4000000001e */
[----:B------:R-:W-:Y:S02]  /*13650*/  LOP3.LUT R33, R33, 0xff000000, R27, 0xf8, !PT ;  /* 0xff00000021217812 */ /* 0x000fe400078ef81b */
[-C--:B0-----:R-:W-:Y:S02]  /*13660*/  F2FP.F16.E4M3.UNPACK_B R30, R6.reuse.H1 ;  /* 0x00000006ff1e723e */ /* 0x081fe400030006ff */
[----:B------:R-:W-:Y:S02]  /*13670*/  F2FP.F16.E4M3.UNPACK_B R38, R37 ;  /* 0x00000025ff26723e */ /* 0x000fe400020006ff */
[----:B------:R-:W-:Y:S01]  /*13680*/  LOP3.LUT R35, R35, 0xff0000, R28, 0xf8, !PT ;  /* 0x00ff000023237812 */ /* 0x000fe200078ef81c */
[--C-:B------:R-:W-:Y:S01]  /*13690*/  HADD2.F32 R29, -RZ, R30.reuse.H0_H0 ;  /* 0x2000001eff1d7230 */ /* 0x100fe20000004100 */
[----:B------:R-:W-:Y:S01]  /*136a0*/  F2FP.F16.E4M3.UNPACK_B R34, R33 ;  /* 0x00000021ff22723e */ /* 0x000fe200020006ff */
[----:B------:R-:W-:Y:S01]  /*136b0*/  HADD2.F32 R30, -RZ, R30.H1_H1 ;  /* 0x3000001eff1e7230 */ /* 0x000fe20000004100 */
[----:B------:R-:W-:Y:S01]  /*136c0*/  LOP3.LUT R31, R31, 0xff0000, R26, 0xf8, !PT ;  /* 0x00ff00001f1f7812 */ /* 0x000fe200078ef81a */
[----:B------:R-:W-:Y:S01]  /*136d0*/  HADD2.F32 R39, -RZ, R38.H1_H1 ;  /* 0x30000026ff277230 */ /* 0x000fe20000004100 */
[----:B------:R-:W-:Y:S01]  /*136e0*/  LOP3.LUT R36, R35, 0xff000000, R28, 0xf8, !PT ;  /* 0xff00000023247812 */ /* 0x000fe200078ef81c */
[----:B------:R-:W-:Y:S01]  /*136f0*/  HADD2.F32 R35, -RZ, R34.H1_H1 ;  /* 0x30000022ff237230 */ /* 0x000fe20000004100 */
[----:B------:R-:W-:Y:S01]  /*13700*/  F2FP.F16.E4M3.UNPACK_B R28, R6 ;  /* 0x00000006ff1c723e */ /* 0x000fe200020006ff */
[----:B------:R-:W-:Y:S01]  /*13710*/  HADD2.F32 R38, -RZ, R38.H0_H0 ;  /* 0x20000026ff267230 */ /* 0x000fe20000004100 */
[----:B------:R-:W-:Y:S01]  /*13720*/  LOP3.LUT R32, R31, 0xff000000, R26, 0xf8, !PT ;  /* 0xff0000001f207812 */ /* 0x000fe200078ef81a */
        /* <DEDUP_REMOVED lines=80> */
.L_x_565:
[----:B------:R-:W-:Y:S05]  /*13c30*/  BSYNC B1 ;  /* 0x0000000000017941 */ /* 0x000fea0003800000 */
.L_x_564:
[----:B------:R-:W-:Y:S04]  /*13c40*/  BSSY B1, `(.L_x_566) ;  /* 0x000007c000017945 */ /* 0x000fe80003800000 */
[----:B------:R-:W-:Y:S05]  /*13c50*/  @P3 BRA `(.L_x_567) ;  /* 0x0000000400e83947 */ /* 0x000fea0003800000 */
[----:B012---:R-:W0:Y:S01]  /*13c60*/  LDS.128 R4, [R0+0x20200] ;  /* 0x0202000000047984 */ /* 0x007e220000000c00 */
        /* <DEDUP_REMOVED lines=121> */
.L_x_567:
[----:B------:R-:W-:Y:S05]  /*14400*/  BSYNC B1 ;  /* 0x0000000000017941 */ /* 0x000fea0003800000 */
.L_x_566:
[----:B------:R-:W-:Y:S04]  /*14410*/  BSSY B1, `(.L_x_568) ;  /* 0x0000078000017945 */ /* 0x000fe80003800000 */
[----:B------:R-:W-:Y:S05]  /*14420*/  @P4 BRA `(.L_x_569) ;  /* 0x0000000400d84947 */ /* 0x000fea0003800000 */
[----:B0123--:R-:W0:Y:S01]  /*14430*/  LDS.128 R4, [R3+0x22200] ;  /* 0x0222000003047984 */ /* 0x00fe220000000c00 */
[----:B-----5:R-:W-:Y:S02]  /*14440*/  SHF.R.U32.HI R25, RZ, 0x8, R13 ;  /* 0x00000008ff197819 */ /* 0x020fe4000001160d */
[----:B------:R-:W-:Y:S02]  /*14450*/  SHF.R.U32.HI R29, RZ, 0x8, R15 ;  /* 0x00000008ff1d7819 */ /* 0x000fe4000001160f */
[----:B------:R-:W-:Y:S02]  /*14460*/  LOP3.LUT R24, R13, 0xff, RZ, 0xc0, !PT ;  /* 0x000000ff0d187812 */ /* 0x000fe400078ec0ff */
[----:B------:R-:W-:Y:S02]  /*14470*/  LOP3.LUT R25, R25, 0xff, RZ, 0xc0, !PT ;  /* 0x000000ff19197812 */ /* 0x000fe400078ec0ff */
[----:B------:R-:W-:Y:S02]  /*14480*/  LOP3.LUT R26, R15, 0xff, RZ, 0xc0, !PT ;  /* 0x000000ff0f1a7812 */ /* 0x000fe400078ec0ff */
[----:B------:R-:W-:-:S02]  /*14490*/  LOP3.LUT R29, R29, 0xff, RZ, 0xc0, !PT ;  /* 0x000000ff1d1d7812 */ /* 0x000fc400078ec0ff */
[----:B------:R-:W-:Y:S02]  /*144a0*/  SHF.R.U32.HI R28, RZ, 0x10, R15 ;  /* 0x00000010ff1c7819 */ /* 0x000fe4000001160f */
[----:B------:R-:W-:Y:S02]  /*144b0*/  PRMT R24, R25, 0x7604, R24 ;  /* 0x0000760419187816 */ /* 0x000fe40000000018 */
        /* <DEDUP_REMOVED lines=10> */
[----:B------:R-:W-:Y:S02]  /*14560*/  LOP3.LUT R29, R26, 0xff0000, R29, 0xf8, !PT ;  /* 0x00ff00001a1d7812 */ /* 0x000fe400078ef81d */
[----:B------:R-:W-:-:S02]  /*14570*/  LOP3.LUT R20, R14, 0xff, RZ, 0xc0, !PT ;  /* 0x000000ff0e147812 */ /* 0x000fc400078ec0ff */
[----:B------:R-:W-:Y:S02]  /*14580*/  LOP3.LUT R25, R24, 0xff0000, R25, 0xf8, !PT ;  /* 0x00ff000018197812 */ /* 0x000fe400078ef819 */
[----:B------:R-:W-:Y:S02]  /*14590*/  LOP3.LUT R29, R29, 0xff000000, R15, 0xf8, !PT ;  /* 0xff0000001d1d7812 */ /* 0x000fe400078ef80f */
[----:B------:R-:W-:Y:S02]  /*145a0*/  PRMT R27, R27, 0x7604, R20 ;  /* 0x000076041b1b7816 */ /* 0x000fe40000000014 */
[----:B------:R-:W-:Y:S02]  /*145b0*/  LOP3.LUT R25, R25, 0xff000000, R13, 0xf8, !PT ;  /* 0xff00000019197812 */ /* 0x000fe400078ef80d */
[----:B0-----:R-:W-:Y:S02]  /*145c0*/  F2FP.F16.E4M3.UNPACK_B R20, R6.H1 ;  /* 0x00000006ff14723e */ /* 0x001fe400030006ff */
[----:B------:R-:W-:-:S02]  /*145d0*/  F2FP.F16.E4M3.UNPACK_B R30, R29 ;  /* 0x0000001dff1e723e */ /* 0x000fc400020006ff */
        /* <DEDUP_REMOVED lines=91> */
.L_x_569:
[----:B------:R-:W-:Y:S05]  /*14b90*/  BSYNC B1 ;  /* 0x0000000000017941 */ /* 0x000fea0003800000 */
.L_x_568:
[----:B------:R-:W-:Y:S05]  /*14ba0*/  @P5 BRA `(.L_x_559) ;  /* 0x0000003c00245947 */ /* 0x000fea0003800000 */
[----:B01234-:R-:W0:Y:S01]  /*14bb0*/  LDS.128 R4, [R0+0x22200] ;  /* 0x0222000000047984 */ /* 0x01fe220000000c00 */
[----:B-----5:R-:W-:Y:S02]  /*14bc0*/  SHF.R.U32.HI R13, RZ, 0x8, R9 ;  /* 0x00000008ff0d7819 */ /* 0x020fe40000011609 */
[----:B------:R-:W-:Y:S02]  /*14bd0*/  SHF.R.U32.HI R24, RZ, 0x8, R11 ;  /* 0x00000008ff187819 */ /* 0x000fe4000001160b */
[----:B------:R-:W-:Y:S02]  /*14be0*/  SHF.R.U32.HI R15, RZ, 0x8, R10 ;  /* 0x00000008ff0f7819 */ /* 0x000fe4000001160a */
[----:B------:R-:W-:Y:S02]  /*14bf0*/  LOP3.LUT R14, R9, 0xff, RZ, 0xc0, !PT ;  /* 0x000000ff090e7812 */ /* 0x000fe400078ec0ff */
[----:B------:R-:W-:Y:S02]  /*14c00*/  LOP3.LUT R25, R11, 0xff, RZ, 0xc0, !PT ;  /* 0x000000ff0b197812 */ /* 0x000fe400078ec0ff */
[----:B------:R-:W-:-:S02]  /*14c10*/  LOP3.LUT R13, R13, 0xff, RZ, 0xc0, !PT ;  /* 0x000000ff0d0d7812 */ /* 0x000fc400078ec0ff */
[----:B------:R-:W-:Y:S02]  /*14c20*/  LOP3.LUT R24, R24, 0xff, RZ, 0xc0, !PT ;  /* 0x000000ff18187812 */ /* 0x000fe400078ec0ff */
[----:B------:R-:W-:Y:S02]  /*14c30*/  SHF.R.U32.HI R3, RZ, 0x8, R8 ;  /* 0x00000008ff037819 */ /* 0x000fe40000011608 */
[----:B------:R-:W-:Y:S02]  /*14c40*/  LOP3.LUT R20, R15, 0xff, RZ, 0xc0, !PT ;  /* 0x000000ff0f147812 */ /* 0x000fe400078ec0ff */
[----:B------:R-:W-:Y:S02]  /*14c50*/  PRMT R15, R13, 0x7604, R14 ;  /* 0x000076040d0f7816 */ /* 0x000fe4000000000e */
[----:B------:R-:W-:Y:S02]  /*14c60*/  PRMT R25, R24, 0x7604, R25 ;  /* 0x0000760418197816 */ /* 0x000fe40000000019 */
[----:B------:R-:W-:-:S02]  /*14c70*/  SHF.R.U32.HI R14, RZ, 0x10, R9 ;  /* 0x00000010ff0e7819 */ /* 0x000fc40000011609 */
[----:B------:R-:W-:Y:S02]  /*14c80*/  SHF.R.U32.HI R24, RZ, 0x10, R11 ;  /* 0x00000010ff187819 */ /* 0x000fe4000001160b */
[----:B------:R-:W-:Y:S02]  /*14c90*/  LOP3.LUT R12, R8, 0xff, RZ, 0xc0, !PT ;  /* 0x000000ff080c7812 */ /* 0x000fe400078ec0ff */
[----:B------:R-:W-:Y:S02]  /*14ca0*/  LOP3.LUT R3, R3, 0xff, RZ, 0xc0, !PT ;  /* 0x000000ff03037812 */ /* 0x000fe400078ec0ff */
[----:B------:R-:W-:Y:S02]  /*14cb0*/  LOP3.LUT R14, R14, 0xff, RZ, 0xc0, !PT ;  /* 0x000000ff0e0e7812 */ /* 0x000fe400078ec0ff */
[----:B------:R-:W-:Y:S02]  /*14cc0*/  LOP3.LUT R24, R24, 0xff, RZ, 0xc0, !PT ;  /* 0x000000ff18187812 */ /* 0x000fe400078ec0ff */
[----:B------:R-:W-:-:S02]  /*14cd0*/  LOP3.LUT R21, R10, 0xff, RZ, 0xc0, !PT ;  /* 0x000000ff0a157812 */ /* 0x000fc400078ec0ff */
[----:B------:R-:W-:Y:S02]  /*14ce0*/  PRMT R12, R3, 0x7604, R12 ;  /* 0x00007604030c7816 */ /* 0x000fe4000000000c */
[----:B------:R-:W-:Y:S02]  /*14cf0*/  SHF.R.U32.HI R3, RZ, 0x10, R8 ;  /* 0x00000010ff037819 */ /* 0x000fe40000011608 */
[----:B------:R-:W-:Y:S02]  /*14d00*/  SHF.R.U32.HI R13, RZ, 0x10, R10 ;  /* 0x00000010ff0d7819 */ /* 0x000fe4000001160a */
[----:B------:R-:W-:Y:S02]  /*14d10*/  PRMT R15, R14, 0x7054, R15 ;  /* 0x000070540e0f7816 */ /* 0x000fe4000000000f */
[----:B------:R-:W-:Y:S02]  /*14d20*/  PRMT R25, R24, 0x7054, R25 ;  /* 0x0000705418197816 */ /* 0x000fe40000000019 */
[----:B------:R-:W-:-:S02]  /*14d30*/  PRMT R21, R20, 0x7604, R21 ;  /* 0x0000760414157816 */ /* 0x000fc40000000015 */
[----:B------:R-:W-:Y:S02]  /*14d40*/  LOP3.LUT R3, R3, 0xff, RZ, 0xc0, !PT ;  /* 0x000000ff03037812 */ /* 0x000fe400078ec0ff */
[----:B------:R-:W-:Y:S02]  /*14d50*/  LOP3.LUT R20, R13, 0xff, RZ, 0xc0, !PT ;  /* 0x000000ff0d147812 */ /* 0x000fe400078ec0ff */
[----:B------:R-:W-:Y:S02]  /*14d60*/  LOP3.LUT R25, R25, 0xff000000, R11, 0xf8, !PT ;  /* 0xff00000019197812 */ /* 0x000fe400078ef80b */
[----:B------:R-:W-:Y:S02]  /*14d70*/  LOP3.LUT R15, R15, 0xff000000, R9, 0xf8, !PT ;  /* 0xff0000000f0f7812 */ /* 0x000fe400078ef809 */
[----:B------:R-:W-:Y:S02]  /*14d80*/  PRMT R13, R3, 0x7054, R12 ;  /* 0x00007054030d7816 */ /* 0x000fe4000000000c */
[----:B------:R-:W-:-:S02]  /*14d90*/  PRMT R21, R20, 0x7054, R21 ;  /* 0x0000705414157816 */ /* 0x000fc40000000015 */
[-C--:B0-----:R-:W-:Y:S02]  /*14da0*/  F2FP.F16.E4M3.UNPACK_B R3, R6.reuse.H1 ;  /* 0x00000006ff03723e */ /* 0x081fe400030006ff */
[----:B------:R-:W-:Y:S02]  /*14db0*/  F2FP.F16.E4M3.UNPACK_B R20, R25 ;  /* 0x00000019ff14723e */ /* 0x000fe400020006ff */
[----:B------:R-:W-:Y:S01]  /*14dc0*/  F2FP.F16.E4M3.UNPACK_B R12, R15 ;  /* 0x0000000fff0c723e */ /* 0x000fe200020006ff */
[--C-:B------:R-:W-:Y:S01]  /*14dd0*/  HADD2.F32 R9, -RZ, R3.reuse.H0_H0 ;  /* 0x20000003ff097230 */ /* 0x100fe20000004100 */
[----:B------:R-:W-:Y:S01]  /*14de0*/  LOP3.LUT R13, R13, 0xff000000, R8, 0xf8, !PT ;  /* 0xff0000000d0d7812 */ /* 0x000fe200078ef808 */
[----:B------:R-:W-:Y:S01]  /*14df0*/  HADD2.F32 R8, -RZ, R3.H1_H1 ;  /* 0x30000003ff087230 */ /* 0x000fe20000004100 */
[----:B------:R-:W-:Y:S01]  /*14e00*/  F2FP.F16.E4M3.UNPACK_B R6, R6 ;  /* 0x00000006ff06723e */ /* 0x000fe200020006ff */
[----:B------:R-:W-:Y:S01]  /*14e10*/  HADD2.F32 R24, -RZ, R20.H1_H1 ;  /* 0x30000014ff187230 */ /* 0x000fe20000004100 */
[----:B------:R-:W-:Y:S01]  /*14e20*/  LOP3.LUT R21, R21, 0xff000000, R10, 0xf8, !PT ;  /* 0xff00000015157812 */ /* 0x000fe200078ef80a */
[----:B------:R-:W-:Y:S01]  /*14e30*/  HADD2.F32 R14, -RZ, R12.H1_H1 ;  /* 0x3000000cff0e7230 */ /* 0x000fe20000004100 */
[-C--:B------:R-:W-:Y:S01]  /*14e40*/  F2FP.F16.E4M3.UNPACK_B R10, R7.reuse ;  /* 0x00000007ff0a723e */ /* 0x080fe200020006ff */
[----:B------:R-:W-:Y:S01]  /*14e50*/  HADD2.F32 R20, -RZ, R20.H0_H0 ;  /* 0x20000014ff147230 */ /* 0x000fe20000004100 */
[----:B------:R-:W-:Y:S01]  /*14e60*/  F2FP.F16.E4M3.UNPACK_B R11, R7.H1 ;  /* 0x00000007ff0b723e */ /* 0x000fe200030006ff */
[C---:B------:R-:W-:Y:S01]  /*14e70*/  FMUL.FTZ R26, R8.reuse, R24 ;  /* 0x00000018081a7220 */ /* 0x040fe20000410000 */
[----:B------:R-:W-:Y:S01]  /*14e80*/  FMUL.FTZ R27, R8, R14 ;  /* 0x0000000e081b7220 */ /* 0x000fe20000410000 */
[-C--:B------:R-:W-:Y:S01]  /*14e90*/  F2FP.F16.E4M3.UNPACK_B R7, R5.reuse ;  /* 0x00000005ff07723e */ /* 0x080fe200020006ff */
[----:B------:R-:W-:Y:S01]  /*14ea0*/  HADD2.F32 R12, -RZ, R12.H0_H0 ;  /* 0x2000000cff0c7230 */ /* 0x000fe20000004100 */
[----:B------:R-:W-:Y:S01]  /*14eb0*/  F2FP.F16.E4M3.UNPACK_B R8, R5.H1 ;  /* 0x00000005ff08723e */ /* 0x000fe200030006ff */
[----:B------:R-:W-:-:S02]  /*14ec0*/  HADD2.F32 R5, -RZ, R6.H1_H1 ;  /* 0x30000006ff057230 */ /* 0x000fc40000004100 */
[C---:B------:R-:W-:Y:S01]  /*14ed0*/  FFMA.FTZ R26, R9.reuse, R14, -R26 ;  /* 0x0000000e091a7223 */ /* 0x040fe2000001081a */
[----:B------:R-:W-:Y:S01]  /*14ee0*/  FFMA.FTZ R29, R9, R24, R27 ;  /* 0x00000018091d7223 */ /* 0x000fe2000001001b */
[----:B------:R-:W-:Y:S01]  /*14ef0*/  HADD2.F32 R6, -RZ, R6.H0_H0 ;  /* 0x20000006ff067230 */ /* 0x000fe20000004100 */
[----:B------:R-:W-:Y:S01]  /*14f00*/  F2FP.F16.E4M3.UNPACK_B R25, R25.H1 ;  /* 0x00000019ff19723e */ /* 0x000fe200030006ff */
[C---:B------:R-:W-:Y:S01]  /*14f10*/  FMUL.FTZ R9, R5.reuse, R20 ;  /* 0x0000001405097220 */ /* 0x040fe20000410000 */
[----:B------:R-:W-:Y:S01]  /*14f20*/  F2FP.F16.E4M3.UNPACK_B R15, R15.H1 ;  /* 0x0000000fff0f723e */ /* 0x000fe200030006ff */
[-C--:B------:R-:W-:Y:S01]  /*14f30*/  FMUL.FTZ R27, R5, R12.reuse ;  /* 0x0000000c051b7220 */ /* 0x080fe20000410000 */
[----:B------:R-:W-:Y:S02]  /*14f40*/  HADD2.F32 R5, -RZ, R10.H1_H1 ;  /* 0x3000000aff057230 */ /* 0x000fe40000004100 */
[----:B------:R-:W-:Y:S01]  /*14f50*/  FFMA.FTZ R24, R6, R12, -R9 ;  /* 0x0000000c06187223 */ /* 0x000fe20000010809 */
[----:B------:R-:W-:-:S02]  /*14f60*/  HADD2.F32 R14, -RZ, R25.H0_H0 ;  /* 0x20000019ff0e7230 */ /* 0x000fc40000004100 */
[----:B------:R-:W-:Y:S01]  /*14f70*/  FFMA.FTZ R27, R6, R20, R27 ;  /* 0x00000014061b7223 */ /* 0x000fe2000001001b */
[----:B------:R-:W-:Y:S01]  /*14f80*/  HADD2.F32 R9, -RZ, R15.H0_H0 ;  /* 0x2000000fff097230 */ /* 0x000fe20000004100 */
[----:B------:R-:W-:Y:S01]  /*14f90*/  F2FP.F16.E4M3.UNPACK_B R3, R4 ;  /* 0x00000004ff03723e */ /* 0x000fe200020006ff */
[----:B------:R-:W-:Y:S02]  /*14fa0*/  HADD2.F32 R10, -RZ, R10.H0_H0 ;  /* 0x2000000aff0a7230 */ /* 0x000fe40000004100 */
[C---:B------:R-:W-:Y:S01]  /*14fb0*/  FMUL.FTZ R31, R5.reuse, R14 ;  /* 0x0000000e051f7220 */ /* 0x040fe20000410000 */
[----:B------:R-:W-:Y:S02]  /*14fc0*/  HADD2.F32 R25, -RZ, R25.H1_H1 ;  /* 0x30000019ff197230 */ /* 0x000fe40000004100 */
[-C--:B------:R-:W-:Y:S01]  /*14fd0*/  FMUL.FTZ R5, R5, R9.reuse ;  /* 0x0000000905057220 */ /* 0x080fe20000410000 */
[----:B------:R-:W-:Y:S02]  /*14fe0*/  HADD2.F32 R6, -RZ, R11.H1_H1 ;  /* 0x3000000bff067230 */ /* 0x000fe40000004100 */
[----:B------:R-:W-:Y:S01]  /*14ff0*/  FFMA.FTZ R31, R10, R9, -R31 ;  /* 0x000000090a1f7223 */ /* 0x000fe2000001081f */
[----:B------:R-:W-:-:S02]  /*15000*/  HADD2.F32 R15, -RZ, R15.H1_H1 ;  /* 0x3000000fff0f7230 */ /* 0x000fc40000004100 */
[----:B------:R-:W-:Y:S01]  /*15010*/  FFMA.FTZ R28, R10, R14, R5 ;  /* 0x0000000e0a1c7223 */ /* 0x000fe20000010005 */
[----:B------:R-:W-:Y:S02]  /*15020*/  HADD2.F32 R11, -RZ, R11.H0_H0 ;  /* 0x2000000bff0b7230 */ /* 0x000fe40000004100 */
[C---:B------:R-:W-:Y:S01]  /*15030*/  FMUL.FTZ R12, R6.reuse, R25 ;  /* 0x00000019060c7220 */ /* 0x040fe20000410000 */
[----:B------:R-:W-:Y:S01]  /*15040*/  F2FP.F16.E4M3.UNPACK_B R5, R21 ;  /* 0x00000015ff05723e */ /* 0x000fe200020006ff */
[-C--:B------:R-:W-:Y:S01]  /*15050*/  FMUL.FTZ R10, R6, R15.reuse ;  /* 0x0000000f060a7220 */ /* 0x080fe20000410000 */
[----:B------:R-:W-:Y:S01]  /*15060*/  F2FP.F16.E4M3.UNPACK_B R4, R4.H1 ;  /* 0x00000004ff04723e */ /* 0x000fe200030006ff */
[C---:B------:R-:W-:Y:S01]  /*15070*/  FFMA.FTZ R30, R11.reuse, R15, -R12 ;  /* 0x0000000f0b1e7223 */ /* 0x040fe2000001080c */
[----:B------:R-:W-:Y:S01]  /*15080*/  F2FP.F16.E4M3.UNPACK_B R9, R13 ;  /* 0x0000000dff09723e */ /* 0x000fe200020006ff */
[----:B------:R-:W-:Y:S01]  /*15090*/  FFMA.FTZ R25, R11, R25, R10 ;  /* 0x000000190b197223 */ /* 0x000fe2000001000a */
[--C-:B------:R-:W-:Y:S01]  /*150a0*/  HADD2.F32 R12, -RZ, R5.reuse.H1_H1 ;  /* 0x30000005ff0c7230 */ /* 0x100fe20000004100 */
[----:B------:R-:W-:Y:S01]  /*150b0*/  F2FP.F16.E4M3.UNPACK_B R13, R13.H1 ;  /* 0x0000000dff0d723e */ /* 0x000fe200030006ff */
[----:B------:R-:W-:Y:S01]  /*150c0*/  HADD2.F32 R11, -RZ, R5.H0_H0 ;  /* 0x20000005ff0b7230 */ /* 0x000fe20000004100 */
[----:B------:R-:W-:Y:S01]  /*150d0*/  F2FP.F16.E4M3.UNPACK_B R21, R21.H1 ;  /* 0x00000015ff15723e */ /* 0x000fe200030006ff */
[----:B------:R-:W-:-:S02]  /*150e0*/  HADD2.F32 R6, -RZ, R4.H1_H1 ;  /* 0x30000004ff067230 */ /* 0x000fc40000004100 */
[----:B------:R-:W-:Y:S02]  /*150f0*/  HADD2.F32 R10, -RZ, R9.H1_H1 ;  /* 0x30000009ff0a7230 */ /* 0x000fe40000004100 */
[----:B------:R-:W-:Y:S02]  /*15100*/  HADD2.F32 R5, -RZ, R4.H0_H0 ;  /* 0x20000004ff057230 */ /* 0x000fe40000004100 */
[C---:B------:R-:W-:Y:S01]  /*15110*/  FMUL.FTZ R14, R6.reuse, R12 ;  /* 0x0000000c060e7220 */ /* 0x040fe20000410000 */
[----:B------:R-:W-:Y:S02]  /*15120*/  HADD2.F32 R4, -RZ, R3.H1_H1 ;  /* 0x30000003ff047230 */ /* 0x000fe40000004100 */
[-C--:B------:R-:W-:Y:S01]  /*15130*/  FMUL.FTZ R20, R6, R10.reuse ;  /* 0x0000000a06147220 */ /* 0x080fe20000410000 */
[----:B------:R-:W-:Y:S02]  /*15140*/  HADD2.F32 R9, -RZ, R9.H0_H0 ;  /* 0x20000009ff097230 */ /* 0x000fe40000004100 */
[----:B------:R-:W-:Y:S01]  /*15150*/  FFMA.FTZ R14, R5, R10, -R14 ;  /* 0x0000000a050e7223 */ /* 0x000fe2000001080e */
[----:B------:R-:W-:-:S02]  /*15160*/  HADD2.F32 R3, -RZ, R3.H0_H0 ;  /* 0x20000003ff037230 */ /* 0x000fc40000004100 */
[C---:B------:R-:W-:Y:S01]  /*15170*/  FMUL.FTZ R6, R4.reuse, R11 ;  /* 0x0000000b04067220 */ /* 0x040fe20000410000 */
[----:B------:R-:W-:Y:S01]  /*15180*/  FFMA.FTZ R15, R5, R12, R20 ;  /* 0x0000000c050f7223 */ /* 0x000fe20000010014 */
[-C--:B------:R-:W-:Y:S01]  /*15190*/  FMUL.FTZ R4, R4, R9.reuse ;  /* 0x0000000904047220 */ /* 0x080fe20000410000 */
[----:B------:R-:W-:Y:S02]  /*151a0*/  HADD2.F32 R5, -RZ, R13.H1_H1 ;  /* 0x3000000dff057230 */ /* 0x000fe40000004100 */
[C---:B------:R-:W-:Y:S01]  /*151b0*/  FFMA.FTZ R12, R3.reuse, R9, -R6 ;  /* 0x00000009030c7223 */ /* 0x040fe20000010806 */
[--C-:B------:R-:W-:Y:S02]  /*151c0*/  HADD2.F32 R9, -RZ, R21.reuse.H1_H1 ;  /* 0x30000015ff097230 */ /* 0x100fe40000004100 */
[----:B------:R-:W-:Y:S01]  /*151d0*/  FFMA.FTZ R11, R3, R11, R4 ;  /* 0x0000000b030b7223 */ /* 0x000fe20000010004 */
[----:B------:R-:W-:Y:S02]  /*151e0*/  HADD2.F32 R4, -RZ, R8.H1_H1 ;  /* 0x30000008ff047230 */ /* 0x000fe40000004100 */
[----:B------:R-:W-:-:S02]  /*151f0*/  HADD2.F32 R10, -RZ, R21.H0_H0 ;  /* 0x20000015ff0a7230 */ /* 0x000fc40000004100 */
[----:B------:R-:W-:Y:S02]  /*15200*/  HADD2.F32 R3, -RZ, R7.H1_H1 ;  /* 0x30000007ff037230 */ /* 0x000fe40000004100 */
[C---:B------:R-:W-:Y:S01]  /*15210*/  FMUL.FTZ R20, R4.reuse, R5 ;  /* 0x0000000504147220 */ /* 0x040fe20000410000 */
[----:B------:R-:W-:Y:S02]  /*15220*/  HADD2.F32 R6, -RZ, R13.H0_H0 ;  /* 0x2000000dff067230 */ /* 0x000fe40000004100 */
[----:B------:R-:W-:Y:S01]  /*15230*/  FMUL.FTZ R13, R4, R9 ;  /* 0x00000009040d7220 */ /* 0x000fe20000410000 */
[----:B------:R-:W-:Y:S02]  /*15240*/  HADD2.F32 R8, -RZ, R8.H0_H0 ;  /* 0x20000008ff087230 */ /* 0x000fe40000004100 */
[C---:B------:R-:W-:Y:S01]  /*15250*/  FMUL.FTZ R4, R3.reuse, R10 ;  /* 0x0000000a03047220 */ /* 0x040fe20000410000 */
[----:B------:R-:W-:Y:S02]  /*15260*/  HADD2.F32 R7, -RZ, R7.H0_H0 ;  /* 0x20000007ff077230 */ /* 0x000fe40000004100 */
[-C--:B------:R-:W-:Y:S01]  /*15270*/  FMUL.FTZ R3, R3, R6.reuse ;  /* 0x0000000603037220 */ /* 0x080fe20000410000 */
[C---:B------:R-:W-:Y:S01]  /*15280*/  FFMA.FTZ R13, R8.reuse, R5, -R13 ;  /* 0x00000005080d7223 */ /* 0x040fe2000001080d */
[----:B------:R-:W-:Y:S01]  /*15290*/  FFMA.FTZ R20, R8, R9, R20 ;  /* 0x0000000908147223 */ /* 0x000fe20000010014 */
[C---:B------:R-:W-:Y:S01]  /*152a0*/  FFMA.FTZ R5, R7.reuse, R6, -R4 ;  /* 0x0000000607057223 */ /* 0x040fe20000010804 */
[----:B------:R-:W-:Y:S01]  /*152b0*/  FFMA.FTZ R10, R7, R10, R3 ;  /* 0x0000000a070a7223 */ /* 0x000fe20000010003 */
[----:B------:R-:W-:-:S02]  /*152c0*/  F2FP.SATFINITE.E4M3.F32.PACK_AB_MERGE_C R6, R29, R26, RZ ;  /* 0x0000001a1d06723e */ /* 0x000fc400048070ff */
[----:B------:R-:W-:Y:S02]  /*152d0*/  F2FP.SATFINITE.E4M3.F32.PACK_AB_MERGE_C R7, R25, R30, RZ ;  /* 0x0000001e1907723e */ /* 0x000fe400048070ff */
[----:B------:R-:W-:Y:S02]  /*152e0*/  F2FP.SATFINITE.E4M3.F32.PACK_AB_MERGE_C R4, R15, R14, RZ ;  /* 0x0000000e0f04723e */ /* 0x000fe400048070ff */
[----:B------:R-:W-:Y:S02]  /*152f0*/  F2FP.SATFINITE.E4M3.F32.PACK_AB_MERGE_C R13, R20, R13, RZ ;  /* 0x0000000d140d723e */ /* 0x000fe400048070ff */
[----:B------:R-:W-:Y:S02]  /*15300*/  F2FP.SATFINITE.E4M3.F32.PACK_AB_MERGE_C R6, R27, R24, R6 ;  /* 0x000000181b06723e */ /* 0x000fe40004807006 */
[----:B------:R-:W-:Y:S02]  /*15310*/  F2FP.SATFINITE.E4M3.F32.PACK_AB_MERGE_C R7, R28, R31, R7 ;  /* 0x0000001f1c07723e */ /* 0x000fe40004807007 */
[----:B------:R-:W-:-:S02]  /*15320*/  F2FP.SATFINITE.E4M3.F32.PACK_AB_MERGE_C R4, R11, R12, R4 ;  /* 0x0000000c0b04723e */ /* 0x000fc40004807004 */
[----:B------:R-:W-:-:S05]  /*15330*/  F2FP.SATFINITE.E4M3.F32.PACK_AB_MERGE_C R5, R10, R5, R13 ;  /* 0x000000050a05723e */ /* 0x000fca000480700d */
[----:B------:R0:W-:Y:S01]  /*15340*/  STS.128 [R0+0x22200], R4 ;  /* 0x0222000400007388 */ /* 0x0001e20000000c00 */
[----:B------:R-:W-:Y:S05]  /*15350*/  BRA `(.L_x_559) ;  /* 0x0000003400387947 */ /* 0x000fea0003800000 */
.L_x_553:
[----:B------:R-:W-:-:S03]  /*15360*/  UMOV UR4, 0xffffffff ;  /* 0xffffffff00047882 */ /* 0x000fc60000000000 */
[----:B------:R-:W-:Y:S05]  /*15370*/  BRA.DIV UR4, `(.L_x_570) ;  /* 0x000001b6049c7947 */ /* 0x000fea000b800000 */
[----:B------:R0:W2:Y:S04]  /*15380*/  SHFL.IDX PT, R37, R24, RZ, 0x1e1f ;  /* 0x001e1fff18257589 */ /* 0x0000a800000e0000 */
[----:B------:R0:W3:Y:S04]  /*15390*/  SHFL.IDX PT, R47, R26, RZ, 0x1e1f ;  /* 0x001e1fff1a2f7589 */ /* 0x0000e800000e0000 */
[----:B------:R0:W4:Y:S04]  /*153a0*/  SHFL.IDX PT, R3, R28, RZ, 0x1e1f ;  /* 0x001e1fff1c037589 */ /* 0x00012800000e0000 */
[----:B------:R-:W0:Y:S02]  /*153b0*/  SHFL.IDX PT, R45, R45, RZ, 0x1e1f ;  /* 0x001e1fff2d2d7589 */ /* 0x000e2400000e0000 */
.L_x_823:
[----:B------:R-:W-:Y:S01]  /*153c0*/  ULDC UR4, c[0x0][0x448] ;  /* 0x0001120000047ab9 */ /* 0x000fe20000000800 */
[----:B------:R-:W-:Y:S01]  /*153d0*/  BSSY B1, `(.L_x_571) ;  /* 0x0000036000017945 */ /* 0x000fe20003800000 */
[----:B------:R-:W-:Y:S01]  /*153e0*/  IMAD R0, R132, UR4, RZ ;  /* 0x0000000484007c24 */ /* 0x000fe2000f8e02ff */
[----:B0-----:R-:W-:Y:S02]  /*153f0*/  CS2R R28, SRZ ;  /* 0x00000000001c7805 */ /* 0x001fe4000001ff00 */
[----:B------:R-:W-:Y:S02]  /*15400*/  CS2R R30, SRZ ;  /* 0x00000000001e7805 */ /* 0x000fe4000001ff00 */
[----:B------:R-:W-:Y:S02]  /*15410*/  CS2R R6, SRZ ;  /* 0x0000000000067805 */ /* 0x000fe4000001ff00 */
[----:B------:R-:W-:Y:S02]  /*15420*/  CS2R R8, SRZ ;  /* 0x0000000000087805 */ /* 0x000fe4000001ff00 */
[----:B------:R-:W-:-:S02]  /*15430*/  ISETP.GE.AND P0, PT, R4, R0, PT ;  /* 0x000000000400720c */ /* 0x000fc40003f06270 */
[----:B------:R-:W-:Y:S02]  /*15440*/  CS2R R4, SRZ ;  /* 0x0000000000047805 */ /* 0x000fe4000001ff00 */
[----:B------:R-:W-:Y:S02]  /*15450*/  CS2R R10, SRZ ;  /* 0x00000000000a7805 */ /* 0x000fe4000001ff00 */
[----:B------:R-:W-:Y:S02]  /*15460*/  CS2R R32, SRZ ;  /* 0x0000000000207805 */ /* 0x000fe4000001ff00 */
[----:B------:R-:W-:Y:S02]  /*15470*/  CS2R R34, SRZ ;  /* 0x0000000000227805 */ /* 0x000fe4000001ff00 */
[----:B------:R-:W-:Y:S02]  /*15480*/  CS2R R12, SRZ ;  /* 0x00000000000c7805 */ /* 0x000fe4000001ff00 */
[----:B-1----:R-:W-:-:S02]  /*15490*/  CS2R R14, SRZ ;  /* 0x00000000000e7805 */ /* 0x002fc4000001ff00 */
[----:B------:R-:W-:Y:S02]  /*154a0*/  CS2R R24, SRZ ;  /* 0x0000000000187805 */ /* 0x000fe4000001ff00 */
[----:B------:R-:W-:Y:S01]  /*154b0*/  CS2R R26, SRZ ;  /* 0x00000000001a7805 */ /* 0x000fe2000001ff00 */
[----:B------:R-:W-:Y:S06]  /*154c0*/  @P0 BRA `(.L_x_572) ;  /* 0x0000000000980947 */ /* 0x000fec0003800000 */
[----:B------:R-:W-:Y:S01]  /*154d0*/  ULDC UR4, c[0x0][0x3f4] ;  /* 0x0000fd0000047ab9 */ /* 0x000fe20000000800 */
[----:B------:R-:W-:Y:S02]  /*154e0*/  CS2R R32, SRZ ;  /* 0x0000000000207805 */ /* 0x000fe4000001ff00 */
[----:B------:R-:W-:Y:S02]  /*154f0*/  ISETP.GE.AND P1, PT, R221, UR4, PT ;  /* 0x00000004dd007c0c */ /* 0x000fe4000bf26270 */
[----:B------:R-:W-:Y:S02]  /*15500*/  CS2R R34, SRZ ;  /* 0x0000000000227805 */ /* 0x000fe4000001ff00 */
[----:B------:R-:W-:Y:S02]  /*15510*/  ISETP.GE.AND P2, PT, R16, UR4, PT ;  /* 0x0000000410007c0c */ /* 0x000fe4000bf46270 */
[----:B------:R-:W-:Y:S02]  /*15520*/  CS2R R28, SRZ ;  /* 0x00000000001c7805 */ /* 0x000fe4000001ff00 */
[----:B------:R-:W-:-:S02]  /*15530*/  ISETP.GE.AND P0, PT, R222, UR4, PT ;  /* 0x00000004de007c0c */ /* 0x000fc4000bf06270 */
[----:B------:R-:W-:Y:S02]  /*15540*/  CS2R R30, SRZ ;  /* 0x00000000001e7805 */ /* 0x000fe4000001ff00 */
[----:B------:R-:W-:Y:S02]  /*15550*/  CS2R R12, SRZ ;  /* 0x00000000000c7805 */ /* 0x000fe4000001ff00 */
[----:B------:R-:W-:Y:S01]  /*15560*/  CS2R R14, SRZ ;  /* 0x00000000000e7805 */ /* 0x000fe2000001ff00 */
[----:B------:R-:W-:Y:S02]  /*15570*/  @!P1 IMAD.SHL.U32 R20, R226, 0x10, RZ ;  /* 0x00000010e2149824 */ /* 0x000fe400078e00ff */
[----:B--2---:R-:W-:-:S04]  /*15580*/  @!P2 IADD3 R40, P3, R16, R37, RZ ;  /* 0x000000251028a210 */ /* 0x004fc80007f7e0ff */
[----:B------:R-:W-:Y:S01]  /*15590*/  @!P0 IMAD.SHL.U32 R38, R227, 0x10, RZ ;  /* 0x00000010e3268824 */ /* 0x000fe200078e00ff */
[----:B------:R-:W-:Y:S02]  /*155a0*/  @!P1 SHF.R.S32.HI R4, RZ, 0x1f, R20 ;  /* 0x0000001fff049819 */ /* 0x000fe40000011414 */
[C---:B------:R-:W-:Y:S01]  /*155b0*/  @!P1 IADD3 R42, P5, R20.reuse, R37, RZ ;  /* 0x00000025142a9210 */ /* 0x040fe20007fbe0ff */
[----:B----4-:R-:W-:Y:S01]  /*155c0*/  @!P2 IMAD.X R41, R3, 0x1, R17, P3 ;  /* 0x000000010329a824 */ /* 0x010fe200018e0611 */
[----:B---3--:R-:W-:Y:S02]  /*155d0*/  @!P1 IADD3 R20, P4, R20, R47, RZ ;  /* 0x0000002f14149210 */ /* 0x008fe40007f9e0ff */
[----:B------:R-:W-:Y:S02]  /*155e0*/  @!P0 IADD3 R36, P3, R38, R37, RZ ;  /* 0x0000002526248210 */ /* 0x000fe40007f7e0ff */
[----:B------:R-:W-:Y:S01]  /*155f0*/  @!P0 SHF.R.S32.HI R6, RZ, 0x1f, R38 ;  /* 0x0000001fff068819 */ /* 0x000fe20000011426 */
[----:B------:R-:W-:Y:S01]  /*15600*/  @!P1 IMAD.X R21, R45, 0x1, R4, P4 ;  /* 0x000000012d159824 */ /* 0x000fe200020e0604 */
[----:B------:R-:W-:-:S02]  /*15610*/  @!P1 IADD3.X R43, R3, R4, RZ, P5, !PT ;  /* 0x00000004032b9210 */ /* 0x000fc40002ffe4ff */
[----:B------:R-:W-:Y:S02]  /*15620*/  CS2R R24, SRZ ;  /* 0x0000000000187805 */ /* 0x000fe4000001ff00 */
[-C--:B------:R-:W-:Y:S01]  /*15630*/  @!P0 IADD3 R38, P5, R38, R47.reuse, RZ ;  /* 0x0000002f26268210 */ /* 0x080fe20007fbe0ff */
[--C-:B------:R-:W-:Y:S01]  /*15640*/  @!P0 IMAD.X R37, R3, 0x1, R6.reuse, P3 ;  /* 0x0000000103258824 */ /* 0x100fe200018e0606 */
[----:B------:R-:W-:Y:S02]  /*15650*/  @!P2 IADD3 R46, P4, R16, R47, RZ ;  /* 0x0000002f102ea210 */ /* 0x000fe40007f9e0ff */
[----:B------:R-:W-:Y:S02]  /*15660*/  CS2R R4, SRZ ;  /* 0x0000000000047805 */ /* 0x000fe4000001ff00 */
[----:B------:R-:W-:Y:S01]  /*15670*/  CS2R R26, SRZ ;  /* 0x00000000001a7805 */ /* 0x000fe2000001ff00 */
[----:B------:R-:W-:Y:S01]  /*15680*/  @!P0 IMAD.X R39, R45, 0x1, R6, P5 ;  /* 0x000000012d278824 */ /* 0x000fe200028e0606 */
[----:B------:R-:W-:-:S02]  /*15690*/  CS2R R6, SRZ ;  /* 0x0000000000067805 */ /* 0x000fc4000001ff00 */
[----:B------:R-:W-:Y:S02]  /*156a0*/  CS2R R8, SRZ ;  /* 0x0000000000087805 */ /* 0x000fe4000001ff00 */
[----:B------:R-:W-:Y:S01]  /*156b0*/  CS2R R10, SRZ ;  /* 0x00000000000a7805 */ /* 0x000fe2000001ff00 */
[----:B------:R-:W-:Y:S01]  /*156c0*/  @!P2 IMAD.X R47, R45, 0x1, R17, P4 ;  /* 0x000000012d2fa824 */ /* 0x000fe200020e0611 */
[----:B------:R0:W5:Y:S04]  /*156d0*/  @!P2 LD.E.128 R32, desc[UR50][R40.64] ;  /* 0x000000322820a980 */ /* 0x000168000c101d00 */
[----:B------:R0:W5:Y:S04]  /*156e0*/  @!P2 LD.E.128 R28, desc[UR50][R46.64] ;  /* 0x000000322e1ca980 */ /* 0x000168000c101d00 */
[----:B------:R0:W5:Y:S04]  /*156f0*/  @!P1 LD.E.128 R12, desc[UR50][R42.64] ;  /* 0x000000322a0c9980 */ /* 0x000168000c101d00 */
[----:B------:R0:W5:Y:S04]  /*15700*/  @!P1 LD.E.128 R4, desc[UR50][R20.64] ;  /* 0x0000003214049980 */ /* 0x000168000c101d00 */
[----:B------:R0:W5:Y:S04]  /*15710*/  @!P0 LD.E.128 R24, desc[UR50][R36.64] ;  /* 0x0000003224188980 */ /* 0x000168000c101d00 */
[----:B------:R0:W5:Y:S02]  /*15720*/  @!P0 LD.E.128 R8, desc[UR50][R38.64] ;  /* 0x0000003226088980 */ /* 0x000164000c101d00 */
.L_x_572:
[----:B------:R-:W-:Y:S05]  /*15730*/  BSYNC B1 ;  /* 0x0000000000017941 */ /* 0x000fea0003800000 */
.L_x_571:
[----:B------:R-:W-:Y:S01]  /*15740*/  ULEA.HI UR4, UR37, UR37, URZ, 0x1 ;  /* 0x0000002525047291 */ /* 0x000fe2000f8f083f */
[----:B0-----:R-:W0:Y:S01]  /*15750*/  S2R R20, SR_TID.X ;  /* 0x0000000000147919 */ /* 0x001e220000002100 */
[----:B------:R-:W-:Y:S01]  /*15760*/  IMAD R0, R129, -0x80, R0 ;  /* 0xffffff8081007824 */ /* 0x000fe200078e0200 */
[----:B------:R-:W-:Y:S01]  /*15770*/  BSSY B1, `(.L_x_573) ;  /* 0x000000d000017945 */ /* 0x000fe20003800000 */
[----:B------:R-:W-:-:S03]  /*15780*/  ULOP3.LUT UR4, UR4, 0xfffffffe, URZ, 0xc0, !UPT ;  /* 0xfffffffe04047892 */ /* 0x000fc6000f8ec03f */
[----:B------:R-:W-:Y:S01]  /*15790*/  VIMNMX R0, R0, 0x80, PT ;  /* 0x0000008000007848 */ /* 0x000fe20003fe0100 */
[----:B------:R-:W-:-:S06]  /*157a0*/  UIADD3 UR4, UR37, -UR4, URZ ;  /* 0x8000000425047290 */ /* 0x000fcc000fffe03f */
[----:B----4-:R-:W-:-:S04]  /*157b0*/  MOV R3, UR4 ;  /* 0x0000000400037c02 */ /* 0x010fc80008000f00 */
[----:B------:R-:W-:-:S04]  /*157c0*/  SHF.L.U32 R3, R3, 0x1f, RZ ;  /* 0x0000001f03037819 */ /* 0x000fc800000006ff */
[----:B------:R-:W1:Y:S01]  /*157d0*/  SYNCS.PHASECHK.TRANS64.TRYWAIT P0, [R18+URZ+0x33400], R3 ;  /* 0x03340003120075a7 */ /* 0x000e62000800017f */
[C---:B0-----:R-:W-:Y:S02]  /*157e0*/  VIADD R21, R20.reuse, 0xffffff80 ;  /* 0xffffff8014157836 */ /* 0x041fe40000000000 */
[----:B------:R-:W-:-:S05]  /*157f0*/  VIADD R20, R20, 0xffffff80 ;  /* 0xffffff8014147836 */ /* 0x000fca0000000000 */
[----:B------:R-:W-:-:S04]  /*15800*/  LEA.HI R20, R20, R21, RZ, 0x1 ;  /* 0x0000001514147211 */ /* 0x000fc800078f08ff */
[----:B------:R-:W-:-:S04]  /*15810*/  SHF.R.S32.HI R20, RZ, 0x1, R20 ;  /* 0x00000001ff147819 */ /* 0x000fc80000011414 */
[----:B------:R-:W-:Y:S01]  /*15820*/  ISETP.GE.AND P1, PT, R20, R0, PT ;  /* 0x000000001400720c */ /* 0x000fe20003f26270 */
[----:B-1----:R-:W-:-:S12]  /*15830*/  @!P0 BRA `(.L_x_574) ;  /* 0x000001b000e08947 */ /* 0x002fd80003800000 */
.L_x_824:
[----:B------:R-:W-:Y:S05]  /*15840*/  BSYNC B1 ;  /* 0x0000000000017941 */ /* 0x000fea0003800000 */
.L_x_573:
[----:B------:R-:W-:Y:S05]  /*15850*/  @P1 BRA `(.L_x_559) ;  /* 0x0000002c00f81947 */ /* 0x000fea0003800000 */
[----:B------:R1:W5:Y:S01]  /*15860*/  LDL R69, [R1+0x28] ;  /* 0x0000280001457983 */ /* 0x0003620000100800 */
[----:B0-----:R-:W0:Y:S03]  /*15870*/  LDC R3, c[0x0][0x3f4] ;  /* 0x0000fd00ff037b82 */ /* 0x001e260000000800 */
[----:B------:R1:W5:Y:S04]  /*15880*/  LDL R68, [R1+0x2c] ;  /* 0x00002c0001447983 */ /* 0x0003680000100800 */
[----:B------:R1:W5:Y:S01]  /*15890*/  LDL R67, [R1+0x30] ;  /* 0x0000300001437983 */ /* 0x0003620000100800 */
[----:B------:R-:W-:Y:S01]  /*158a0*/  BSSY B1, `(.L_x_575) ;  /* 0x00000ff000017945 */ /* 0x000fe20003800000 */
[----:B0-----:R-:W-:-:S02]  /*158b0*/  ISETP.GE.AND P0, PT, R16, R3, PT ;  /* 0x000000031000720c */ /* 0x001fc40003f06270 */
[-C--:B------:R-:W-:Y:S02]  /*158c0*/  ISETP.GE.AND P1, PT, R221, R3.reuse, PT ;  /* 0x00000003dd00720c */ /* 0x080fe40003f26270 */
[----:B------:R-:W-:-:S09]  /*158d0*/  ISETP.GE.AND P2, PT, R222, R3, PT ;  /* 0x00000003de00720c */ /* 0x000fd20003f46270 */
[----:B-1----:R-:W-:Y:S05]  /*158e0*/  @P0 BRA `(.L_x_576) ;  /* 0x0000000c00e80947 */ /* 0x002fea0003800000 */
[----:B------:R-:W4:Y:S01]  /*158f0*/  LDL R70, [R1+0x130] ;  /* 0x0001300001467983 */ /* 0x000f220000100800 */
[----:B------:R-:W-:Y:S02]  /*15900*/  LEA.HI R0, R48, R48, RZ, 0x1 ;  /* 0x0000003030007211 */ /* 0x000fe400078f08ff */
[----:B-----5:R-:W-:Y:S02]  /*15910*/  LOP3.LUT R20, R32, 0xff, RZ, 0xc0, !PT ;  /* 0x000000ff20147812 */ /* 0x020fe400078ec0ff */
[----:B------:R-:W-:Y:S02]  /*15920*/  LOP3.LUT R21, R0, 0xfffffffe, RZ, 0xc0, !PT ;  /* 0xfffffffe00157812 */ /* 0x000fe400078ec0ff */
[----:B------:R-:W-:Y:S02]  /*15930*/  SHF.R.U32.HI R0, RZ, 0x8, R32 ;  /* 0x00000008ff007819 */ /* 0x000fe40000011620 */
[----:B--2---:R-:W-:Y:S01]  /*15940*/  SHF.R.U32.HI R37, RZ, 0x8, R33 ;  /* 0x00000008ff257819 */ /* 0x004fe20000011621 */
[----:B------:R-:W-:Y:S01]  /*15950*/  IMAD.IADD R48, R48, 0x1, -R21 ;  /* 0x0000000130307824 */ /* 0x000fe200078e0a15 */
[----:B------:R-:W-:-:S02]  /*15960*/  LOP3.LUT R21, R0, 0xff, RZ, 0xc0, !PT ;  /* 0x000000ff00157812 */ /* 0x000fc400078ec0ff */
[----:B------:R-:W-:Y:S02]  /*15970*/  SHF.R.U32.HI R39, RZ, 0x8, R34 ;  /* 0x00000008ff277819 */ /* 0x000fe40000011622 */
[----:B------:R-:W-:Y:S02]  /*15980*/  LEA.HI R0, R3, R48, RZ, 0x1c ;  /* 0x0000003003007211 */ /* 0x000fe400078fe0ff */
[----:B------:R-:W-:Y:S02]  /*15990*/  PRMT R45, R21, 0x7604, R20 ;  /* 0x00007604152d7816 */ /* 0x000fe40000000014 */
[----:B------:R-:W-:Y:S02]  /*159a0*/  SHF.R.S32.HI R21, RZ, 0x1f, R0 ;  /* 0x0000001fff157819 */ /* 0x000fe40000011400 */
[----:B------:R-:W-:Y:S02]  /*159b0*/  LOP3.LUT R36, R33, 0xff, RZ, 0xc0, !PT ;  /* 0x000000ff21247812 */ /* 0x000fe400078ec0ff */
[----:B------:R-:W-:Y:S01]  /*159c0*/  LEA.HI R21, R21, R0, RZ, 0x2 ;  /* 0x0000000015157211 */ /* 0x000fe200078f10ff */
[----:B------:R-:W-:Y:S01]  /*159d0*/  IMAD.SHL.U32 R0, R0, 0x10, RZ ;  /* 0x0000001000007824 */ /* 0x000fe200078e00ff */
[----:B------:R-:W-:-:S02]  /*159e0*/  LOP3.LUT R38, R34, 0xff, RZ, 0xc0, !PT ;  /* 0x000000ff22267812 */ /* 0x000fc400078ec0ff */
[----:B------:R-:W-:Y:S02]  /*159f0*/  SHF.L.U32 R21, R21, 0xb, RZ ;  /* 0x0000000b15157819 */ /* 0x000fe400000006ff */
[----:B------:R-:W-:Y:S02]  /*15a00*/  LOP3.LUT R0, R69, 0x30, R0, 0xf8, !PT ;  /* 0x0000003045007812 */ /* 0x000fe400078ef800 */
[----:B------:R-:W-:Y:S02]  /*15a10*/  LOP3.LUT R21, R21, 0xffffe000, RZ, 0xc0, !PT ;  /* 0xffffe00015157812 */ /* 0x000fe400078ec0ff */
[----:B------:R-:W-:Y:S02]  /*15a20*/  LOP3.LUT R0, R0, R68, RZ, 0x3c, !PT ;  /* 0x0000004400007212 */ /* 0x000fe400078e3cff */
[----:B------:R-:W-:Y:S02]  /*15a30*/  LOP3.LUT R37, R37, 0xff, RZ, 0xc0, !PT ;  /* 0x000000ff25257812 */ /* 0x000fe400078ec0ff */
[----:B------:R-:W-:-:S02]  /*15a40*/  LOP3.LUT R39, R39, 0xff, RZ, 0xc0, !PT ;  /* 0x000000ff27277812 */ /* 0x000fc400078ec0ff */
[----:B------:R-:W-:Y:S02]  /*15a50*/  IADD3 R21, R0, R67, R21 ;  /* 0x0000004300157210 */ /* 0x000fe40007ffe015 */
[----:B------:R-:W-:Y:S02]  /*15a60*/  PRMT R20, R37, 0x7604, R36 ;  /* 0x0000760425147816 */ /* 0x000fe40000000024 */
[----:B---3--:R-:W-:Y:S01]  /*15a70*/  PRMT R47, R39, 0x7604, R38 ;  /* 0x00007604272f7816 */ /* 0x008fe20000000026 */
[----:B------:R-:W-:Y:S01]  /*15a80*/  IMAD.IADD R0, R18, 0x1, R21 ;  /* 0x0000000112007824 */ /* 0x000fe200078e0215 */
[----:B------:R-:W-:Y:S02]  /*15a90*/  SHF.R.U32.HI R37, RZ, 0x8, R35 ;  /* 0x00000008ff257819 */ /* 0x000fe40000011623 */
[----:B------:R-:W-:Y:S02]  /*15aa0*/  SHF.R.U32.HI R39, RZ, 0x8, R28 ;  /* 0x00000008ff277819 */ /* 0x000fe4000001161c */
[----:B------:R-:W-:-:S02]  /*15ab0*/  SHF.R.U32.HI R40, RZ, 0x8, R29 ;  /* 0x00000008ff287819 */ /* 0x000fc4000001161d */
[----:B------:R-:W-:Y:S02]  /*15ac0*/  LOP3.LUT R36, R35, 0xff, RZ, 0xc0, !PT ;  /* 0x000000ff23247812 */ /* 0x000fe400078ec0ff */
[----:B------:R-:W-:Y:S02]  /*15ad0*/  LOP3.LUT R38, R28, 0xff, RZ, 0xc0, !PT ;  /* 0x000000ff1c267812 */ /* 0x000fe400078ec0ff */
[----:B------:R-:W-:Y:S02]  /*15ae0*/  LOP3.LUT R37, R37, 0xff, RZ, 0xc0, !PT ;  /* 0x000000ff25257812 */ /* 0x000fe400078ec0ff */
[----:B------:R-:W-:Y:S02]  /*15af0*/  LOP3.LUT R39, R39, 0xff, RZ, 0xc0, !PT ;  /* 0x000000ff27277812 */ /* 0x000fe400078ec0ff */
[----:B------:R-:W-:Y:S02]  /*15b00*/  LOP3.LUT R21, R40, 0xff, RZ, 0xc0, !PT ;  /* 0x000000ff28157812 */ /* 0x000fe400078ec0ff */
[----:B------:R-:W0:Y:S01]  /*15b10*/  LDS.128 R40, [R0+0x1e200] ;  /* 0x01e2000000287984 */ /* 0x000e220000000c00 */
[----:B------:R-:W-:-:S02]  /*15b20*/  PRMT R46, R37, 0x7604, R36 ;  /* 0x00007604252e7816 */ /* 0x000fc40000000024 */
[----:B------:R-:W-:Y:S02]  /*15b30*/  PRMT R51, R39, 0x7604, R38 ;  /* 0x0000760427337816 */ /* 0x000fe40000000026 */
[----:B------:R-:W-:Y:S02]  /*15b40*/  SHF.R.U32.HI R53, RZ, 0x8, R31 ;  /* 0x00000008ff357819 */ /* 0x000fe4000001161f */
[----:B------:R-:W-:Y:S02]  /*15b50*/  LOP3.LUT R52, R31, 0xff, RZ, 0xc0, !PT ;  /* 0x000000ff1f347812 */ /* 0x000fe400078ec0ff */
[----:B------:R-:W-:Y:S02]  /*15b60*/  LOP3.LUT R53, R53, 0xff, RZ, 0xc0, !PT ;  /* 0x000000ff35357812 */ /* 0x000fe400078ec0ff */
[----:B------:R-:W-:Y:S02]  /*15b70*/  SHF.R.U32.HI R50, RZ, 0x8, R30 ;  /* 0x00000008ff327819 */ /* 0x000fe4000001161e */
[----:B------:R-:W-:-:S02]  /*15b80*/  LOP3.LUT R48, R29, 0xff, RZ, 0xc0, !PT ;  /* 0x000000ff1d307812 */ /* 0x000fc400078ec0ff */
[----:B------:R-:W-:Y:S02]  /*15b90*/  PRMT R52, R53, 0x7604, R52 ;  /* 0x0000760435347816 */ /* 0x000fe40000000034 */
[----:B------:R-:W-:Y:S02]  /*15ba0*/  LOP3.LUT R49, R30, 0xff, RZ, 0xc0, !PT ;  /* 0x000000ff1e317812 */ /* 0x000fe400078ec0ff */
[----:B------:R-:W-:Y:S02]  /*15bb0*/  LOP3.LUT R50, R50, 0xff, RZ, 0xc0, !PT ;  /* 0x000000ff32327812 */ /* 0x000fe400078ec0ff */
[----:B------:R-:W-:Y:S02]  /*15bc0*/  SHF.R.U32.HI R53, RZ, 0x10, R29 ;  /* 0x00000010ff357819 */ /* 0x000fe4000001161d */
[----:B------:R-:W-:Y:S02]  /*15bd0*/  PRMT R48, R21, 0x7604, R48 ;  /* 0x0000760415307816 */ /* 0x000fe40000000030 */
[----:B------:R-:W-:Y:S01]  /*15be0*/  SHF.R.U32.HI R21, RZ, 0x10, R33 ;  /* 0x00000010ff157819 */ /* 0x000fe20000011621 */
[----:B------:R-:W-:Y:S01]  /*15bf0*/  IMAD.U32 R53, R53, 0x10000, RZ ;  /* 0x0001000035357824 */ /* 0x000fe200078e00ff */
[----:B------:R-:W-:-:S02]  /*15c00*/  PRMT R57, R50, 0x7604, R49 ;  /* 0x0000760432397816 */ /* 0x000fc40000000031 */
[----:B------:R-:W-:Y:S01]  /*15c10*/  SHF.R.U32.HI R49, RZ, 0x10, R35 ;  /* 0x00000010ff317819 */ /* 0x000fe20000011623 */
[----:B------:R-:W-:Y:S01]  /*15c20*/  IMAD.U32 R21, R21, 0x10000, RZ ;  /* 0x0001000015157824 */ /* 0x000fe200078e00ff */
[--C-:B------:R-:W-:Y:S02]  /*15c30*/  LOP3.LUT R45, R45, 0xff0000, R32.reuse, 0xf8, !PT ;  /* 0x00ff00002d2d7812 */ /* 0x100fe400078ef820 */
[----:B------:R-:W-:Y:S01]  /*15c40*/  SHF.R.U32.HI R59, RZ, 0x10, R31 ;  /* 0x00000010ff3b7819 */ /* 0x000fe2000001161f */
[----:B------:R-:W-:Y:S01]  /*15c50*/  IMAD.U32 R49, R49, 0x10000, RZ ;  /* 0x0001000031317824 */ /* 0x000fe200078e00ff */
[----:B------:R-:W-:Y:S02]  /*15c60*/  LOP3.LUT R55, R48, 0xff0000, R53, 0xf8, !PT ;  /* 0x00ff000030377812 */ /* 0x000fe400078ef835 */
[----:B------:R-:W-:Y:S02]  /*15c70*/  LOP3.LUT R21, R20, 0xff0000, R21, 0xf8, !PT ;  /* 0x00ff000014157812 */ /* 0x000fe400078ef815 */
[----:B------:R-:W-:-:S02]  /*15c80*/  LOP3.LUT R32, R45, 0xff000000, R32, 0xf8, !PT ;  /* 0xff0000002d207812 */ /* 0x000fc400078ef820 */
[----:B------:R-:W-:Y:S02]  /*15c90*/  SHF.L.U32 R59, R59, 0x10, RZ ;  /* 0x000000103b3b7819 */ /* 0x000fe400000006ff */
[----:B------:R-:W-:Y:S02]  /*15ca0*/  LOP3.LUT R47, R47, 0xff0000, R34, 0xf8, !PT ;  /* 0x00ff00002f2f7812 */ /* 0x000fe400078ef822 */
[----:B------:R-:W-:Y:S02]  /*15cb0*/  LOP3.LUT R45, R51, 0xff0000, R28, 0xf8, !PT ;  /* 0x00ff0000332d7812 */ /* 0x000fe400078ef81c */
[----:B------:R-:W-:Y:S02]  /*15cc0*/  LOP3.LUT R51, R55, 0xff000000, R29, 0xf8, !PT ;  /* 0xff00000037337812 */ /* 0x000fe400078ef81d */
[----:B------:R-:W-:Y:S02]  /*15cd0*/  LOP3.LUT R49, R46, 0xff0000, R49, 0xf8, !PT ;  /* 0x00ff00002e317812 */ /* 0x000fe400078ef831 */
[----:B------:R-:W-:-:S02]  /*15ce0*/  LOP3.LUT R50, R21, 0xff000000, R33, 0xf8, !PT ;  /* 0xff00000015327812 */ /* 0x000fc400078ef821 */
[----:B------:R-:W-:Y:S02]  /*15cf0*/  LOP3.LUT R59, R52, 0xff0000, R59, 0xf8, !PT ;  /* 0x00ff0000343b7812 */ /* 0x000fe400078ef83b */
[----:B------:R-:W-:Y:S02]  /*15d00*/  LOP3.LUT R20, R47, 0xff000000, R34, 0xf8, !PT ;  /* 0xff0000002f147812 */ /* 0x000fe400078ef822 */
[----:B------:R-:W-:Y:S02]  /*15d10*/  F2FP.F16.E4M3.UNPACK_B R56, R51 ;  /* 0x00000033ff38723e */ /* 0x000fe400020006ff */
[----:B0-----:R-:W-:Y:S02]  /*15d20*/  F2FP.F16.E4M3.UNPACK_B R34, R41 ;  /* 0x00000029ff22723e */ /* 0x001fe400020006ff */
[----:B------:R-:W-:Y:S01]  /*15d30*/  LOP3.LUT R53, R49, 0xff000000, R35, 0xf8, !PT ;  /* 0xff00000031357812 */ /* 0x000fe200078ef823 */
[----:B------:R-:W-:Y:S01]  /*15d40*/  HADD2.F32 R58, -RZ, R56.H0_H0 ;  /* 0x20000038ff3a7230 */ /* 0x000fe20000004100 */
[----:B------:R-:W-:Y:S01]  /*15d50*/  F2FP.F16.E4M3.UNPACK_B R35, R50 ;  /* 0x00000032ff23723e */ /* 0x000fe200020006ff */
[----:B------:R-:W-:Y:S01]  /*15d60*/  HADD2.F32 R29, -RZ, R34.H0_H0 ;  /* 0x20000022ff1d7230 */ /* 0x000fe20000004100 */
[----:B------:R-:W-:Y:S01]  /*15d70*/  LOP3.LUT R59, R59, 0xff000000, R31, 0xf8, !PT ;  /* 0xff0000003b3b7812 */ /* 0x000fe200078ef81f */
[----:B------:R-:W-:Y:S01]  /*15d80*/  HADD2.F32 R56, -RZ, R56.H1_H1 ;  /* 0x30000038ff387230 */ /* 0x000fe20000004100 */
[----:B------:R-:W-:Y:S01]  /*15d90*/  F2FP.F16.E4M3.UNPACK_B R54, R40.H1 ;  /* 0x00000028ff36723e */ /* 0x000fe200030006ff */
[----:B------:R-:W-:Y:S01]  /*15da0*/  HADD2.F32 R34, -RZ, R34.H1_H1 ;  /* 0x30000022ff227230 */ /* 0x000fe20000004100 */
[----:B------:R-:W-:-:S02]  /*15db0*/  LOP3.LUT R21, R57, 0xff0000, R30, 0xf8, !PT ;  /* 0x00ff000039157812 */ /* 0x000fc400078ef81e */
[----:B------:R-:W-:Y:S02]  /*15dc0*/  F2FP.F16.E4M3.UNPACK_B R41, R41.H1 ;  /* 0x00000029ff29723e */ /* 0x000fe400030006ff */
[-C--:B------:R-:W-:Y:S02]  /*15dd0*/  F2FP.F16.E4M3.UNPACK_B R49, R43.reuse ;  /* 0x0000002bff31723e */ /* 0x080fe400020006ff */
[----:B------:R-:W-:Y:S02]  /*15de0*/  F2FP.F16.E4M3.UNPACK_B R55, R43.H1 ;  /* 0x0000002bff37723e */ /* 0x000fe400030006ff */
[----:B------:R-:W-:Y:S02]  /*15df0*/  F2FP.F16.E4M3.UNPACK_B R57, R51.H1 ;  /* 0x00000033ff39723e */ /* 0x000fe400030006ff */
[----:B------:R-:W-:Y:S02]  /*15e00*/  F2FP.F16.E4M3.UNPACK_B R50, R50.H1 ;  /* 0x00000032ff32723e */ /* 0x000fe400030006ff */
[----:B------:R-:W-:Y:S01]  /*15e10*/  LOP3.LUT R45, R45, 0xff000000, R28, 0xf8, !PT ;  /* 0xff0000002d2d7812 */ /* 0x000fe200078ef81c */
[--C-:B------:R-:W-:Y:S01]  /*15e20*/  HADD2.F32 R51, -RZ, R57.reuse.H0_H0 ;  /* 0x20000039ff337230 */ /* 0x100fe20000004100 */
[----:B------:R-:W-:Y:S01]  /*15e30*/  LOP3.LUT R21, R21, 0xff000000, R30, 0xf8, !PT ;  /* 0xff00000015157812 */ /* 0x000fe200078ef81e */
[----:B------:R-:W-:Y:S01]  /*15e40*/  HADD2.F32 R57, -RZ, R57.H1_H1 ;  /* 0x30000039ff397230 */ /* 0x000fe20000004100 */
[----:B------:R-:W-:-:S02]  /*15e50*/  F2FP.F16.E4M3.UNPACK_B R30, R42 ;  /* 0x0000002aff1e723e */ /* 0x000fc400020006ff */
[----:B------:R-:W-:Y:S01]  /*15e60*/  F2FP.F16.E4M3.UNPACK_B R42, R42.H1 ;  /* 0x0000002aff2a723e */ /* 0x000fe200030006ff */
[----:B----4-:R-:W0:Y:S02]  /*15e70*/  LDS.128 R36, [R70+0x1e200] ;  /* 0x01e2000046247984 */ /* 0x010e240000000c00 */
[-C--:B0-----:R-:W-:Y:S02]  /*15e80*/  F2FP.F16.E4M3.UNPACK_B R31, R37.reuse ;  /* 0x00000025ff1f723e */ /* 0x081fe400020006ff */
[----:B------:R-:W-:Y:S02]  /*15e90*/  F2FP.F16.E4M3.UNPACK_B R46, R37.H1 ;  /* 0x00000025ff2e723e */ /* 0x000fe400030006ff */
[-C--:B------:R-:W-:Y:S01]  /*15ea0*/  F2FP.F16.E4M3.UNPACK_B R37, R36.reuse ;  /* 0x00000024ff25723e */ /* 0x080fe200020006ff */
[----:B------:R-:W-:Y:S01]  /*15eb0*/  HADD2.F32 R33, -RZ, R31.H0_H0 ;  /* 0x2000001fff217230 */ /* 0x000fe20000004100 */
[----:B------:R-:W-:Y:S01]  /*15ec0*/  F2FP.F16.E4M3.UNPACK_B R47, R36.H1 ;  /* 0x00000024ff2f723e */ /* 0x000fe200030006ff */
[----:B------:R-:W-:Y:S01]  /*15ed0*/  HADD2.F32 R36, -RZ, R35.H0_H0 ;  /* 0x20000023ff247230 */ /* 0x000fe20000004100 */
[-C--:B------:R-:W-:Y:S01]  /*15ee0*/  F2FP.F16.E4M3.UNPACK_B R48, R39.reuse ;  /* 0x00000027ff30723e */ /* 0x080fe200020006ff */
[----:B------:R-:W-:Y:S01]  /*15ef0*/  HADD2.F32 R31, -RZ, R31.H1_H1 ;  /* 0x3000001fff1f7230 */ /* 0x000fe20000004100 */
[----:B------:R-:W-:-:S02]  /*15f00*/  F2FP.F16.E4M3.UNPACK_B R52, R39.H1 ;  /* 0x00000027ff34723e */ /* 0x000fc400030006ff */
[----:B------:R-:W-:Y:S01]  /*15f10*/  F2FP.F16.E4M3.UNPACK_B R39, R40 ;  /* 0x00000028ff27723e */ /* 0x000fe200020006ff */
[C---:B------:R-:W-:Y:S01]  /*15f20*/  FMUL.FTZ R40, R29.reuse, R58 ;  /* 0x0000003a1d287220 */ /* 0x040fe20000410000 */
[----:B------:R-:W-:Y:S01]  /*15f30*/  FMUL.FTZ R43, R29, R36 ;  /* 0x000000241d2b7220 */ /* 0x000fe20000410000 */
[----:B------:R-:W-:Y:S02]  /*15f40*/  F2FP.F16.E4M3.UNPACK_B R28, R38 ;  /* 0x00000026ff1c723e */ /* 0x000fe400020006ff */
[C---:B------:R-:W-:Y:S01]  /*15f50*/  FFMA.FTZ R29, R33.reuse, R36, -R40 ;  /* 0x00000024211d7223 */ /* 0x040fe20000010828 */
[----:B------:R-:W-:Y:S02]  /*15f60*/  HADD2.F32 R40, -RZ, R35.H1_H1 ;  /* 0x30000023ff287230 */ /* 0x000fe40000004100 */
[----:B------:R-:W-:Y:S01]  /*15f70*/  FFMA.FTZ R33, R33, R58, R43 ;  /* 0x0000003a21217223 */ /* 0x000fe2000001002b */
[----:B------:R-:W-:Y:S02]  /*15f80*/  HADD2.F32 R36, -RZ, R41.H0_H0 ;  /* 0x20000029ff247230 */ /* 0x000fe40000004100 */
[----:B------:R-:W-:Y:S01]  /*15f90*/  FMUL.FTZ R58, R34, R56 ;  /* 0x00000038223a7220 */ /* 0x000fe20000410000 */
[----:B------:R-:W-:-:S02]  /*15fa0*/  HADD2.F32 R43, -RZ, R50.H0_H0 ;  /* 0x20000032ff2b7230 */ /* 0x000fc40000004100 */
[-C--:B------:R-:W-:Y:S01]  /*15fb0*/  FMUL.FTZ R61, R34, R40.reuse ;  /* 0x00000028223d7220 */ /* 0x080fe20000410000 */
[--C-:B------:R-:W-:Y:S02]  /*15fc0*/  HADD2.F32 R35, -RZ, R46.reuse.H0_H0 ;  /* 0x2000002eff237230 */ /* 0x100fe40000004100 */
[C---:B------:R-:W-:Y:S01]  /*15fd0*/  FMUL.FTZ R60, R36.reuse, R51 ;  /* 0x00000033243c7220 */ /* 0x040fe20000410000 */
[----:B------:R-:W-:Y:S02]  /*15fe0*/  HADD2.F32 R46, -RZ, R46.H1_H1 ;  /* 0x3000002eff2e7230 */ /* 0x000fe40000004100 */
[-C--:B------:R-:W-:Y:S01]  /*15ff0*/  FMUL.FTZ R62, R36, R43.reuse ;  /* 0x0000002b243e7220 */ /* 0x080fe20000410000 */
[C---:B------:R-:W-:Y:S01]  /*16000*/  FFMA.FTZ R36, R31.reuse, R40, -R58 ;  /* 0x000000281f247223 */ /* 0x040fe2000001083a */
[----:B------:R-:W-:Y:S01]  /*16010*/  FFMA.FTZ R34, R31, R56, R61 ;  /* 0x000000381f227223 */ /* 0x000fe2000001003d */
[C---:B------:R-:W-:Y:S01]  /*16020*/  FFMA.FTZ R31, R35.reuse, R43, -R60 ;  /* 0x0000002b231f7223 */ /* 0x040fe2000001083c */
[----:B------:R-:W-:Y:S01]  /*16030*/  F2FP.F16.E4M3.UNPACK_B R58, R59 ;  /* 0x0000003bff3a723e */ /* 0x000fe200020006ff */
[----:B------:R-:W-:Y:S01]  /*16040*/  FFMA.FTZ R35, R35, R51, R62 ;  /* 0x0000003323237223 */ /* 0x000fe2000001003e */
[----:B------:R-:W-:Y:S01]  /*16050*/  HADD2.F32 R40, -RZ, R41.H1_H1 ;  /* 0x30000029ff287230 */ /* 0x000fe20000004100 */
[----:B------:R-:W-:Y:S01]  /*16060*/  F2FP.F16.E4M3.UNPACK_B R38, R38.H1 ;  /* 0x00000026ff26723e */ /* 0x000fe200030006ff */
[----:B------:R-:W-:Y:S01]  /*16070*/  HADD2.F32 R51, -RZ, R50.H1_H1 ;  /* 0x30000032ff337230 */ /* 0x000fe20000004100 */
[----:B------:R-:W-:Y:S01]  /*16080*/  F2FP.F16.E4M3.UNPACK_B R50, R53 ;  /* 0x00000035ff32723e */ /* 0x000fe200020006ff */
[----:B------:R-:W-:-:S02]  /*16090*/  HADD2.F32 R60, -RZ, R58.H0_H0 ;  /* 0x2000003aff3c7230 */ /* 0x000fc40000004100 */
[C---:B------:R-:W-:Y:S01]  /*160a0*/  FMUL.FTZ R61, R40.reuse, R57 ;  /* 0x00000039283d7220 */ /* 0x040fe20000410000 */
[----:B------:R-:W-:Y:S02]  /*160b0*/  HADD2.F32 R43, -RZ, R49.H0_H0 ;  /* 0x20000031ff2b7230 */ /* 0x000fe40000004100 */
[-C--:B------:R-:W-:Y:S01]  /*160c0*/  FMUL.FTZ R62, R40, R51.reuse ;  /* 0x00000033283e7220 */ /* 0x080fe20000410000 */
[----:B------:R-:W-:Y:S02]  /*160d0*/  HADD2.F32 R56, -RZ, R50.H0_H0 ;  /* 0x20000032ff387230 */ /* 0x000fe40000004100 */
[----:B------:R-:W-:Y:S01]  /*160e0*/  FFMA.FTZ R40, R46, R51, -R61 ;  /* 0x000000332e287223 */ /* 0x000fe2000001083d */
[----:B------:R-:W-:Y:S02]  /*160f0*/  HADD2.F32 R41, -RZ, R48.H0_H0 ;  /* 0x20000030ff297230 */ /* 0x000fe40000004100 */
[C---:B------:R-:W-:Y:S01]  /*16100*/  FMUL.FTZ R64, R43.reuse, R60 ;  /* 0x0000003c2b407220 */ /* 0x040fe20000410000 */
[----:B------:R-:W-:Y:S01]  /*16110*/  F2FP.F16.E4M3.UNPACK_B R61, R59.H1 ;  /* 0x0000003bff3d723e */ /* 0x000fe200030006ff */
[-C--:B------:R-:W-:Y:S01]  /*16120*/  FMUL.FTZ R63, R43, R56.reuse ;  /* 0x000000382b3f7220 */ /* 0x080fe20000410000 */
[----:B------:R-:W-:Y:S01]  /*16130*/  F2FP.F16.E4M3.UNPACK_B R53, R53.H1 ;  /* 0x00000035ff35723e */ /* 0x000fe200030006ff */
[----:B------:R-:W-:Y:S01]  /*16140*/  FFMA.FTZ R43, R41, R56, -R64 ;  /* 0x00000038292b7223 */ /* 0x000fe20000010840 */
[----:B------:R-:W-:-:S02]  /*16150*/  HADD2.F32 R58, -RZ, R58.H1_H1 ;  /* 0x3000003aff3a7230 */ /* 0x000fc40000004100 */
[----:B------:R-:W-:Y:S01]  /*16160*/  FFMA.FTZ R46, R46, R57, R62 ;  /* 0x000000392e2e7223 */ /* 0x000fe2000001003e */
[----:B------:R-:W-:Y:S02]  /*16170*/  HADD2.F32 R49, -RZ, R49.H1_H1 ;  /* 0x30000031ff317230 */ /* 0x000fe40000004100 */
[----:B------:R-:W-:Y:S01]  /*16180*/  FFMA.FTZ R41, R41, R60, R63 ;  /* 0x0000003c29297223 */ /* 0x000fe2000001003f */
[----:B------:R-:W-:Y:S01]  /*16190*/  HADD2.F32 R56, -RZ, R50.H1_H1 ;  /* 0x30000032ff387230 */ /* 0x000fe20000004100 */
[----:B------:R-:W-:Y:S01]  /*161a0*/  F2FP.SATFINITE.E4M3.F32.PACK_AB_MERGE_C R31, R40, R31, RZ ;  /* 0x0000001f281f723e */ /* 0x000fe200048070ff */
[----:B------:R-:W-:Y:S02]  /*161b0*/  HADD2.F32 R59, -RZ, R61.H0_H0 ;  /* 0x2000003dff3b7230 */ /* 0x000fe40000004100 */
[C---:B------:R-:W-:Y:S01]  /*161c0*/  FMUL.FTZ R63, R49.reuse, R58 ;  /* 0x0000003a313f7220 */ /* 0x040fe20000410000 */
[----:B------:R-:W-:Y:S02]  /*161d0*/  HADD2.F32 R50, -RZ, R55.H0_H0 ;  /* 0x20000037ff327230 */ /* 0x000fe40000004100 */
[----:B------:R-:W-:Y:S01]  /*161e0*/  FMUL.FTZ R49, R49, R56 ;  /* 0x0000003831317220 */ /* 0x000fe20000410000 */
[----:B------:R-:W-:Y:S01]  /*161f0*/  HADD2.F32 R57, -RZ, R53.H0_H0 ;  /* 0x20000035ff397230 */ /* 0x000fe20000004100 */
[----:B------:R-:W-:Y:S01]  /*16200*/  F2FP.SATFINITE.E4M3.F32.PACK_AB_MERGE_C R35, R46, R35, RZ ;  /* 0x000000232e23723e */ /* 0x000fe200048070ff */
[----:B------:R-:W-:-:S02]  /*16210*/  HADD2.F32 R48, -RZ, R48.H1_H1 ;  /* 0x30000030ff307230 */ /* 0x000fc40000004100 */
[C---:B------:R-:W-:Y:S01]  /*16220*/  FMUL.FTZ R60, R50.reuse, R59 ;  /* 0x0000003b323c7220 */ /* 0x040fe20000410000 */
[----:B------:R-:W-:Y:S02]  /*16230*/  HADD2.F32 R51, -RZ, R52.H0_H0 ;  /* 0x20000034ff337230 */ /* 0x000fe40000004100 */
[----:B------:R-:W-:Y:S01]  /*16240*/  FMUL.FTZ R62, R50, R57 ;  /* 0x00000039323e7220 */ /* 0x000fe20000410000 */
[----:B------:R-:W-:Y:S01]  /*16250*/  F2FP.SATFINITE.E4M3.F32.PACK_AB_MERGE_C R29, R36, R29, R31 ;  /* 0x0000001d241d723e */ /* 0x000fe2000480701f */
[C---:B------:R-:W-:Y:S01]  /*16260*/  FFMA.FTZ R50, R48.reuse, R56, -R63 ;  /* 0x0000003830327223 */ /* 0x040fe2000001083f */
[----:B------:R-:W-:Y:S01]  /*16270*/  FFMA.FTZ R48, R48, R58, R49 ;  /* 0x0000003a30307223 */ /* 0x000fe20000010031 */
[C---:B------:R-:W-:Y:S01]  /*16280*/  FFMA.FTZ R49, R51.reuse, R57, -R60 ;  /* 0x0000003933317223 */ /* 0x040fe2000001083c */
[----:B------:R-:W-:Y:S01]  /*16290*/  F2FP.F16.E4M3.UNPACK_B R60, R45.H1 ;  /* 0x0000002dff3c723e */ /* 0x000fe200030006ff */
[----:B------:R-:W-:Y:S01]  /*162a0*/  FFMA.FTZ R51, R51, R59, R62 ;  /* 0x0000003b33337223 */ /* 0x000fe2000001003e */
[----:B------:R-:W-:Y:S01]  /*162b0*/  F2FP.F16.E4M3.UNPACK_B R57, R32.H1 ;  /* 0x00000020ff39723e */ /* 0x000fe200030006ff */
[----:B------:R-:W-:Y:S01]  /*162c0*/  HADD2.F32 R59, -RZ, R53.H1_H1 ;  /* 0x30000035ff3b7230 */ /* 0x000fe20000004100 */
[----:B------:R-:W-:Y:S01]  /*162d0*/  F2FP.SATFINITE.E4M3.F32.PACK_AB_MERGE_C R33, R34, R33, R35 ;  /* 0x000000212221723e */ /* 0x000fe20004807023 */
[----:B------:R-:W-:-:S02]  /*162e0*/  HADD2.F32 R62, -RZ, R61.H1_H1 ;  /* 0x3000003dff3e7230 */ /* 0x000fc40000004100 */
[----:B------:R-:W-:Y:S02]  /*162f0*/  HADD2.F32 R56, -RZ, R55.H1_H1 ;  /* 0x30000037ff387230 */ /* 0x000fe40000004100 */
[----:B------:R-:W-:Y:S02]  /*16300*/  HADD2.F32 R61, -RZ, R60.H0_H0 ;  /* 0x2000003cff3d7230 */ /* 0x000fe40000004100 */
[----:B------:R-:W-:Y:S02]  /*16310*/  HADD2.F32 R55, -RZ, R54.H0_H0 ;  /* 0x20000036ff377230 */ /* 0x000fe40000004100 */
[C---:B------:R-:W-:Y:S01]  /*16320*/  FMUL.FTZ R64, R56.reuse, R62 ;  /* 0x0000003e38407220 */ /* 0x040fe20000410000 */
[----:B------:R-:W-:Y:S02]  /*16330*/  HADD2.F32 R58, -RZ, R57.H0_H0 ;  /* 0x20000039ff3a7230 */ /* 0x000fe40000004100 */
[----:B------:R-:W-:Y:S01]  /*16340*/  FMUL.FTZ R65, R56, R59 ;  /* 0x0000003b38417220 */ /* 0x000fe20000410000 */
[----:B------:R-:W-:-:S02]  /*16350*/  HADD2.F32 R53, -RZ, R52.H1_H1 ;  /* 0x30000034ff357230 */ /* 0x000fc40000004100 */
[C---:B------:R-:W-:Y:S01]  /*16360*/  FMUL.FTZ R63, R55.reuse, R61 ;  /* 0x0000003d373f7220 */ /* 0x040fe20000410000 */
[----:B------:R-:W-:Y:S02]  /*16370*/  HADD2.F32 R52, -RZ, R47.H0_H0 ;  /* 0x2000002fff347230 */ /* 0x000fe40000004100 */
[----:B------:R-:W-:Y:S01]  /*16380*/  FMUL.FTZ R56, R55, R58 ;  /* 0x0000003a37387220 */ /* 0x000fe20000410000 */
[----:B------:R-:W-:Y:S02]  /*16390*/  HADD2.F32 R60, -RZ, R60.H1_H1 ;  /* 0x3000003cff3c7230 */ /* 0x000fe40000004100 */
[C---:B------:R-:W-:Y:S01]  /*163a0*/  FFMA.FTZ R64, R53.reuse, R59, -R64 ;  /* 0x0000003b35407223 */ /* 0x040fe20000010840 */
[----:B------:R-:W-:Y:S02]  /*163b0*/  HADD2.F32 R54, -RZ, R54.H1_H1 ;  /* 0x30000036ff367230 */ /* 0x000fe40000004100 */
[----:B------:R-:W-:Y:S01]  /*163c0*/  FFMA.FTZ R66, R53, R62, R65 ;  /* 0x0000003e35427223 */ /* 0x000fe20000010041 */
[----:B------:R-:W-:-:S02]  /*163d0*/  HADD2.F32 R57, -RZ, R57.H1_H1 ;  /* 0x30000039ff397230 */ /* 0x000fc40000004100 */
[C---:B------:R-:W-:Y:S01]  /*163e0*/  FFMA.FTZ R63, R52.reuse, R58, -R63 ;  /* 0x0000003a343f7223 */ /* 0x040fe2000001083f */
[----:B------:R-:W-:Y:S01]  /*163f0*/  FFMA.FTZ R61, R52, R61, R56 ;  /* 0x0000003d343d7223 */ /* 0x000fe20000010038 */
[----:B------:R-:W-:Y:S01]  /*16400*/  F2FP.F16.E4M3.UNPACK_B R53, R45 ;  /* 0x0000002dff35723e */ /* 0x000fe200020006ff */
[----:B------:R-:W-:Y:S01]  /*16410*/  HADD2.F32 R47, -RZ, R47.H1_H1 ;  /* 0x3000002fff2f7230 */ /* 0x000fe20000004100 */
[----:B------:R-:W-:Y:S01]  /*16420*/  F2FP.F16.E4M3.UNPACK_B R52, R32 ;  /* 0x00000020ff34723e */ /* 0x000fe200020006ff */
[CC--:B------:R-:W-:Y:S01]  /*16430*/  FMUL.FTZ R32, R54.reuse, R60.reuse ;  /* 0x0000003c36207220 */ /* 0x0c0fe20000410000 */
[----:B------:R-:W-:Y:S01]  /*16440*/  FMUL.FTZ R55, R54, R57 ;  /* 0x0000003936377220 */ /* 0x000fe20000410000 */
[----:B------:R-:W-:Y:S01]  /*16450*/  HADD2.F32 R54, -RZ, R53.H0_H0 ;  /* 0x20000035ff367230 */ /* 0x000fe20000004100 */
[----:B------:R-:W-:Y:S01]  /*16460*/  F2FP.SATFINITE.E4M3.F32.PACK_AB_MERGE_C R49, R64, R49, RZ ;  /* 0x000000314031723e */ /* 0x000fe200048070ff */
[----:B------:R-:W-:Y:S02]  /*16470*/  HADD2.F32 R45, -RZ, R39.H0_H0 ;  /* 0x20000027ff2d7230 */ /* 0x000fe40000004100 */
[C---:B------:R-:W-:Y:S01]  /*16480*/  FFMA.FTZ R62, R47.reuse, R57, -R32 ;  /* 0x000000392f3e7223 */ /* 0x040fe20000010820 */
[----:B------:R-:W-:Y:S01]  /*16490*/  FFMA.FTZ R60, R47, R60, R55 ;  /* 0x0000003c2f3c7223 */ /* 0x000fe20000010037 */
[----:B------:R-:W-:Y:S01]  /*164a0*/  HADD2.F32 R47, -RZ, R52.H0_H0 ;  /* 0x20000034ff2f7230 */ /* 0x000fe20000004100 */
[----:B------:R-:W-:Y:S01]  /*164b0*/  F2FP.SATFINITE.E4M3.F32.PACK_AB_MERGE_C R51, R66, R51, RZ ;  /* 0x000000334233723e */ /* 0x000fe200048070ff */
[----:B------:R-:W-:-:S02]  /*164c0*/  HADD2.F32 R32, -RZ, R37.H0_H0 ;  /* 0x20000025ff207230 */ /* 0x000fc40000004100 */
[C---:B------:R-:W-:Y:S01]  /*164d0*/  FMUL.FTZ R55, R45.reuse, R54 ;  /* 0x000000362d377220 */ /* 0x040fe20000410000 */
[----:B------:R-:W-:Y:S02]  /*164e0*/  HADD2.F32 R56, -RZ, R53.H1_H1 ;  /* 0x30000035ff387230 */ /* 0x000fe40000004100 */
[-C--:B------:R-:W-:Y:S01]  /*164f0*/  FMUL.FTZ R45, R45, R47.reuse ;  /* 0x0000002f2d2d7220 */ /* 0x080fe20000410000 */
[----:B------:R-:W-:Y:S02]  /*16500*/  HADD2.F32 R39, -RZ, R39.H1_H1 ;  /* 0x30000027ff277230 */ /* 0x000fe40000004100 */
[C---:B------:R-:W-:Y:S01]  /*16510*/  FFMA.FTZ R55, R32.reuse, R47, -R55 ;  /* 0x0000002f20377223 */ /* 0x040fe20000010837 */
[----:B------:R-:W-:Y:S01]  /*16520*/  HADD2.F32 R52, -RZ, R52.H1_H1 ;  /* 0x30000034ff347230 */ /* 0x000fe20000004100 */
[----:B------:R-:W-:Y:S01]  /*16530*/  F2FP.F16.E4M3.UNPACK_B R47, R21.H1 ;  /* 0x00000015ff2f723e */ /* 0x000fe200030006ff */
[----:B------:R-:W-:Y:S02]  /*16540*/  HADD2.F32 R37, -RZ, R37.H1_H1 ;  /* 0x30000025ff257230 */ /* 0x000fe40000004100 */
[C---:B------:R-:W-:Y:S01]  /*16550*/  FMUL.FTZ R58, R39.reuse, R56 ;  /* 0x00000038273a7220 */ /* 0x040fe20000410000 */
[----:B------:R-:W-:Y:S01]  /*16560*/  FFMA.FTZ R54, R32, R54, R45 ;  /* 0x0000003620367223 */ /* 0x000fe2000001002d */
[----:B------:R-:W-:Y:S01]  /*16570*/  F2FP.F16.E4M3.UNPACK_B R32, R20.H1 ;  /* 0x00000014ff20723e */ /* 0x000fe200030006ff */
[-C--:B------:R-:W-:Y:S01]  /*16580*/  FMUL.FTZ R45, R39, R52.reuse ;  /* 0x00000034272d7220 */ /* 0x080fe20000410000 */
[----:B------:R-:W-:Y:S01]  /*16590*/  FFMA.FTZ R58, R37, R52, -R58 ;  /* 0x00000034253a7223 */ /* 0x000fe2000001083a */
[----:B------:R-:W-:Y:S01]  /*165a0*/  HADD2.F32 R52, -RZ, R47.H0_H0 ;  /* 0x2000002fff347230 */ /* 0x000fe20000004100 */
[----:B------:R-:W-:Y:S01]  /*165b0*/  F2FP.F16.E4M3.UNPACK_B R20, R20 ;  /* 0x00000014ff14723e */ /* 0x000fe200020006ff */
[----:B------:R-:W-:-:S02]  /*165c0*/  HADD2.F32 R39, -RZ, R42.H0_H0 ;  /* 0x2000002aff277230 */ /* 0x000fc40000004100 */
[----:B------:R-:W-:Y:S01]  /*165d0*/  FFMA.FTZ R53, R37, R56, R45 ;  /* 0x0000003825357223 */ /* 0x000fe2000001002d */
[--C-:B------:R-:W-:Y:S01]  /*165e0*/  HADD2.F32 R37, -RZ, R32.reuse.H0_H0 ;  /* 0x20000020ff257230 */ /* 0x100fe20000004100 */
[----:B------:R-:W-:Y:S01]  /*165f0*/  F2FP.SATFINITE.E4M3.F32.PACK_AB_MERGE_C R31, R50, R43, R49 ;  /* 0x0000002b321f723e */ /* 0x000fe20004807031 */
[----:B------:R-:W-:Y:S02]  /*16600*/  HADD2.F32 R45, -RZ, R32.H1_H1 ;  /* 0x30000020ff2d7230 */ /* 0x000fe40000004100 */
[C---:B------:R-:W-:Y:S01]  /*16610*/  FMUL.FTZ R57, R39.reuse, R52 ;  /* 0x0000003427397220 */ /* 0x040fe20000410000 */
[----:B------:R-:W-:Y:S02]  /*16620*/  HADD2.F32 R32, -RZ, R38.H0_H0 ;  /* 0x20000026ff207230 */ /* 0x000fe40000004100 */
[----:B------:R-:W-:Y:S01]  /*16630*/  FMUL.FTZ R39, R39, R37 ;  /* 0x0000002527277220 */ /* 0x000fe20000410000 */
[----:B------:R-:W-:Y:S01]  /*16640*/  HADD2.F32 R47, -RZ, R47.H1_H1 ;  /* 0x3000002fff2f7230 */ /* 0x000fe20000004100 */
[----:B------:R-:W-:Y:S01]  /*16650*/  F2FP.SATFINITE.E4M3.F32.PACK_AB_MERGE_C R35, R48, R41, R51 ;  /* 0x000000293023723e */ /* 0x000fe20004807033 */
[----:B------:R-:W-:-:S02]  /*16660*/  HADD2.F32 R42, -RZ, R42.H1_H1 ;  /* 0x3000002aff2a7230 */ /* 0x000fc40000004100 */
[C---:B------:R-:W-:Y:S01]  /*16670*/  FFMA.FTZ R57, R32.reuse, R37, -R57 ;  /* 0x0000002520397223 */ /* 0x040fe20000010839 */
[----:B------:R-:W-:Y:S02]  /*16680*/  HADD2.F32 R38, -RZ, R38.H1_H1 ;  /* 0x30000026ff267230 */ /* 0x000fe40000004100 */
[----:B------:R-:W-:Y:S01]  /*16690*/  FFMA.FTZ R52, R32, R52, R39 ;  /* 0x0000003420347223 */ /* 0x000fe20000010027 */
[----:B------:R-:W-:Y:S01]  /*166a0*/  F2FP.F16.E4M3.UNPACK_B R39, R21 ;  /* 0x00000015ff27723e */ /* 0x000fe200020006ff */
[C---:B------:R-:W-:Y:S01]  /*166b0*/  FMUL.FTZ R37, R42.reuse, R47 ;  /* 0x0000002f2a257220 */ /* 0x040fe20000410000 */
[-C--:B------:R-:W-:Y:S01]  /*166c0*/  FMUL.FTZ R42, R42, R45.reuse ;  /* 0x0000002d2a2a7220 */ /* 0x080fe20000410000 */
[----:B------:R-:W-:Y:S02]  /*166d0*/  HADD2.F32 R21, -RZ, R30.H0_H0 ;  /* 0x2000001eff157230 */ /* 0x000fe40000004100 */
[C---:B------:R-:W-:Y:S01]  /*166e0*/  FFMA.FTZ R56, R38.reuse, R45, -R37 ;  /* 0x0000002d26387223 */ /* 0x040fe20000010825 */
[----:B------:R-:W-:Y:S01]  /*166f0*/  FFMA.FTZ R59, R38, R47, R42 ;  /* 0x0000002f263b7223 */ /* 0x000fe2000001002a */
[----:B------:R-:W-:-:S02]  /*16700*/  HADD2.F32 R38, -RZ, R39.H0_H0 ;  /* 0x20000027ff267230 */ /* 0x000fc40000004100 */
[----:B------:R-:W-:Y:S01]  /*16710*/  HADD2.F32 R37, -RZ, R20.H1_H1 ;  /* 0x30000014ff257230 */ /* 0x000fe20000004100 */
[----:B------:R-:W-:Y:S01]  /*16720*/  F2FP.SATFINITE.E4M3.F32.PACK_AB_MERGE_C R56, R56, R57, RZ ;  /* 0x000000393838723e */ /* 0x000fe200048070ff */
[----:B------:R-:W-:Y:S02]  /*16730*/  HADD2.F32 R39, -RZ, R39.H1_H1 ;  /* 0x30000027ff277230 */ /* 0x000fe40000004100 */
[----:B------:R-:W-:Y:S01]  /*16740*/  FMUL.FTZ R45, R21, R38 ;  /* 0x00000026152d7220 */ /* 0x000fe20000410000 */
[----:B------:R-:W-:Y:S01]  /*16750*/  HADD2.F32 R30, -RZ, R30.H1_H1 ;  /* 0x3000001eff1e7230 */ /* 0x000fe20000004100 */
[----:B------:R-:W-:Y:S01]  /*16760*/  F2FP.SATFINITE.E4M3.F32.PACK_AB_MERGE_C R52, R59, R52, RZ ;  /* 0x000000343b34723e */ /* 0x000fe200048070ff */
[----:B------:R-:W-:Y:S02]  /*16770*/  HADD2.F32 R32, -RZ, R20.H0_H0 ;  /* 0x20000014ff207230 */ /* 0x000fe40000004100 */
[--C-:B------:R-:W-:Y:S02]  /*16780*/  HADD2.F32 R20, -RZ, R28.reuse.H0_H0 ;  /* 0x2000001cff147230 */ /* 0x100fe40000004100 */
[----:B------:R-:W-:Y:S01]  /*16790*/  FMUL.FTZ R47, R30, R39 ;  /* 0x000000271e2f7220 */ /* 0x000fe20000410000 */
[----:B------:R-:W-:-:S02]  /*167a0*/  HADD2.F32 R28, -RZ, R28.H1_H1 ;  /* 0x3000001cff1c7230 */ /* 0x000fc40000004100 */
[----:B------:R-:W-:Y:S01]  /*167b0*/  FMUL.FTZ R42, R30, R37 ;  /* 0x000000251e2a7220 */ /* 0x000fe20000410000 */
[-C--:B------:R-:W-:Y:S01]  /*167c0*/  FMUL.FTZ R21, R21, R32.reuse ;  /* 0x0000002015157220 */ /* 0x080fe20000410000 */
[----:B------:R-:W-:Y:S01]  /*167d0*/  FFMA.FTZ R30, R20, R32, -R45 ;  /* 0x00000020141e7223 */ /* 0x000fe2000001082d */
[----:B------:R-:W-:Y:S01]  /*167e0*/  F2FP.SATFINITE.E4M3.F32.PACK_AB_MERGE_C R32, R60, R61, RZ ;  /* 0x0000003d3c20723e */ /* 0x000fe200048070ff */
[C---:B------:R-:W-:Y:S01]  /*167f0*/  FFMA.FTZ R47, R28.reuse, R37, -R47 ;  /* 0x000000251c2f7223 */ /* 0x040fe2000001082f */
[----:B------:R-:W-:Y:S01]  /*16800*/  FFMA.FTZ R42, R28, R39, R42 ;  /* 0x000000271c2a7223 */ /* 0x000fe2000001002a */
[----:B------:R-:W-:Y:S01]  /*16810*/  FFMA.FTZ R21, R20, R38, R21 ;  /* 0x0000002614157223 */ /* 0x000fe20000010015 */
[----:B------:R-:W-:Y:S02]  /*16820*/  F2FP.SATFINITE.E4M3.F32.PACK_AB_MERGE_C R28, R62, R63, RZ ;  /* 0x0000003f3e1c723e */ /* 0x000fe400048070ff */
[----:B------:R-:W-:Y:S02]  /*16830*/  F2FP.SATFINITE.E4M3.F32.PACK_AB_MERGE_C R30, R47, R30, R56 ;  /* 0x0000001e2f1e723e */ /* 0x000fe40004807038 */
[----:B------:R-:W-:-:S02]  /*16840*/  F2FP.SATFINITE.E4M3.F32.PACK_AB_MERGE_C R28, R58, R55, R28 ;  /* 0x000000373a1c723e */ /* 0x000fc4000480701c */
[----:B------:R-:W-:Y:S02]  /*16850*/  F2FP.SATFINITE.E4M3.F32.PACK_AB_MERGE_C R32, R53, R54, R32 ;  /* 0x000000363520723e */ /* 0x000fe40004807020 */
[----:B------:R-:W-:Y:S01]  /*16860*/  F2FP.SATFINITE.E4M3.F32.PACK_AB_MERGE_C R34, R42, R21, R52 ;  /* 0x000000152a22723e */ /* 0x000fe20004807034 */
[----:B------:R0:W-:Y:S04]  /*16870*/  STS.128 [R70+0x1e200], R28 ;  /* 0x01e2001c46007388 */ /* 0x0001e80000000c00 */
[----:B------:R0:W-:Y:S02]  /*16880*/  STS.128 [R0+0x1e200], R32 ;  /* 0x01e2002000007388 */ /* 0x0001e40000000c00 */
.L_x_576:
[----:B------:R-:W-:Y:S05]  /*16890*/  BSYNC B1 ;  /* 0x0000000000017941 */ /* 0x000fea0003800000 */
.L_x_575:
[----:B------:R-:W-:Y:S04]  /*168a0*/  BSSY B1, `(.L_x_577) ;  /* 0x0000101000017945 */ /* 0x000fe80003800000 */
[----:B------:R-:W-:Y:S05]  /*168b0*/  @P1 BRA `(.L_x_578) ;  /* 0x0000000c00fc1947 */ /* 0x000fea0003800000 */
[----:B------:R-:W4:Y:S01]  /*168c0*/  LDL R59, [R1+0x12c] ;  /* 0x00012c00013b7983 */ /* 0x000f220000100800 */
[----:B0----5:R-:W-:Y:S02]  /*168d0*/  SHF.R.U32.HI R0, RZ, 0x8, R12 ;  /* 0x00000008ff007819 */ /* 0x021fe4000001160c */
[----:B------:R-:W-:Y:S02]  /*168e0*/  LOP3.LUT R21, R12, 0xff, RZ, 0xc0, !PT ;  /* 0x000000ff0c157812 */ /* 0x000fe400078ec0ff */
[----:B------:R-:W-:Y:S02]  /*168f0*/  LOP3.LUT R20, R0, 0xff, RZ, 0xc0, !PT ;  /* 0x000000ff00147812 */ /* 0x000fe400078ec0ff */
[----:B------:R-:W-:Y:S02]  /*16900*/  LEA.HI R0, R3, R226, RZ, 0x1c ;  /* 0x000000e203007211 */ /* 0x000fe400078fe0ff */
[----:B--2---:R-:W-:Y:S02]  /*16910*/  PRMT R37, R20, 0x7604, R21 ;  /* 0x0000760414257816 */ /* 0x004fe40000000015 */
[----:B------:R-:W-:-:S02]  /*16920*/  SHF.R.S32.HI R21, RZ, 0x1f, R0 ;  /* 0x0000001fff157819 */ /* 0x000fc40000011400 */
[----:B------:R-:W-:Y:S02]  /*16930*/  SHF.R.U32.HI R28, RZ, 0x8, R13 ;  /* 0x00000008ff1c7819 */ /* 0x000fe4000001160d */
[----:B------:R-:W-:Y:S01]  /*16940*/  LEA.HI R21, R21, R0, RZ, 0x2 ;  /* 0x0000000015157211 */ /* 0x000fe200078f10ff */
[----:B------:R-:W-:Y:S01]  /*16950*/  IMAD.SHL.U32 R0, R0, 0x10, RZ ;  /* 0x0000001000007824 */ /* 0x000fe200078e00ff */
[----:B------:R-:W-:Y:S02]  /*16960*/  LOP3.LUT R29, R13, 0xff, RZ, 0xc0, !PT ;  /* 0x000000ff0d1d7812 */ /* 0x000fe400078ec0ff */
[----:B------:R-:W-:Y:S01]  /*16970*/  LOP3.LUT R28, R28, 0xff, RZ, 0xc0, !PT ;  /* 0x000000ff1c1c7812 */ /* 0x000fe200078ec0ff */
[----:B------:R-:W-:Y:S01]  /*16980*/  IMAD.SHL.U32 R21, R21, 0x800, RZ ;  /* 0x0000080015157824 */ /* 0x000fe200078e00ff */
[----:B------:R-:W-:Y:S02]  /*16990*/  LOP3.LUT R0, R69, 0x30, R0, 0xf8, !PT ;  /* 0x0000003045007812 */ /* 0x000fe400078ef800 */
[----:B------:R-:W-:-:S02]  /*169a0*/  SHF.R.U32.HI R30, RZ, 0x8, R4 ;  /* 0x00000008ff1e7819 */ /* 0x000fc40000011604 */
[----:B------:R-:W-:Y:S02]  /*169b0*/  LOP3.LUT R0, R0, R68, RZ, 0x3c, !PT ;  /* 0x0000004400007212 */ /* 0x000fe400078e3cff */
[----:B------:R-:W-:Y:S02]  /*169c0*/  LOP3.LUT R21, R21, 0xffffe000, RZ, 0xc0, !PT ;  /* 0xffffe00015157812 */ /* 0x000fe400078ec0ff */
[----:B------:R-:W-:Y:S02]  /*169d0*/  SHF.R.U32.HI R20, RZ, 0x8, R14 ;  /* 0x00000008ff147819 */ /* 0x000fe4000001160e */
[----:B------:R-:W-:Y:S02]  /*169e0*/  PRMT R36, R28, 0x7604, R29 ;  /* 0x000076041c247816 */ /* 0x000fe4000000001d */
[----:B------:R-:W-:Y:S02]  /*169f0*/  LOP3.LUT R33, R4, 0xff, RZ, 0xc0, !PT ;  /* 0x000000ff04217812 */ /* 0x000fe400078ec0ff */
[----:B------:R-:W-:-:S02]  /*16a00*/  LOP3.LUT R30, R30, 0xff, RZ, 0xc0, !PT ;  /* 0x000000ff1e1e7812 */ /* 0x000fc400078ec0ff */
[----:B------:R-:W-:Y:S02]  /*16a10*/  IADD3 R21, R0, R67, R21 ;  /* 0x0000004300157210 */ /* 0x000fe40007ffe015 */
[----:B------:R-:W-:Y:S02]  /*16a20*/  LOP3.LUT R29, R14, 0xff, RZ, 0xc0, !PT ;  /* 0x000000ff0e1d7812 */ /* 0x000fe400078ec0ff */
[----:B------:R-:W-:Y:S02]  /*16a30*/  LOP3.LUT R20, R20, 0xff, RZ, 0xc0, !PT ;  /* 0x000000ff14147812 */ /* 0x000fe400078ec0ff */
[----:B------:R-:W-:Y:S02]  /*16a40*/  SHF.R.U32.HI R0, RZ, 0x8, R5 ;  /* 0x00000008ff007819 */ /* 0x000fe40000011605 */
[----:B------:R-:W-:Y:S02]  /*16a50*/  PRMT R45, R30, 0x7604, R33 ;  /* 0x000076041e2d7816 */ /* 0x000fe40000000021 */
[----:B------:R-:W-:-:S02]  /*16a60*/  SHF.R.U32.HI R28, RZ, 0x8, R15 ;  /* 0x00000008ff1c7819 */ /* 0x000fc4000001160f */
[----:B------:R-:W-:Y:S02]  /*16a70*/  PRMT R39, R20, 0x7604, R29 ;  /* 0x0000760414277816 */ /* 0x000fe4000000001d */
[----:B------:R-:W-:Y:S02]  /*16a80*/  LOP3.LUT R33, R5, 0xff, RZ, 0xc0, !PT ;  /* 0x000000ff05217812 */ /* 0x000fe400078ec0ff */
[----:B------:R-:W-:Y:S02]  /*16a90*/  SHF.R.U32.HI R32, RZ, 0x8, R7 ;  /* 0x00000008ff207819 */ /* 0x000fe40000011607 */
[----:B------:R-:W-:Y:S02]  /*16aa0*/  LOP3.LUT R0, R0, 0xff, RZ, 0xc0, !PT ;  /* 0x000000ff00007812 */ /* 0x000fe400078ec0ff */
[----:B------:R-:W-:Y:S02]  /*16ab0*/  SHF.R.U32.HI R20, RZ, 0x8, R6 ;  /* 0x00000008ff147819 */ /* 0x000fe40000011606 */
[----:B------:R-:W-:-:S02]  /*16ac0*/  LOP3.LUT R31, R15, 0xff, RZ, 0xc0, !PT ;  /* 0x000000ff0f1f7812 */ /* 0x000fc400078ec0ff */
[----:B------:R-:W-:Y:S02]  /*16ad0*/  LOP3.LUT R28, R28, 0xff, RZ, 0xc0, !PT ;  /* 0x000000ff1c1c7812 */ /* 0x000fe400078ec0ff */
[----:B------:R-:W-:Y:S02]  /*16ae0*/  LOP3.LUT R35, R6, 0xff, RZ, 0xc0, !PT ;  /* 0x000000ff06237812 */ /* 0x000fe400078ec0ff */
[----:B------:R-:W-:Y:S02]  /*16af0*/  LOP3.LUT R32, R32, 0xff, RZ, 0xc0, !PT ;  /* 0x000000ff20207812 */ /* 0x000fe400078ec0ff */
[----:B---3--:R-:W-:Y:S01]  /*16b00*/  PRMT R47, R0, 0x7604, R33 ;  /* 0x00007604002f7816 */ /* 0x008fe20000000021 */
[----:B------:R-:W-:Y:S01]  /*16b10*/  IMAD.IADD R0, R18, 0x1, R21 ;  /* 0x0000000112007824 */ /* 0x000fe200078e0215 */
[----:B------:R-:W-:Y:S02]  /*16b20*/  LOP3.LUT R20, R20, 0xff, RZ, 0xc0, !PT ;  /* 0x000000ff14147812 */ /* 0x000fe400078ec0ff */
[----:B------:R-:W-:-:S02]  /*16b30*/  LOP3.LUT R41, R7, 0xff, RZ, 0xc0, !PT ;  /* 0x000000ff07297812 */ /* 0x000fc400078ec0ff */
[----:B------:R-:W-:Y:S02]  /*16b40*/  PRMT R43, R28, 0x7604, R31 ;  /* 0x000076041c2b7816 */ /* 0x000fe4000000001f */
[----:B------:R-:W-:Y:S02]  /*16b50*/  PRMT R49, R20, 0x7604, R35 ;  /* 0x0000760414317816 */ /* 0x000fe40000000023 */
[----:B------:R-:W-:Y:S02]  /*16b60*/  PRMT R42, R32, 0x7604, R41 ;  /* 0x00007604202a7816 */ /* 0x000fe40000000029 */
[----:B------:R-:W0:Y:S01]  /*16b70*/  LDS.128 R32, [R0+0x1e200] ;  /* 0x01e2000000207984 */ /* 0x000e220000000c00 */
[----:B------:R-:W-:Y:S02]  /*16b80*/  SHF.R.U32.HI R21, RZ, 0x10, R13 ;  /* 0x00000010ff157819 */ /* 0x000fe4000001160d */
[----:B------:R-:W-:Y:S02]  /*16b90*/  SHF.R.U32.HI R38, RZ, 0x10, R14 ;  /* 0x00000010ff267819 */ /* 0x000fe4000001160e */
[----:B------:R-:W-:-:S02]  /*16ba0*/  LOP3.LUT R21, R21, 0xff, RZ, 0xc0, !PT ;  /* 0x000000ff15157812 */ /* 0x000fc400078ec0ff */
[----:B------:R-:W-:Y:S02]  /*16bb0*/  LOP3.LUT R38, R38, 0xff, RZ, 0xc0, !PT ;  /* 0x000000ff26267812 */ /* 0x000fe400078ec0ff */
[----:B------:R-:W-:Y:S02]  /*16bc0*/  PRMT R21, R21, 0x7054, R36 ;  /* 0x0000705415157816 */ /* 0x000fe40000000024 */
[----:B------:R-:W-:Y:S02]  /*16bd0*/  SHF.R.U32.HI R20, RZ, 0x10, R12 ;  /* 0x00000010ff147819 */ /* 0x000fe4000001160c */
[----:B------:R-:W-:Y:S02]  /*16be0*/  SHF.R.U32.HI R36, RZ, 0x10, R5 ;  /* 0x00000010ff247819 */ /* 0x000fe40000011605 */
[----:B------:R-:W-:Y:S02]  /*16bf0*/  SHF.R.U32.HI R40, RZ, 0x10, R15 ;  /* 0x00000010ff287819 */ /* 0x000fe4000001160f */
[----:B------:R-:W-:-:S02]  /*16c00*/  PRMT R41, R38, 0x7054, R39 ;  /* 0x0000705426297816 */ /* 0x000fc40000000027 */
[----:B------:R-:W-:Y:S02]  /*16c10*/  LOP3.LUT R20, R20, 0xff, RZ, 0xc0, !PT ;  /* 0x000000ff14147812 */ /* 0x000fe400078ec0ff */
[----:B------:R-:W-:Y:S02]  /*16c20*/  SHF.R.U32.HI R39, RZ, 0x10, R7 ;  /* 0x00000010ff277819 */ /* 0x000fe40000011607 */
[----:B------:R-:W-:Y:S02]  /*16c30*/  LOP3.LUT R36, R36, 0xff, RZ, 0xc0, !PT ;  /* 0x000000ff24247812 */ /* 0x000fe400078ec0ff */
[----:B------:R-:W-:Y:S02]  /*16c40*/  LOP3.LUT R40, R40, 0xff, RZ, 0xc0, !PT ;  /* 0x000000ff28287812 */ /* 0x000fe400078ec0ff */
[----:B------:R-:W-:Y:S02]  /*16c50*/  PRMT R37, R20, 0x7054, R37 ;  /* 0x0000705414257816 */ /* 0x000fe40000000025 */
[----:B------:R-:W-:-:S02]  /*16c60*/  SHF.R.U32.HI R38, RZ, 0x10, R6 ;  /* 0x00000010ff267819 */ /* 0x000fc40000011606 */
[----:B------:R-:W-:Y:S02]  /*16c70*/  LOP3.LUT R39, R39, 0xff, RZ, 0xc0, !PT ;  /* 0x000000ff27277812 */ /* 0x000fe400078ec0ff */
[----:B------:R-:W-:Y:S02]  /*16c80*/  PRMT R47, R36, 0x7054, R47 ;  /* 0x00007054242f7816 */ /* 0x000fe4000000002f */
[----:B------:R-:W-:Y:S02]  /*16c90*/  SHF.R.U32.HI R20, RZ, 0x10, R4 ;  /* 0x00000010ff147819 */ /* 0x000fe40000011604 */
[----:B------:R-:W-:Y:S02]  /*16ca0*/  PRMT R43, R40, 0x7054, R43 ;  /* 0x00007054282b7816 */ /* 0x000fe4000000002b */
[----:B------:R-:W-:Y:S02]  /*16cb0*/  LOP3.LUT R38, R38, 0xff, RZ, 0xc0, !PT ;  /* 0x000000ff26267812 */ /* 0x000fe400078ec0ff */
[----:B------:R-:W-:-:S02]  /*16cc0*/  PRMT R51, R39, 0x7054, R42 ;  /* 0x0000705427337816 */ /* 0x000fc4000000002a */
[----:B------:R-:W-:Y:S02]  /*16cd0*/  LOP3.LUT R47, R47, 0xff000000, R5, 0xf8, !PT ;  /* 0xff0000002f2f7812 */ /* 0x000fe400078ef805 */
[----:B------:R-:W-:Y:S02]  /*16ce0*/  LOP3.LUT R20, R20, 0xff, RZ, 0xc0, !PT ;  /* 0x000000ff14147812 */ /* 0x000fe400078ec0ff */
[----:B------:R-:W-:Y:S02]  /*16cf0*/  LOP3.LUT R39, R21, 0xff000000, R13, 0xf8, !PT ;  /* 0xff00000015277812 */ /* 0x000fe400078ef80d */
[----:B------:R-:W-:Y:S02]  /*16d00*/  LOP3.LUT R46, R43, 0xff000000, R15, 0xf8, !PT ;  /* 0xff0000002b2e7812 */ /* 0x000fe400078ef80f */
[----:B------:R-:W-:Y:S02]  /*16d10*/  PRMT R49, R38, 0x7054, R49 ;  /* 0x0000705426317816 */ /* 0x000fe40000000031 */
[----:B------:R-:W-:-:S02]  /*16d20*/  F2FP.F16.E4M3.UNPACK_B R48, R47 ;  /* 0x0000002fff30723e */ /* 0x000fc400020006ff */
[----:B0-----:R-:W-:Y:S02]  /*16d30*/  F2FP.F16.E4M3.UNPACK_B R15, R33 ;  /* 0x00000021ff0f723e */ /* 0x001fe400020006ff */
[----:B------:R-:W-:Y:S02]  /*16d40*/  PRMT R45, R20, 0x7054, R45 ;  /* 0x00007054142d7816 */ /* 0x000fe4000000002d */
[----:B------:R-:W-:Y:S02]  /*16d50*/  LOP3.LUT R20, R37, 0xff000000, R12, 0xf8, !PT ;  /* 0xff00000025147812 */ /* 0x000fe400078ef80c */
[----:B------:R-:W-:Y:S02]  /*16d60*/  LOP3.LUT R12, R41, 0xff000000, R14, 0xf8, !PT ;  /* 0xff000000290c7812 */ /* 0x000fe400078ef80e */
[----:B------:R-:W-:Y:S01]  /*16d70*/  LOP3.LUT R5, R49, 0xff000000, R6, 0xf8, !PT ;  /* 0xff00000031057812 */ /* 0x000fe200078ef806 */
[--C-:B------:R-:W-:Y:S01]  /*16d80*/  HADD2.F32 R6, -RZ, R15.reuse.H0_H0 ;  /* 0x2000000fff067230 */ /* 0x100fe20000004100 */
[----:B------:R-:W-:Y:S01]  /*16d90*/  LOP3.LUT R37, R45, 0xff000000, R4, 0xf8, !PT ;  /* 0xff0000002d257812 */ /* 0x000fe200078ef804 */
[----:B------:R-:W-:Y:S01]  /*16da0*/  HADD2.F32 R15, -RZ, R15.H1_H1 ;  /* 0x3000000fff0f7230 */ /* 0x000fe20000004100 */
[----:B------:R-:W-:-:S02]  /*16db0*/  F2FP.F16.E4M3.UNPACK_B R42, R35 ;  /* 0x00000023ff2a723e */ /* 0x000fc400020006ff */
[----:B------:R-:W-:Y:S02]  /*16dc0*/  F2FP.F16.E4M3.UNPACK_B R45, R35.H1 ;  /* 0x00000023ff2d723e */ /* 0x000fe400030006ff */
[-C--:B------:R-:W-:Y:S02]  /*16dd0*/  F2FP.F16.E4M3.UNPACK_B R35, R32.reuse ;  /* 0x00000020ff23723e */ /* 0x080fe400020006ff */
[----:B------:R-:W-:Y:S02]  /*16de0*/  F2FP.F16.E4M3.UNPACK_B R43, R32.H1 ;  /* 0x00000020ff2b723e */ /* 0x000fe400030006ff */
[----:B------:R-:W-:Y:S02]  /*16df0*/  F2FP.F16.E4M3.UNPACK_B R33, R33.H1 ;  /* 0x00000021ff21723e */ /* 0x000fe400030006ff */
[----:B------:R-:W-:Y:S02]  /*16e00*/  F2FP.F16.E4M3.UNPACK_B R47, R47.H1 ;  /* 0x0000002fff2f723e */ /* 0x000fe400030006ff */
[----:B------:R-:W-:-:S02]  /*16e10*/  LOP3.LUT R51, R51, 0xff000000, R7, 0xf8, !PT ;  /* 0xff00000033337812 */ /* 0x000fc400078ef807 */
[-C--:B------:R-:W-:Y:S01]  /*16e20*/  F2FP.F16.E4M3.UNPACK_B R7, R34.reuse ;  /* 0x00000022ff07723e */ /* 0x080fe200020006ff */
[----:B------:R-:W-:Y:S01]  /*16e30*/  HADD2.F32 R49, -RZ, R47.H0_H0 ;  /* 0x2000002fff317230 */ /* 0x000fe20000004100 */
[----:B------:R-:W-:Y:S01]  /*16e40*/  F2FP.F16.E4M3.UNPACK_B R34, R34.H1 ;  /* 0x00000022ff22723e */ /* 0x000fe200030006ff */
[----:B----4-:R-:W0:Y:S02]  /*16e50*/  LDS.128 R28, [R59+0x1e200] ;  /* 0x01e200003b1c7984 */ /* 0x010e240000000c00 */
[-C--:B0-----:R-:W-:Y:S02]  /*16e60*/  F2FP.F16.E4M3.UNPACK_B R21, R28.reuse ;  /* 0x0000001cff15723e */ /* 0x081fe400020006ff */
[----:B------:R-:W-:Y:S02]  /*16e70*/  F2FP.F16.E4M3.UNPACK_B R40, R28.H1 ;  /* 0x0000001cff28723e */ /* 0x000fe400030006ff */
[----:B------:R-:W-:Y:S02]  /*16e80*/  F2FP.F16.E4M3.UNPACK_B R28, R39 ;  /* 0x00000027ff1c723e */ /* 0x000fe400020006ff */
[----:B------:R-:W-:-:S02]  /*16e90*/  F2FP.F16.E4M3.UNPACK_B R14, R29 ;  /* 0x0000001dff0e723e */ /* 0x000fc400020006ff */
[-C--:B------:R-:W-:Y:S02]  /*16ea0*/  F2FP.F16.E4M3.UNPACK_B R38, R31.reuse ;  /* 0x0000001fff26723e */ /* 0x080fe400020006ff */
[----:B------:R-:W-:Y:S01]  /*16eb0*/  F2FP.F16.E4M3.UNPACK_B R41, R31.H1 ;  /* 0x0000001fff29723e */ /* 0x000fe200030006ff */
[----:B------:R-:W-:Y:S01]  /*16ec0*/  HADD2.F32 R31, -RZ, R48.H0_H0 ;  /* 0x20000030ff1f7230 */ /* 0x000fe20000004100 */
[----:B------:R-:W-:Y:S01]  /*16ed0*/  F2FP.F16.E4M3.UNPACK_B R36, R29.H1 ;  /* 0x0000001dff24723e */ /* 0x000fe200030006ff */
[----:B------:R-:W-:Y:S01]  /*16ee0*/  HADD2.F32 R29, -RZ, R28.H0_H0 ;  /* 0x2000001cff1d7230 */ /* 0x000fe20000004100 */
[----:B------:R-:W-:Y:S01]  /*16ef0*/  F2FP.F16.E4M3.UNPACK_B R39, R39.H1 ;  /* 0x00000027ff27723e */ /* 0x000fe200030006ff */
[----:B------:R-:W-:Y:S02]  /*16f00*/  HADD2.F32 R13, -RZ, R14.H0_H0 ;  /* 0x2000000eff0d7230 */ /* 0x000fe40000004100 */
[----:B------:R-:W-:Y:S01]  /*16f10*/  FMUL.FTZ R32, R6, R31 ;  /* 0x0000001f06207220 */ /* 0x000fe20000410000 */
[----:B------:R-:W-:-:S02]  /*16f20*/  HADD2.F32 R48, -RZ, R48.H1_H1 ;  /* 0x30000030ff307230 */ /* 0x000fc40000004100 */
[-C--:B------:R-:W-:Y:S01]  /*16f30*/  FMUL.FTZ R50, R6, R29.reuse ;  /* 0x0000001d06327220 */ /* 0x080fe20000410000 */
[----:B------:R-:W-:Y:S02]  /*16f40*/  HADD2.F32 R14, -RZ, R14.H1_H1 ;  /* 0x3000000eff0e7230 */ /* 0x000fe40000004100 */
[C---:B------:R-:W-:Y:S01]  /*16f50*/  FFMA.FTZ R6, R13.reuse, R29, -R32 ;  /* 0x0000001d0d067223 */ /* 0x040fe20000010820 */
[----:B------:R-:W-:Y:S02]  /*16f60*/  HADD2.F32 R32, -RZ, R39.H0_H0 ;  /* 0x20000027ff207230 */ /* 0x000fe40000004100 */
[----:B------:R-:W-:Y:S01]  /*16f70*/  FFMA.FTZ R13, R13, R31, R50 ;  /* 0x0000001f0d0d7223 */ /* 0x000fe20000010032 */
[----:B------:R-:W-:Y:S02]  /*16f80*/  HADD2.F32 R31, -RZ, R28.H1_H1 ;  /* 0x3000001cff1f7230 */ /* 0x000fe40000004100 */
[----:B------:R-:W-:Y:S01]  /*16f90*/  FMUL.FTZ R53, R15, R48 ;  /* 0x000000300f357220 */ /* 0x000fe20000410000 */
[----:B------:R-:W-:Y:S01]  /*16fa0*/  HADD2.F32 R28, -RZ, R33.H0_H0 ;  /* 0x20000021ff1c7230 */ /* 0x000fe20000004100 */
[----:B------:R-:W-:Y:S01]  /*16fb0*/  F2FP.F16.E4M3.UNPACK_B R4, R30 ;  /* 0x0000001eff04723e */ /* 0x000fe200020006ff */
[----:B------:R-:W-:-:S02]  /*16fc0*/  HADD2.F32 R29, -RZ, R36.H0_H0 ;  /* 0x20000024ff1d7230 */ /* 0x000fc40000004100 */
[-C--:B------:R-:W-:Y:S01]  /*16fd0*/  FMUL.FTZ R55, R15, R31.reuse ;  /* 0x0000001f0f377220 */ /* 0x080fe20000410000 */
[----:B------:R-:W-:Y:S01]  /*16fe0*/  FFMA.FTZ R15, R14, R31, -R53 ;  /* 0x0000001f0e0f7223 */ /* 0x000fe20000010835 */
[C---:B------:R-:W-:Y:S01]  /*16ff0*/  FMUL.FTZ R50, R28.reuse, R49 ;  /* 0x000000311c327220 */ /* 0x040fe20000410000 */
[----:B------:R-:W-:Y:S01]  /*17000*/  FMUL.FTZ R52, R28, R32 ;  /* 0x000000201c347220 */ /* 0x000fe20000410000 */
[----:B------:R-:W-:Y:S02]  /*17010*/  HADD2.F32 R39, -RZ, R39.H1_H1 ;  /* 0x30000027ff277230 */ /* 0x000fe40000004100 */
[----:B------:R-:W-:Y:S01]  /*17020*/  FFMA.FTZ R14, R14, R48, R55 ;  /* 0x000000300e0e7223 */ /* 0x000fe20000010037 */
[C---:B------:R-:W-:Y:S01]  /*17030*/  FFMA.FTZ R28, R29.reuse, R32, -R50 ;  /* 0x000000201d1c7223 */ /* 0x040fe20000010832 */
[----:B------:R-:W-:Y:S01]  /*17040*/  F2FP.F16.E4M3.UNPACK_B R50, R51 ;  /* 0x00000033ff32723e */ /* 0x000fe200020006ff */
[----:B------:R-:W-:Y:S01]  /*17050*/  FFMA.FTZ R29, R29, R49, R52 ;  /* 0x000000311d1d7223 */ /* 0x000fe20000010034 */
[----:B------:R-:W-:Y:S01]  /*17060*/  HADD2.F32 R49, -RZ, R47.H1_H1 ;  /* 0x3000002fff317230 */ /* 0x000fe20000004100 */
[----:B------:R-:W-:Y:S01]  /*17070*/  F2FP.F16.E4M3.UNPACK_B R47, R46 ;  /* 0x0000002eff2f723e */ /* 0x000fe200020006ff */
[----:B------:R-:W-:Y:S01]  /*17080*/  HADD2.F32 R33, -RZ, R33.H1_H1 ;  /* 0x30000021ff217230 */ /* 0x000fe20000004100 */
[----:B------:R-:W-:Y:S01]  /*17090*/  F2FP.F16.E4M3.UNPACK_B R51, R51.H1 ;  /* 0x00000033ff33723e */ /* 0x000fe200030006ff */
[----:B------:R-:W-:Y:S01]  /*170a0*/  HADD2.F32 R52, -RZ, R50.H0_H0 ;  /* 0x20000032ff347230 */ /* 0x000fe20000004100 */
[----:B------:R-:W-:Y:S01]  /*170b0*/  F2FP.F16.E4M3.UNPACK_B R30, R30.H1 ;  /* 0x0000001eff1e723e */ /* 0x000fe200030006ff */
[----:B------:R-:W-:-:S02]  /*170c0*/  HADD2.F32 R31, -RZ, R42.H0_H0 ;  /* 0x2000002aff1f7230 */ /* 0x000fc40000004100 */
[C---:B------:R-:W-:Y:S01]  /*170d0*/  FMUL.FTZ R53, R33.reuse, R49 ;  /* 0x0000003121357220 */ /* 0x040fe20000410000 */
[----:B------:R-:W-:Y:S02]  /*170e0*/  HADD2.F32 R48, -RZ, R47.H0_H0 ;  /* 0x2000002fff307230 */ /* 0x000fe40000004100 */
[----:B------:R-:W-:Y:S01]  /*170f0*/  FMUL.FTZ R54, R33, R39 ;  /* 0x0000002721367220 */ /* 0x000fe20000410000 */
[----:B------:R-:W-:Y:S02]  /*17100*/  HADD2.F32 R32, -RZ, R38.H0_H0 ;  /* 0x20000026ff207230 */ /* 0x000fe40000004100 */
[C---:B------:R-:W-:Y:S01]  /*17110*/  FMUL.FTZ R33, R31.reuse, R52 ;  /* 0x000000341f217220 */ /* 0x040fe20000410000 */
[----:B------:R-:W-:Y:S02]  /*17120*/  HADD2.F32 R36, -RZ, R36.H1_H1 ;  /* 0x30000024ff247230 */ /* 0x000fe40000004100 */
[----:B------:R-:W-:Y:S01]  /*17130*/  FMUL.FTZ R55, R31, R48 ;  /* 0x000000301f377220 */ /* 0x000fe20000410000 */
[----:B------:R-:W-:-:S02]  /*17140*/  HADD2.F32 R50, -RZ, R50.H1_H1 ;  /* 0x30000032ff327230 */ /* 0x000fc40000004100 */
[----:B------:R-:W-:Y:S01]  /*17150*/  FFMA.FTZ R33, R32, R48, -R33 ;  /* 0x0000003020217223 */ /* 0x000fe20000010821 */
[----:B------:R-:W-:Y:S02]  /*17160*/  HADD2.F32 R48, -RZ, R47.H1_H1 ;  /* 0x3000002fff307230 */ /* 0x000fe40000004100 */
[C---:B------:R-:W-:Y:S01]  /*17170*/  FFMA.FTZ R31, R36.reuse, R39, -R53 ;  /* 0x00000027241f7223 */ /* 0x040fe20000010835 */
[----:B------:R-:W-:Y:S01]  /*17180*/  F2FP.F16.E4M3.UNPACK_B R47, R46.H1 ;  /* 0x0000002eff2f723e */ /* 0x000fe200030006ff */
[----:B------:R-:W-:Y:S02]  /*17190*/  HADD2.F32 R39, -RZ, R38.H1_H1 ;  /* 0x30000026ff277230 */ /* 0x000fe40000004100 */
[----:B------:R-:W-:Y:S01]  /*171a0*/  FFMA.FTZ R36, R36, R49, R54 ;  /* 0x0000003124247223 */ /* 0x000fe20000010036 */
[----:B------:R-:W-:Y:S02]  /*171b0*/  HADD2.F32 R38, -RZ, R42.H1_H1 ;  /* 0x3000002aff267230 */ /* 0x000fe40000004100 */
[----:B------:R-:W-:Y:S01]  /*171c0*/  FFMA.FTZ R32, R32, R52, R55 ;  /* 0x0000003420207223 */ /* 0x000fe20000010037 */
[----:B------:R-:W-:-:S02]  /*171d0*/  HADD2.F32 R53, -RZ, R51.H0_H0 ;  /* 0x20000033ff357230 */ /* 0x000fc40000004100 */
[----:B------:R-:W-:Y:S02]  /*171e0*/  HADD2.F32 R46, -RZ, R45.H0_H0 ;  /* 0x2000002dff2e7230 */ /* 0x000fe40000004100 */
[C---:B------:R-:W-:Y:S01]  /*171f0*/  FMUL.FTZ R52, R38.reuse, R50 ;  /* 0x0000003226347220 */ /* 0x040fe20000410000 */
[----:B------:R-:W-:Y:S02]  /*17200*/  HADD2.F32 R49, -RZ, R47.H0_H0 ;  /* 0x2000002fff317230 */ /* 0x000fe40000004100 */
[-C--:B------:R-:W-:Y:S01]  /*17210*/  FMUL.FTZ R55, R38, R48.reuse ;  /* 0x0000003026377220 */ /* 0x080fe20000410000 */
[----:B------:R-:W-:Y:S02]  /*17220*/  HADD2.F32 R42, -RZ, R41.H0_H0 ;  /* 0x20000029ff2a7230 */ /* 0x000fe40000004100 */
[C---:B------:R-:W-:Y:S01]  /*17230*/  FMUL.FTZ R57, R46.reuse, R53 ;  /* 0x000000352e397220 */ /* 0x040fe20000410000 */
[C---:B------:R-:W-:Y:S01]  /*17240*/  FFMA.FTZ R38, R39.reuse, R48, -R52 ;  /* 0x0000003027267223 */ /* 0x040fe20000010834 */
[-C--:B------:R-:W-:Y:S01]  /*17250*/  FMUL.FTZ R46, R46, R49.reuse ;  /* 0x000000312e2e7220 */ /* 0x080fe20000410000 */
[----:B------:R-:W-:Y:S01]  /*17260*/  FFMA.FTZ R39, R39, R50, R55 ;  /* 0x0000003227277223 */ /* 0x000fe20000010037 */
[C---:B------:R-:W-:Y:S01]  /*17270*/  FFMA.FTZ R57, R42.reuse, R49, -R57 ;  /* 0x000000312a397223 */ /* 0x040fe20000010839 */
[----:B------:R-:W-:Y:S01]  /*17280*/  HADD2.F32 R49, -RZ, R47.H1_H1 ;  /* 0x3000002fff317230 */ /* 0x000fe20000004100 */
[----:B------:R-:W-:Y:S01]  /*17290*/  F2FP.F16.E4M3.UNPACK_B R50, R37.H1 ;  /* 0x00000025ff32723e */ /* 0x000fe200030006ff */
[----:B------:R-:W-:Y:S01]  /*172a0*/  FFMA.FTZ R53, R42, R53, R46 ;  /* 0x000000352a357223 */ /* 0x000fe2000001002e */
[----:B------:R-:W-:Y:S01]  /*172b0*/  F2FP.F16.E4M3.UNPACK_B R47, R20.H1 ;  /* 0x00000014ff2f723e */ /* 0x000fe200030006ff */
[----:B------:R-:W-:Y:S01]  /*172c0*/  HADD2.F32 R51, -RZ, R51.H1_H1 ;  /* 0x30000033ff337230 */ /* 0x000fe20000004100 */
[----:B------:R-:W-:Y:S01]  /*172d0*/  F2FP.SATFINITE.E4M3.F32.PACK_AB_MERGE_C R29, R36, R29, RZ ;  /* 0x0000001d241d723e */ /* 0x000fe200048070ff */
[----:B------:R-:W-:-:S02]  /*172e0*/  HADD2.F32 R46, -RZ, R45.H1_H1 ;  /* 0x3000002dff2e7230 */ /* 0x000fc40000004100 */
[----:B------:R-:W-:Y:S01]  /*172f0*/  HADD2.F32 R52, -RZ, R50.H0_H0 ;  /* 0x20000032ff347230 */ /* 0x000fe20000004100 */
[----:B------:R-:W-:Y:S01]  /*17300*/  F2FP.SATFINITE.E4M3.F32.PACK_AB_MERGE_C R13, R14, R13, R29 ;  /* 0x0000000d0e0d723e */ /* 0x000fe2000480701d */
[----:B------:R-:W-:Y:S02]  /*17310*/  HADD2.F32 R45, -RZ, R43.H0_H0 ;  /* 0x2000002bff2d7230 */ /* 0x000fe40000004100 */
[C---:B------:R-:W-:Y:S01]  /*17320*/  FMUL.FTZ R55, R46.reuse, R51 ;  /* 0x000000332e377220 */ /* 0x040fe20000410000 */
[----:B------:R-:W-:Y:S02]  /*17330*/  HADD2.F32 R42, -RZ, R41.H1_H1 ;  /* 0x30000029ff2a7230 */ /* 0x000fe40000004100 */
[----:B------:R-:W-:Y:S01]  /*17340*/  FMUL.FTZ R54, R46, R49 ;  /* 0x000000312e367220 */ /* 0x000fe20000410000 */
[----:B------:R-:W-:Y:S02]  /*17350*/  HADD2.F32 R48, -RZ, R47.H0_H0 ;  /* 0x2000002fff307230 */ /* 0x000fe40000004100 */
[----:B------:R-:W-:Y:S01]  /*17360*/  FMUL.FTZ R46, R45, R52 ;  /* 0x000000342d2e7220 */ /* 0x000fe20000410000 */
[----:B------:R-:W-:-:S02]  /*17370*/  HADD2.F32 R41, -RZ, R40.H0_H0 ;  /* 0x20000028ff297230 */ /* 0x000fc40000004100 */
[C---:B------:R-:W-:Y:S01]  /*17380*/  FFMA.FTZ R56, R42.reuse, R49, -R55 ;  /* 0x000000312a387223 */ /* 0x040fe20000010837 */
[----:B------:R-:W-:Y:S01]  /*17390*/  FFMA.FTZ R58, R42, R51, R54 ;  /* 0x000000332a3a7223 */ /* 0x000fe20000010036 */
[-C--:B------:R-:W-:Y:S01]  /*173a0*/  FMUL.FTZ R45, R45, R48.reuse ;  /* 0x000000302d2d7220 */ /* 0x080fe20000410000 */
[----:B------:R-:W-:Y:S01]  /*173b0*/  HADD2.F32 R50, -RZ, R50.H1_H1 ;  /* 0x30000032ff327230 */ /* 0x000fe20000004100 */
[----:B------:R-:W-:Y:S01]  /*173c0*/  F2FP.F16.E4M3.UNPACK_B R42, R37 ;  /* 0x00000025ff2a723e */ /* 0x000fe200020006ff */
[----:B------:R-:W-:Y:S02]  /*173d0*/  HADD2.F32 R43, -RZ, R43.H1_H1 ;  /* 0x3000002bff2b7230 */ /* 0x000fe40000004100 */
[C---:B------:R-:W-:Y:S01]  /*173e0*/  FFMA.FTZ R48, R41.reuse, R48, -R46 ;  /* 0x0000003029307223 */ /* 0x040fe2000001082e */
[----:B------:R-:W-:Y:S02]  /*173f0*/  HADD2.F32 R47, -RZ, R47.H1_H1 ;  /* 0x3000002fff2f7230 */ /* 0x000fe40000004100 */
[----:B------:R-:W-:Y:S01]  /*17400*/  FFMA.FTZ R52, R41, R52, R45 ;  /* 0x0000003429347223 */ /* 0x000fe2000001002d */
[----:B------:R-:W-:Y:S01]  /*17410*/  HADD2.F32 R40, -RZ, R40.H1_H1 ;  /* 0x30000028ff287230 */ /* 0x000fe20000004100 */
[----:B------:R-:W-:Y:S01]  /*17420*/  F2FP.F16.E4M3.UNPACK_B R41, R20 ;  /* 0x00000014ff29723e */ /* 0x000fe200020006ff */
[C---:B------:R-:W-:Y:S01]  /*17430*/  FMUL.FTZ R45, R43.reuse, R50 ;  /* 0x000000322b2d7220 */ /* 0x040fe20000410000 */
[----:B------:R-:W-:Y:S01]  /*17440*/  FMUL.FTZ R49, R43, R47 ;  /* 0x0000002f2b317220 */ /* 0x000fe20000410000 */
[----:B------:R-:W-:Y:S01]  /*17450*/  HADD2.F32 R43, -RZ, R42.H0_H0 ;  /* 0x2000002aff2b7230 */ /* 0x000fe20000004100 */
[----:B------:R-:W-:Y:S01]  /*17460*/  F2FP.SATFINITE.E4M3.F32.PACK_AB_MERGE_C R53, R58, R53, RZ ;  /* 0x000000353a35723e */ /* 0x000fe200048070ff */
[----:B------:R-:W-:-:S02]  /*17470*/  HADD2.F32 R37, -RZ, R35.H0_H0 ;  /* 0x20000023ff257230 */ /* 0x000fc40000004100 */
[C---:B------:R-:W-:Y:S01]  /*17480*/  FFMA.FTZ R47, R40.reuse, R47, -R45 ;  /* 0x0000002f282f7223 */ /* 0x040fe2000001082d */
[----:B------:R-:W-:Y:S01]  /*17490*/  FFMA.FTZ R49, R40, R50, R49 ;  /* 0x0000003228317223 */ /* 0x000fe20000010031 */
[----:B------:R-:W-:Y:S02]  /*174a0*/  HADD2.F32 R40, -RZ, R41.H0_H0 ;  /* 0x20000029ff287230 */ /* 0x000fe40000004100 */
        /* <DEDUP_REMOVED lines=19> */
[----:B------:R-:W-:Y:S01]  /*175e0*/  F2FP.F16.E4M3.UNPACK_B R5, R5 ;  /* 0x00000005ff05723e */ /* 0x000fe200020006ff */
[----:B------:R-:W-:Y:S02]  /*175f0*/  HADD2.F32 R37, -RZ, R20.H1_H1 ;  /* 0x30000014ff257230 */ /* 0x000fe40000004100 */
[C---:B------:R-:W-:Y:S01]  /*17600*/  FMUL.FTZ R51, R35.reuse, R40 ;  /* 0x0000002823337220 */ /* 0x040fe20000410000 */
[----:B------:R-:W-:Y:S02]  /*17610*/  HADD2.F32 R20, -RZ, R30.H0_H0 ;  /* 0x2000001eff147230 */ /* 0x000fe40000004100 */
[----:B------:R-:W-:Y:S01]  /*17620*/  FMUL.FTZ R35, R35, R21 ;  /* 0x0000001523237220 */ /* 0x000fe20000410000 */
[----:B------:R-:W-:Y:S02]  /*17630*/  HADD2.F32 R41, -RZ, R41.H1_H1 ;  /* 0x30000029ff297230 */ /* 0x000fe40000004100 */
[----:B------:R-:W-:-:S02]  /*17640*/  HADD2.F32 R34, -RZ, R34.H1_H1 ;  /* 0x30000022ff227230 */ /* 0x000fc40000004100 */
[C---:B------:R-:W-:Y:S01]  /*17650*/  FFMA.FTZ R51, R20.reuse, R21, -R51 ;  /* 0x0000001514337223 */ /* 0x040fe20000010833 */
[----:B------:R-:W-:Y:S02]  /*17660*/  HADD2.F32 R30, -RZ, R30.H1_H1 ;  /* 0x3000001eff1e7230 */ /* 0x000fe40000004100 */
[----:B------:R-:W-:Y:S01]  /*17670*/  FFMA.FTZ R50, R20, R40, R35 ;  /* 0x0000002814327223 */ /* 0x000fe20000010023 */
[----:B------:R-:W-:Y:S02]  /*17680*/  HADD2.F32 R20, -RZ, R12.H0_H0 ;  /* 0x2000000cff147230 */ /* 0x000fe40000004100 */
[C---:B------:R-:W-:Y:S01]  /*17690*/  FMUL.FTZ R21, R34.reuse, R41 ;  /* 0x0000002922157220 */ /* 0x040fe20000410000 */
[----:B------:R-:W-:-:S03]  /*176a0*/  FMUL.FTZ R34, R34, R37 ;  /* 0x0000002522227220 */ /* 0x000fc60000410000 */
[C---:B------:R-:W-:Y:S01]  /*176b0*/  FFMA.FTZ R54, R30.reuse, R37, -R21 ;  /* 0x000000251e367223 */ /* 0x040fe20000010815 */
[----:B------:R-:W-:Y:S02]  /*176c0*/  HADD2.F32 R21, -RZ, R12.H1_H1 ;  /* 0x3000000cff157230 */ /* 0x000fe40000004100 */
[----:B------:R-:W-:Y:S01]  /*176d0*/  FFMA.FTZ R41, R30, R41, R34 ;  /* 0x000000291e297223 */ /* 0x000fe20000010022 */
[----:B------:R-:W-:Y:S02]  /*176e0*/  HADD2.F32 R12, -RZ, R7.H0_H0 ;  /* 0x20000007ff0c7230 */ /* 0x000fe40000004100 */
[--C-:B------:R-:W-:Y:S01]  /*176f0*/  HADD2.F32 R30, -RZ, R5.reuse.H0_H0 ;  /* 0x20000005ff1e7230 */ /* 0x100fe20000004100 */
[----:B------:R-:W-:Y:S01]  /*17700*/  F2FP.SATFINITE.E4M3.F32.PACK_AB_MERGE_C R51, R54, R51, RZ ;  /* 0x000000333633723e */ /* 0x000fe200048070ff */
[----:B------:R-:W-:Y:S02]  /*17710*/  HADD2.F32 R34, -RZ, R5.H1_H1 ;  /* 0x30000005ff227230 */ /* 0x000fe40000004100 */
[----:B------:R-:W-:Y:S01]  /*17720*/  FMUL.FTZ R35, R12, R20 ;  /* 0x000000140c237220 */ /* 0x000fe20000410000 */
[----:B------:R-:W-:-:S02]  /*17730*/  HADD2.F32 R7, -RZ, R7.H1_H1 ;  /* 0x30000007ff077230 */ /* 0x000fc40000004100 */
[----:B------:R-:W-:Y:S01]  /*17740*/  FMUL.FTZ R40, R12, R30 ;  /* 0x0000001e0c287220 */ /* 0x000fe20000410000 */
[--C-:B------:R-:W-:Y:S01]  /*17750*/  HADD2.F32 R5, -RZ, R4.reuse.H0_H0 ;  /* 0x20000004ff057230 */ /* 0x100fe20000004100 */
[----:B------:R-:W-:Y:S01]  /*17760*/  F2FP.SATFINITE.E4M3.F32.PACK_AB_MERGE_C R12, R49, R52, RZ ;  /* 0x00000034310c723e */ /* 0x000fe200048070ff */
[----:B------:R-:W-:Y:S02]  /*17770*/  HADD2.F32 R4, -RZ, R4.H1_H1 ;  /* 0x30000004ff047230 */ /* 0x000fe40000004100 */
[C---:B------:R-:W-:Y:S01]  /*17780*/  FMUL.FTZ R37, R7.reuse, R34 ;  /* 0x0000002207257220 */ /* 0x040fe20000410000 */
        /* <DEDUP_REMOVED lines=12> */
[----:B------:R-:W-:Y:S02]  /*17850*/  F2FP.SATFINITE.E4M3.F32.PACK_AB_MERGE_C R6, R37, R40, R51 ;  /* 0x000000282506723e */ /* 0x000fe40004807033 */
[----:B------:R-:W-:Y:S02]  /*17860*/  F2FP.SATFINITE.E4M3.F32.PACK_AB_MERGE_C R15, R39, R32, R53 ;  /* 0x00000020270f723e */ /* 0x000fe40004807035 */
[----:B------:R-:W-:Y:S01]  /*17870*/  F2FP.SATFINITE.E4M3.F32.PACK_AB_MERGE_C R12, R42, R43, R12 ;  /* 0x0000002b2a0c723e */ /* 0x000fe2000480700c */
[----:B------:R1:W-:Y:S01]  /*17880*/  STS.128 [R59+0x1e200], R4 ;  /* 0x01e200043b007388 */ /* 0x0003e20000000c00 */
[----:B------:R-:W-:-:S05]  /*17890*/  F2FP.SATFINITE.E4M3.F32.PACK_AB_MERGE_C R14, R34, R35, R41 ;  /* 0x00000023220e723e */ /* 0x000fca0004807029 */
[----:B------:R1:W-:Y:S02]  /*178a0*/  STS.128 [R0+0x1e200], R12 ;  /* 0x01e2000c00007388 */ /* 0x0003e40000000c00 */
.L_x_578:
[----:B------:R-:W-:Y:S05]  /*178b0*/  BSYNC B1 ;  /* 0x0000000000017941 */ /* 0x000fea0003800000 */
.L_x_577:
[----:B------:R-:W-:Y:S05]  /*178c0*/  @P2 BRA `(.L_x_559) ;  /* 0x0000000c00dc2947 */ /* 0x000fea0003800000 */
[----:B---3--:R-:W3:Y:S01]  /*178d0*/  LDL R47, [R1+0x128] ;  /* 0x00012800012f7983 */ /* 0x008ee20000100800 */
[----:B-1---5:R-:W-:Y:S02]  /*178e0*/  SHF.R.U32.HI R4, RZ, 0x8, R24 ;  /* 0x00000008ff047819 */ /* 0x022fe40000011618 */
[----:B0-----:R-:W-:Y:S02]  /*178f0*/  LOP3.LUT R0, R24, 0xff, RZ, 0xc0, !PT ;  /* 0x000000ff18007812 */ /* 0x001fe400078ec0ff */
[----:B------:R-:W-:Y:S02]  /*17900*/  LOP3.LUT R5, R4, 0xff, RZ, 0xc0, !PT ;  /* 0x000000ff04057812 */ /* 0x000fe400078ec0ff */
[----:B------:R-:W-:Y:S02]  /*17910*/  LEA.HI R3, R3, R227, RZ, 0x1c ;  /* 0x000000e303037211 */ /* 0x000fe400078fe0ff */
[----:B------:R-:W-:Y:S02]  /*17920*/  PRMT R21, R5, 0x7604, R0 ;  /* 0x0000760405157816 */ /* 0x000fe40000000000 */
[----:B------:R-:W-:-:S02]  /*17930*/  SHF.R.S32.HI R0, RZ, 0x1f, R3 ;  /* 0x0000001fff007819 */ /* 0x000fc40000011403 */
[----:B------:R-:W-:Y:S02]  /*17940*/  SHF.R.U32.HI R7, RZ, 0x8, R25 ;  /* 0x00000008ff077819 */ /* 0x000fe40000011619 */
[----:B------:R-:W-:Y:S01]  /*17950*/  LEA.HI R0, R0, R3, RZ, 0x2 ;  /* 0x0000000300007211 */ /* 0x000fe200078f10ff */
[----:B------:R-:W-:Y:S01]  /*17960*/  IMAD.SHL.U32 R3, R3, 0x10, RZ ;  /* 0x0000001003037824 */ /* 0x000fe200078e00ff */
[----:B------:R-:W-:Y:S02]  /*17970*/  LOP3.LUT R6, R25, 0xff, RZ, 0xc0, !PT ;  /* 0x000000ff19067812 */ /* 0x000fe400078ec0ff */
[----:B------:R-:W-:Y:S02]  /*17980*/  SHF.L.U32 R0, R0, 0xb, RZ ;  /* 0x0000000b00007819 */ /* 0x000fe400000006ff */
[----:B------:R-:W-:Y:S02]  /*17990*/  LOP3.LUT R3, R69, 0x30, R3, 0xf8, !PT ;  /* 0x0000003045037812 */ /* 0x000fe400078ef803 */
[----:B------:R-:W-:-:S02]  /*179a0*/  LOP3.LUT R0, R0, 0xffffe000, RZ, 0xc0, !PT ;  /* 0xffffe00000007812 */ /* 0x000fc400078ec0ff */
[----:B------:R-:W-:Y:S02]  /*179b0*/  LOP3.LUT R3, R3, R68, RZ, 0x3c, !PT ;  /* 0x0000004403037212 */ /* 0x000fe400078e3cff */
[----:B------:R-:W-:Y:S02]  /*179c0*/  SHF.R.U32.HI R12, RZ, 0x8, R26 ;  /* 0x00000008ff0c7819 */ /* 0x000fe4000001161a */
[----:B------:R-:W-:Y:S02]  /*179d0*/  LOP3.LUT R7, R7, 0xff, RZ, 0xc0, !PT ;  /* 0x000000ff07077812 */ /* 0x000fe400078ec0ff */
[----:B------:R-:W-:Y:S02]  /*179e0*/  IADD3 R3, R3, R67, R0 ;  /* 0x0000004303037210 */ /* 0x000fe40007ffe000 */
[----:B------:R-:W-:Y:S02]  /*179f0*/  LOP3.LUT R4, R26, 0xff, RZ, 0xc0, !PT ;  /* 0x000000ff1a047812 */ /* 0x000fe400078ec0ff */
[----:B------:R-:W-:Y:S01]  /*17a00*/  LOP3.LUT R13, R12, 0xff, RZ, 0xc0, !PT ;  /* 0x000000ff0c0d7812 */ /* 0x000fe200078ec0ff */
[----:B------:R-:W-:Y:S01]  /*17a10*/  IMAD.IADD R0, R18, 0x1, R3 ;  /* 0x0000000112007824 */ /* 0x000fe200078e0203 */
[----:B------:R-:W-:-:S02]  /*17a20*/  PRMT R20, R7, 0x7604, R6 ;  /* 0x0000760407147816 */ /* 0x000fc40000000006 */
[----:B------:R-:W-:Y:S02]  /*17a30*/  SHF.R.U32.HI R5, RZ, 0x8, R27 ;  /* 0x00000008ff057819 */ /* 0x000fe4000001161b */
[----:B------:R-:W-:Y:S02]  /*17a40*/  SHF.R.U32.HI R7, RZ, 0x8, R8 ;  /* 0x00000008ff077819 */ /* 0x000fe40000011608 */
[----:B------:R-:W-:Y:S02]  /*17a50*/  SHF.R.U32.HI R12, RZ, 0x8, R9 ;  /* 0x00000008ff0c7819 */ /* 0x000fe40000011609 */
[----:B------:R-:W-:Y:S02]  /*17a60*/  PRMT R29, R13, 0x7604, R4 ;  /* 0x000076040d1d7816 */ /* 0x000fe40000000004 */
[----:B------:R-:W-:Y:S02]  /*17a70*/  LOP3.LUT R4, R27, 0xff, RZ, 0xc0, !PT ;  /* 0x000000ff1b047812 */ /* 0x000fe400078ec0ff */
[----:B------:R-:W-:-:S02]  /*17a80*/  LOP3.LUT R6, R8, 0xff, RZ, 0xc0, !PT ;  /* 0x000000ff08067812 */ /* 0x000fc400078ec0ff */
[----:B------:R-:W-:Y:S02]  /*17a90*/  LOP3.LUT R5, R5, 0xff, RZ, 0xc0, !PT ;  /* 0x000000ff05057812 */ /* 0x000fe400078ec0ff */
[----:B------:R-:W-:Y:S02]  /*17aa0*/  LOP3.LUT R7, R7, 0xff, RZ, 0xc0, !PT ;  /* 0x000000ff07077812 */ /* 0x000fe400078ec0ff */
[----:B------:R-:W-:Y:S02]  /*17ab0*/  LOP3.LUT R3, R12, 0xff, RZ, 0xc0, !PT ;  /* 0x000000ff0c037812 */ /* 0x000fe400078ec0ff */
[----:B------:R-:W0:Y:S01]  /*17ac0*/  LDS.128 R12, [R0+0x1e200] ;  /* 0x01e20000000c7984 */ /* 0x000e220000000c00 */
[----:B------:R-:W-:Y:S02]  /*17ad0*/  PRMT R28, R5, 0x7604, R4 ;  /* 0x00007604051c7816 */ /* 0x000fe40000000004 */
[----:B------:R-:W-:Y:S02]  /*17ae0*/  PRMT R33, R7, 0x7604, R6 ;  /* 0x0000760407217816 */ /* 0x000fe40000000006 */
[----:B------:R-:W-:-:S02]  /*17af0*/  SHF.R.U32.HI R35, RZ, 0x8, R11 ;  /* 0x00000008ff237819 */ /* 0x000fc4000001160b */
[----:B------:R-:W-:Y:S02]  /*17b00*/  LOP3.LUT R34, R11, 0xff, RZ, 0xc0, !PT ;  /* 0x000000ff0b227812 */ /* 0x000fe400078ec0ff */
[----:B------:R-:W-:Y:S02]  /*17b10*/  LOP3.LUT R35, R35, 0xff, RZ, 0xc0, !PT ;  /* 0x000000ff23237812 */ /* 0x000fe400078ec0ff */
[----:B------:R-:W-:Y:S02]  /*17b20*/  LOP3.LUT R30, R9, 0xff, RZ, 0xc0, !PT ;  /* 0x000000ff091e7812 */ /* 0x000fe400078ec0ff */
[----:B------:R-:W-:Y:S02]  /*17b30*/  PRMT R34, R35, 0x7604, R34 ;  /* 0x0000760423227816 */ /* 0x000fe40000000022 */
[----:B------:R-:W-:Y:S02]  /*17b40*/  SHF.R.U32.HI R35, RZ, 0x10, R9 ;  /* 0x00000010ff237819 */ /* 0x000fe40000011609 */
[----:B------:R-:W-:-:S02]  /*17b50*/  PRMT R30, R3, 0x7604, R30 ;  /* 0x00007604031e7816 */ /* 0x000fc4000000001e */
[----:B------:R-:W-:Y:S01]  /*17b60*/  SHF.R.U32.HI R3, RZ, 0x10, R25 ;  /* 0x00000010ff037819 */ /* 0x000fe20000011619 */
[----:B------:R-:W-:Y:S01]  /*17b70*/  IMAD.U32 R35, R35, 0x10000, RZ ;  /* 0x0001000023237824 */ /* 0x000fe200078e00ff */
[----:B------:R-:W-:Y:S02]  /*17b80*/  SHF.R.U32.HI R32, RZ, 0x8, R10 ;  /* 0x00000008ff207819 */ /* 0x000fe4000001160a */
[----:B------:R-:W-:Y:S01]  /*17b90*/  SHF.R.U32.HI R41, RZ, 0x10, R11 ;  /* 0x00000010ff297819 */ /* 0x000fe2000001160b */
[----:B------:R-:W-:Y:S01]  /*17ba0*/  IMAD.U32 R3, R3, 0x10000, RZ ;  /* 0x0001000003037824 */ /* 0x000fe200078e00ff */
[----:B------:R-:W-:Y:S02]  /*17bb0*/  LOP3.LUT R31, R10, 0xff, RZ, 0xc0, !PT ;  /* 0x000000ff0a1f7812 */ /* 0x000fe400078ec0ff */
[----:B------:R-:W-:Y:S02]  /*17bc0*/  LOP3.LUT R32, R32, 0xff, RZ, 0xc0, !PT ;  /* 0x000000ff20207812 */ /* 0x000fe400078ec0ff */
[----:B------:R-:W-:-:S02]  /*17bd0*/  SHF.L.U32 R41, R41, 0x10, RZ ;  /* 0x0000001029297819 */ /* 0x000fc400000006ff */
[----:B--2---:R-:W-:Y:S02]  /*17be0*/  LOP3.LUT R37, R30, 0xff0000, R35, 0xf8, !PT ;  /* 0x00ff00001e257812 */ /* 0x004fe400078ef823 */
[----:B------:R-:W-:Y:S02]  /*17bf0*/  LOP3.LUT R21, R21, 0xff0000, R24, 0xf8, !PT ;  /* 0x00ff000015157812 */ /* 0x000fe400078ef818 */
[----:B------:R-:W-:Y:S02]  /*17c00*/  PRMT R39, R32, 0x7604, R31 ;  /* 0x0000760420277816 */ /* 0x000fe4000000001f */
[----:B------:R-:W-:Y:S02]  /*17c10*/  LOP3.LUT R3, R20, 0xff0000, R3, 0xf8, !PT ;  /* 0x00ff000014037812 */ /* 0x000fe400078ef803 */
[----:B------:R-:W-:Y:S02]  /*17c20*/  LOP3.LUT R41, R34, 0xff0000, R41, 0xf8, !PT ;  /* 0x00ff000022297812 */ /* 0x000fe400078ef829 */
[----:B------:R-:W-:-:S02]  /*17c30*/  LOP3.LUT R37, R37, 0xff000000, R9, 0xf8, !PT ;  /* 0xff00000025257812 */ /* 0x000fc400078ef809 */
[----:B------:R-:W-:Y:S02]  /*17c40*/  LOP3.LUT R29, R29, 0xff0000, R26, 0xf8, !PT ;  /* 0x00ff00001d1d7812 */ /* 0x000fe400078ef81a */
[----:B------:R-:W-:Y:S02]  /*17c50*/  LOP3.LUT R20, R21, 0xff000000, R24, 0xf8, !PT ;  /* 0xff00000015147812 */ /* 0x000fe400078ef818 */
[----:B------:R-:W-:Y:S02]  /*17c60*/  LOP3.LUT R33, R33, 0xff0000, R8, 0xf8, !PT ;  /* 0x00ff000021217812 */ /* 0x000fe400078ef808 */
[----:B------:R-:W-:Y:S02]  /*17c70*/  LOP3.LUT R30, R3, 0xff000000, R25, 0xf8, !PT ;  /* 0xff000000031e7812 */ /* 0x000fe400078ef819 */
[----:B------:R-:W-:Y:S02]  /*17c80*/  LOP3.LUT R21, R39, 0xff0000, R10, 0xf8, !PT ;  /* 0x00ff000027157812 */ /* 0x000fe400078ef80a */
[----:B------:R-:W-:-:S02]  /*17c90*/  LOP3.LUT R41, R41, 0xff000000, R11, 0xf8, !PT ;  /* 0xff00000029297812 */ /* 0x000fc400078ef80b */
[----:B------:R-:W-:Y:S02]  /*17ca0*/  F2FP.F16.E4M3.UNPACK_B R38, R37 ;  /* 0x00000025ff26723e */ /* 0x000fe400020006ff */
[----:B0-----:R-:W-:Y:S02]  /*17cb0*/  F2FP.F16.E4M3.UNPACK_B R11, R13 ;  /* 0x0000000dff0b723e */ /* 0x001fe400020006ff */
[----:B------:R-:W-:Y:S01]  /*17cc0*/  SHF.R.U32.HI R31, RZ, 0x10, R27 ;  /* 0x00000010ff1f7819 */ /* 0x000fe2000001161b */
[--C-:B------:R-:W-:Y:S01]  /*17cd0*/  HADD2.F32 R40, -RZ, R38.reuse.H0_H0 ;  /* 0x20000026ff287230 */ /* 0x100fe20000004100 */
[----:B------:R-:W-:Y:S01]  /*17ce0*/  LOP3.LUT R3, R29, 0xff000000, R26, 0xf8, !PT ;  /* 0xff0000001d037812 */ /* 0x000fe200078ef81a */
[----:B------:R-:W-:Y:S01]  /*17cf0*/  HADD2.F32 R38, -RZ, R38.H1_H1 ;  /* 0x30000026ff267230 */ /* 0x000fe20000004100 */
[----:B------:R-:W-:Y:S01]  /*17d00*/  LOP3.LUT R39, R33, 0xff000000, R8, 0xf8, !PT ;  /* 0xff00000021277812 */ /* 0x000fe200078ef808 */
[----:B------:R-:W-:Y:S01]  /*17d10*/  IMAD.U32 R31, R31, 0x10000, RZ ;  /* 0x000100001f1f7824 */ /* 0x000fe200078e00ff */
[----:B------:R-:W-:-:S02]  /*17d20*/  LOP3.LUT R8, R21, 0xff000000, R10, 0xf8, !PT ;  /* 0xff00000015087812 */ /* 0x000fc400078ef80a */
[----:B------:R-:W-:Y:S02]  /*17d30*/  F2FP.F16.E4M3.UNPACK_B R26, R30 ;  /* 0x0000001eff1a723e */ /* 0x000fe400020006ff */
[-C--:B------:R-:W-:Y:S02]  /*17d40*/  F2FP.F16.E4M3.UNPACK_B R32, R12.reuse ;  /* 0x0000000cff20723e */ /* 0x080fe400020006ff */
[----:B------:R-:W-:Y:S01]  /*17d50*/  F2FP.F16.E4M3.UNPACK_B R33, R12.H1 ;  /* 0x0000000cff21723e */ /* 0x000fe200030006ff */
[--C-:B------:R-:W-:Y:S01]  /*17d60*/  HADD2.F32 R36, -RZ, R26.reuse.H0_H0 ;  /* 0x2000001aff247230 */ /* 0x100fe20000004100 */
[----:B------:R-:W-:Y:S01]  /*17d70*/  LOP3.LUT R31, R28, 0xff0000, R31, 0xf8, !PT ;  /* 0x00ff00001c1f7812 */ /* 0x000fe200078ef81f */
[----:B------:R-:W-:Y:S01]  /*17d80*/  HADD2.F32 R26, -RZ, R26.H1_H1 ;  /* 0x3000001aff1a7230 */ /* 0x000fe20000004100 */
[----:B------:R-:W-:Y:S02]  /*17d90*/  F2FP.F16.E4M3.UNPACK_B R25, R13.H1 ;  /* 0x0000000dff19723e */ /* 0x000fe400030006ff */
[----:B------:R-:W-:-:S02]  /*17da0*/  F2FP.F16.E4M3.UNPACK_B R37, R37.H1 ;  /* 0x00000025ff25723e */ /* 0x000fc400030006ff */
[----:B------:R-:W-:Y:S02]  /*17db0*/  F2FP.F16.E4M3.UNPACK_B R30, R30.H1 ;  /* 0x0000001eff1e723e */ /* 0x000fe400030006ff */
[----:B------:R-:W-:Y:S02]  /*17dc0*/  LOP3.LUT R35, R31, 0xff000000, R27, 0xf8, !PT ;  /* 0xff0000001f237812 */ /* 0x000fe400078ef81b */
[-C--:B------:R-:W-:Y:S02]  /*17dd0*/  F2FP.F16.E4M3.UNPACK_B R31, R15.reuse ;  /* 0x0000000fff1f723e */ /* 0x080fe400020006ff */
[----:B------:R-:W-:Y:S01]  /*17de0*/  F2FP.F16.E4M3.UNPACK_B R34, R15.H1 ;  /* 0x0000000fff22723e */ /* 0x000fe200030006ff */
[--C-:B------:R-:W-:Y:S02]  /*17df0*/  HADD2.F32 R15, -RZ, R30.reuse.H0_H0 ;  /* 0x2000001eff0f7230 */ /* 0x100fe40000004100 */
[----:B------:R-:W-:Y:S01]  /*17e00*/  HADD2.F32 R30, -RZ, R30.H1_H1 ;  /* 0x3000001eff1e7230 */ /* 0x000fe20000004100 */
[----:B---3--:R-:W0:Y:S02]  /*17e10*/  LDS.128 R4, [R47+0x1e200] ;  /* 0x01e200002f047984 */ /* 0x008e240000000c00 */
[----:B0-----:R-:W-:-:S02]  /*17e20*/  F2FP.F16.E4M3.UNPACK_B R10, R5 ;  /* 0x00000005ff0a723e */ /* 0x001fc400020006ff */
[----:B------:R-:W-:Y:S01]  /*17e30*/  F2FP.F16.E4M3.UNPACK_B R24, R5.H1 ;  /* 0x00000005ff18723e */ /* 0x000fe200030006ff */
[--C-:B------:R-:W-:Y:S01]  /*17e40*/  HADD2.F32 R5, -RZ, R11.reuse.H0_H0 ;  /* 0x2000000bff057230 */ /* 0x100fe20000004100 */
[-C--:B------:R-:W-:Y:S01]  /*17e50*/  F2FP.F16.E4M3.UNPACK_B R28, R7.reuse ;  /* 0x00000007ff1c723e */ /* 0x080fe200020006ff */
[--C-:B------:R-:W-:Y:S01]  /*17e60*/  HADD2.F32 R9, -RZ, R10.reuse.H0_H0 ;  /* 0x2000000aff097230 */ /* 0x100fe20000004100 */
[----:B------:R-:W-:Y:S01]  /*17e70*/  F2FP.F16.E4M3.UNPACK_B R29, R7.H1 ;  /* 0x00000007ff1d723e */ /* 0x000fe200030006ff */
[----:B------:R-:W-:Y:S02]  /*17e80*/  HADD2.F32 R11, -RZ, R11.H1_H1 ;  /* 0x3000000bff0b7230 */ /* 0x000fe40000004100 */
[C---:B------:R-:W-:Y:S01]  /*17e90*/  FMUL.FTZ R12, R5.reuse, R40 ;  /* 0x00000028050c7220 */ /* 0x040fe20000410000 */
[----:B------:R-:W-:Y:S01]  /*17ea0*/  FMUL.FTZ R13, R5, R36 ;  /* 0x00000024050d7220 */ /* 0x000fe20000410000 */
[----:B------:R-:W-:Y:S02]  /*17eb0*/  F2FP.F16.E4M3.UNPACK_B R27, R4.H1 ;  /* 0x00000004ff1b723e */ /* 0x000fe400030006ff */
[----:B------:R-:W-:Y:S01]  /*17ec0*/  FFMA.FTZ R5, R9, R36, -R12 ;  /* 0x0000002409057223 */ /* 0x000fe2000001080c */
[----:B------:R-:W-:-:S02]  /*17ed0*/  HADD2.F32 R12, -RZ, R10.H1_H1 ;  /* 0x3000000aff0c7230 */ /* 0x000fc40000004100 */
[----:B------:R-:W-:Y:S01]  /*17ee0*/  FFMA.FTZ R9, R9, R40, R13 ;  /* 0x0000002809097223 */ /* 0x000fe2000001000d */
[----:B------:R-:W-:Y:S02]  /*17ef0*/  HADD2.F32 R36, -RZ, R37.H0_H0 ;  /* 0x20000025ff247230 */ /* 0x000fe40000004100 */
[C---:B------:R-:W-:Y:S01]  /*17f00*/  FMUL.FTZ R43, R11.reuse, R38 ;  /* 0x000000260b2b7220 */ /* 0x040fe20000410000 */
[----:B------:R-:W-:Y:S02]  /*17f10*/  HADD2.F32 R10, -RZ, R25.H0_H0 ;  /* 0x20000019ff0a7230 */ /* 0x000fe40000004100 */
[----:B------:R-:W-:Y:S01]  /*17f20*/  FMUL.FTZ R11, R11, R26 ;  /* 0x0000001a0b0b7220 */ /* 0x000fe20000410000 */
[--C-:B------:R-:W-:Y:S01]  /*17f30*/  HADD2.F32 R13, -RZ, R24.reuse.H0_H0 ;  /* 0x20000018ff0d7230 */ /* 0x100fe20000004100 */
[----:B------:R-:W-:Y:S01]  /*17f40*/  F2FP.F16.E4M3.UNPACK_B R21, R4 ;  /* 0x00000004ff15723e */ /* 0x000fe200020006ff */
[C---:B------:R-:W-:Y:S01]  /*17f50*/  FMUL.FTZ R40, R10.reuse, R36 ;  /* 0x000000240a287220 */ /* 0x040fe20000410000 */
[-C--:B------:R-:W-:Y:S01]  /*17f60*/  FMUL.FTZ R45, R10, R15.reuse ;  /* 0x0000000f0a2d7220 */ /* 0x080fe20000410000 */
[C---:B------:R-:W-:Y:S01]  /*17f70*/  FFMA.FTZ R10, R12.reuse, R26, -R43 ;  /* 0x0000001a0c0a7223 */ /* 0x040fe2000001082b */
[----:B------:R-:W-:Y:S01]  /*17f80*/  FFMA.FTZ R12, R12, R38, R11 ;  /* 0x000000260c0c7223 */ /* 0x000fe2000001000b */
[C---:B------:R-:W-:Y:S01]  /*17f90*/  FFMA.FTZ R11, R13.reuse, R15, -R40 ;  /* 0x0000000f0d0b7223 */ /* 0x040fe20000010828 */
[----:B------:R-:W-:Y:S01]  /*17fa0*/  FFMA.FTZ R13, R13, R36, R45 ;  /* 0x000000240d0d7223 */ /* 0x000fe2000001002d */
[----:B------:R-:W-:Y:S01]  /*17fb0*/  F2FP.F16.E4M3.UNPACK_B R40, R41 ;  /* 0x00000029ff28723e */ /* 0x000fe200020006ff */
[----:B------:R-:W-:Y:S01]  /*17fc0*/  HADD2.F32 R38, -RZ, R37.H1_H1 ;  /* 0x30000025ff267230 */ /* 0x000fe20000004100 */
[----:B------:R-:W-:Y:S01]  /*17fd0*/  F2FP.F16.E4M3.UNPACK_B R36, R35 ;  /* 0x00000023ff24723e */ /* 0x000fe200020006ff */
[----:B------:R-:W-:Y:S01]  /*17fe0*/  HADD2.F32 R15, -RZ, R25.H1_H1 ;  /* 0x30000019ff0f7230 */ /* 0x000fe20000004100 */
[----:B------:R-:W-:Y:S01]  /*17ff0*/  F2FP.F16.E4M3.UNPACK_B R41, R41.H1 ;  /* 0x00000029ff29723e */ /* 0x000fe200030006ff */
[----:B------:R-:W-:Y:S01]  /*18000*/  HADD2.F32 R26, -RZ, R24.H1_H1 ;  /* 0x30000018ff1a7230 */ /* 0x000fe20000004100 */
[----:B------:R-:W-:Y:S01]  /*18010*/  F2FP.F16.E4M3.UNPACK_B R4, R6 ;  /* 0x00000006ff04723e */ /* 0x000fe200020006ff */
[----:B------:R-:W-:-:S02]  /*18020*/  HADD2.F32 R42, -RZ, R40.H0_H0 ;  /* 0x20000028ff2a7230 */ /* 0x000fc40000004100 */
[C---:B------:R-:W-:Y:S01]  /*18030*/  FMUL.FTZ R43, R15.reuse, R38 ;  /* 0x000000260f2b7220 */ /* 0x040fe20000410000 */
[----:B------:R-:W-:Y:S02]  /*18040*/  HADD2.F32 R24, -RZ, R31.H0_H0 ;  /* 0x2000001fff187230 */ /* 0x000fe40000004100 */
[----:B------:R-:W-:Y:S01]  /*18050*/  FMUL.FTZ R15, R15, R30 ;  /* 0x0000001e0f0f7220 */ /* 0x000fe20000410000 */
[----:B------:R-:W-:Y:S01]  /*18060*/  HADD2.F32 R37, -RZ, R36.H0_H0 ;  /* 0x20000024ff257230 */ /* 0x000fe20000004100 */
[----:B------:R-:W-:Y:S01]  /*18070*/  F2FP.F16.E4M3.UNPACK_B R7, R6.H1 ;  /* 0x00000006ff07723e */ /* 0x000fe200030006ff */
[----:B------:R-:W-:Y:S02]  /*18080*/  HADD2.F32 R25, -RZ, R28.H0_H0 ;  /* 0x2000001cff197230 */ /* 0x000fe40000004100 */
[C---:B------:R-:W-:Y:S01]  /*18090*/  FMUL.FTZ R46, R24.reuse, R42 ;  /* 0x0000002a182e7220 */ /* 0x040fe20000410000 */
[----:B------:R-:W-:Y:S01]  /*180a0*/  F2FP.F16.E4M3.UNPACK_B R6, R14 ;  /* 0x0000000eff06723e */ /* 0x000fe200020006ff */
[-C--:B------:R-:W-:Y:S01]  /*180b0*/  FMUL.FTZ R45, R24, R37.reuse ;  /* 0x00000025182d7220 */ /* 0x080fe20000410000 */
[C---:B------:R-:W-:Y:S01]  /*180c0*/  FFMA.FTZ R24, R26.reuse, R30, -R43 ;  /* 0x0000001e1a187223 */ /* 0x040fe2000001082b */
[----:B------:R-:W-:Y:S01]  /*180d0*/  FFMA.FTZ R26, R26, R38, R15 ;  /* 0x000000261a1a7223 */ /* 0x000fe2000001000f */
[----:B------:R-:W-:Y:S01]  /*180e0*/  FFMA.FTZ R15, R25, R37, -R46 ;  /* 0x00000025190f7223 */ /* 0x000fe2000001082e */
[----:B------:R-:W-:Y:S01]  /*180f0*/  HADD2.F32 R37, -RZ, R36.H1_H1 ;  /* 0x30000024ff257230 */ /* 0x000fe20000004100 */
[----:B------:R-:W-:Y:S01]  /*18100*/  F2FP.F16.E4M3.UNPACK_B R36, R35.H1 ;  /* 0x00000023ff24723e */ /* 0x000fe200030006ff */
[----:B------:R-:W-:-:S02]  /*18110*/  HADD2.F32 R30, -RZ, R28.H1_H1 ;  /* 0x3000001cff1e7230 */ /* 0x000fc40000004100 */
[----:B------:R-:W-:Y:S01]  /*18120*/  FFMA.FTZ R25, R25, R42, R45 ;  /* 0x0000002a19197223 */ /* 0x000fe2000001002d */
[----:B------:R-:W-:Y:S01]  /*18130*/  HADD2.F32 R43, -RZ, R40.H1_H1 ;  /* 0x30000028ff2b7230 */ /* 0x000fe20000004100 */
[----:B------:R-:W-:Y:S01]  /*18140*/  F2FP.F16.E4M3.UNPACK_B R14, R14.H1 ;  /* 0x0000000eff0e723e */ /* 0x000fe200030006ff */
[----:B------:R-:W-:Y:S01]  /*18150*/  HADD2.F32 R28, -RZ, R31.H1_H1 ;  /* 0x3000001fff1c7230 */ /* 0x000fe20000004100 */
[----:B------:R-:W-:Y:S01]  /*18160*/  F2FP.SATFINITE.E4M3.F32.PACK_AB_MERGE_C R11, R24, R11, RZ ;  /* 0x0000000b180b723e */ /* 0x000fe200048070ff */
[----:B------:R-:W-:Y:S01]  /*18170*/  HADD2.F32 R40, -RZ, R41.H0_H0 ;  /* 0x20000029ff287230 */ /* 0x000fe20000004100 */
[----:B------:R-:W-:Y:S01]  /*18180*/  F2FP.SATFINITE.E4M3.F32.PACK_AB_MERGE_C R13, R26, R13, RZ ;  /* 0x0000000d1a0d723e */ /* 0x000fe200048070ff */
[----:B------:R-:W-:Y:S02]  /*18190*/  HADD2.F32 R35, -RZ, R34.H0_H0 ;  /* 0x20000022ff237230 */ /* 0x000fe40000004100 */
[----:B------:R-:W-:Y:S01]  /*181a0*/  FMUL.FTZ R45, R28, R43 ;  /* 0x0000002b1c2d7220 */ /* 0x000fe20000410000 */
[----:B------:R-:W-:-:S02]  /*181b0*/  HADD2.F32 R38, -RZ, R36.H0_H0 ;  /* 0x20000024ff267230 */ /* 0x000fc40000004100 */
[-C--:B------:R-:W-:Y:S01]  /*181c0*/  FMUL.FTZ R42, R28, R37.reuse ;  /* 0x000000251c2a7220 */ /* 0x080fe20000410000 */
[----:B------:R-:W-:Y:S02]  /*181d0*/  HADD2.F32 R31, -RZ, R29.H0_H0 ;  /* 0x2000001dff1f7230 */ /* 0x000fe40000004100 */
[C---:B------:R-:W-:Y:S01]  /*181e0*/  FMUL.FTZ R46, R35.reuse, R40 ;  /* 0x00000028232e7220 */ /* 0x040fe20000410000 */
[C---:B------:R-:W-:Y:S01]  /*181f0*/  FFMA.FTZ R28, R30.reuse, R37, -R45 ;  /* 0x000000251e1c7223 */ /* 0x040fe2000001082d */
[-C--:B------:R-:W-:Y:S01]  /*18200*/  FMUL.FTZ R35, R35, R38.reuse ;  /* 0x0000002623237220 */ /* 0x080fe20000410000 */
[----:B------:R-:W-:Y:S01]  /*18210*/  FFMA.FTZ R30, R30, R43, R42 ;  /* 0x0000002b1e1e7223 */ /* 0x000fe2000001002a */
[C---:B------:R-:W-:Y:S01]  /*18220*/  FFMA.FTZ R43, R31.reuse, R38, -R46 ;  /* 0x000000261f2b7223 */ /* 0x040fe2000001082e */
[----:B------:R-:W-:Y:S02]  /*18230*/  HADD2.F32 R38, -RZ, R36.H1_H1 ;  /* 0x30000024ff267230 */ /* 0x000fe40000004100 */
[----:B------:R-:W-:Y:S01]  /*18240*/  FFMA.FTZ R45, R31, R40, R35 ;  /* 0x000000281f2d7223 */ /* 0x000fe20000010023 */
[-C--:B------:R-:W-:Y:S01]  /*18250*/  F2FP.F16.E4M3.UNPACK_B R40, R39.reuse.H1 ;  /* 0x00000027ff28723e */ /* 0x080fe200030006ff */
[----:B------:R-:W-:Y:S01]  /*18260*/  HADD2.F32 R42, -RZ, R41.H1_H1 ;  /* 0x30000029ff2a7230 */ /* 0x000fe20000004100 */
[----:B------:R-:W-:Y:S01]  /*18270*/  F2FP.F16.E4M3.UNPACK_B R36, R20.H1 ;  /* 0x00000014ff24723e */ /* 0x000fe200030006ff */
[----:B------:R-:W-:Y:S01]  /*18280*/  HADD2.F32 R35, -RZ, R34.H1_H1 ;  /* 0x30000022ff237230 */ /* 0x000fe20000004100 */
[----:B------:R-:W-:Y:S01]  /*18290*/  F2FP.F16.E4M3.UNPACK_B R39, R39 ;  /* 0x00000027ff27723e */ /* 0x000fe200020006ff */
[----:B------:R-:W-:Y:S01]  /*182a0*/  HADD2.F32 R31, -RZ, R29.H1_H1 ;  /* 0x3000001dff1f7230 */ /* 0x000fe20000004100 */
[----:B------:R-:W-:Y:S01]  /*182b0*/  F2FP.SATFINITE.E4M3.F32.PACK_AB_MERGE_C R5, R10, R5, R11 ;  /* 0x000000050a05723e */ /* 0x000fe2000480700b */
[----:B------:R-:W-:-:S02]  /*182c0*/  HADD2.F32 R41, -RZ, R40.H0_H0 ;  /* 0x20000028ff297230 */ /* 0x000fc40000004100 */
[C---:B------:R-:W-:Y:S01]  /*182d0*/  FMUL.FTZ R48, R35.reuse, R42 ;  /* 0x0000002a23307220 */ /* 0x040fe20000410000 */
[--C-:B------:R-:W-:Y:S02]  /*182e0*/  HADD2.F32 R34, -RZ, R33.reuse.H0_H0 ;  /* 0x20000021ff227230 */ /* 0x100fe40000004100 */
[-C--:B------:R-:W-:Y:S01]  /*182f0*/  FMUL.FTZ R35, R35, R38.reuse ;  /* 0x0000002623237220 */ /* 0x080fe20000410000 */
[----:B------:R-:W-:Y:S02]  /*18300*/  HADD2.F32 R37, -RZ, R36.H0_H0 ;  /* 0x20000024ff257230 */ /* 0x000fe40000004100 */
[----:B------:R-:W-:Y:S01]  /*18310*/  FFMA.FTZ R48, R31, R38, -R48 ;  /* 0x000000261f307223 */ /* 0x000fe20000010830 */
[----:B------:R-:W-:Y:S02]  /*18320*/  HADD2.F32 R40, -RZ, R40.H1_H1 ;  /* 0x30000028ff287230 */ /* 0x000fe40000004100 */
[----:B------:R-:W-:Y:S01]  /*18330*/  FMUL.FTZ R46, R34, R41 ;  /* 0x00000029222e7220 */ /* 0x000fe20000410000 */
[----:B------:R-:W-:-:S02]  /*18340*/  HADD2.F32 R33, -RZ, R33.H1_H1 ;  /* 0x30000021ff217230 */ /* 0x000fc40000004100 */
[----:B------:R-:W-:Y:S01]  /*18350*/  FFMA.FTZ R50, R31, R42, R35 ;  /* 0x0000002a1f327223 */ /* 0x000fe20000010023 */
[----:B------:R-:W-:Y:S02]  /*18360*/  HADD2.F32 R36, -RZ, R36.H1_H1 ;  /* 0x30000024ff247230 */ /* 0x000fe40000004100 */
[-C--:B------:R-:W-:Y:S01]  /*18370*/  FMUL.FTZ R34, R34, R37.reuse ;  /* 0x0000002522227220 */ /* 0x080fe20000410000 */
[--C-:B------:R-:W-:Y:S01]  /*18380*/  HADD2.F32 R29, -RZ, R27.reuse.H0_H0 ;  /* 0x2000001bff1d7230 */ /* 0x100fe20000004100 */
[----:B------:R-:W-:Y:S01]  /*18390*/  F2FP.F16.E4M3.UNPACK_B R31, R20 ;  /* 0x00000014ff1f723e */ /* 0x000fe200020006ff */
[----:B------:R-:W-:Y:S02]  /*183a0*/  HADD2.F32 R27, -RZ, R27.H1_H1 ;  /* 0x3000001bff1b7230 */ /* 0x000fe40000004100 */
[C---:B------:R-:W-:Y:S01]  /*183b0*/  FMUL.FTZ R20, R33.reuse, R40 ;  /* 0x0000002821147220 */ /* 0x040fe20000410000 */
[----:B------:R-:W-:Y:S01]  /*183c0*/  FMUL.FTZ R35, R33, R36 ;  /* 0x0000002421237220 */ /* 0x000fe20000410000 */
[C---:B------:R-:W-:Y:S01]  /*183d0*/  FFMA.FTZ R46, R29.reuse, R37, -R46 ;  /* 0x000000251d2e7223 */ /* 0x040fe2000001082e */
[----:B------:R-:W-:Y:S01]  /*183e0*/  FFMA.FTZ R41, R29, R41, R34 ;  /* 0x000000291d297223 */ /* 0x000fe20000010022 */
[----:B------:R-:W-:-:S02]  /*183f0*/  HADD2.F32 R33, -RZ, R39.H0_H0 ;  /* 0x20000027ff217230 */ /* 0x000fc40000004100 */
[C---:B------:R-:W-:Y:S01]  /*18400*/  FFMA.FTZ R37, R27.reuse, R36, -R20 ;  /* 0x000000241b257223 */ /* 0x040fe20000010814 */
[--C-:B------:R-:W-:Y:S02]  /*18410*/  HADD2.F32 R29, -RZ, R32.reuse.H0_H0 ;  /* 0x20000020ff1d7230 */ /* 0x100fe40000004100 */
[----:B------:R-:W-:Y:S01]  /*18420*/  FFMA.FTZ R40, R27, R40, R35 ;  /* 0x000000281b287223 */ /* 0x000fe20000010023 */
[----:B------:R-:W-:Y:S01]  /*18430*/  HADD2.F32 R27, -RZ, R31.H0_H0 ;  /* 0x2000001fff1b7230 */ /* 0x000fe20000004100 */
[----:B------:R-:W-:Y:S01]  /*18440*/  F2FP.F16.E4M3.UNPACK_B R34, R8.H1 ;  /* 0x00000008ff22723e */ /* 0x000fe200030006ff */
[----:B------:R-:W-:Y:S02]  /*18450*/  HADD2.F32 R39, -RZ, R39.H1_H1 ;  /* 0x30000027ff277230 */ /* 0x000fe40000004100 */
[C---:B------:R-:W-:Y:S01]  /*18460*/  FMUL.FTZ R35, R29.reuse, R33 ;  /* 0x000000211d237220 */ /* 0x040fe20000410000 */
[----:B------:R-:W-:Y:S02]  /*18470*/  HADD2.F32 R32, -RZ, R32.H1_H1 ;  /* 0x30000020ff207230 */ /* 0x000fe40000004100 */
[----:B------:R-:W-:Y:S01]  /*18480*/  FMUL.FTZ R29, R29, R27 ;  /* 0x0000001b1d1d7220 */ /* 0x000fe20000410000 */
[----:B------:R-:W-:Y:S01]  /*18490*/  HADD2.F32 R20, -RZ, R21.H0_H0 ;  /* 0x20000015ff147230 */ /* 0x000fe20000004100 */
[----:B------:R-:W-:Y:S01]  /*184a0*/  F2FP.SATFINITE.E4M3.F32.PACK_AB_MERGE_C R45, R50, R45, RZ ;  /* 0x0000002d322d723e */ /* 0x000fe200048070ff */
[----:B------:R-:W-:-:S02]  /*184b0*/  HADD2.F32 R31, -RZ, R31.H1_H1 ;  /* 0x3000001fff1f7230 */ /* 0x000fc40000004100 */
[----:B------:R-:W-:Y:S01]  /*184c0*/  FMUL.FTZ R36, R32, R39 ;  /* 0x0000002720247220 */ /* 0x000fe20000410000 */
[----:B------:R-:W-:Y:S02]  /*184d0*/  HADD2.F32 R21, -RZ, R21.H1_H1 ;  /* 0x30000015ff157230 */ /* 0x000fe40000004100 */
[C---:B------:R-:W-:Y:S01]  /*184e0*/  FFMA.FTZ R35, R20.reuse, R27, -R35 ;  /* 0x0000001b14237223 */ /* 0x040fe20000010823 */
        /* <DEDUP_REMOVED lines=20> */
[C---:B------:R-:W-:Y:S01]  /*18630*/  FMUL.FTZ R38, R14.reuse, R34 ;  /* 0x000000220e267220 */ /* 0x040fe20000410000 */
[-C--:B------:R-:W-:Y:S01]  /*18640*/  FMUL.FTZ R21, R14, R29.reuse ;  /* 0x0000001d0e157220 */ /* 0x080fe20000410000 */
[----:B------:R-:W-:Y:S01]  /*18650*/  F2FP.F16.E4M3.UNPACK_B R14, R8 ;  /* 0x00000008ff0e723e */ /* 0x000fe200020006ff */
[----:B------:R-:W-:Y:S02]  /*18660*/  HADD2.F32 R8, -RZ, R3.H0_H0 ;  /* 0x20000003ff087230 */ /* 0x000fe40000004100 */
[C---:B------:R-:W-:Y:S01]  /*18670*/  FFMA.FTZ R38, R7.reuse, R29, -R38 ;  /* 0x0000001d07267223 */ /* 0x040fe20000010826 */
[----:B------:R-:W-:Y:S01]  /*18680*/  FFMA.FTZ R42, R7, R34, R21 ;  /* 0x00000022072a7223 */ /* 0x000fe20000010015 */
[----:B------:R-:W-:-:S02]  /*18690*/  HADD2.F32 R7, -RZ, R6.H0_H0 ;  /* 0x20000006ff077230 */ /* 0x000fc40000004100 */
[--C-:B------:R-:W-:Y:S01]  /*186a0*/  HADD2.F32 R20, -RZ, R14.reuse.H0_H0 ;  /* 0x2000000eff147230 */ /* 0x100fe20000004100 */
[----:B------:R-:W-:Y:S01]  /*186b0*/  F2FP.SATFINITE.E4M3.F32.PACK_AB_MERGE_C R38, R38, R39, RZ ;  /* 0x000000272626723e */ /* 0x000fe200048070ff */
[----:B------:R-:W-:Y:S01]  /*186c0*/  HADD2.F32 R21, -RZ, R3.H1_H1 ;  /* 0x30000003ff157230 */ /* 0x000fe20000004100 */
[----:B------:R-:W-:Y:S01]  /*186d0*/  F2FP.SATFINITE.E4M3.F32.PACK_AB_MERGE_C R31, R42, R31, RZ ;  /* 0x0000001f2a1f723e */ /* 0x000fe200048070ff */
[----:B------:R-:W-:Y:S02]  /*186e0*/  HADD2.F32 R27, -RZ, R14.H1_H1 ;  /* 0x3000000eff1b7230 */ /* 0x000fe40000004100 */
[C---:B------:R-:W-:Y:S01]  /*186f0*/  FMUL.FTZ R14, R7.reuse, R20 ;  /* 0x00000014070e7220 */ /* 0x040fe20000410000 */
[----:B------:R-:W-:Y:S02]  /*18700*/  HADD2.F32 R6, -RZ, R6.H1_H1 ;  /* 0x30000006ff067230 */ /* 0x000fe40000004100 */
[----:B------:R-:W-:Y:S01]  /*18710*/  FMUL.FTZ R7, R7, R8 ;  /* 0x0000000807077220 */ /* 0x000fe20000410000 */
[----:B------:R-:W-:-:S02]  /*18720*/  HADD2.F32 R3, -RZ, R4.H0_H0 ;  /* 0x20000004ff037230 */ /* 0x000fc40000004100 */
[----:B------:R-:W-:Y:S02]  /*18730*/  HADD2.F32 R4, -RZ, R4.H1_H1 ;  /* 0x30000004ff047230 */ /* 0x000fe40000004100 */
[C---:B------:R-:W-:Y:S01]  /*18740*/  FMUL.FTZ R29, R6.reuse, R27 ;  /* 0x0000001b061d7220 */ /* 0x040fe20000410000 */
[-C--:B------:R-:W-:Y:S01]  /*18750*/  FMUL.FTZ R34, R6, R21.reuse ;  /* 0x0000001506227220 */ /* 0x080fe20000410000 */
[C---:B------:R-:W-:Y:S01]  /*18760*/  FFMA.FTZ R6, R3.reuse, R8, -R14 ;  /* 0x0000000803067223 */ /* 0x040fe2000001080e */
[----:B------:R-:W-:Y:S01]  /*18770*/  FFMA.FTZ R3, R3, R20, R7 ;  /* 0x0000001403037223 */ /* 0x000fe20000010007 */
[C---:B------:R-:W-:Y:S01]  /*18780*/  FFMA.FTZ R29, R4.reuse, R21, -R29 ;  /* 0x00000015041d7223 */ /* 0x040fe2000001081d */
[----:B------:R-:W-:Y:S01]  /*18790*/  FFMA.FTZ R34, R4, R27, R34 ;  /* 0x0000001b04227223 */ /* 0x000fe20000010022 */
[----:B------:R-:W-:Y:S02]  /*187a0*/  F2FP.SATFINITE.E4M3.F32.PACK_AB_MERGE_C R7, R48, R43, RZ ;  /* 0x0000002b3007723e */ /* 0x000fe400048070ff */
[----:B------:R-:W-:-:S02]  /*187b0*/  F2FP.SATFINITE.E4M3.F32.PACK_AB_MERGE_C R4, R37, R46, RZ ;  /* 0x0000002e2504723e */ /* 0x000fc400048070ff */
[----:B------:R-:W-:Y:S02]  /*187c0*/  F2FP.SATFINITE.E4M3.F32.PACK_AB_MERGE_C R8, R40, R41, RZ ;  /* 0x000000292808723e */ /* 0x000fe400048070ff */
[----:B------:R-:W-:Y:S02]  /*187d0*/  F2FP.SATFINITE.E4M3.F32.PACK_AB_MERGE_C R7, R28, R15, R7 ;  /* 0x0000000f1c07723e */ /* 0x000fe40004807007 */
[----:B------:R-:W-:Y:S02]  /*187e0*/  F2FP.SATFINITE.E4M3.F32.PACK_AB_MERGE_C R4, R36, R35, R4 ;  /* 0x000000232404723e */ /* 0x000fe40004807004 */
[----:B------:R-:W-:Y:S02]  /*187f0*/  F2FP.SATFINITE.E4M3.F32.PACK_AB_MERGE_C R6, R29, R6, R38 ;  /* 0x000000061d06723e */ /* 0x000fe40004807026 */
[----:B------:R-:W-:Y:S02]  /*18800*/  F2FP.SATFINITE.E4M3.F32.PACK_AB_MERGE_C R8, R32, R33, R8 ;  /* 0x000000212008723e */ /* 0x000fe40004807008 */
[----:B------:R-:W-:Y:S01]  /*18810*/  F2FP.SATFINITE.E4M3.F32.PACK_AB_MERGE_C R10, R34, R3, R31 ;  /* 0x00000003220a723e */ /* 0x000fe2000480701f */
[----:B------:R4:W-:Y:S04]  /*18820*/  STS.128 [R47+0x1e200], R4 ;  /* 0x01e200042f007388 */ /* 0x0009e80000000c00 */
[----:B------:R4:W-:Y:S02]  /*18830*/  STS.128 [R0+0x1e200], R8 ;  /* 0x01e2000800007388 */ /* 0x0009e40000000c00 */
.L_x_559:
[----:B------:R-:W-:Y:S05]  /*18840*/  BSYNC B0 ;  /* 0x0000000000007941 */ /* 0x000fea0003800000 */
.L_x_552:
[----:B------:R-:W-:Y:S01]  /*18850*/  @!PT LDS RZ, [RZ] ;  /* 0x00000000fffff984 */ /* 0x000fe20000000800 */
[----:B------:R-:W-:Y:S01]  /*18860*/  @!PT LDS RZ, [RZ] ;  /* 0x00000000fffff984 */ /* 0x000fe20000000800 */
[----:B------:R-:W-:Y:S01]  /*18870*/  @!PT LDS RZ, [RZ] ;  /* 0x00000000fffff984 */ /* 0x000fe20000000800 */
[----:B------:R-:W-:Y:S01]  /*18880*/  @!PT LDS RZ, [RZ] ;  /* 0x00000000fffff984 */ /* 0x000fe20000000800 */
[----:B------:R1:W-:Y:S06]  /*18890*/  MEMBAR.ALL.CTA ;  /* 0x0000000000007992 */ /* 0x0003ec0000008000 */
[----:B-1----:R-:W1:Y:S01]  /*188a0*/  FENCE.VIEW.ASYNC.S ;  /* 0x00000000000073c6 */ /* 0x002e620000000000 */
[----:B------:R-:W-:Y:S05]  /*188b0*/  WARPSYNC.ALL ;  /* 0x0000000000007948 */ /* 0x000fea0003800000 */
[----:B-1----:R-:W-:Y:S06]  /*188c0*/  BAR.SYNC.DEFER_BLOCKING 0xd, 0x100 ;  /* 0x0344000000007b1d */ /* 0x002fec0000010000 */
.L_x_550:
[----:B0--34-:R-:W-:-:S05]  /*188d0*/  IMAD.U32 R0, RZ, RZ, UR49 ;  /* 0x00000031ff007e24 */ /* 0x019fca000f8e00ff */
[----:B------:R-:W-:-:S13]  /*188e0*/  ISETP.NE.AND P0, PT, R0, 0x3, PT ;  /* 0x000000030000780c */ /* 0x000fda0003f05270 */
[----:B------:R-:W-:Y:S05]  /*188f0*/  @!P0 BRA `(.L_x_579) ;  /* 0x0000000000048947 */ /* 0x000fea0003800000 */
[----:B------:R-:W-:Y:S01]  /*18900*/  BPT.TRAP 0x1 ;  /* 0x000000040000795c */ /* 0x000fe20000300000 */
.L_x_579:
[----:B------:R-:W3:Y:S04]  /*18910*/  LDL R0, [R1+0x24] ;  /* 0x0000240001007983 */ /* 0x000ee80000100800 */
[----:B--2---:R-:W2:Y:S01]  /*18920*/  LDL R3, [R1+0x34] ;  /* 0x0000340001037983 */ /* 0x004ea20000100800 */
[----:B---3--:R-:W-:Y:S01]  /*18930*/  IMAD R0, R0, 0x8, R18 ;  /* 0x0000000800007824 */ /* 0x008fe200078e0212 */
[----:B--2---:R-:W-:-:S04]  /*18940*/  SHF.L.U32 R3, R3, 0x1f, RZ ;  /* 0x0000001f03037819 */ /* 0x004fc800000006ff */
[----:B------:R0:W2:Y:S01]  /*18950*/  SYNCS.PHASECHK.TRANS64.TRYWAIT P1, [R0+URZ+0x33430], R3 ;  /* 0x03343003000075a7 */ /* 0x0000a2000802017f */
[----:B------:R-:W-:Y:S05]  /*18960*/  @!P0 BRA `(.L_x_580) ;  /* 0x0000000000048947 */ /* 0x000fea0003800000 */
[----:B------:R-:W-:Y:S01]  /*18970*/  BPT.TRAP 0x1 ;  /* 0x000000040000795c */ /* 0x000fe20000300000 */
.L_x_580:
[----:B-----5:R-:W-:Y:S01]  /*18980*/  IMAD.MOV.U32 R25, RZ, RZ, RZ ;  /* 0x000000ffff197224 */ /* 0x020fe200078e00ff */
[----:B--2---:R-:W-:Y:S06]  /*18990*/  @P1 BRA `(.L_x_581) ;  /* 0x0000000000081947 */ /* 0x004fec0003800000 */
[----:B------:R-:W2:Y:S02]  /*189a0*/  SYNCS.PHASECHK.TRANS64.TRYWAIT P1, [R0+URZ+0x33430], R3 ;  /* 0x03343003000075a7 */ /* 0x000ea4000802017f */
[----:B--2---:R-:W-:Y:S05]  /*189b0*/  @!P1 BRA `(.L_x_582) ;  /* 0x0000018000949947 */ /* 0x004fea0003800000 */
.L_x_581:
[----:B------:R-:W-:Y:S05]  /*189c0*/  WARPSYNC.ALL ;  /* 0x0000000000007948 */ /* 0x000fea0003800000 */
[----:B------:R-:W3:Y:S01]  /*189d0*/  LDL R121, [R1+0x24] ;  /* 0x0000240001797983 */ /* 0x000ee20000100800 */
[----:B0-2---:R-:W-:Y:S01]  /*189e0*/  VIADD R3, R18, 0x24200 ;  /* 0x0002420012037836 */ /* 0x005fe20000000000 */
[----:B------:R-:W-:Y:S01]  /*189f0*/  R2UR UR28, R44 ;  /* 0x000000002c1c72ca */ /* 0x000fe200000e0000 */
[----:B------:R-:W-:Y:S01]  /*18a00*/  IMAD.MOV.U32 R5, RZ, RZ, -0x7fffffe0 ;  /* 0x80000020ff057424 */ /* 0x000fe200078e00ff */
[----:B------:R-:W-:Y:S01]  /*18a10*/  WARPGROUP.ARRIVE ;  /* 0x00000000000079c5 */ /* 0x000fe20000000000 */
[----:B------:R-:W-:Y:S01]  /*18a20*/  UMOV UR29, 0x80000020 ;  /* 0x80000020001d7882 */ /* 0x000fe20000000000 */
[----:B------:R-:W-:Y:S01]  /*18a30*/  SHF.R.U32.HI R3, RZ, 0x4, R3 ;  /* 0x00000004ff037819 */ /* 0x000fe20000011603 */
[----:B------:R-:W-:Y:S01]  /*18a40*/  IMAD.MOV.U32 R7, RZ, RZ, -0x7fffffe0 ;  /* 0x80000020ff077424 */ /* 0x000fe200078e00ff */
[----:B------:R-:W-:Y:S01]  /*18a50*/  R2UR UR31, R5 ;  /* 0x00000000051f72ca */ /* 0x000fe200000e0000 */
[----:B------:R-:W-:Y:S01]  /*18a60*/  UMOV UR5, UR29 ;  /* 0x0000001d00057c82 */ /* 0x000fe20008000000 */
[----:B------:R-:W-:Y:S01]  /*18a70*/  LOP3.LUT R3, R3, 0x3fff, RZ, 0xc0, !PT ;  /* 0x00003fff03037812 */ /* 0x000fe200078ec0ff */
[----:B------:R-:W-:Y:S01]  /*18a80*/  UMOV UR9, UR29 ;  /* 0x0000001d00097c82 */ /* 0x000fe20008000000 */
[----:B------:R-:W-:Y:S01]  /*18a90*/  R2UR UR7, R7 ;  /* 0x00000000070772ca */ /* 0x000fe200000e0000 */
[----:B------:R-:W-:Y:S01]  /*18aa0*/  UMOV UR13, UR29 ;  /* 0x0000001d000d7c82 */ /* 0x000fe20008000000 */
[----:B------:R-:W-:Y:S01]  /*18ab0*/  LOP3.LUT R13, R3, 0x10000, RZ, 0xfc, !PT ;  /* 0x00010000030d7812 */ /* 0x000fe200078efcff */
[----:B------:R-:W-:Y:S01]  /*18ac0*/  ULOP3.LUT UR28, UR28, 0x10000, URZ, 0xfc, !UPT ;  /* 0x000100001c1c7892 */ /* 0x000fe2000f8efc3f */
[----:B------:R-:W-:Y:S01]  /*18ad0*/  MOV R9, 0x80000020 ;  /* 0x8000002000097802 */ /* 0x000fe20000000f00 */
[----:B------:R-:W-:Y:S01]  /*18ae0*/  UMOV UR17, UR29 ;  /* 0x0000001d00117c82 */ /* 0x000fe20008000000 */
[----:B------:R-:W-:Y:S01]  /*18af0*/  R2UR UR15, R7 ;  /* 0x00000000070f72ca */ /* 0x000fe200000e0000 */
[----:B------:R-:W-:Y:S01]  /*18b00*/  UIADD3 UR44, UR28, 0x2, URZ ;  /* 0x000000021c2c7890 */ /* 0x000fe2000fffe03f */
[C---:B------:R-:W-:Y:S01]  /*18b10*/  R2UR UR11, R9.reuse ;  /* 0x00000000090b72ca */ /* 0x040fe200000e0000 */
[----:B------:R-:W-:Y:S01]  /*18b20*/  UMOV UR45, 0x80000020 ;  /* 0x80000020002d7882 */ /* 0x000fe20000000000 */
[----:B------:R-:W-:Y:S01]  /*18b30*/  UMOV UR4, UR28 ;  /* 0x0000001c00047c82 */ /* 0x000fe20008000000 */
[----:B------:R-:W-:Y:S01]  /*18b40*/  UMOV UR8, UR28 ;  /* 0x0000001c00087c82 */ /* 0x000fe20008000000 */
[----:B------:R-:W-:Y:S01]  /*18b50*/  UMOV UR12, UR28 ;  /* 0x0000001c000c7c82 */ /* 0x000fe20008000000 */
[----:B------:R-:W-:Y:S01]  /*18b60*/  R2UR UR19, R9 ;  /* 0x00000000091372ca */ /* 0x000fe200000e0000 */
[----:B------:R-:W-:Y:S01]  /*18b70*/  UMOV UR16, UR28 ;  /* 0x0000001c00107c82 */ /* 0x000fe20008000000 */
[----:B------:R-:W-:Y:S01]  /*18b80*/  MOV R7, 0x80000020 ;  /* 0x8000002000077802 */ /* 0x000fe20000000f00 */
[----:B------:R-:W-:-:S02]  /*18b90*/  IMAD.MOV.U32 R9, RZ, RZ, -0x7fffffe0 ;  /* 0x80000020ff097424 */ /* 0x000fc400078e00ff */
[----:B------:R-:W-:Y:S01]  /*18ba0*/  IMAD.MOV.U32 R11, RZ, RZ, -0x7fffffe0 ;  /* 0x80000020ff0b7424 */ /* 0x000fe200078e00ff */
[----:B------:R-:W-:Y:S01]  /*18bb0*/  R2UR UR47, R7 ;  /* 0x00000000072f72ca */ /* 0x000fe200000e0000 */
[----:B------:R-:W-:Y:S01]  /*18bc0*/  IMAD.MOV.U32 R5, RZ, RZ, -0x7fffffe0 ;  /* 0x80000020ff057424 */ /* 0x000fe200078e00ff */
[----:B------:R-:W-:-:S04]  /*18bd0*/  MOV R7, 0x80000020 ;  /* 0x8000002000077802 */ /* 0x000fc80000000f00 */
[----:B------:R-:W-:Y:S01]  /*18be0*/  R2UR UR43, R5 ;  /* 0x00000000052b72ca */ /* 0x000fe200000e0000 */
[----:B---3--:R-:W-:-:S04]  /*18bf0*/  IMAD R4, R121, 0x780, R13 ;  /* 0x0000078079047824 */ /* 0x008fc800078e020d */
[C---:B------:R-:W-:Y:S01]  /*18c00*/  VIADD R8, R4.reuse, 0x100 ;  /* 0x0000010004087836 */ /* 0x040fe20000000000 */
[C---:B------:R-:W-:Y:S01]  /*18c10*/  R2UR UR30, R4.reuse ;  /* 0x00000000041e72ca */ /* 0x040fe200000e0000 */
[C---:B------:R-:W-:Y:S01]  /*18c20*/  VIADD R10, R4.reuse, 0x102 ;  /* 0x00000102040a7836 */ /* 0x040fe20000000000 */
[----:B------:R-:W-:Y:S02]  /*18c30*/  IADD3 R6, R4, 0x80, RZ ;  /* 0x0000008004067810 */ /* 0x000fe40007ffe0ff */
[----:B------:R-:W-:Y:S01]  /*18c40*/  R2UR UR10, R8 ;  /* 0x00000000080a72ca */ /* 0x000fe200000e0000 */
[----:B------:R-:W-:Y:S01]  /*18c50*/  VIADD R8, R4, 0x200 ;  /* 0x0000020004087836 */ /* 0x000fe20000000000 */
[----:B------:R-:W-:Y:S01]  /*18c60*/  R2UR UR6, R6 ;  /* 0x00000000060672ca */ /* 0x000fe200000e0000 */
[----:B------:R-:W-:-:S03]  /*18c70*/  VIADD R6, R4, 0x180 ;  /* 0x0000018004067836 */ /* 0x000fc60000000000 */
[----:B------:R-:W-:Y:S01]  /*18c80*/  R2UR UR18, R8 ;  /* 0x00000000081272ca */ /* 0x000fe200000e0000 */
[----:B------:R-:W-:Y:S01]  /*18c90*/  VIADD R8, R4, 0x82 ;  /* 0x0000008204087836 */ /* 0x000fe20000000000 */
[----:B------:R-:W-:Y:S01]  /*18ca0*/  R2UR UR14, R6 ;  /* 0x00000000060e72ca */ /* 0x000fe200000e0000 */
[----:B------:R-:W-:Y:S01]  /*18cb0*/  QGMMA.64x32x32.F32.E4M3.E4M3 R92, gdesc[UR28], RZ, !UPT, gsb0 ;  /* 0x006000001c5c79f3 */ /* 0x000fe2000c0008ff */
[----:B------:R-:W-:-:S05]  /*18cc0*/  VIADD R6, R4, 0x2 ;  /* 0x0000000204067836 */ /* 0x000fca0000000000 */
[----:B------:R-:W-:Y:S01]  /*18cd0*/  R2UR UR46, R6 ;  /* 0x00000000062e72ca */ /* 0x000fe200000e0000 */
[----:B------:R-:W-:Y:S01]  /*18ce0*/  VIADD R6, R4, 0x182 ;  /* 0x0000018204067836 */ /* 0x000fe20000000000 */
[----:B------:R-:W-:Y:S02]  /*18cf0*/  WARPGROUP.DEPBAR.LE gsb0, 0x0 ;  /* 0x00008000000079c5 */ /* 0x000fe40000010000 */
[----:B------:R-:W-:-:S06]  /*18d00*/  WARPGROUP.ARRIVE ;  /* 0x00000000000079c5 */ /* 0x000fcc0000000000 */
[----:B------:R-:W-:Y:S01]  /*18d10*/  QGMMA.64x32x32.F32.E4M3.E4M3 R76, gdesc[UR4], RZ, !UPT, gsb0 ;  /* 0x00600000044c79f3 */ /* 0x000fe2000c0008ff */
[----:B------:R-:W-:Y:S01]  /*18d20*/  R2UR UR6, R8 ;  /* 0x00000000080672ca */ /* 0x000fe200000e0000 */
[----:B------:R-:W-:Y:S01]  /*18d30*/  UMOV UR4, UR44 ;  /* 0x0000002c00047c82 */ /* 0x000fe20008000000 */
[----:B------:R-:W-:Y:S01]  /*18d40*/  R2UR UR7, R9 ;  /* 0x00000000090772ca */ /* 0x000fe200000e0000 */
[----:B------:R-:W-:Y:S01]  /*18d50*/  UMOV UR5, UR45 ;  /* 0x0000002d00057c82 */ /* 0x000fe20008000000 */
[----:B------:R-:W-:Y:S02]  /*18d60*/  VIADD R8, R4, 0x202 ;  /* 0x0000020204087836 */ /* 0x000fe40000000000 */
[----:B------:R-:W-:Y:S01]  /*18d70*/  IMAD.MOV.U32 R9, RZ, RZ, -0x7fffffe0 ;  /* 0x80000020ff097424 */ /* 0x000fe200078e00ff */
        /* <DEDUP_REMOVED lines=16> */
[----:B------:R-:W-:Y:S01]  /*18e80*/  VIADD R6, R4, 0x280 ;  /* 0x0000028004067836 */ /* 0x000fe20000000000 */
[----:B------:R-:W-:Y:S01]  /*18e90*/  MOV R7, 0x80000020 ;  /* 0x8000002000077802 */ /* 0x000fe20000000f00 */
        /* <DEDUP_REMOVED lines=11> */
[----:B------:R-:W-:Y:S03]  /*18f50*/  QGMMA.64x32x32.F32.E4M3.E4M3 R92, gdesc[UR44], R92, gsb0 ;  /* 0x006000002c5c79f3 */ /* 0x000fe6000800085c */
[----:B------:R-:W-:Y:S02]  /*18f60*/  WARPGROUP.DEPBAR.LE gsb0, 0x0 ;  /* 0x00008000000079c5 */ /* 0x000fe40000010000 */
[----:B------:R-:W-:-:S06]  /*18f70*/  WARPGROUP.ARRIVE ;  /* 0x00000000000079c5 */ /* 0x000fcc0000000000 */
[----:B------:R-:W-:Y:S01]  /*18f80*/  QGMMA.64x32x32.F32.E4M3.E4M3 R76, gdesc[UR4], R76, gsb0 ;  /* 0x00600000044c79f3 */ /* 0x000fe2000800084c */
[----:B------:R-:W-:Y:S01]  /*18f90*/  R2UR UR6, R6 ;  /* 0x00000000060672ca */ /* 0x000fe200000e0000 */
[----:B------:R-:W-:Y:S01]  /*18fa0*/  UIADD3 UR4, UR28, 0x200, URZ ;  /* 0x000002001c047890 */ /* 0x000fe2000fffe03f */
[----:B------:R-:W-:Y:S01]  /*18fb0*/  R2UR UR7, R7 ;  /* 0x00000000070772ca */ /* 0x000fe200000e0000 */
[----:B------:R-:W-:Y:S01]  /*18fc0*/  UMOV UR5, 0x80000020 ;  /* 0x8000002000057882 */ /* 0x000fe20000000000 */
[----:B------:R-:W-:Y:S01]  /*18fd0*/  VIADD R6, R4, 0x400 ;  /* 0x0000040004067836 */ /* 0x000fe20000000000 */
[----:B------:R-:W-:Y:S01]  /*18fe0*/  MOV R7, 0x80000020 ;  /* 0x8000002000077802 */ /* 0x000fe20000000f00 */
[----:B------:R-:W-:Y:S02]  /*18ff0*/  UMOV UR21, UR5 ;  /* 0x0000000500157c82 */ /* 0x000fe40008000000 */
[----:B------:R-:W-:Y:S01]  /*19000*/  UMOV UR20, UR4 ;  /* 0x0000000400147c82 */ /* 0x000fe20008000000 */
[----:B------:R-:W-:-:S02]  /*19010*/  WARPGROUP.DEPBAR.LE gsb0, 0x0 ;  /* 0x00008000000079c5 */ /* 0x000fc40000010000 */
[----:B------:R-:W-:-:S06]  /*19020*/  WARPGROUP.ARRIVE ;  /* 0x00000000000079c5 */ /* 0x000fcc0000000000 */
[----:B------:R-:W-:Y:S01]  /*19030*/  QGMMA.64x32x32.F32.E4M3.E4M3 R60, gdesc[UR8], R60, gsb0 ;  /* 0x00600000083c79f3 */ /* 0x000fe2000800083c */
[----:B------:R-:W-:Y:S01]  /*19040*/  R2UR UR10, R8 ;  /* 0x00000000080a72ca */ /* 0x000fe200000e0000 */
[----:B------:R-:W-:Y:S01]  /*19050*/  UMOV UR8, UR4 ;  /* 0x0000000400087c82 */ /* 0x000fe20008000000 */
[----:B------:R-:W-:Y:S01]  /*19060*/  R2UR UR11, R9 ;  /* 0x00000000090b72ca */ /* 0x000fe200000e0000 */
[----:B------:R-:W-:Y:S01]  /*19070*/  UMOV UR9, UR5 ;  /* 0x0000000500097c82 */ /* 0x000fe20008000000 */
[----:B------:R-:W-:Y:S02]  /*19080*/  VIADD R8, R4, 0x480 ;  /* 0x0000048004087836 */ /* 0x000fe40000000000 */
[----:B------:R-:W-:-:S03]  /*19090*/  IMAD.MOV.U32 R9, RZ, RZ, -0x7fffffe0 ;  /* 0x80000020ff097424 */ /* 0x000fc600078e00ff */
[----:B------:R-:W-:Y:S01]  /*190a0*/  R2UR UR22, R8 ;  /* 0x00000000081672ca */ /* 0x000fe200000e0000 */
[----:B------:R-:W-:Y:S01]  /*190b0*/  VIADD R8, R4, 0x302 ;  /* 0x0000030204087836 */ /* 0x000fe20000000000 */
[----:B------:R-:W-:Y:S01]  /*190c0*/  R2UR UR23, R9 ;  /* 0x00000000091772ca */ /* 0x000fe200000e0000 */
[----:B------:R-:W-:Y:S01]  /*190d0*/  IMAD.MOV.U32 R9, RZ, RZ, -0x7fffffe0 ;  /* 0x80000020ff097424 */ /* 0x000fe200078e00ff */
[----:B------:R-:W-:Y:S02]  /*190e0*/  WARPGROUP.DEPBAR.LE gsb0, 0x0 ;  /* 0x00008000000079c5 */ /* 0x000fe40000010000 */
[----:B------:R-:W-:-:S06]  /*190f0*/  WARPGROUP.ARRIVE ;  /* 0x00000000000079c5 */ /* 0x000fcc0000000000 */
[----:B------:R-:W-:Y:S01]  /*19100*/  QGMMA.64x32x32.F32.E4M3.E4M3 R44, gdesc[UR12], R44, gsb0 ;  /* 0x006000000c2c79f3 */ /* 0x000fe2000800082c */
        /* <DEDUP_REMOVED lines=115> */
[C---:B------:R-:W-:Y:S01]  /*19840*/  VIADD R6, R4.reuse, 0x682 ;  /* 0x0000068204067836 */ /* 0x040fe20000000000 */
[----:B------:R-:W-:Y:S01]  /*19850*/  MOV R7, 0x80000020 ;  /* 0x8000002000077802 */ /* 0x000fe20000000f00 */
[----:B------:R-:W-:Y:S01]  /*19860*/  VIADD R4, R4, 0x702 ;  /* 0x0000070204047836 */ /* 0x000fe20000000000 */
[----:B------:R-:W-:Y:S01]  /*19870*/  UMOV UR41, UR17 ;  /* 0x0000001100297c82 */ /* 0x000fe20008000000 */
[----:B------:R-:W-:-:S03]  /*19880*/  UMOV UR40, UR16 ;  /* 0x0000001000287c82 */ /* 0x000fc60008000000 */
[----:B------:R-:W-:Y:S01]  /*19890*/  R2UR UR42, R4 ;  /* 0x00000000042a72ca */ /* 0x000fe200000e0000 */
[----:B------:R-:W-:Y:S02]  /*198a0*/  WARPGROUP.DEPBAR.LE gsb0, 0x0 ;  /* 0x00008000000079c5 */ /* 0x000fe40000010000 */
[----:B------:R-:W-:-:S06]  /*198b0*/  WARPGROUP.ARRIVE ;  /* 0x00000000000079c5 */ /* 0x000fcc0000000000 */
[----:B------:R-:W-:Y:S01]  /*198c0*/  QGMMA.64x32x32.F32.E4M3.E4M3 R60, gdesc[UR20], R60, gsb0 ;  /* 0x00600000143c79f3 */ /* 0x000fe2000800083c */
[----:B------:R-:W-:Y:S01]  /*198d0*/  R2UR UR22, R8 ;  /* 0x00000000081672ca */ /* 0x000fe200000e0000 */
[----:B------:R-:W-:Y:S01]  /*198e0*/  UMOV UR20, UR16 ;  /* 0x0000001000147c82 */ /* 0x000fe20008000000 */
[----:B------:R-:W-:Y:S01]  /*198f0*/  R2UR UR23, R9 ;  /* 0x00000000091772ca */ /* 0x000fe200000e0000 */
[----:B------:R-:W-:Y:S01]  /*19900*/  UMOV UR21, UR17 ;  /* 0x0000001100157c82 */ /* 0x000fe20008000000 */
        /* <DEDUP_REMOVED lines=30> */
[----:B------:R-:W-:Y:S05]  /*19af0*/  @!P0 BRA `(.L_x_583) ;  /* 0x0000000000048947 */ /* 0x000fea0003800000 */
[----:B------:R-:W-:Y:S01]  /*19b00*/  BPT.TRAP 0x1 ;  /* 0x000000040000795c */ /* 0x000fe20000300000 */
.L_x_583:
[----:B------:R-:W2:Y:S01]  /*19b10*/  LDL R108, [R1+0x68] ;  /* 0x00006800016c7983 */ /* 0x000ea20000100800 */
        /* <DEDUP_REMOVED lines=19> */
[----:B------:R-:W3:Y:S01]  /*19c50*/  MUFU.TANH R4, R4 ;  /* 0x0000000400047308 */ /* 0x000ee20000002400 */
[C---:B------:R-:W-:Y:S01]  /*19c60*/  FMUL.FTZ R88, R2.reuse, R89 ;  /* 0x0000005902587220 */ /* 0x040fe20000410000 */
[C---:B------:R-:W-:Y:S01]  /*19c70*/  FMUL.FTZ R11, R2.reuse, R100 ;  /* 0x00000064020b7220 */ /* 0x040fe20000410000 */
[C---:B------:R-:W-:Y:S01]  /*19c80*/  FMUL.FTZ R89, R2.reuse, R90 ;  /* 0x0000005a02597220 */ /* 0x040fe20000410000 */
[C---:B------:R-:W-:Y:S01]  /*19c90*/  FMUL.FTZ R90, R2.reuse, R91 ;  /* 0x0000005b025a7220 */ /* 0x040fe20000410000 */
[C---:B------:R-:W-:Y:S01]  /*19ca0*/  FMUL.FTZ R6, R2.reuse, R95 ;  /* 0x0000005f02067220 */ /* 0x040fe20000410000 */
[C---:B------:R-:W-:Y:S01]  /*19cb0*/  FMUL.FTZ R12, R2.reuse, R101 ;  /* 0x00000065020c7220 */ /* 0x040fe20000410000 */
[C---:B------:R-:W-:Y:S01]  /*19cc0*/  FMUL.FTZ R9, R2.reuse, R98 ;  /* 0x0000006202097220 */ /* 0x040fe20000410000 */
[----:B------:R-:W4:Y:S01]  /*19cd0*/  MUFU.TANH R7, R7 ;  /* 0x0000000700077308 */ /* 0x000f220000002400 */
[C---:B------:R-:W-:Y:S01]  /*19ce0*/  FMUL.FTZ R20, R2.reuse, R104 ;  /* 0x0000006802147220 */ /* 0x040fe20000410000 */
[C---:B------:R-:W-:Y:S01]  /*19cf0*/  FMUL.FTZ R10, R2.reuse, R99 ;  /* 0x00000063020a7220 */ /* 0x040fe20000410000 */
[C---:B------:R-:W-:Y:S01]  /*19d00*/  FMUL.FTZ R21, R2.reuse, R105 ;  /* 0x0000006902157220 */ /* 0x040fe20000410000 */
[C---:B-1----:R-:W-:Y:S01]  /*19d10*/  FMUL.FTZ R14, R2.reuse, R102 ;  /* 0x00000066020e7220 */ /* 0x042fe20000410000 */
        /* <DEDUP_REMOVED lines=11> */
[----:B------:R-:W5:Y:S01]  /*19dd0*/  MUFU.TANH R5, R5 ;  /* 0x0000000500057308 */ /* 0x000f620000002400 */
        /* <DEDUP_REMOVED lines=40> */
[----:B------:R-:W-:Y:S01]  /*1a060*/  FMUL.FTZ R41, R2, R41 ;  /* 0x0000002902297220 */ /* 0x000fe20000410000 */
[----:B------:R-:W-:Y:S01]  /*1a070*/  ULDC UR53, c[0x0][0x988] ;  /* 0x0002620000357ab9 */ /* 0x000fe20000000800 */
[----:B------:R-:W5:Y:S01]  /*1a080*/  LDL R110, [R1+0x40] ;  /* 0x00004000016e7983 */ /* 0x000f620000100800 */
[----:B------:R-:W-:Y:S01]  /*1a090*/  VIADD R0, R0, 0x33440 ;  /* 0x0003344000007836 */ /* 0x000fe20000000000 */
[----:B------:R-:W-:-:S03]  /*1a0a0*/  ULDC UR52, c[0x0][0x988] ;  /* 0x0002620000347ab9 */ /* 0x000fc60000000800 */
[----:B------:R-:W5:Y:S08]  /*1a0b0*/  MUFU.TANH R10, R10 ;  /* 0x0000000a000a7308 */ /* 0x000f700000002400 */
        /* <DEDUP_REMOVED lines=24> */
[----:B------:R-:W5:Y:S01]  /*1a240*/  MUFU.TANH R65, R65 ;  /* 0x0000004100417308 */ /* 0x000f620000002400 */
[----:B--2---:R-:W-:-:S07]  /*1a250*/  IADD3 R144, R144, 0xa0, -R108 ;  /* 0x000000a090907810 */ /* 0x004fce0007ffe86c */
[----:B------:R-:W2:Y:S01]  /*1a260*/  MUFU.TANH R62, R62 ;  /* 0x0000003e003e7308 */ /* 0x000ea20000002400 */
[----:B------:R-:W-:-:S07]  /*1a270*/  IMAD R91, R131, -0xa0, R144 ;  /* 0xffffff60835b7824 */ /* 0x000fce00078e0290 */
[----:B------:R-:W2:Y:S01]  /*1a280*/  MUFU.TANH R68, R68 ;  /* 0x0000004400447308 */ /* 0x000ea20000002400 */
[C---:B------:R-:W-:Y:S02]  /*1a290*/  ISETP.GT.AND P1, PT, R91.reuse, RZ, PT ;  /* 0x000000ff5b00720c */ /* 0x040fe40003f24270 */
[C---:B------:R-:W-:Y:S02]  /*1a2a0*/  ISETP.GT.AND P2, PT, R91.reuse, 0x1, PT ;  /* 0x000000015b00780c */ /* 0x040fe40003f44270 */
[----:B------:R-:W-:Y:S02]  /*1a2b0*/  ISETP.GT.AND P3, PT, R91, 0x8, PT ;  /* 0x000000085b00780c */ /* 0x000fe40003f64270 */
[----:B0-----:R-:W-:Y:S01]  /*1a2c0*/  FSEL R3, R3, -INF , P1 ;  /* 0xff80000003037808 */ /* 0x001fe20000800000 */
[----:B------:R-:W0:Y:S01]  /*1a2d0*/  MUFU.TANH R63, R63 ;  /* 0x0000003f003f7308 */ /* 0x000e220000002400 */
[----:B---3--:R-:W-:Y:S02]  /*1a2e0*/  FSEL R4, R4, -INF , P2 ;  /* 0xff80000004047808 */ /* 0x008fe40001000000 */
[----:B------:R-:W-:-:S02]  /*1a2f0*/  ISETP.GT.AND P4, PT, R91, 0x9, PT ;  /* 0x000000095b00780c */ /* 0x000fc40003f84270 */
[----:B----4-:R-:W-:Y:S02]  /*1a300*/  FSEL R7, R7, -INF , P3 ;  /* 0xff80000007077808 */ /* 0x010fe40001800000 */
[----:B------:R-:W-:Y:S01]  /*1a310*/  FMNMX.FTZ R92, R3, R4, !PT ;  /* 0x00000004035c7209 */ /* 0x000fe20007810000 */
[----:B------:R-:W3:Y:S01]  /*1a320*/  MUFU.TANH R69, R69 ;  /* 0x0000004500457308 */ /* 0x000ee20000002400 */
[----:B------:R-:W-:Y:S02]  /*1a330*/  ISETP.GT.AND P5, PT, R91, 0x10, PT ;  /* 0x000000105b00780c */ /* 0x000fe40003fa4270 */
[----:B-1----:R-:W-:Y:S02]  /*1a340*/  FSEL R8, R8, -INF , P4 ;  /* 0xff80000008087808 */ /* 0x002fe40002000000 */
[----:B------:R-:W-:Y:S02]  /*1a350*/  FMNMX.FTZ R93, R7, R92, !PT ;  /* 0x0000005c075d7209 */ /* 0x000fe40007810000 */
[----:B-----5:R-:W-:Y:S01]  /*1a360*/  FSEL R5, R5, -INF , P1 ;  /* 0xff80000005057808 */ /* 0x020fe20000800000 */
[----:B------:R-:W1:Y:S01]  /*1a370*/  MUFU.TANH R66, R66 ;  /* 0x0000004200427308 */ /* 0x000e620000002400 */
[----:B------:R-:W-:-:S02]  /*1a380*/  ISETP.GT.AND P1, PT, R91, 0x11, PT ;  /* 0x000000115b00780c */ /* 0x000fc40003f24270 */
[----:B------:R-:W-:Y:S02]  /*1a390*/  FSEL R11, R11, -INF , P5 ;  /* 0xff8000000b0b7808 */ /* 0x000fe40002800000 */
[----:B------:R-:W-:Y:S02]  /*1a3a0*/  FMNMX.FTZ R92, R8, R93, !PT ;  /* 0x0000005d085c7209 */ /* 0x000fe40007810000 */
[----:B------:R-:W-:Y:S01]  /*1a3b0*/  FSEL R6, R6, -INF , P2 ;  /* 0xff80000006067808 */ /* 0x000fe20001000000 */
[----:B------:R-:W4:Y:S01]  /*1a3c0*/  MUFU.TANH R72, R72 ;  /* 0x0000004800487308 */ /* 0x000f220000002400 */
[----:B------:R-:W-:Y:S02]  /*1a3d0*/  ISETP.GT.AND P2, PT, R91, 0x18, PT ;  /* 0x000000185b00780c */ /* 0x000fe40003f44270 */
[----:B------:R-:W-:Y:S02]  /*1a3e0*/  FSEL R12, R12, -INF , P1 ;  /* 0xff8000000c0c7808 */ /* 0x000fe40000800000 */
[----:B------:R-:W-:-:S02]  /*1a3f0*/  FMNMX.FTZ R93, R11, R92, !PT ;  /* 0x0000005c0b5d7209 */ /* 0x000fc40007810000 */
[----:B------:R-:W-:Y:S01]  /*1a400*/  FSEL R9, R9, -INF , P3 ;  /* 0xff80000009097808 */ /* 0x000fe20001800000 */
[----:B------:R-:W5:Y:S01]  /*1a410*/  MUFU.TANH R67, R67 ;  /* 0x0000004300437308 */ /* 0x000f620000002400 */
[C---:B------:R-:W-:Y:S02]  /*1a420*/  ISETP.GT.AND P3, PT, R91.reuse, 0x19, PT ;  /* 0x000000195b00780c */ /* 0x040fe40003f64270 */
[----:B------:R-:W-:Y:S02]  /*1a430*/  FSEL R20, R20, -INF , P2 ;  /* 0xff80000014147808 */ /* 0x000fe40001000000 */
[----:B------:R-:W-:Y:S02]  /*1a440*/  FMNMX.FTZ R93, R12, R93, !PT ;  /* 0x0000005d0c5d7209 */ /* 0x000fe40007810000 */
[----:B------:R-:W-:Y:S01]  /*1a450*/  FSEL R10, R10, -INF , P4 ;  /* 0xff8000000a0a7808 */ /* 0x000fe20002000000 */
[----:B------:R-:W5:Y:S01]  /*1a460*/  MUFU.TANH R73, R73 ;  /* 0x0000004900497308 */ /* 0x000f620000002400 */
[----:B------:R-:W-:-:S02]  /*1a470*/  ISETP.GT.AND P4, PT, R91, 0x20, PT ;  /* 0x000000205b00780c */ /* 0x000fc40003f84270 */
[----:B------:R-:W-:Y:S02]  /*1a480*/  FSEL R21, R21, -INF , P3 ;  /* 0xff80000015157808 */ /* 0x000fe40001800000 */
[----:B------:R-:W-:Y:S02]  /*1a490*/  FMNMX.FTZ R92, R20, R93, !PT ;  /* 0x0000005d145c7209 */ /* 0x000fe40007810000 */
[----:B------:R-:W-:Y:S01]  /*1a4a0*/  FSEL R14, R14, -INF , P5 ;  /* 0xff8000000e0e7808 */ /* 0x000fe20002800000 */
[----:B------:R-:W5:Y:S01]  /*1a4b0*/  MUFU.TANH R70, R70 ;  /* 0x0000004600467308 */ /* 0x000f620000002400 */
[----:B------:R-:W-:Y:S02]  /*1a4c0*/  ISETP.GT.AND P5, PT, R91, 0x21, PT ;  /* 0x000000215b00780c */ /* 0x000fe40003fa4270 */
[----:B------:R-:W-:Y:S02]  /*1a4d0*/  FSEL R27, R27, -INF , P4 ;  /* 0xff8000001b1b7808 */ /* 0x000fe40002000000 */
[----:B------:R-:W-:-:S02]  /*1a4e0*/  FMNMX.FTZ R92, R21, R92, !PT ;  /* 0x0000005c155c7209 */ /* 0x000fc40007810000 */
[----:B------:R-:W-:Y:S01]  /*1a4f0*/  FSEL R15, R15, -INF , P1 ;  /* 0xff8000000f0f7808 */ /* 0x000fe20000800000 */
[----:B------:R-:W5:Y:S01]  /*1a500*/  MUFU.TANH R44, R44 ;  /* 0x0000002c002c7308 */ /* 0x000f620000002400 */
[----:B------:R-:W-:Y:S02]  /*1a510*/  ISETP.GT.AND P1, PT, R91, 0x28, PT ;  /* 0x000000285b00780c */ /* 0x000fe40003f24270 */
        /* <DEDUP_REMOVED lines=52> */
[----:B--2---:R-:W-:Y:S01]  /*1a860*/  FSEL R62, R62, -INF , P2 ;  /* 0xff8000003e3e7808 */ /* 0x004fe20001000000 */
[----:B------:R-:W2:Y:S01]  /*1a870*/  MUFU.TANH R50, R50 ;  /* 0x0000003200327308 */ /* 0x000ea20000002400 */
[----:B------:R-:W-:Y:S02]  /*1a880*/  ISETP.GT.AND P2, PT, R91, 0x51, PT ;  /* 0x000000515b00780c */ /* 0x000fe40003f44270 */
[----:B------:R-:W-:Y:S02]  /*1a890*/  FSEL R68, R68, -INF , P1 ;  /* 0xff80000044447808 */ /* 0x000fe40000800000 */
[----:B------:R-:W-:-:S02]  /*1a8a0*/  FMNMX.FTZ R93, R65, R92, !PT ;  /* 0x0000005c415d7209 */ /* 0x000fc40007810000 */
[----:B0-----:R-:W-:Y:S01]  /*1a8b0*/  FSEL R63, R63, -INF , P3 ;  /* 0xff8000003f3f7808 */ /* 0x001fe20001800000 */
[----:B------:R-:W0:Y:S01]  /*1a8c0*/  MUFU.TANH R56, R56 ;  /* 0x0000003800387308 */ /* 0x000e220000002400 */
[----:B------:R-:W-:Y:S02]  /*1a8d0*/  ISETP.GT.AND P3, PT, R91, 0x58, PT ;  /* 0x000000585b00780c */ /* 0x000fe40003f64270 */
[----:B---3--:R-:W-:Y:S02]  /*1a8e0*/  FSEL R69, R69, -INF , P2 ;  /* 0xff80000045457808 */ /* 0x008fe40001000000 */
[----:B------:R-:W-:Y:S02]  /*1a8f0*/  FMNMX.FTZ R92, R68, R93, !PT ;  /* 0x0000005d445c7209 */ /* 0x000fe40007810000 */
[----:B-1----:R-:W-:Y:S01]  /*1a900*/  FSEL R66, R66, -INF , P4 ;  /* 0xff80000042427808 */ /* 0x002fe20002000000 */
[----:B------:R-:W1:Y:S01]  /*1a910*/  MUFU.TANH R51, R51 ;  /* 0x0000003300337308 */ /* 0x000e620000002400 */
[----:B------:R-:W-:-:S02]  /*1a920*/  ISETP.GT.AND P4, PT, R91, 0x59, PT ;  /* 0x000000595b00780c */ /* 0x000fc40003f84270 */
[----:B----4-:R-:W-:Y:S02]  /*1a930*/  FSEL R72, R72, -INF , P3 ;  /* 0xff80000048487808 */ /* 0x010fe40001800000 */
[----:B------:R-:W-:Y:S02]  /*1a940*/  FMNMX.FTZ R93, R69, R92, !PT ;  /* 0x0000005c455d7209 */ /* 0x000fe40007810000 */
[----:B-----5:R-:W-:Y:S01]  /*1a950*/  FSEL R67, R67, -INF , P5 ;  /* 0xff80000043437808 */ /* 0x020fe20002800000 */
[----:B------:R-:W3:Y:S01]  /*1a960*/  MUFU.TANH R57, R57 ;  /* 0x0000003900397308 */ /* 0x000ee20000002400 */
[----:B------:R-:W-:Y:S02]  /*1a970*/  ISETP.GT.AND P5, PT, R91, 0x60, PT ;  /* 0x000000605b00780c */ /* 0x000fe40003fa4270 */
[----:B------:R-:W-:Y:S02]  /*1a980*/  FSEL R73, R73, -INF , P4 ;  /* 0xff80000049497808 */ /* 0x000fe40002000000 */
[----:B------:R-:W-:-:S02]  /*1a990*/  FMNMX.FTZ R92, R72, R93, !PT ;  /* 0x0000005d485c7209 */ /* 0x000fc40007810000 */
[----:B------:R-:W-:Y:S01]  /*1a9a0*/  FSEL R70, R70, -INF , P1 ;  /* 0xff80000046467808 */ /* 0x000fe20000800000 */
[----:B------:R-:W4:Y:S01]  /*1a9b0*/  MUFU.TANH R54, R54 ;  /* 0x0000003600367308 */ /* 0x000f220000002400 */
        /* <DEDUP_REMOVED lines=28> */
[----:B--2---:R-:W-:Y:S01]  /*1ab80*/  FSEL R50, R50, -INF , P2 ;  /* 0xff80000032327808 */ /* 0x004fe20001000000 */
[----:B------:R-:W2:Y:S01]  /*1ab90*/  MUFU.TANH R59, R59 ;  /* 0x0000003b003b7308 */ /* 0x000ea20000002400 */
[----:B------:R-:W-:Y:S02]  /*1aba0*/  ISETP.GT.AND P2, PT, R91, 0x79, PT ;  /* 0x000000795b00780c */ /* 0x000fe40003f44270 */
[----:B0-----:R-:W-:Y:S02]  /*1abb0*/  FSEL R56, R56, -INF , P1 ;  /* 0xff80000038387808 */ /* 0x001fe40000800000 */
[----:B------:R-:W-:Y:S02]  /*1abc0*/  FMNMX.FTZ R93, R53, R92, !PT ;  /* 0x0000005c355d7209 */ /* 0x000fe40007810000 */
[----:B-1----:R-:W-:Y:S01]  /*1abd0*/  FSEL R51, R51, -INF , P3 ;  /* 0xff80000033337808 */ /* 0x002fe20001800000 */
[----:B------:R-:W0:Y:S01]  /*1abe0*/  MUFU.TANH R33, R33 ;  /* 0x0000002100217308 */ /* 0x000e220000002400 */
[----:B------:R-:W-:-:S02]  /*1abf0*/  ISETP.GT.AND P3, PT, R91, 0x80, PT ;  /* 0x000000805b00780c */ /* 0x000fc40003f64270 */
[----:B---3--:R-:W-:Y:S02]  /*1ac00*/  FSEL R57, R57, -INF , P2 ;  /* 0xff80000039397808 */ /* 0x008fe40001000000 */
[----:B------:R-:W-:Y:S02]  /*1ac10*/  FMNMX.FTZ R92, R56, R93, !PT ;  /* 0x0000005d385c7209 */ /* 0x000fe40007810000 */
[----:B----4-:R-:W-:Y:S01]  /*1ac20*/  FSEL R54, R54, -INF , P4 ;  /* 0xff80000036367808 */ /* 0x010fe20002000000 */
[----:B------:R-:W1:Y:S01]  /*1ac30*/  MUFU.TANH R30, R30 ;  /* 0x0000001e001e7308 */ /* 0x000e620000002400 */
[----:B------:R-:W-:Y:S02]  /*1ac40*/  ISETP.GT.AND P4, PT, R91, 0x81, PT ;  /* 0x000000815b00780c */ /* 0x000fe40003f84270 */
[----:B-----5:R-:W-:Y:S02]  /*1ac50*/  FSEL R28, R28, -INF , P3 ;  /* 0xff8000001c1c7808 */ /* 0x020fe40001800000 */
[----:B------:R-:W-:-:S03]  /*1ac60*/  FMNMX.FTZ R93, R57, R92, !PT ;  /* 0x0000005c395d7209 */ /* 0x000fc60007810000 */
[----:B------:R-:W3:Y:S01]  /*1ac70*/  MUFU.TANH R36, R36 ;  /* 0x0000002400247308 */ /* 0x000ee20000002400 */
[----:B------:R-:W-:Y:S02]  /*1ac80*/  FSEL R55, R55, -INF , P5 ;  /* 0xff80000037377808 */ /* 0x000fe40002800000 */
[----:B------:R-:W-:Y:S02]  /*1ac90*/  ISETP.GT.AND P5, PT, R91, 0x88, PT ;  /* 0x000000885b00780c */ /* 0x000fe40003fa4270 */
[----:B------:R-:W-:-:S03]  /*1aca0*/  FSEL R29, R29, -INF , P4 ;  /* 0xff8000001d1d7808 */ /* 0x000fc60002000000 */
[----:B------:R-:W4:Y:S01]  /*1acb0*/  MUFU.TANH R31, R31 ;  /* 0x0000001f001f7308 */ /* 0x000f220000002400 */
[----:B------:R-:W-:Y:S02]  /*1acc0*/  FMNMX.FTZ R92, R28, R93, !PT ;  /* 0x0000005d1c5c7209 */ /* 0x000fe40007810000 */
[----:B------:R-:W-:-:S05]  /*1acd0*/  FSEL R58, R58, -INF , P1 ;  /* 0xff8000003a3a7808 */ /* 0x000fca0000800000 */
[----:B------:R-:W5:Y:S01]  /*1ace0*/  MUFU.TANH R37, R37 ;  /* 0x0000002500257308 */ /* 0x000f620000002400 */
[----:B------:R-:W-:Y:S02]  /*1acf0*/  ISETP.GT.AND P1, PT, R91, 0x89, PT ;  /* 0x000000895b00780c */ /* 0x000fe40003f24270 */
[----:B------:R-:W-:Y:S02]  /*1ad00*/  FSEL R32, R32, -INF , P5 ;  /* 0xff80000020207808 */ /* 0x000fe40002800000 */
[----:B------:R-:W-:-:S03]  /*1ad10*/  FMNMX.FTZ R93, R29, R92, !PT ;  /* 0x0000005c1d5d7209 */ /* 0x000fc60007810000 */
[----:B------:R-:W5:Y:S01]  /*1ad20*/  MUFU.TANH R34, R34 ;  /* 0x0000002200227308 */ /* 0x000f620000002400 */
[----:B--2---:R-:W-:Y:S02]  /*1ad30*/  FSEL R59, R59, -INF , P2 ;  /* 0xff8000003b3b7808 */ /* 0x004fe40001000000 */
[----:B------:R-:W-:-:S05]  /*1ad40*/  ISETP.GT.AND P2, PT, R91, 0x90, PT ;  /* 0x000000905b00780c */ /* 0x000fca0003f44270 */
[----:B------:R-:W2:Y:S01]  /*1ad50*/  MUFU.TANH R40, R40 ;  /* 0x0000002800287308 */ /* 0x000ea20000002400 */
[----:B0-----:R-:W-:Y:S02]  /*1ad60*/  FSEL R33, R33, -INF , P1 ;  /* 0xff80000021217808 */ /* 0x001fe40000800000 */
[----:B------:R-:W-:-:S05]  /*1ad70*/  FMNMX.FTZ R92, R32, R93, !PT ;  /* 0x0000005d205c7209 */ /* 0x000fca0007810000 */
[----:B------:R-:W0:Y:S01]  /*1ad80*/  MUFU.TANH R41, R41 ;  /* 0x0000002900297308 */ /* 0x000e220000002400 */
[----:B-1----:R-:W-:Y:S02]  /*1ad90*/  FSEL R30, R30, -INF , P3 ;  /* 0xff8000001e1e7808 */ /* 0x002fe40001800000 */
[----:B------:R-:W-:Y:S02]  /*1ada0*/  ISETP.GT.AND P3, PT, R91, 0x91, PT ;  /* 0x000000915b00780c */ /* 0x000fe40003f64270 */
[----:B---3--:R-:W-:Y:S02]  /*1adb0*/  FSEL R36, R36, -INF , P2 ;  /* 0xff80000024247808 */ /* 0x008fe40001000000 */
[----:B------:R-:W-:Y:S02]  /*1adc0*/  FMNMX.FTZ R93, R33, R92, !PT ;  /* 0x0000005c215d7209 */ /* 0x000fe40007810000 */
[----:B----4-:R-:W-:Y:S02]  /*1add0*/  FSEL R31, R31, -INF , P4 ;  /* 0xff8000001f1f7808 */ /* 0x010fe40002000000 */
[----:B------:R-:W-:-:S02]  /*1ade0*/  ISETP.GT.AND P4, PT, R91, 0x98, PT ;  /* 0x000000985b00780c */ /* 0x000fc40003f84270 */
[----:B-----5:R-:W-:Y:S02]  /*1adf0*/  FSEL R37, R37, -INF , P3 ;  /* 0xff80000025257808 */ /* 0x020fe40001800000 */
[----:B------:R-:W-:Y:S02]  /*1ae00*/  FMNMX.FTZ R92, R36, R93, !PT ;  /* 0x0000005d245c7209 */ /* 0x000fe40007810000 */
[----:B------:R-:W-:Y:S02]  /*1ae10*/  FSEL R34, R34, -INF , P5 ;  /* 0xff80000022227808 */ /* 0x000fe40002800000 */
[----:B------:R-:W-:Y:S02]  /*1ae20*/  ISETP.GT.AND P5, PT, R91, 0x99, PT ;  /* 0x000000995b00780c */ /* 0x000fe40003fa4270 */
[----:B--2---:R-:W-:Y:S02]  /*1ae30*/  FSEL R91, R40, -INF , P4 ;  /* 0xff800000285b7808 */ /* 0x004fe40002000000 */
[----:B------:R-:W-:-:S02]  /*1ae40*/  FMNMX.FTZ R92, R37, R92, !PT ;  /* 0x0000005c255c7209 */ /* 0x000fc40007810000 */
[----:B0-----:R-:W-:Y:S02]  /*1ae50*/  FSEL R41, R41, -INF , P5 ;  /* 0xff80000029297808 */ /* 0x001fe40002800000 */
[----:B------:R-:W-:-:S04]  /*1ae60*/  FMNMX.FTZ R92, R91, R92, !PT ;  /* 0x0000005c5b5c7209 */ /* 0x000fc80007810000 */
[----:B------:R-:W-:-:S05]  /*1ae70*/  FMNMX.FTZ R93, R41, R92, !PT ;  /* 0x0000005c295d7209 */ /* 0x000fca0007810000 */
[----:B------:R-:W0:Y:S02]  /*1ae80*/  SHFL.BFLY PT, R40, R93, 0x2, 0x1f ;  /* 0x0c401f005d287f89 */ /* 0x000e2400000e0000 */
[----:B0-----:R-:W-:-:S05]  /*1ae90*/  FMNMX.FTZ R95, R93, R40, !PT ;  /* 0x000000285d5f7209 */ /* 0x001fca0007810000 */
[----:B------:R-:W0:Y:S01]  /*1aea0*/  SHFL.BFLY PT, R120, R95, 0x1, 0x1f ;  /* 0x0c201f005f787f89 */ /* 0x000e2200000e0000 */
[----:B------:R-:W-:Y:S02]  /*1aeb0*/  IMAD.U32 R97, RZ, RZ, UR53 ;  /* 0x00000035ff617e24 */ /* 0x000fe4000f8e00ff */
[----:B------:R-:W-:Y:S01]  /*1aec0*/  FMUL.FTZ R92, R2, R35 ;  /* 0x00000023025c7220 */ /* 0x000fe20000410000 */
[----:B0-----:R-:W-:-:S04]  /*1aed0*/  FMNMX.FTZ R120, R95, R120, !PT ;  /* 0x000000785f787209 */ /* 0x001fc80007810000 */
[C---:B------:R-:W-:Y:S01]  /*1aee0*/  FSETP.NEU.FTZ.AND P6, PT, R120.reuse, -INF , PT ;  /* 0xff8000007800780b */ /* 0x040fe20003fdd000 */
[----:B------:R-:W-:-:S05]  /*1aef0*/  FFMA.FTZ R40, R120, R97, -8 ;  /* 0xc100000078287423 */ /* 0x000fca0000010061 */
[----:B------:R-:W-:-:S05]  /*1af00*/  FSEL R40, R40, RZ, P6 ;  /* 0x000000ff28287208 */ /* 0x000fca0003000000 */
[--C-:B------:R-:W-:Y:S01]  /*1af10*/  FFMA.FTZ R218, R11, UR53, -R40.reuse ;  /* 0x000000350bda7c23 */ /* 0x100fe20008010828 */
[----:B------:R-:W-:-:S01]  /*1af20*/  FFMA.FTZ R11, R12, UR53, -R40 ;  /* 0x000000350c0b7c23 */ /* 0x000fc20008010828 */
[----:B------:R-:W-:-:S04]  /*1af30*/  FMNMX.FTZ R12, R5, R6, !PT ;  /* 0x00000006050c7209 */ /* 0x000fc80007810000 */
[----:B------:R-:W-:-:S04]  /*1af40*/  FMNMX.FTZ R35, R9, R12, !PT ;  /* 0x0000000c09237209 */ /* 0x000fc80007810000 */
[----:B------:R-:W-:Y:S01]  /*1af50*/  FMNMX.FTZ R35, R10, R35, !PT ;  /* 0x000000230a237209 */ /* 0x000fe20007810000 */
[----:B------:R-:W-:-:S03]  /*1af60*/  FFMA.FTZ R212, R27, UR53, -R40 ;  /* 0x000000351bd47c23 */ /* 0x000fc60008010828 */
[----:B------:R-:W-:-:S04]  /*1af70*/  FMNMX.FTZ R12, R14, R35, !PT ;  /* 0x000000230e0c7209 */ /* 0x000fc80007810000 */
[----:B------:R-:W-:-:S04]  /*1af80*/  FMNMX.FTZ R27, R15, R12, !PT ;  /* 0x0000000c0f1b7209 */ /* 0x000fc80007810000 */
[----:B------:R-:W-:Y:S01]  /*1af90*/  FMNMX.FTZ R35, R24, R27, !PT ;  /* 0x0000001b18237209 */ /* 0x000fe20007810000 */
[----:B------:R-:W-:-:S03]  /*1afa0*/  FFMA.FTZ R216, R3, UR53, -R40 ;  /* 0x0000003503d87c23 */ /* 0x000fc60008010828 */
[----:B------:R-:W-:Y:S01]  /*1afb0*/  FMNMX.FTZ R12, R26, R35, !PT ;  /* 0x000000231a0c7209 */ /* 0x000fe20007810000 */
[----:B------:R-:W-:-:S01]  /*1afc0*/  FFMA.FTZ R3, R4, UR53, -R40 ;  /* 0x0000003504037c23 */ /* 0x000fc20008010828 */
[--C-:B------:R-:W-:Y:S02]  /*1afd0*/  FFMA.FTZ R4, R7, UR53, -R40.reuse ;  /* 0x0000003507047c23 */ /* 0x100fe40008010828 */
[----:B------:R-:W-:Y:S01]  /*1afe0*/  FMNMX.FTZ R35, R77, R12, !PT ;  /* 0x0000000c4d237209 */ /* 0x000fe20007810000 */
[--C-:B------:R-:W-:Y:S01]  /*1aff0*/  FFMA.FTZ R7, R8, UR53, -R40.reuse ;  /* 0x0000003508077c23 */ /* 0x100fe20008010828 */
[----:B------:R-:W-:-:S02]  /*1b000*/  FFMA.FTZ R8, R20, UR53, -R40 ;  /* 0x0000003514087c23 */ /* 0x000fc40008010828 */
[----:B------:R-:W-:-:S04]  /*1b010*/  FMNMX.FTZ R20, R78, R35, !PT ;  /* 0x000000234e147209 */ /* 0x000fc80007810000 */
[----:B------:R-:W-:-:S04]  /*1b020*/  FMNMX.FTZ R35, R81, R20, !PT ;  /* 0x0000001451237209 */ /* 0x000fc80007810000 */
[----:B------:R-:W-:-:S04]  /*1b030*/  FMNMX.FTZ R20, R82, R35, !PT ;  /* 0x0000002352147209 */ /* 0x000fc80007810000 */
[----:B------:R-:W-:Y:S01]  /*1b040*/  FMNMX.FTZ R35, R85, R20, !PT ;  /* 0x0000001455237209 */ /* 0x000fe20007810000 */
[----:B------:R-:W-:-:S03]  /*1b050*/  FMUL.FTZ R95, R2, R43 ;  /* 0x0000002b025f7220 */ /* 0x000fc60000410000 */
[----:B------:R-:W-:-:S04]  /*1b060*/  FMNMX.FTZ R20, R86, R35, !PT ;  /* 0x0000002356147209 */ /* 0x000fc80007810000 */
[----:B------:R-:W-:Y:S01]  /*1b070*/  FMNMX.FTZ R43, R89, R20, !PT ;  /* 0x00000014592b7209 */ /* 0x000fe20007810000 */
[----:B------:R-:W-:-:S03]  /*1b080*/  FMUL.FTZ R94, R2, R38 ;  /* 0x00000026025e7220 */ /* 0x000fc60000410000 */
[----:B------:R-:W-:-:S04]  /*1b090*/  FMNMX.FTZ R43, R90, R43, !PT ;  /* 0x0000002b5a2b7209 */ /* 0x000fc80007810000 */
[----:B------:R-:W-:-:S04]  /*1b0a0*/  FMNMX.FTZ R38, R62, R43, !PT ;  /* 0x0000002b3e267209 */ /* 0x000fc80007810000 */
[----:B------:R-:W-:-:S04]  /*1b0b0*/  FMNMX.FTZ R43, R63, R38, !PT ;  /* 0x000000263f2b7209 */ /* 0x000fc80007810000 */
[----:B------:R-:W-:-:S04]  /*1b0c0*/  FMNMX.FTZ R38, R66, R43, !PT ;  /* 0x0000002b42267209 */ /* 0x000fc80007810000 */
[----:B------:R-:W-:-:S04]  /*1b0d0*/  FMNMX.FTZ R43, R67, R38, !PT ;  /* 0x00000026432b7209 */ /* 0x000fc80007810000 */
[----:B------:R-:W-:-:S04]  /*1b0e0*/  FMNMX.FTZ R38, R70, R43, !PT ;  /* 0x0000002b46267209 */ /* 0x000fc80007810000 */
[----:B------:R-:W-:Y:S01]  /*1b0f0*/  FMNMX.FTZ R43, R71, R38, !PT ;  /* 0x00000026472b7209 */ /* 0x000fe20007810000 */
[----:B------:R-:W-:-:S03]  /*1b100*/  FFMA.FTZ R200, R60, UR53, -R40 ;  /* 0x000000353cc87c23 */ /* 0x000fc60008010828 */
[----:B------:R-:W-:Y:S01]  /*1b110*/  FMNMX.FTZ R38, R74, R43, !PT ;  /* 0x0000002b4a267209 */ /* 0x000fe20007810000 */
[----:B------:R-:W-:-:S03]  /*1b120*/  FFMA.FTZ R60, R61, UR53, -R40 ;  /* 0x000000353d3c7c23 */ /* 0x000fc60008010828 */
[----:B------:R-:W-:Y:S01]  /*1b130*/  FMNMX.FTZ R61, R75, R38, !PT ;  /* 0x000000264b3d7209 */ /* 0x000fe20007810000 */
[----:B------:R-:W-:-:S03]  /*1b140*/  FMUL.FTZ R96, R2, R42 ;  /* 0x0000002a02607220 */ /* 0x000fc60000410000 */
[----:B------:R-:W-:-:S04]  /*1b150*/  FMNMX.FTZ R42, R46, R61, !PT ;  /* 0x0000003d2e2a7209 */ /* 0x000fc80007810000 */
[----:B------:R-:W-:-:S04]  /*1b160*/  FMNMX.FTZ R61, R47, R42, !PT ;  /* 0x0000002a2f3d7209 */ /* 0x000fc80007810000 */
[----:B------:R-:W-:-:S04]  /*1b170*/  FMNMX.FTZ R42, R50, R61, !PT ;  /* 0x0000003d322a7209 */ /* 0x000fc80007810000 */
[----:B------:R-:W-:-:S04]  /*1b180*/  FMNMX.FTZ R61, R51, R42, !PT ;  /* 0x0000002a333d7209 */ /* 0x000fc80007810000 */
[----:B------:R-:W-:Y:S01]  /*1b190*/  FMNMX.FTZ R42, R54, R61, !PT ;  /* 0x0000003d362a7209 */ /* 0x000fe20007810000 */
[----:B------:R-:W0:Y:S03]  /*1b1a0*/  MUFU.TANH R92, R92 ;  /* 0x0000005c005c7308 */ /* 0x000e260000002400 */
[----:B------:R-:W-:Y:S01]  /*1b1b0*/  FMNMX.FTZ R61, R55, R42, !PT ;  /* 0x0000002a373d7209 */ /* 0x000fe20007810000 */
[----:B------:R-:W-:Y:S01]  /*1b1c0*/  FMUL.FTZ R93, R2, R39 ;  /* 0x00000027025d7220 */ /* 0x000fe20000410000 */
[----:B------:R-:W-:-:S02]  /*1b1d0*/  FFMA.FTZ R202, R68, UR53, -R40 ;  /* 0x0000003544ca7c23 */ /* 0x000fc40008010828 */
[----:B------:R-:W-:Y:S01]  /*1b1e0*/  FMNMX.FTZ R42, R58, R61, !PT ;  /* 0x0000003d3a2a7209 */ /* 0x000fe20007810000 */
[----:B------:R-:W1:Y:S01]  /*1b1f0*/  MUFU.TANH R94, R94 ;  /* 0x0000005e005e7308 */ /* 0x000e620000002400 */
[----:B------:R-:W-:-:S02]  /*1b200*/  FFMA.FTZ R68, R69, UR53, -R40 ;  /* 0x0000003545447c23 */ /* 0x000fc40008010828 */
[----:B------:R-:W-:-:S05]  /*1b210*/  FMNMX.FTZ R69, R59, R42, !PT ;  /* 0x0000002a3b457209 */ /* 0x000fca0007810000 */
[----:B------:R-:W-:Y:S01]  /*1b220*/  MUFU.TANH R93, R93 ;  /* 0x0000005d005d7308 */ /* 0x000fe20000002400 */
[----:B------:R-:W-:-:S07]  /*1b230*/  FFMA.FTZ R39, R80, UR53, -R40 ;  /* 0x0000003550277c23 */ /* 0x000fce0008010828 */
[----:B------:R2:W-:Y:S01]  /*1b240*/  MUFU.EX2 R43, R60 ;  /* 0x0000003c002b7308 */ /* 0x0005e20000000800 */
[----:B------:R-:W-:-:S01]  /*1b250*/  FFMA.FTZ R80, R73, UR53, -R40 ;  /* 0x0000003549507c23 */ /* 0x000fc20008010828 */
[----:B--2---:R-:W-:-:S06]  /*1b260*/  FMNMX.FTZ R60, R30, R69, !PT ;  /* 0x000000451e3c7209 */ /* 0x004fcc0007810000 */
[----:B------:R-:W2:Y:S01]  /*1b270*/  MUFU.TANH R96, R96 ;  /* 0x0000006000607308 */ /* 0x000ea20000002400 */
[----:B------:R-:W-:Y:S02]  /*1b280*/  FMNMX.FTZ R69, R31, R60, !PT ;  /* 0x0000003c1f457209 */ /* 0x000fe40007810000 */
[----:B0-----:R-:W-:Y:S02]  /*1b290*/  FSEL R60, R92, -INF , P1 ;  /* 0xff8000005c3c7808 */ /* 0x001fe40000800000 */
[----:B------:R-:W-:-:S03]  /*1b2a0*/  FMNMX.FTZ R73, R34, R69, !PT ;  /* 0x0000004522497209 */ /* 0x000fc60007810000 */
[----:B------:R-:W0:Y:S01]  /*1b2b0*/  MUFU.TANH R95, R95 ;  /* 0x0000005f005f7308 */ /* 0x000e220000002400 */
[----:B------:R-:W-:-:S01]  /*1b2c0*/  FFMA.FTZ R38, R64, UR53, -R40 ;  /* 0x0000003540267c23 */ /* 0x000fc20008010828 */
[----:B-1----:R-:W-:Y:S02]  /*1b2d0*/  FSEL R64, R94, -INF , P2 ;  /* 0xff8000005e407808 */ /* 0x002fe40001000000 */
[----:B------:R-:W-:-:S04]  /*1b2e0*/  FMNMX.FTZ R73, R60, R73, !PT ;  /* 0x000000493c497209 */ /* 0x000fc80007810000 */
[----:B------:R1:W-:Y:S01]  /*1b2f0*/  MUFU.EX2 R61, R68 ;  /* 0x00000044003d7308 */ /* 0x0003e20000000800 */
[----:B------:R-:W-:Y:S01]  /*1b300*/  FMNMX.FTZ R73, R64, R73, !PT ;  /* 0x0000004940497209 */ /* 0x000fe20007810000 */
[--C-:B------:R-:W-:Y:S01]  /*1b310*/  FFMA.FTZ R76, R76, UR53, -R40.reuse ;  /* 0x000000354c4c7c23 */ /* 0x100fe20008010828 */
[----:B------:R-:W-:-:S01]  /*1b320*/  FFMA.FTZ R42, R72, UR53, -R40 ;  /* 0x00000035482a7c23 */ /* 0x000fc20008010828 */
[----:B--2---:R-:W-:Y:S02]  /*1b330*/  FSEL R72, R96, -INF , P4 ;  /* 0xff80000060487808 */ /* 0x004fe40002000000 */
[----:B-1----:R-:W-:Y:S02]  /*1b340*/  FSEL R68, R93, -INF , P3 ;  /* 0xff8000005d447808 */ /* 0x002fe40001800000 */
[----:B------:R0:W-:Y:S02]  /*1b350*/  MUFU.EX2 R27, R76 ;  /* 0x0000004c001b7308 */ /* 0x0001e40000000800 */
[----:B------:R-:W-:-:S04]  /*1b360*/  FMNMX.FTZ R73, R68, R73, !PT ;  /* 0x0000004944497209 */ /* 0x000fc80007810000 */
[----:B------:R-:W-:Y:S02]  /*1b370*/  FMNMX.FTZ R73, R72, R73, !PT ;  /* 0x0000004948497209 */ /* 0x000fe40007810000 */
[----:B0-----:R-:W-:Y:S01]  /*1b380*/  FSEL R76, R95, -INF , P5 ;  /* 0xff8000005f4c7808 */ /* 0x001fe20002800000 */
[----:B------:R0:W-:Y:S03]  /*1b390*/  MUFU.EX2 R69, R80 ;  /* 0x0000005000457308 */ /* 0x0001e60000000800 */
[----:B0-----:R-:W-:-:S05]  /*1b3a0*/  FMNMX.FTZ R80, R76, R73, !PT ;  /* 0x000000494c507209 */ /* 0x001fca0007810000 */
[----:B------:R-:W0:Y:S02]  /*1b3b0*/  SHFL.BFLY PT, R93, R80, 0x2, 0x1f ;  /* 0x0c401f00505d7f89 */ /* 0x000e2400000e0000 */
[----:B0-----:R-:W-:-:S05]  /*1b3c0*/  FMNMX.FTZ R93, R80, R93, !PT ;  /* 0x0000005d505d7209 */ /* 0x001fca0007810000 */
[----:B------:R-:W0:Y:S01]  /*1b3d0*/  SHFL.BFLY PT, R122, R93, 0x1, 0x1f ;  /* 0x0c201f005d7a7f89 */ /* 0x000e2200000e0000 */
[----:B------:R-:W-:-:S01]  /*1b3e0*/  FFMA.FTZ R214, R83, UR53, -R40 ;  /* 0x0000003553d67c23 */ /* 0x000fc20008010828 */
[--C-:B------:R-:W-:Y:S01]  /*1b3f0*/  FFMA.FTZ R83, R49, UR53, -R40.reuse ;  /* 0x0000003531537c23 */ /* 0x100fe20008010828 */
[----:B------:R-:W-:-:S01]  /*1b400*/  FFMA.FTZ R49, R32, UR53, -R40 ;  /* 0x0000003520317c23 */ /* 0x000fc20008010828 */
[----:B------:R-:W-:Y:S01]  /*1b410*/  FFMA.FTZ R32, R37, UR53, -R40 ;  /* 0x0000003525207c23 */ /* 0x000fe20008010828 */
[----:B------:R-:W-:Y:S01]  /*1b420*/  IMAD.U32 R37, RZ, RZ, UR53 ;  /* 0x00000035ff257e24 */ /* 0x000fe2000f8e00ff */
[----:B0-----:R-:W-:-:S04]  /*1b430*/  FMNMX.FTZ R122, R93, R122, !PT ;  /* 0x0000007a5d7a7209 */ /* 0x001fc80007810000 */
[C---:B------:R-:W-:Y:S01]  /*1b440*/  FSETP.NEU.FTZ.AND P1, PT, R122.reuse, -INF , PT ;  /* 0xff8000007a00780b */ /* 0x040fe20003f3d000 */
[----:B------:R-:W-:-:S05]  /*1b450*/  FFMA.FTZ R37, R122, R37, -8 ;  /* 0xc10000007a257423 */ /* 0x000fca0000010025 */
[----:B------:R-:W-:Y:S01]  /*1b460*/  FSEL R37, R37, RZ, P1 ;  /* 0x000000ff25257208 */ /* 0x000fe20000800000 */
[----:B------:R-:W-:-:S04]  /*1b470*/  FFMA.FTZ R204, R44, UR53, -R40 ;  /* 0x000000352ccc7c23 */ /* 0x000fc80008010828 */
[--C-:B------:R-:W-:Y:S01]  /*1b480*/  FFMA.FTZ R217, R5, UR53, -R37.reuse ;  /* 0x0000003505d97c23 */ /* 0x100fe20008010825 */
[----:B------:R-:W-:-:S01]  /*1b490*/  FFMA.FTZ R6, R6, UR53, -R37 ;  /* 0x0000003506067c23 */ /* 0x000fc20008010825 */
[----:B------:R-:W-:Y:S01]  /*1b4a0*/  FFMA.FTZ R5, R9, UR53, -R37 ;  /* 0x0000003509057c23 */ /* 0x000fe20008010825 */
[----:B------:R-:W-:Y:S01]  /*1b4b0*/  MUFU.EX2 R216, R216 ;  /* 0x000000d800d87308 */ /* 0x000fe20000000800 */
[----:B------:R-:W-:-:S01]  /*1b4c0*/  FFMA.FTZ R44, R48, UR53, -R40 ;  /* 0x00000035302c7c23 */ /* 0x000fc20008010828 */
[--C-:B------:R-:W-:Y:S01]  /*1b4d0*/  FFMA.FTZ R48, R33, UR53, -R40.reuse ;  /* 0x0000003521307c23 */ /* 0x100fe20008010828 */
[----:B------:R-:W-:-:S01]  /*1b4e0*/  FFMA.FTZ R33, R36, UR53, -R40 ;  /* 0x0000003524217c23 */ /* 0x000fc20008010828 */
[----:B------:R-:W-:-:S04]  /*1b4f0*/  FFMA.FTZ R36, R10, UR53, -R37 ;  /* 0x000000350a247c23 */ /* 0x000fc80008010825 */
[----:B------:R-:W0:Y:S01]  /*1b500*/  MUFU.EX2 R3, R3 ;  /* 0x0000000300037308 */ /* 0x000e220000000800 */
[----:B------:R-:W-:-:S07]  /*1b510*/  FFMA.FTZ R219, R14, UR53, -R37 ;  /* 0x000000350edb7c23 */ /* 0x000fce0008010825 */
[----:B------:R-:W-:Y:S08]  /*1b520*/  MUFU.EX2 R217, R217 ;  /* 0x000000d900d97308 */ /* 0x000ff00000000800 */
[----:B------:R-:W1:Y:S01]  /*1b530*/  MUFU.EX2 R6, R6 ;  /* 0x0000000600067308 */ /* 0x000e620000000800 */
[----:B------:R-:W-:-:S07]  /*1b540*/  FFMA.FTZ R79, R79, UR53, -R40 ;  /* 0x000000354f4f7c23 */ /* 0x000fce0008010828 */
[----:B------:R-:W2:Y:S01]  /*1b550*/  MUFU.EX2 R4, R4 ;  /* 0x0000000400047308 */ /* 0x000ea20000000800 */
[----:B------:R-:W-:-:S07]  /*1b560*/  FFMA.FTZ R10, R15, UR53, -R37 ;  /* 0x000000350f0a7c23 */ /* 0x000fce0008010825 */
[----:B------:R-:W3:Y:S01]  /*1b570*/  MUFU.EX2 R5, R5 ;  /* 0x0000000500057308 */ /* 0x000ee20000000800 */
[----:B------:R-:W-:-:S01]  /*1b580*/  FFMA.FTZ R20, R87, UR53, -R40 ;  /* 0x0000003557147c23 */ /* 0x000fc20008010828 */
[--C-:B------:R-:W-:Y:S01]  /*1b590*/  FFMA.FTZ R206, R52, UR53, -R40.reuse ;  /* 0x0000003534ce7c23 */ /* 0x100fe20008010828 */
[----:B------:R-:W-:-:S05]  /*1b5a0*/  FFMA.FTZ R73, R53, UR53, -R40 ;  /* 0x0000003535497c23 */ /* 0x000fca0008010828 */
[----:B------:R-:W4:Y:S01]  /*1b5b0*/  MUFU.EX2 R7, R7 ;  /* 0x0000000700077308 */ /* 0x000f220000000800 */
[----:B------:R-:W-:-:S01]  /*1b5c0*/  FFMA.FTZ R87, R56, UR53, -R40 ;  /* 0x0000003538577c23 */ /* 0x000fc20008010828 */
[--C-:B------:R-:W-:Y:S01]  /*1b5d0*/  FFMA.FTZ R53, R28, UR53, -R40.reuse ;  /* 0x000000351c357c23 */ /* 0x100fe20008010828 */
[----:B------:R-:W-:-:S05]  /*1b5e0*/  FFMA.FTZ R52, R29, UR53, -R40 ;  /* 0x000000351d347c23 */ /* 0x000fca0008010828 */
[----:B------:R-:W5:Y:S01]  /*1b5f0*/  MUFU.EX2 R36, R36 ;  /* 0x0000002400247308 */ /* 0x000f620000000800 */
[----:B------:R-:W-:-:S01]  /*1b600*/  FFMA.FTZ R21, R21, UR53, -R40 ;  /* 0x0000003515157c23 */ /* 0x000fc20008010828 */
[--C-:B------:R-:W-:Y:S01]  /*1b610*/  FFMA.FTZ R35, R84, UR53, -R40.reuse ;  /* 0x0000003554237c23 */ /* 0x100fe20008010828 */
[----:B------:R-:W-:-:S01]  /*1b620*/  FFMA.FTZ R65, R65, UR53, -R40 ;  /* 0x0000003541417c23 */ /* 0x000fc20008010828 */
[--C-:B------:R-:W-:Y:S01]  /*1b630*/  FFMA.FTZ R45, R45, UR53, -R40.reuse ;  /* 0x000000352d2d7c23 */ /* 0x100fe20008010828 */
[----:B------:R-:W-:-:S01]  /*1b640*/  FFMA.FTZ R56, R57, UR53, -R40 ;  /* 0x0000003539387c23 */ /* 0x000fc20008010828 */
[--C-:B------:R-:W-:Y:S02]  /*1b650*/  FFMA.FTZ R28, R91, UR53, -R40.reuse ;  /* 0x000000355b1c7c23 */ /* 0x100fe40008010828 */
[----:B------:R-:W5:Y:S01]  /*1b660*/  MUFU.EX2 R218, R218 ;  /* 0x000000da00da7308 */ /* 0x000f620000000800 */
[----:B------:R-:W-:-:S01]  /*1b670*/  FFMA.FTZ R29, R41, UR53, -R40 ;  /* 0x00000035291d7c23 */ /* 0x000fc20008010828 */
[--C-:B------:R-:W-:Y:S01]  /*1b680*/  FFMA.FTZ R9, R24, UR53, -R37.reuse ;  /* 0x0000003518097c23 */ /* 0x100fe20008010825 */
[----:B------:R-:W-:-:S01]  /*1b690*/  FFMA.FTZ R57, R66, UR53, -R37 ;  /* 0x0000003542397c23 */ /* 0x000fc20008010825 */
[----:B------:R-:W-:-:S04]  /*1b6a0*/  FFMA.FTZ R66, R67, UR53, -R37 ;  /* 0x0000003543427c23 */ /* 0x000fc80008010825 */
[----:B------:R1:W-:Y:S01]  /*1b6b0*/  MUFU.EX2 R12, R79 ;  /* 0x0000004f000c7308 */ /* 0x0003e20000000800 */
[----:B0-----:R-:W-:-:S01]  /*1b6c0*/  FADD.FTZ R67, R216, R3 ;  /* 0x00000003d8437221 */ /* 0x001fc20000010000 */
[----:B------:R-:W-:-:S06]  /*1b6d0*/  FFMA.FTZ R14, R78, UR53, -R37 ;  /* 0x000000354e0e7c23 */ /* 0x000fcc0008010825 */
[----:B------:R-:W0:Y:S01]  /*1b6e0*/  MUFU.EX2 R219, R219 ;  /* 0x000000db00db7308 */ /* 0x000e220000000800 */
[----:B-1----:R-:W-:-:S01]  /*1b6f0*/  FFMA.FTZ R79, R88, UR53, -R40 ;  /* 0x00000035584f7c23 */ /* 0x002fc20008010828 */
[--C-:B------:R-:W-:Y:S01]  /*1b700*/  FFMA.FTZ R40, R26, UR53, -R37.reuse ;  /* 0x000000351a287c23 */ /* 0x100fe20008010825 */
[----:B------:R-:W-:-:S01]  /*1b710*/  FFMA.FTZ R26, R63, UR53, -R37 ;  /* 0x000000353f1a7c23 */ /* 0x000fc20008010825 */
[----:B------:R-:W-:Y:S01]  /*1b720*/  FFMA.FTZ R63, R74, UR53, -R37 ;  /* 0x000000354a3f7c23 */ /* 0x000fe20008010825 */
[----:B------:R-:W-:-:S03]  /*1b730*/  FADD.FTZ R74, R217, R6 ;  /* 0x00000006d94a7221 */ /* 0x000fc60000010000 */
[----:B------:R-:W1:Y:S01]  /*1b740*/  MUFU.EX2 R11, R11 ;  /* 0x0000000b000b7308 */ /* 0x000e620000000800 */
[----:B------:R-:W-:-:S01]  /*1b750*/  FFMA.FTZ R78, R82, UR53, -R37 ;  /* 0x00000035524e7c23 */ /* 0x000fc20008010825 */
[----:B--2---:R-:W-:Y:S01]  /*1b760*/  FADD.FTZ R82, R4, R67 ;  /* 0x0000004304527221 */ /* 0x004fe20000010000 */
[----:B---3--:R-:W-:-:S05]  /*1b770*/  FADD.FTZ R67, R5, R74 ;  /* 0x0000004a05437221 */ /* 0x008fca0000010000 */
[----:B------:R-:W2:Y:S01]  /*1b780*/  MUFU.EX2 R10, R10 ;  /* 0x0000000a000a7308 */ /* 0x000ea20000000800 */
[----:B------:R-:W-:-:S01]  /*1b790*/  FFMA.FTZ R213, R77, UR53, -R37 ;  /* 0x000000354dd57c23 */ /* 0x000fc20008010825 */
[--C-:B------:R-:W-:Y:S01]  /*1b7a0*/  FFMA.FTZ R201, R62, UR53, -R37.reuse ;  /* 0x000000353ec97c23 */ /* 0x100fe20008010825 */
[----:B------:R-:W-:-:S05]  /*1b7b0*/  FFMA.FTZ R62, R71, UR53, -R37 ;  /* 0x00000035473e7c23 */ /* 0x000fca0008010825 */
[----:B------:R-:W3:Y:S01]  /*1b7c0*/  MUFU.EX2 R8, R8 ;  /* 0x0000000800087308 */ /* 0x000ee20000000800 */
[----:B------:R-:W-:-:S01]  /*1b7d0*/  FFMA.FTZ R205, R46, UR53, -R37 ;  /* 0x000000352ecd7c23 */ /* 0x000fc20008010825 */
[----:B----4-:R-:W-:Y:S01]  /*1b7e0*/  FADD.FTZ R71, R7, R82 ;  /* 0x0000005207477221 */ /* 0x010fe20000010000 */
[----:B-----5:R-:W-:-:S05]  /*1b7f0*/  FADD.FTZ R46, R36, R67 ;  /* 0x00000043242e7221 */ /* 0x020fca0000010000 */
[----:B------:R-:W4:Y:S01]  /*1b800*/  MUFU.EX2 R9, R9 ;  /* 0x0000000900097308 */ /* 0x000f220000000800 */
[----:B------:R-:W-:-:S01]  /*1b810*/  FADD.FTZ R74, R218, R71 ;  /* 0x00000047da4a7221 */ /* 0x000fc20000010000 */
[----:B0-----:R-:W-:-:S06]  /*1b820*/  FADD.FTZ R67, R219, R46 ;  /* 0x0000002edb437221 */ /* 0x001fcc0000010000 */
[----:B------:R-:W0:Y:S01]  /*1b830*/  MUFU.EX2 R21, R21 ;  /* 0x0000001500157308 */ /* 0x000e220000000800 */
[----:B------:R-:W-:-:S07]  /*1b840*/  FFMA.FTZ R15, R81, UR53, -R37 ;  /* 0x00000035510f7c23 */ /* 0x000fce0008010825 */
[----:B------:R-:W5:Y:S01]  /*1b850*/  MUFU.EX2 R40, R40 ;  /* 0x0000002800287308 */ /* 0x000f620000000800 */
[----:B------:R-:W-:-:S01]  /*1b860*/  FFMA.FTZ R203, R70, UR53, -R37 ;  /* 0x0000003546cb7c23 */ /* 0x000fc20008010825 */
[----:B-1----:R-:W-:-:S06]  /*1b870*/  FADD.FTZ R71, R11, R74 ;  /* 0x0000004a0b477221 */ /* 0x002fcc0000010000 */
[----:B------:R-:W1:Y:S01]  /*1b880*/  MUFU.EX2 R212, R212 ;  /* 0x000000d400d47308 */ /* 0x000e620000000800 */
[----:B------:R-:W-:-:S01]  /*1b890*/  FFMA.FTZ R70, R75, UR53, -R37 ;  /* 0x000000354b467c23 */ /* 0x000fc20008010825 */
[----:B--2---:R-:W-:-:S06]  /*1b8a0*/  FADD.FTZ R74, R10, R67 ;  /* 0x000000430a4a7221 */ /* 0x004fcc0000010000 */
[----:B------:R-:W2:Y:S01]  /*1b8b0*/  MUFU.EX2 R213, R213 ;  /* 0x000000d500d57308 */ /* 0x000ea20000000800 */
[----:B------:R-:W-:Y:S01]  /*1b8c0*/  MOV R75, UR38 ;  /* 0x00000026004b7c02 */ /* 0x000fe20008000f00 */
[----:B---3--:R-:W-:Y:S01]  /*1b8d0*/  FADD.FTZ R82, R8, R71 ;  /* 0x0000004708527221 */ /* 0x008fe20000010000 */
[----:B----4-:R-:W-:-:S05]  /*1b8e0*/  FADD.FTZ R67, R9, R74 ;  /* 0x0000004a09437221 */ /* 0x010fca0000010000 */
[----:B------:R-:W3:Y:S01]  /*1b8f0*/  MUFU.EX2 R14, R14 ;  /* 0x0000000e000e7308 */ /* 0x000ee20000000800 */
[----:B------:R-:W-:-:S01]  /*1b900*/  FFMA.FTZ R215, R85, UR53, -R37 ;  /* 0x0000003555d77c23 */ /* 0x000fc20008010825 */
[----:B------:R-:W-:Y:S01]  /*1b910*/  PRMT R0, R75, 0x654, R0 ;  /* 0x000006544b007816 */ /* 0x000fe20000000000 */
[----:B------:R-:W-:-:S01]  /*1b920*/  FFMA.FTZ R47, R47, UR53, -R37 ;  /* 0x000000352f2f7c23 */ /* 0x000fc20008010825 */
[----:B------:R-:W-:-:S04]  /*1b930*/  FFMA.FTZ R46, R50, UR53, -R37 ;  /* 0x00000035322e7c23 */ /* 0x000fc80008010825 */
[----:B------:R-:W4:Y:S01]  /*1b940*/  MUFU.EX2 R15, R15 ;  /* 0x0000000f000f7308 */ /* 0x000f220000000800 */
[----:B0-----:R-:W-:-:S01]  /*1b950*/  FADD.FTZ R71, R21, R82 ;  /* 0x0000005215477221 */ /* 0x001fc20000010000 */
[----:B-----5:R-:W-:Y:S01]  /*1b960*/  FADD.FTZ R50, R40, R67 ;  /* 0x0000004328327221 */ /* 0x020fe20000010000 */
[----:B------:R-:W-:-:S01]  /*1b970*/  FFMA.FTZ R24, R86, UR53, -R37 ;  /* 0x0000003556187c23 */ /* 0x000fc20008010825 */
[----:B------:R0:W-:Y:S04]  /*1b980*/  SYNCS.ARRIVE.TRANS64.RED.A1T0 RZ, [R0+URZ], RZ ;  /* 0x000000ff00ff79a7 */ /* 0x0001e8000810043f */
[----:B------:R-:W5:Y:S01]  /*1b990*/  MUFU.EX2 R39, R39 ;  /* 0x0000002700277308 */ /* 0x000f620000000800 */
[----:B------:R-:W-:-:S01]  /*1b9a0*/  FFMA.FTZ R207, R54, UR53, -R37 ;  /* 0x0000003536cf7c23 */ /* 0x000fc20008010825 */
[----:B-1----:R-:W-:-:S06]  /*1b9b0*/  FADD.FTZ R54, R212, R71 ;  /* 0x00000047d4367221 */ /* 0x002fcc0000010000 */
[----:B------:R-:W1:Y:S01]  /*1b9c0*/  MUFU.EX2 R78, R78 ;  /* 0x0000004e004e7308 */ /* 0x000e620000000800 */
[----:B------:R-:W-:-:S01]  /*1b9d0*/  FFMA.FTZ R41, R89, UR53, -R37 ;  /* 0x0000003559297c23 */ /* 0x000fc20008010825 */
[----:B------:R-:W-:-:S06]  /*1b9e0*/  FADD.FTZ R67, R27, R54 ;  /* 0x000000361b437221 */ /* 0x000fcc0000010000 */
[----:B------:R-:W1:Y:S01]  /*1b9f0*/  MUFU.EX2 R214, R214 ;  /* 0x000000d600d67308 */ /* 0x000e620000000800 */
[----:B------:R-:W-:-:S07]  /*1ba00*/  FFMA.FTZ R80, R90, UR53, -R37 ;  /* 0x000000355a507c23 */ /* 0x000fce0008010825 */
[----:B------:R-:W-:Y:S08]  /*1ba10*/  MUFU.EX2 R215, R215 ;  /* 0x000000d700d77308 */ /* 0x000ff00000000800 */
[----:B0-----:R2:W-:Y:S01]  /*1ba20*/  MUFU.EX2 R0, R47 ;  /* 0x0000002f00007308 */ /* 0x0015e20000000800 */
[----:B------:R-:W-:-:S01]  /*1ba30*/  FADD.FTZ R54, R12, R67 ;  /* 0x000000430c367221 */ /* 0x000fc20000010000 */
[----:B--2---:R-:W-:-:S06]  /*1ba40*/  FADD.FTZ R47, R213, R50 ;  /* 0x00000032d52f7221 */ /* 0x004fcc0000010000 */
[----:B------:R-:W0:Y:S01]  /*1ba50*/  MUFU.EX2 R35, R35 ;  /* 0x0000002300237308 */ /* 0x000e220000000800 */
[----:B---3--:R-:W-:-:S07]  /*1ba60*/  FADD.FTZ R50, R14, R47 ;  /* 0x0000002f0e327221 */ /* 0x008fce0000010000 */
[----:B------:R-:W-:Y:S01]  /*1ba70*/  MUFU.EX2 R24, R24 ;  /* 0x0000001800187308 */ /* 0x000fe20000000800 */
[----:B----4-:R-:W-:-:S01]  /*1ba80*/  FADD.FTZ R67, R15, R50 ;  /* 0x000000320f437221 */ /* 0x010fc20000010000 */
[--C-:B------:R-:W-:Y:S01]  /*1ba90*/  FFMA.FTZ R51, R51, UR53, -R37.reuse ;  /* 0x0000003533337c23 */ /* 0x100fe20008010825 */
[----:B------:R-:W-:-:S05]  /*1baa0*/  FFMA.FTZ R209, R30, UR53, -R37 ;  /* 0x000000351ed17c23 */ /* 0x000fca0008010825 */
[----:B------:R-:W2:Y:S01]  /*1bab0*/  MUFU.EX2 R20, R20 ;  /* 0x0000001400147308 */ /* 0x000ea20000000800 */
[----:B-----5:R-:W-:-:S01]  /*1bac0*/  FADD.FTZ R71, R39, R54 ;  /* 0x0000003627477221 */ /* 0x020fc20000010000 */
[----:B-1----:R-:W-:-:S06]  /*1bad0*/  FADD.FTZ R30, R78, R67 ;  /* 0x000000434e1e7221 */ /* 0x002fcc0000010000 */
[----:B------:R-:W1:Y:S01]  /*1bae0*/  MUFU.EX2 R41, R41 ;  /* 0x0000002900297308 */ /* 0x000e620000000800 */
[----:B------:R-:W-:-:S07]  /*1baf0*/  FADD.FTZ R50, R214, R71 ;  /* 0x00000047d6327221 */ /* 0x000fce0000010000 */
[----:B------:R-:W3:Y:S08]  /*1bb00*/  MUFU.EX2 R79, R79 ;  /* 0x0000004f004f7308 */ /* 0x000ef00000000800 */
[----:B------:R-:W4:Y:S01]  /*1bb10*/  MUFU.EX2 R80, R80 ;  /* 0x0000005000507308 */ /* 0x000f220000000800 */
[----:B0-----:R-:W-:-:S07]  /*1bb20*/  FADD.FTZ R67, R35, R50 ;  /* 0x0000003223437221 */ /* 0x001fce0000010000 */
[----:B------:R-:W0:Y:S08]  /*1bb30*/  MUFU.EX2 R200, R200 ;  /* 0x000000c800c87308 */ /* 0x000e300000000800 */
[----:B------:R-:W5:Y:S08]  /*1bb40*/  MUFU.EX2 R201, R201 ;  /* 0x000000c900c97308 */ /* 0x000f700000000800 */
[----:B------:R1:W-:Y:S01]  /*1bb50*/  MUFU.EX2 R47, R51 ;  /* 0x00000033002f7308 */ /* 0x0003e20000000800 */
[----:B--2---:R-:W-:-:S01]  /*1bb60*/  FADD.FTZ R54, R20, R67 ;  /* 0x0000004314367221 */ /* 0x004fc20000010000 */
[----:B-1----:R-:W-:-:S06]  /*1bb70*/  FADD.FTZ R51, R215, R30 ;  /* 0x0000001ed7337221 */ /* 0x002fcc0000010000 */
[----:B------:R-:W1:Y:S01]  /*1bb80*/  MUFU.EX2 R26, R26 ;  /* 0x0000001a001a7308 */ /* 0x000e620000000800 */
[----:B------:R-:W-:-:S07]  /*1bb90*/  FADD.FTZ R50, R24, R51 ;  /* 0x0000003318327221 */ /* 0x000fce0000010000 */
[----:B------:R-:W2:Y:S01]  /*1bba0*/  MUFU.EX2 R38, R38 ;  /* 0x0000002600267308 */ /* 0x000ea20000000800 */
[----:B------:R-:W-:-:S01]  /*1bbb0*/  FADD.FTZ R51, R41, R50 ;  /* 0x0000003229337221 */ /* 0x000fc20000010000 */
[----:B---3--:R-:W-:-:S06]  /*1bbc0*/  FADD.FTZ R67, R79, R54 ;  /* 0x000000364f437221 */ /* 0x008fcc0000010000 */
[----:B------:R-:W3:Y:S01]  /*1bbd0*/  MUFU.EX2 R57, R57 ;  /* 0x0000003900397308 */ /* 0x000ee20000000800 */
[----:B----4-:R-:W-:-:S01]  /*1bbe0*/  FADD.FTZ R50, R80, R51 ;  /* 0x0000003350327221 */ /* 0x010fc20000010000 */
[----:B------:R-:W-:-:S06]  /*1bbf0*/  F2FP.SATFINITE.E4M3.F32.PACK_AB_MERGE_C R71, R7, R4, RZ ;  /* 0x000000040747723e */ /* 0x000fcc00048070ff */
[----:B------:R-:W4:Y:S01]  /*1bc00*/  MUFU.EX2 R65, R65 ;  /* 0x0000004100417308 */ /* 0x000f220000000800 */
[----:B0-----:R-:W-:-:S01]  /*1bc10*/  FADD.FTZ R54, R200, R67 ;  /* 0x00000043c8367221 */ /* 0x001fc20000010000 */
[----:B-----5:R-:W-:-:S06]  /*1bc20*/  FADD.FTZ R7, R201, R50 ;  /* 0x00000032c9077221 */ /* 0x020fcc0000010000 */
[----:B------:R-:W0:Y:S01]  /*1bc30*/  MUFU.EX2 R66, R66 ;  /* 0x0000004200427308 */ /* 0x000e220000000800 */
[----:B------:R-:W-:Y:S01]  /*1bc40*/  F2FP.SATFINITE.E4M3.F32.PACK_AB_MERGE_C R51, R21, R8, RZ ;  /* 0x000000081533723e */ /* 0x000fe200048070ff */
[----:B------:R-:W-:-:S06]  /*1bc50*/  FADD.FTZ R21, R43, R54 ;  /* 0x000000362b157221 */ /* 0x000fcc0000010000 */
[----:B------:R-:W5:Y:S01]  /*1bc60*/  MUFU.EX2 R202, R202 ;  /* 0x000000ca00ca7308 */ /* 0x000f620000000800 */
[----:B-1----:R-:W-:-:S07]  /*1bc70*/  FADD.FTZ R8, R26, R7 ;  /* 0x000000071a087221 */ /* 0x002fce0000010000 */
[----:B------:R-:W1:Y:S01]  /*1bc80*/  MUFU.EX2 R203, R203 ;  /* 0x000000cb00cb7308 */ /* 0x000e620000000800 */
[----:B------:R-:W-:Y:S01]  /*1bc90*/  F2FP.SATFINITE.E4M3.F32.PACK_AB_MERGE_C R50, R39, R12, RZ ;  /* 0x0000000c2732723e */ /* 0x000fe200048070ff */
[----:B--2---:R-:W-:Y:S01]  /*1bca0*/  FADD.FTZ R12, R38, R21 ;  /* 0x00000015260c7221 */ /* 0x004fe20000010000 */
[----:B---3--:R-:W-:-:S05]  /*1bcb0*/  FADD.FTZ R21, R57, R8 ;  /* 0x0000000839157221 */ /* 0x008fca0000010000 */
[----:B------:R-:W2:Y:S01]  /*1bcc0*/  MUFU.EX2 R62, R62 ;  /* 0x0000003e003e7308 */ /* 0x000ea20000000800 */
[C---:B----4-:R-:W-:Y:S01]  /*1bcd0*/  F2FP.SATFINITE.E4M3.F32.PACK_AB_MERGE_C R38, R65.reuse, R38, RZ ;  /* 0x000000264126723e */ /* 0x050fe200048070ff */
[----:B------:R-:W-:-:S06]  /*1bce0*/  FADD.FTZ R65, R65, R12 ;  /* 0x0000000c41417221 */ /* 0x000fcc0000010000 */
[----:B------:R-:W3:Y:S01]  /*1bcf0*/  MUFU.EX2 R42, R42 ;  /* 0x0000002a002a7308 */ /* 0x000ee20000000800 */
[----:B0-----:R-:W-:-:S07]  /*1bd00*/  FADD.FTZ R8, R66, R21 ;  /* 0x0000001542087221 */ /* 0x001fce0000010000 */
[----:B------:R-:W0:Y:S01]  /*1bd10*/  MUFU.EX2 R63, R63 ;  /* 0x0000003f003f7308 */ /* 0x000e220000000800 */
[----:B-----5:R-:W-:-:S01]  /*1bd20*/  FADD.FTZ R12, R202, R65 ;  /* 0x00000041ca0c7221 */ /* 0x020fc20000010000 */
[----:B-1----:R-:W-:-:S06]  /*1bd30*/  FADD.FTZ R21, R203, R8 ;  /* 0x00000008cb157221 */ /* 0x002fcc0000010000 */
[----:B------:R-:W1:Y:S01]  /*1bd40*/  MUFU.EX2 R70, R70 ;  /* 0x0000004600467308 */ /* 0x000e620000000800 */
[----:B------:R-:W-:-:S01]  /*1bd50*/  FADD.FTZ R39, R61, R12 ;  /* 0x0000000c3d277221 */ /* 0x000fc20000010000 */
[----:B--2---:R-:W-:-:S06]  /*1bd60*/  FADD.FTZ R12, R62, R21 ;  /* 0x000000153e0c7221 */ /* 0x004fcc0000010000 */
[----:B------:R-:W2:Y:S01]  /*1bd70*/  MUFU.EX2 R204, R204 ;  /* 0x000000cc00cc7308 */ /* 0x000ea20000000800 */
[----:B------:R-:W-:-:S07]  /*1bd80*/  F2FP.SATFINITE.E4M3.F32.PACK_AB_MERGE_C R79, R79, R20, RZ ;  /* 0x000000144f4f723e */ /* 0x000fce00048070ff */
[----:B------:R-:W4:Y:S01]  /*1bd90*/  MUFU.EX2 R205, R205 ;  /* 0x000000cd00cd7308 */ /* 0x000f220000000800 */
[----:B---3--:R-:W-:-:S01]  /*1bda0*/  FADD.FTZ R20, R42, R39 ;  /* 0x000000272a147221 */ /* 0x008fc20000010000 */
[----:B------:R-:W-:-:S06]  /*1bdb0*/  F2FP.SATFINITE.E4M3.F32.PACK_AB_MERGE_C R216, R3, R216, R71 ;  /* 0x000000d803d8723e */ /* 0x000fcc0004807047 */
[----:B------:R-:W3:Y:S01]  /*1bdc0*/  MUFU.EX2 R45, R45 ;  /* 0x0000002d002d7308 */ /* 0x000ee20000000800 */
[----:B0-----:R-:W-:-:S01]  /*1bdd0*/  FADD.FTZ R3, R63, R12 ;  /* 0x0000000c3f037221 */ /* 0x001fc20000010000 */
[C---:B------:R-:W-:Y:S01]  /*1bde0*/  F2FP.SATFINITE.E4M3.F32.PACK_AB_MERGE_C R42, R69.reuse, R42, RZ ;  /* 0x0000002a452a723e */ /* 0x040fe200048070ff */
[----:B------:R-:W-:-:S05]  /*1bdf0*/  FADD.FTZ R69, R69, R20 ;  /* 0x0000001445457221 */ /* 0x000fca0000010000 */
[----:B------:R-:W0:Y:S01]  /*1be00*/  MUFU.EX2 R44, R44 ;  /* 0x0000002c002c7308 */ /* 0x000e220000000800 */
[C---:B-1----:R-:W-:Y:S01]  /*1be10*/  F2FP.SATFINITE.E4M3.F32.PACK_AB_MERGE_C R63, R70.reuse, R63, RZ ;  /* 0x0000003f463f723e */ /* 0x042fe200048070ff */
[----:B------:R-:W-:-:S06]  /*1be20*/  FADD.FTZ R70, R70, R3 ;  /* 0x0000000346467221 */ /* 0x000fcc0000010000 */
[----:B------:R-:W1:Y:S01]  /*1be30*/  MUFU.EX2 R46, R46 ;  /* 0x0000002e002e7308 */ /* 0x000e620000000800 */
[----:B------:R-:W-:-:S01]  /*1be40*/  FFMA.FTZ R55, R55, UR53, -R37 ;  /* 0x0000003537377c23 */ /* 0x000fc20008010825 */
[----:B--2---:R-:W-:-:S06]  /*1be50*/  FADD.FTZ R12, R204, R69 ;  /* 0x00000045cc0c7221 */ /* 0x004fcc0000010000 */
[----:B------:R-:W2:Y:S01]  /*1be60*/  MUFU.EX2 R83, R83 ;  /* 0x0000005300537308 */ /* 0x000ea20000000800 */
[----:B----4-:R-:W-:-:S01]  /*1be70*/  FADD.FTZ R3, R205, R70 ;  /* 0x00000046cd037221 */ /* 0x010fc20000010000 */
[----:B------:R-:W-:Y:S01]  /*1be80*/  F2FP.SATFINITE.E4M3.F32.PACK_AB_MERGE_C R218, R11, R218, R51 ;  /* 0x000000da0bda723e */ /* 0x000fe20004807033 */
[----:B------:R-:W-:-:S05]  /*1be90*/  FFMA.FTZ R58, R58, UR53, -R37 ;  /* 0x000000353a3a7c23 */ /* 0x000fca0008010825 */
[----:B------:R-:W4:Y:S01]  /*1bea0*/  MUFU.EX2 R206, R206 ;  /* 0x000000ce00ce7308 */ /* 0x000f220000000800 */
[----:B---3--:R-:W-:-:S01]  /*1beb0*/  FADD.FTZ R11, R45, R12 ;  /* 0x0000000c2d0b7221 */ /* 0x008fc20000010000 */
[----:B------:R-:W-:-:S06]  /*1bec0*/  FADD.FTZ R21, R0, R3 ;  /* 0x0000000300157221 */ /* 0x000fcc0000010000 */
[----:B------:R-:W3:Y:S01]  /*1bed0*/  MUFU.EX2 R207, R207 ;  /* 0x000000cf00cf7308 */ /* 0x000ee20000000800 */
[----:B------:R-:W-:-:S01]  /*1bee0*/  FFMA.FTZ R59, R59, UR53, -R37 ;  /* 0x000000353b3b7c23 */ /* 0x000fc20008010825 */
[----:B0-----:R-:W-:-:S06]  /*1bef0*/  FADD.FTZ R12, R44, R11 ;  /* 0x0000000b2c0c7221 */ /* 0x001fcc0000010000 */
[----:B------:R-:W0:Y:S01]  /*1bf00*/  MUFU.EX2 R73, R73 ;  /* 0x0000004900497308 */ /* 0x000e220000000800 */
[----:B-1----:R-:W-:-:S07]  /*1bf10*/  FADD.FTZ R20, R46, R21 ;  /* 0x000000152e147221 */ /* 0x002fce0000010000 */
[----:B------:R-:W1:Y:S01]  /*1bf20*/  MUFU.EX2 R30, R55 ;  /* 0x00000037001e7308 */ /* 0x000e620000000800 */
[C---:B--2---:R-:W-:Y:S01]  /*1bf30*/  F2FP.SATFINITE.E4M3.F32.PACK_AB_MERGE_C R44, R83.reuse, R44, RZ ;  /* 0x0000002c532c723e */ /* 0x044fe200048070ff */
[----:B------:R-:W-:-:S06]  /*1bf40*/  FADD.FTZ R83, R83, R12 ;  /* 0x0000000c53537221 */ /* 0x000fcc0000010000 */
[----:B------:R-:W-:Y:S01]  /*1bf50*/  MUFU.EX2 R87, R87 ;  /* 0x0000005700577308 */ /* 0x000fe20000000800 */
[----:B------:R-:W-:-:S07]  /*1bf60*/  FADD.FTZ R20, R47, R20 ;  /* 0x000000142f147221 */ /* 0x000fce0000010000 */
[----:B------:R-:W2:Y:S08]  /*1bf70*/  MUFU.EX2 R56, R56 ;  /* 0x0000003800387308 */ /* 0x000eb00000000800 */
[----:B------:R-:W5:Y:S01]  /*1bf80*/  MUFU.EX2 R4, R58 ;  /* 0x0000003a00047308 */ /* 0x000f620000000800 */
[----:B------:R-:W-:-:S01]  /*1bf90*/  FFMA.FTZ R31, R31, UR53, -R37 ;  /* 0x000000351f1f7c23 */ /* 0x000fc20008010825 */
[----:B----4-:R-:W-:Y:S01]  /*1bfa0*/  FADD.FTZ R12, R206, R83 ;  /* 0x00000053ce0c7221 */ /* 0x010fe20000010000 */
[----:B---3--:R-:W-:-:S05]  /*1bfb0*/  FADD.FTZ R11, R207, R20 ;  /* 0x00000014cf0b7221 */ /* 0x008fca0000010000 */
[----:B------:R-:W3:Y:S01]  /*1bfc0*/  MUFU.EX2 R7, R59 ;  /* 0x0000003b00077308 */ /* 0x000ee20000000800 */
[----:B------:R-:W-:-:S01]  /*1bfd0*/  FFMA.FTZ R34, R34, UR53, -R37 ;  /* 0x0000003522227c23 */ /* 0x000fc20008010825 */
[----:B0-----:R-:W-:-:S06]  /*1bfe0*/  FADD.FTZ R12, R73, R12 ;  /* 0x0000000c490c7221 */ /* 0x001fcc0000010000 */
[----:B------:R-:W-:Y:S01]  /*1bff0*/  MUFU.EX2 R49, R49 ;  /* 0x0000003100317308 */ /* 0x000fe20000000800 */
[----:B-1----:R-:W-:-:S07]  /*1c000*/  FADD.FTZ R11, R30, R11 ;  /* 0x0000000b1e0b7221 */ /* 0x002fce0000010000 */
[----:B------:R-:W0:Y:S01]  /*1c010*/  MUFU.EX2 R48, R48 ;  /* 0x0000003000307308 */ /* 0x000e220000000800 */
[----:B------:R-:W-:-:S07]  /*1c020*/  FFMA.FTZ R60, R60, UR53, -R37 ;  /* 0x000000353c3c7c23 */ /* 0x000fce0008010825 */
[----:B------:R-:W1:Y:S01]  /*1c030*/  MUFU.EX2 R53, R53 ;  /* 0x0000003500357308 */ /* 0x000e620000000800 */
[----:B--2---:R-:W-:-:S07]  /*1c040*/  F2FP.SATFINITE.E4M3.F32.PACK_AB_MERGE_C R20, R56, R87, RZ ;  /* 0x000000573814723e */ /* 0x004fce00048070ff */
[----:B------:R-:W2:Y:S01]  /*1c050*/  MUFU.EX2 R209, R209 ;  /* 0x000000d100d17308 */ /* 0x000ea20000000800 */
[----:B------:R-:W-:-:S01]  /*1c060*/  FADD.FTZ R87, R87, R12 ;  /* 0x0000000c57577221 */ /* 0x000fc20000010000 */
[----:B-----5:R-:W-:-:S06]  /*1c070*/  FADD.FTZ R12, R4, R11 ;  /* 0x0000000b040c7221 */ /* 0x020fcc0000010000 */
[----:B------:R-:W4:Y:S01]  /*1c080*/  MUFU.EX2 R52, R52 ;  /* 0x0000003400347308 */ /* 0x000f220000000800 */
[----:B------:R-:W-:-:S07]  /*1c090*/  FFMA.FTZ R64, R64, UR53, -R37 ;  /* 0x0000003540407c23 */ /* 0x000fce0008010825 */
[----:B------:R-:W5:Y:S01]  /*1c0a0*/  MUFU.EX2 R8, R31 ;  /* 0x0000001f00087308 */ /* 0x000f620000000800 */
[----:B------:R-:W-:Y:S01]  /*1c0b0*/  F2FP.SATFINITE.E4M3.F32.PACK_AB_MERGE_C R5, R36, R5, RZ ;  /* 0x000000052405723e */ /* 0x000fe200048070ff */
[----:B------:R-:W-:Y:S01]  /*1c0c0*/  FADD.FTZ R56, R56, R87 ;  /* 0x0000005738387221 */ /* 0x000fe20000010000 */
[----:B---3--:R-:W-:-:S05]  /*1c0d0*/  FADD.FTZ R12, R7, R12 ;  /* 0x0000000c070c7221 */ /* 0x008fca0000010000 */
[----:B------:R-:W3:Y:S01]  /*1c0e0*/  MUFU.EX2 R34, R34 ;  /* 0x0000002200227308 */ /* 0x000ee20000000800 */
[----:B------:R-:W-:Y:S01]  /*1c0f0*/  F2FP.SATFINITE.E4M3.F32.PACK_AB_MERGE_C R217, R6, R217, R5 ;  /* 0x000000d906d9723e */ /* 0x000fe20004807005 */
[--C-:B------:R-:W-:Y:S01]  /*1c100*/  FFMA.FTZ R68, R68, UR53, -R37.reuse ;  /* 0x0000003544447c23 */ /* 0x100fe20008010825 */
[----:B------:R-:W-:-:S05]  /*1c110*/  FFMA.FTZ R72, R72, UR53, -R37 ;  /* 0x0000003548487c23 */ /* 0x000fca0008010825 */
[----:B------:R-:W3:Y:S01]  /*1c120*/  MUFU.EX2 R3, R60 ;  /* 0x0000003c00037308 */ /* 0x000ee20000000800 */
[----:B------:R-:W-:Y:S01]  /*1c130*/  F2FP.SATFINITE.E4M3.F32.PACK_AB_MERGE_C R6, R7, R4, RZ ;  /* 0x000000040706723e */ /* 0x000fe200048070ff */
[----:B------:R-:W-:Y:S01]  /*1c140*/  FFMA.FTZ R37, R76, UR53, -R37 ;  /* 0x000000354c257c23 */ /* 0x000fe20008010825 */
[----:B0-----:R-:W-:Y:S01]  /*1c150*/  F2FP.SATFINITE.E4M3.F32.PACK_AB_MERGE_C R208, R48, R49, RZ ;  /* 0x0000003130d0723e */ /* 0x001fe200048070ff */
[----:B-1----:R-:W-:Y:S01]  /*1c160*/  FADD.FTZ R5, R53, R56 ;  /* 0x0000003835057221 */ /* 0x002fe20000010000 */
[----:B--2---:R-:W-:-:S03]  /*1c170*/  FADD.FTZ R7, R209, R12 ;  /* 0x0000000cd1077221 */ /* 0x004fc60000010000 */
[----:B------:R-:W0:Y:S01]  /*1c180*/  MUFU.EX2 R33, R33 ;  /* 0x0000002100217308 */ /* 0x000e220000000800 */
[C---:B----4-:R-:W-:Y:S01]  /*1c190*/  F2FP.SATFINITE.E4M3.F32.PACK_AB_MERGE_C R208, R52.reuse, R53, R208 ;  /* 0x0000003534d0723e */ /* 0x050fe200048070d0 */
[----:B------:R-:W-:Y:S01]  /*1c1a0*/  FADD.FTZ R52, R52, R5 ;  /* 0x0000000534347221 */ /* 0x000fe20000010000 */
[----:B------:R-:W-:-:S05]  /*1c1b0*/  F2FP.SATFINITE.E4M3.F32.PACK_AB_MERGE_C R9, R40, R9, RZ ;  /* 0x000000092809723e */ /* 0x000fca00048070ff */
[----:B------:R-:W1:Y:S01]  /*1c1c0*/  MUFU.EX2 R64, R64 ;  /* 0x0000004000407308 */ /* 0x000e620000000800 */
[----:B-----5:R-:W-:-:S01]  /*1c1d0*/  FADD.FTZ R7, R8, R7 ;  /* 0x0000000708077221 */ /* 0x020fc20000010000 */
[----:B------:R-:W-:Y:S01]  /*1c1e0*/  F2FP.SATFINITE.E4M3.F32.PACK_AB_MERGE_C R219, R10, R219, R9 ;  /* 0x000000db0adb723e */ /* 0x000fe20004807009 */
[----:B------:R-:W-:-:S05]  /*1c1f0*/  FADD.FTZ R49, R49, R52 ;  /* 0x0000003431317221 */ /* 0x000fca0000010000 */
[----:B------:R-:W2:Y:S01]  /*1c200*/  MUFU.EX2 R32, R32 ;  /* 0x0000002000207308 */ /* 0x000ea20000000800 */
[----:B---3--:R-:W-:-:S01]  /*1c210*/  FADD.FTZ R4, R34, R7 ;  /* 0x0000000722047221 */ /* 0x008fc20000010000 */
[----:B------:R-:W-:-:S06]  /*1c220*/  VIADD R10, R131, 0xfffffffe ;  /* 0xfffffffe830a7836 */ /* 0x000fcc0000000000 */
[----:B------:R-:W3:Y:S01]  /*1c230*/  MUFU.EX2 R211, R68 ;  /* 0x0000004400d37308 */ /* 0x000ee20000000800 */
[----:B------:R-:W-:Y:S01]  /*1c240*/  F2FP.SATFINITE.E4M3.F32.PACK_AB_MERGE_C R34, R3, R34, RZ ;  /* 0x000000220322723e */ /* 0x000fe200048070ff */
[----:B------:R-:W-:-:S06]  /*1c250*/  FADD.FTZ R48, R48, R49 ;  /* 0x0000003130307221 */ /* 0x000fcc0000010000 */
[----:B------:R-:W-:Y:S01]  /*1c260*/  MUFU.EX2 R72, R72 ;  /* 0x0000004800487308 */ /* 0x000fe20000000800 */
[----:B------:R-:W-:-:S07]  /*1c270*/  FADD.FTZ R3, R3, R4 ;  /* 0x0000000403037221 */ /* 0x000fce0000010000 */
[----:B------:R-:W4:Y:S01]  /*1c280*/  MUFU.EX2 R37, R37 ;  /* 0x0000002500257308 */ /* 0x000f220000000800 */
[----:B------:R-:W-:-:S07]  /*1c290*/  ISETP.GE.AND P1, PT, R10, R110, PT ;  /* 0x0000006e0a00720c */ /* 0x000fce0003f26270 */
[----:B------:R-:W5:Y:S08]  /*1c2a0*/  MUFU.EX2 R28, R28 ;  /* 0x0000001c001c7308 */ /* 0x000f700000000800 */
[----:B------:R-:W5:Y:S01]  /*1c2b0*/  MUFU.EX2 R29, R29 ;  /* 0x0000001d001d7308 */ /* 0x000f620000000800 */
[----:B0-----:R-:W-:-:S01]  /*1c2c0*/  FADD.FTZ R5, R33, R48 ;  /* 0x0000003021057221 */ /* 0x001fc20000010000 */
[----:B-1----:R-:W-:Y:S01]  /*1c2d0*/  FADD.FTZ R4, R64, R3 ;  /* 0x0000000340047221 */ /* 0x002fe20000010000 */
[----:B------:R-:W-:-:S02]  /*1c2e0*/  F2FP.SATFINITE.E4M3.F32.PACK_AB_MERGE_C R46, R47, R46, RZ ;  /* 0x0000002e2f2e723e */ /* 0x000fc400048070ff */
[----:B--2---:R-:W-:Y:S01]  /*1c2f0*/  FADD.FTZ R5, R32, R5 ;  /* 0x0000000520057221 */ /* 0x004fe20000010000 */
[----:B---3--:R-:W-:-:S01]  /*1c300*/  FADD.FTZ R3, R211, R4 ;  /* 0x00000004d3037221 */ /* 0x008fc20000010000 */
[----:B------:R-:W-:Y:S02]  /*1c310*/  F2FP.SATFINITE.E4M3.F32.PACK_AB_MERGE_C R205, R0, R205, R46 ;  /* 0x000000cd00cd723e */ /* 0x000fe4000480702e */
[----:B----4-:R-:W-:Y:S01]  /*1c320*/  F2FP.SATFINITE.E4M3.F32.PACK_AB_MERGE_C R0, R37, R72, RZ ;  /* 0x000000482500723e */ /* 0x010fe200048070ff */
[----:B-----5:R-:W-:Y:S01]  /*1c330*/  FADD.FTZ R12, R28, R5 ;  /* 0x000000051c0c7221 */ /* 0x020fe20000010000 */
[----:B------:R-:W-:Y:S01]  /*1c340*/  F2FP.SATFINITE.E4M3.F32.PACK_AB_MERGE_C R41, R80, R41, RZ ;  /* 0x000000295029723e */ /* 0x000fe200048070ff */
[----:B------:R-:W-:Y:S01]  /*1c350*/  FADD.FTZ R72, R72, R3 ;  /* 0x0000000348487221 */ /* 0x000fe20000010000 */
[----:B------:R-:W-:Y:S02]  /*1c360*/  F2FP.SATFINITE.E4M3.F32.PACK_AB_MERGE_C R57, R66, R57, RZ ;  /* 0x000000394239723e */ /* 0x000fe400048070ff */
[----:B------:R-:W-:-:S02]  /*1c370*/  F2FP.SATFINITE.E4M3.F32.PACK_AB_MERGE_C R15, R78, R15, RZ ;  /* 0x0000000f4e0f723e */ /* 0x000fc400048070ff */
[C---:B------:R-:W-:Y:S01]  /*1c380*/  F2FP.SATFINITE.E4M3.F32.PACK_AB_MERGE_C R210, R29.reuse, R28, RZ ;  /* 0x0000001c1dd2723e */ /* 0x040fe200048070ff */
[----:B------:R-:W-:Y:S01]  /*1c390*/  FADD.FTZ R12, R29, R12 ;  /* 0x0000000c1d0c7221 */ /* 0x000fe20000010000 */
[----:B------:R-:W-:Y:S01]  /*1c3a0*/  F2FP.SATFINITE.E4M3.F32.PACK_AB_MERGE_C R212, R27, R212, R50 ;  /* 0x000000d41bd4723e */ /* 0x000fe20004807032 */
[----:B------:R-:W-:Y:S01]  /*1c3b0*/  FADD.FTZ R11, R37, R72 ;  /* 0x00000048250b7221 */ /* 0x000fe20000010000 */
[----:B------:R-:W-:Y:S01]  /*1c3c0*/  F2FP.SATFINITE.E4M3.F32.PACK_AB_MERGE_C R214, R35, R214, R79 ;  /* 0x000000d623d6723e */ /* 0x000fe2000480704f */
[--C-:B------:R-:W-:Y:S01]  /*1c3d0*/  IMAD.MOV.U32 R27, RZ, RZ, R25.reuse ;  /* 0x000000ffff1b7224 */ /* 0x100fe200078e0019 */
[----:B------:R-:W-:Y:S01]  /*1c3e0*/  F2FP.SATFINITE.E4M3.F32.PACK_AB_MERGE_C R200, R43, R200, R38 ;  /* 0x000000c82bc8723e */ /* 0x000fe20004807026 */
[--C-:B------:R-:W-:Y:S01]  /*1c3f0*/  IMAD.MOV.U32 R28, RZ, RZ, R25.reuse ;  /* 0x000000ffff1c7224 */ /* 0x100fe200078e0019 */
[----:B------:R-:W-:Y:S01]  /*1c400*/  F2FP.SATFINITE.E4M3.F32.PACK_AB_MERGE_C R202, R61, R202, R42 ;  /* 0x000000ca3dca723e */ /* 0x000fe2000480702a */
[--C-:B------:R-:W-:Y:S01]  /*1c410*/  IMAD.MOV.U32 R31, RZ, RZ, R25.reuse ;  /* 0x000000ffff1f7224 */ /* 0x100fe200078e0019 */
[----:B------:R-:W-:Y:S01]  /*1c420*/  F2FP.SATFINITE.E4M3.F32.PACK_AB_MERGE_C R204, R45, R204, R44 ;  /* 0x000000cc2dcc723e */ /* 0x000fe2000480702c */
[--C-:B------:R-:W-:Y:S01]  /*1c430*/  IMAD.MOV.U32 R35, RZ, RZ, R25.reuse ;  /* 0x000000ffff237224 */ /* 0x100fe200078e0019 */
[----:B------:R-:W-:Y:S01]  /*1c440*/  F2FP.SATFINITE.E4M3.F32.PACK_AB_MERGE_C R206, R73, R206, R20 ;  /* 0x000000ce49ce723e */ /* 0x000fe20004807014 */
[----:B------:R-:W-:Y:S01]  /*1c450*/  IMAD.MOV.U32 R37, RZ, RZ, R25 ;  /* 0x000000ffff257224 */ /* 0x000fe200078e0019 */
[----:B------:R-:W-:Y:S01]  /*1c460*/  F2FP.SATFINITE.E4M3.F32.PACK_AB_MERGE_C R215, R24, R215, R41 ;  /* 0x000000d718d7723e */ /* 0x000fe20004807029 */
[----:B------:R-:W-:Y:S01]  /*1c470*/  IMAD.MOV.U32 R24, RZ, RZ, R25 ;  /* 0x000000ffff187224 */ /* 0x000fe200078e0019 */
[----:B------:R-:W-:Y:S01]  /*1c480*/  F2FP.SATFINITE.E4M3.F32.PACK_AB_MERGE_C R201, R26, R201, R57 ;  /* 0x000000c91ac9723e */ /* 0x000fe20004807039 */
[----:B------:R-:W-:Y:S01]  /*1c490*/  IMAD.MOV.U32 R26, RZ, RZ, R25 ;  /* 0x000000ffff1a7224 */ /* 0x000fe200078e0019 */
        /* <DEDUP_REMOVED lines=11> */
[--C-:B------:R-:W-:Y:S01]  /*1c550*/  IMAD.MOV.U32 R41, RZ, RZ, R25.reuse ;  /* 0x000000ffff297224 */ /* 0x100fe200078e0019 */
[-C--:B------:R-:W-:Y:S01]  /*1c560*/  MOV R29, R25.reuse ;  /* 0x00000019001d7202 */ /* 0x080fe20000000f00 */
        /* <DEDUP_REMOVED lines=35> */
[----:B------:R-:W-:Y:S01]  /*1c7a0*/  MOV R119, R25 ;  /* 0x0000001900777202 */ /* 0x000fe20000000f00 */
[----:B------:R-:W-:-:S02]  /*1c7b0*/  IMAD.MOV.U32 R65, RZ, RZ, R25 ;  /* 0x000000ffff417224 */ /* 0x000fc400078e0019 */
[--C-:B------:R-:W-:Y:S02]  /*1c7c0*/  IMAD.MOV.U32 R64, RZ, RZ, R25.reuse ;  /* 0x000000ffff407224 */ /* 0x100fe400078e0019 */
[--C-:B------:R-:W-:Y:S02]  /*1c7d0*/  IMAD.MOV.U32 R67, RZ, RZ, R25.reuse ;  /* 0x000000ffff437224 */ /* 0x100fe400078e0019 */
[--C-:B------:R-:W-:Y:S02]  /*1c7e0*/  IMAD.MOV.U32 R66, RZ, RZ, R25.reuse ;  /* 0x000000ffff427224 */ /* 0x100fe400078e0019 */
[--C-:B------:R-:W-:Y:S02]  /*1c7f0*/  IMAD.MOV.U32 R68, RZ, RZ, R25.reuse ;  /* 0x000000ffff447224 */ /* 0x100fe400078e0019 */
[--C-:B------:R-:W-:Y:S02]  /*1c800*/  IMAD.MOV.U32 R71, RZ, RZ, R25.reuse ;  /* 0x000000ffff477224 */ /* 0x100fe400078e0019 */
        /* <DEDUP_REMOVED lines=38> */
[----:B------:R-:W-:Y:S01]  /*1ca70*/  IMAD.MOV.U32 R118, RZ, RZ, R25 ;  /* 0x000000ffff767224 */ /* 0x000fe200078e0019 */
[----:B------:R-:W-:Y:S06]  /*1ca80*/  @!P1 BRA `(.L_x_584) ;  /* 0x0000004000c09947 */ /* 0x000fec0003800000 */
[----:B------:R0:W5:Y:S01]  /*1ca90*/  LDL.LU R3, [R1+0x34] ;  /* 0x0000340001037983 */ /* 0x0001620000300800 */
[----:B------:R-:W-:Y:S01]  /*1caa0*/  IMAD.MOV.U32 R9, RZ, RZ, R122 ;  /* 0x000000ffff097224 */ /* 0x000fe200078e007a */
[----:B------:R-:W-:Y:S01]  /*1cab0*/  CS2R R118, SRZ ;  /* 0x0000000000767805 */ /* 0x000fe2000001ff00 */
[----:B------:R-:W-:Y:S01]  /*1cac0*/  IMAD.MOV.U32 R8, RZ, RZ, R120 ;  /* 0x000000ffff087224 */ /* 0x000fe200078e0078 */
[----:B------:R-:W-:Y:S01]  /*1cad0*/  CS2R R116, SRZ ;  /* 0x0000000000747805 */ /* 0x000fe2000001ff00 */
[----:B------:R-:W-:Y:S01]  /*1cae0*/  IMAD.MOV.U32 R0, RZ, RZ, R121 ;  /* 0x000000ffff007224 */ /* 0x000fe200078e0079 */
        /* <DEDUP_REMOVED lines=45> */
[----:B0-----:R-:W-:-:S07]  /*1cdc0*/  CS2R R24, SRZ ;  /* 0x0000000000187805 */ /* 0x001fce000001ff00 */
.L_x_596:
[----:B------:R-:W2:Y:S01]  /*1cdd0*/  LDL R5, [R1+0x44] ;  /* 0x0000440001057983 */ /* 0x000ea20000100800 */
[----:B------:R-:W-:Y:S01]  /*1cde0*/  ISETP.NE.AND P1, PT, R0, 0x1, PT ;  /* 0x000000010000780c */ /* 0x000fe20003f25270 */
[----:B------:R-:W-:Y:S05]  /*1cdf0*/  YIELD ;  /* 0x0000000000007946 */ /* 0x000fea0003800000 */
[----:B------:R-:W-:-:S04]  /*1ce00*/  SEL R4, RZ, 0x1, P1 ;  /* 0x00000001ff047807 */ /* 0x000fc80000800000 */
[----:B-----5:R-:W-:-:S05]  /*1ce10*/  LOP3.LUT R6, R3, R4, RZ, 0x3c, !PT ;  /* 0x0000000403067212 */ /* 0x020fca00078e3cff */
[----:B------:R0:W-:Y:S01]  /*1ce20*/  STL [R1+0x34], R6 ;  /* 0x0000340601007387 */ /* 0x0001e20000100800 */
[----:B--2---:R-:W-:-:S13]  /*1ce30*/  ISETP.NE.AND P1, PT, R5, RZ, PT ;  /* 0x000000ff0500720c */ /* 0x004fda0003f25270 */
[----:B0-----:R-:W-:Y:S05]  /*1ce40*/  @P1 BRA `(.L_x_585) ;  /* 0x00000000003c1947 */ /* 0x001fea0003800000 */
[----:B------:R-:W-:Y:S05]  /*1ce50*/  @!P0 BRA `(.L_x_586) ;  /* 0x0000000000048947 */ /* 0x000fea0003800000 */
[----:B------:R-:W-:Y:S01]  /*1ce60*/  BPT.TRAP 0x1 ;  /* 0x000000040000795c */ /* 0x000fe20000300000 */
.L_x_586:
[----:B------:R-:W-:-:S04]  /*1ce70*/  IADD3 R4, R0, 0x1, RZ ;  /* 0x0000000100047810 */ /* 0x000fc80007ffe0ff */
[----:B------:R-:W-:-:S04]  /*1ce80*/  ISETP.NE.AND P2, PT, R4, 0x2, PT ;  /* 0x000000020400780c */ /* 0x000fc80003f45270 */
[----:B------:R-:W-:Y:S02]  /*1ce90*/  SEL R5, R4, RZ, P2 ;  /* 0x000000ff04057207 */ /* 0x000fe40001000000 */
[----:B------:R-:W-:-:S03]  /*1cea0*/  SHF.L.U32 R4, R6, 0x1f, RZ ;  /* 0x0000001f06047819 */ /* 0x000fc600000006ff */
[----:B------:R-:W-:-:S04]  /*1ceb0*/  IMAD R5, R5, 0x8, R18 ;  /* 0x0000000805057824 */ /* 0x000fc800078e0212 */
[----:B------:R0:W1:Y:S01]  /*1cec0*/  SYNCS.PHASECHK.TRANS64.TRYWAIT P2, [R5+URZ+0x33430], R4 ;  /* 0x03343004050075a7 */ /* 0x000062000804017f */
[----:B------:R-:W-:Y:S05]  /*1ced0*/  @!P0 BRA `(.L_x_587) ;  /* 0x0000000000048947 */ /* 0x000fea0003800000 */
[----:B------:R-:W-:Y:S01]  /*1cee0*/  BPT.TRAP 0x1 ;  /* 0x000000040000795c */ /* 0x000fe20000300000 */
.L_x_587:
[----:B------:R-:W-:Y:S04]  /*1cef0*/  BSSY B0, `(.L_x_585) ;  /* 0x0000004000007945 */ /* 0x000fe80003800000 */
[----:B-1----:R-:W-:Y:S05]  /*1cf00*/  @P2 BRA `(.L_x_588) ;  /* 0x0000000000082947 */ /* 0x002fea0003800000 */
[----:B------:R-:W1:Y:S02]  /*1cf10*/  SYNCS.PHASECHK.TRANS64.TRYWAIT P2, [R5+URZ+0x33430], R4 ;  /* 0x03343004050075a7 */ /* 0x000e64000804017f */
[----:B-1----:R-:W-:Y:S05]  /*1cf20*/  @!P2 BRA `(.L_x_589) ;  /* 0x0000013c004ca947 */ /* 0x002fea0003800000 */
.L_x_588:
[----:B------:R-:W-:Y:S05]  /*1cf30*/  BSYNC B0 ;  /* 0x0000000000007941 */ /* 0x000fea0003800000 */
.L_x_585:
[----:B01----:R-:W0:Y:S01]  /*1cf40*/  S2R R4, SR_TID.X ;  /* 0x0000000000047919 */ /* 0x003e220000002100 */
[----:B------:R-:W-:Y:S05]  /*1cf50*/  WARPSYNC.ALL ;  /* 0x0000000000007948 */ /* 0x000fea0003800000 */
[----:B------:R-:W-:Y:S01]  /*1cf60*/  MOV R5, 0x80000020 ;  /* 0x8000002000057802 */ /* 0x000fe20000000f00 */
[----:B------:R-:W-:Y:S01]  /*1cf70*/  UMOV UR20, UR28 ;  /* 0x0000001c00147c82 */ /* 0x000fe20008000000 */
[----:B------:R-:W-:Y:S01]  /*1cf80*/  UMOV UR21, UR29 ;  /* 0x0000001d00157c82 */ /* 0x000fe20008000000 */
[----:B------:R-:W-:Y:S01]  /*1cf90*/  IMAD.MOV.U32 R21, RZ, RZ, -0x7fffffe0 ;  /* 0x80000020ff157424 */ /* 0x000fe200078e00ff */
[----:B------:R-:W-:Y:S01]  /*1cfa0*/  R2UR UR23, R5 ;  /* 0x00000000051772ca */ /* 0x000fe200000e0000 */
[----:B------:R-:W-:Y:S01]  /*1cfb0*/  UMOV UR24, UR28 ;  /* 0x0000001c00187c82 */ /* 0x000fe20008000000 */
[----:B------:R-:W-:Y:S01]  /*1cfc0*/  UMOV UR25, UR29 ;  /* 0x0000001d00197c82 */ /* 0x000fe20008000000 */
[----:B------:R-:W-:Y:S01]  /*1cfd0*/  MOV R7, 0x80000020 ;  /* 0x8000002000077802 */ /* 0x000fe20000000f00 */
[----:B------:R-:W-:Y:S01]  /*1cfe0*/  IMAD.MOV.U32 R15, RZ, RZ, -0x7fffffe0 ;  /* 0x80000020ff0f7424 */ /* 0x000fe200078e00ff */
[----:B------:R-:W-:Y:S01]  /*1cff0*/  R2UR UR27, R21 ;  /* 0x00000000151b72ca */ /* 0x000fe200000e0000 */
[----:B------:R-:W-:Y:S01]  /*1d000*/  UMOV UR32, UR28 ;  /* 0x0000001c00207c82 */ /* 0x000fe20008000000 */
[----:B------:R-:W-:Y:S01]  /*1d010*/  R2UR UR31, R7 ;  /* 0x00000000071f72ca */ /* 0x000fe200000e0000 */
[----:B------:R-:W-:Y:S01]  /*1d020*/  UMOV UR33, UR29 ;  /* 0x0000001d00217c82 */ /* 0x000fe20008000000 */
[----:B------:R-:W-:Y:S01]  /*1d030*/  R2UR UR35, R15 ;  /* 0x000000000f2372ca */ /* 0x000fe200000e0000 */
[----:B------:R-:W-:Y:S01]  /*1d040*/  UMOV UR40, UR28 ;  /* 0x0000001c00287c82 */ /* 0x000fe20008000000 */
[----:B------:R-:W-:Y:S01]  /*1d050*/  R2UR UR43, R21 ;  /* 0x00000000152b72ca */ /* 0x000fe200000e0000 */
[----:B------:R-:W-:Y:S01]  /*1d060*/  UMOV UR41, UR29 ;  /* 0x0000001d00297c82 */ /* 0x000fe20008000000 */
[----:B------:R-:W-:Y:S01]  /*1d070*/  R2UR UR47, R7 ;  /* 0x00000000072f72ca */ /* 0x000fe200000e0000 */
[----:B------:R-:W-:Y:S01]  /*1d080*/  IMAD.MOV.U32 R7, RZ, RZ, -0x7fffffe0 ;  /* 0x80000020ff077424 */ /* 0x000fe200078e00ff */
[----:B------:R-:W-:-:S02]  /*1d090*/  MOV R15, 0x80000020 ;  /* 0x80000020000f7802 */ /* 0x000fc40000000f00 */
[----:B------:R-:W-:Y:S02]  /*1d0a0*/  MOV R5, 0x80000020 ;  /* 0x8000002000057802 */ /* 0x000fe40000000f00 */
[----:B0-----:R-:W-:Y:S01]  /*1d0b0*/  SHF.R.U32.HI R14, RZ, 0x7, R4 ;  /* 0x00000007ff0e7819 */ /* 0x001fe20000011604 */
[----:B------:R-:W-:-:S04]  /*1d0c0*/  VIADD R4, R0, 0x1 ;  /* 0x0000000100047836 */ /* 0x000fc80000000000 */
[----:B------:R-:W-:-:S05]  /*1d0d0*/  VIADD R120, R14, 0x8 ;  /* 0x000000080e787836 */ /* 0x000fca0000000000 */
[----:B------:R0:W-:Y:S01]  /*1d0e0*/  BAR.SYNC.DEFER_BLOCKING R120, 0x100 ;  /* 0x000400780000751d */ /* 0x0001e20000010000 */
[----:B------:R-:W-:-:S04]  /*1d0f0*/  ISETP.NE.AND P2, PT, R4, 0x2, PT ;  /* 0x000000020400780c */ /* 0x000fc80003f45270 */
[----:B------:R-:W-:-:S05]  /*1d100*/  SEL R6, R4, RZ, P2 ;  /* 0x000000ff04067207 */ /* 0x000fca0001000000 */
[----:B------:R-:W-:Y:S01]  /*1d110*/  IMAD R4, R6, 0x780, R13 ;  /* 0x0000078006047824 */ /* 0x000fe200078e020d */
[----:B------:R1:W-:Y:S03]  /*1d120*/  STL [R1+0x24], R6 ;  /* 0x0000240601007387 */ /* 0x0003e60000100800 */
[C---:B------:R-:W-:Y:S01]  /*1d130*/  VIADD R20, R4.reuse, 0x80 ;  /* 0x0000008004147836 */ /* 0x040fe20000000000 */
[C---:B------:R-:W-:Y:S01]  /*1d140*/  R2UR UR22, R4.reuse ;  /* 0x00000000041672ca */ /* 0x040fe200000e0000 */
[----:B------:R-:W-:-:S03]  /*1d150*/  VIADD R14, R4, 0x180 ;  /* 0x00000180040e7836 */ /* 0x000fc60000000000 */
[----:B------:R-:W-:Y:S01]  /*1d160*/  R2UR UR26, R20 ;  /* 0x00000000141a72ca */ /* 0x000fe200000e0000 */
[----:B------:R-:W-:Y:S01]  /*1d170*/  VIADD R20, R4, 0x200 ;  /* 0x0000020004147836 */ /* 0x000fe20000000000 */
[----:B------:R-:W-:Y:S01]  /*1d180*/  R2UR UR34, R14 ;  /* 0x000000000e2272ca */ /* 0x000fe200000e0000 */
[----:B-1----:R-:W-:Y:S01]  /*1d190*/  VIADD R6, R4, 0x100 ;  /* 0x0000010004067836 */ /* 0x002fe20000000000 */
[----:B------:R-:W-:Y:S02]  /*1d1a0*/  WARPGROUP.ARRIVE ;  /* 0x00000000000079c5 */ /* 0x000fe40000000000 */
[----:B------:R-:W-:Y:S01]  /*1d1b0*/  R2UR UR42, R20 ;  /* 0x00000000142a72ca */ /* 0x000fe200000e0000 */
[----:B------:R-:W-:Y:S01]  /*1d1c0*/  VIADD R14, R4, 0x82 ;  /* 0x00000082040e7836 */ /* 0x000fe20000000000 */
[----:B------:R-:W-:Y:S01]  /*1d1d0*/  R2UR UR30, R6 ;  /* 0x00000000061e72ca */ /* 0x000fe200000e0000 */
[----:B------:R-:W-:Y:S01]  /*1d1e0*/  VIADD R6, R4, 0x2 ;  /* 0x0000000204067836 */ /* 0x000fe20000000000 */
[----:B------:R-:W-:Y:S02]  /*1d1f0*/  QGMMA.64x32x32.F32.E4M3.E4M3 R184, gdesc[UR20], RZ, !UPT, gsb0 ;  /* 0x0060000014b879f3 */ /* 0x000fe4000c0008ff */
[----:B------:R-:W-:Y:S01]  /*1d200*/  R2UR UR22, R14 ;  /* 0x000000000e1672ca */ /* 0x000fe200000e0000 */
[----:B------:R-:W-:Y:S01]  /*1d210*/  UMOV UR20, UR44 ;  /* 0x0000002c00147c82 */ /* 0x000fe20008000000 */
[----:B------:R-:W-:Y:S01]  /*1d220*/  R2UR UR46, R6 ;  /* 0x00000000062e72ca */ /* 0x000fe200000e0000 */
[----:B------:R-:W-:Y:S01]  /*1d230*/  UMOV UR21, UR45 ;  /* 0x0000002d00157c82 */ /* 0x000fe20008000000 */
[----:B------:R-:W-:Y:S01]  /*1d240*/  R2UR UR23, R15 ;  /* 0x000000000f1772ca */ /* 0x000fe200000e0000 */
[----:B------:R-:W-:Y:S01]  /*1d250*/  VIADD R6, R4, 0x102 ;  /* 0x0000010204067836 */ /* 0x000fe20000000000 */
[----:B------:R-:W-:-:S02]  /*1d260*/  WARPGROUP.DEPBAR.LE gsb0, 0x0 ;  /* 0x00008000000079c5 */ /* 0x000fc40000010000 */
        /* <DEDUP_REMOVED lines=10> */
[----:B------:R-:W-:Y:S03]  /*1d310*/  QGMMA.64x32x32.F32.E4M3.E4M3 R152, gdesc[UR28], RZ, !UPT, gsb0 ;  /* 0x006000001c9879f3 */ /* 0x000fe6000c0008ff */
        /* <DEDUP_REMOVED lines=10> */
[----:B0-----:R-:W-:-:S06]  /*1d3c0*/  WARPGROUP.ARRIVE ;  /* 0x00000000000079c5 */ /* 0x001fcc0000000000 */
[----:B------:R-:W-:Y:S01]  /*1d3d0*/  QGMMA.64x32x32.F32.E4M3.E4M3 R120, gdesc[UR40], RZ, !UPT, gsb0 ;  /* 0x00600000287879f3 */ /* 0x000fe2000c0008ff */
        /* <DEDUP_REMOVED lines=17> */
[----:B------:R-:W-:Y:S01]  /*1d4f0*/  UMOV UR20, UR4 ;  /* 0x0000000400147c82 */ /* 0x000fe20008000000 */
[----:B------:R-:W-:Y:S01]  /*1d500*/  R2UR UR23, R7 ;  /* 0x00000000071772ca */ /* 0x000fe200000e0000 */
[----:B------:R-:W-:Y:S01]  /*1d510*/  UMOV UR21, UR5 ;  /* 0x0000000500157c82 */ /* 0x000fe20008000000 */
[----:B------:R-:W-:Y:S01]  /*1d520*/  IMAD.MOV.U32 R7, RZ, RZ, -0x7fffffe0 ;  /* 0x80000020ff077424 */ /* 0x000fe200078e00ff */
[----:B------:R-:W-:Y:S01]  /*1d530*/  IADD3 R6, R4, 0x380, RZ ;  /* 0x0000038004067810 */ /* 0x000fe20007ffe0ff */
        /* <DEDUP_REMOVED lines=136> */
[C---:B------:R-:W-:Y:S02]  /*1ddc0*/  VIADD R6, R4.reuse, 0x682 ;  /* 0x0000068204067836 */ /* 0x040fe40000000000 */
[----:B------:R-:W-:Y:S02]  /*1ddd0*/  IMAD.MOV.U32 R7, RZ, RZ, -0x7fffffe0 ;  /* 0x80000020ff077424 */ /* 0x000fe400078e00ff */
[----:B------:R-:W-:Y:S01]  /*1dde0*/  VIADD R4, R4, 0x702 ;  /* 0x0000070204047836 */ /* 0x000fe20000000000 */
[----:B------:R-:W-:-:S02]  /*1ddf0*/  WARPGROUP.DEPBAR.LE gsb0, 0x0 ;  /* 0x00008000000079c5 */ /* 0x000fc40000010000 */
        /* <DEDUP_REMOVED lines=29> */
[----:B------:R-:W-:Y:S05]  /*1dfd0*/  @P1 BRA `(.L_x_590) ;  /* 0x0000000000281947 */ /* 0x000fea0003800000 */
[----:B------:R-:W-:Y:S05]  /*1dfe0*/  @!P0 BRA `(.L_x_591) ;  /* 0x0000000000048947 */ /* 0x000fea0003800000 */
[----:B------:R-:W-:Y:S01]  /*1dff0*/  BPT.TRAP 0x1 ;  /* 0x000000040000795c */ /* 0x000fe20000300000 */
.L_x_591:
[----:B------:R-:W-:Y:S01]  /*1e000*/  SHF.L.U32 R3, R3, 0x1f, RZ ;  /* 0x0000001f03037819 */ /* 0x000fe200000006ff */
[----:B------:R-:W-:-:S04]  /*1e010*/  IMAD R4, R0, 0x8, R18 ;  /* 0x0000000800047824 */ /* 0x000fc800078e0212 */
[----:B------:R0:W1:Y:S01]  /*1e020*/  SYNCS.PHASECHK.TRANS64.TRYWAIT P1, [R4+URZ+0x33450], R3 ;  /* 0x03345003040075a7 */ /* 0x000062000802017f */
[----:B------:R-:W-:Y:S05]  /*1e030*/  @!P0 BRA `(.L_x_592) ;  /* 0x0000000000048947 */ /* 0x000fea0003800000 */
[----:B------:R-:W-:Y:S01]  /*1e040*/  BPT.TRAP 0x1 ;  /* 0x000000040000795c */ /* 0x000fe20000300000 */
.L_x_592:
[----:B-1----:R-:W-:Y:S05]  /*1e050*/  @P1 BRA `(.L_x_590) ;  /* 0x0000000000081947 */ /* 0x002fea0003800000 */
[----:B------:R-:W1:Y:S02]  /*1e060*/  SYNCS.PHASECHK.TRANS64.TRYWAIT P1, [R4+URZ+0x33450], R3 ;  /* 0x03345003040075a7 */ /* 0x000e64000802017f */
[----:B-1----:R-:W-:Y:S05]  /*1e070*/  @!P1 BRA `(.L_x_593) ;  /* 0x0000012c000c9947 */ /* 0x002fea0003800000 */
.L_x_590:
[----:B01----:R-:W-:Y:S01]  /*1e080*/  VIADD R3, R18, 0x200 ;  /* 0x0000020012037836 */ /* 0x003fe20000000000 */
[----:B------:R-:W-:Y:S05]  /*1e090*/  WARPSYNC.ALL ;  /* 0x0000000000007948 */ /* 0x000fea0003800000 */
[----:B------:R-:W-:Y:S01]  /*1e0a0*/  SHF.R.U32.HI R3, RZ, 0x4, R3 ;  /* 0x00000004ff037819 */ /* 0x000fe20000011603 */
[----:B------:R-:W-:Y:S01]  /*1e0b0*/  IMAD.MOV.U32 R5, RZ, RZ, -0x3ffffff0 ;  /* 0xc0000010ff057424 */ /* 0x000fe200078e00ff */
[----:B------:R-:W-:Y:S01]  /*1e0c0*/  WARPGROUP.ARRIVE ;  /* 0x00000000000079c5 */ /* 0x000fe20000000000 */
[----:B------:R-:W-:-:S05]  /*1e0d0*/  MOV R7, 0xc0000010 ;  /* 0xc000001000077802 */ /* 0x000fca0000000f00 */
[----:B------:R-:W0:Y:S01]  /*1e0e0*/  S2R R14, SR_TID.X ;  /* 0x00000000000e7919 */ /* 0x000e220000002100 */
[----:B------:R-:W-:Y:S02]  /*1e0f0*/  LOP3.LUT R3, R3, 0x3fff, RZ, 0xc0, !PT ;  /* 0x00003fff03037812 */ /* 0x000fe400078ec0ff */
[----:B------:R-:W-:Y:S01]  /*1e100*/  R2UR UR7, R5 ;  /* 0x00000000050772ca */ /* 0x000fe200000e0000 */
[----:B------:R-:W-:Y:S01]  /*1e110*/  IMAD.MOV.U32 R5, RZ, RZ, -0x3ffffff0 ;  /* 0xc0000010ff057424 */ /* 0x000fe200078e00ff */
[----:B------:R-:W-:-:S05]  /*1e120*/  LOP3.LUT R3, R3, 0x10000, RZ, 0xfc, !PT ;  /* 0x0001000003037812 */ /* 0x000fca00078efcff */
[----:B------:R-:W-:-:S04]  /*1e130*/  IMAD R4, R0, 0x780, R3 ;  /* 0x0000078000047824 */ /* 0x000fc800078e0203 */
[C---:B------:R-:W-:Y:S01]  /*1e140*/  VIADD R6, R4.reuse, 0x180 ;  /* 0x0000018004067836 */ /* 0x040fe20000000000 */
[----:B------:R-:W-:-:S13]  /*1e150*/  R2UR UR6, R4 ;  /* 0x00000000040672ca */ /* 0x000fda00000e0000 */
[----:B------:R-:W-:Y:S01]  /*1e160*/  QGMMA.64x192x32.F32.E4M3.E4M3 R24, R216, gdesc[UR4], R24, gsb0 ;  /* 0x02e00004d8187df3 */ /* 0x000fe20008000818 */
[----:B------:R-:W-:Y:S01]  /*1e170*/  R2UR UR6, R6 ;  /* 0x00000000060672ca */ /* 0x000fe200000e0000 */
[----:B------:R-:W-:Y:S01]  /*1e180*/  VIADD R6, R4, 0x300 ;  /* 0x0000030004067836 */ /* 0x000fe20000000000 */
[----:B------:R-:W-:Y:S01]  /*1e190*/  R2UR UR7, R7 ;  /* 0x00000000070772ca */ /* 0x000fe200000e0000 */
[----:B------:R-:W-:Y:S01]  /*1e1a0*/  IMAD.MOV.U32 R7, RZ, RZ, -0x3ffffff0 ;  /* 0xc0000010ff077424 */ /* 0x000fe200078e00ff */
[----:B0-----:R-:W-:-:S04]  /*1e1b0*/  SHF.R.U32.HI R14, RZ, 0x7, R14 ;  /* 0x00000007ff0e7819 */ /* 0x001fc8000001160e */
[----:B------:R-:W-:Y:S01]  /*1e1c0*/  IADD3 R3, -R14, 0xb, RZ ;  /* 0x0000000b0e037810 */ /* 0x000fe20007ffe1ff */
[----:B------:R-:W-:Y:S02]  /*1e1d0*/  WARPGROUP.DEPBAR.LE gsb0, 0x0 ;  /* 0x00008000000079c5 */ /* 0x000fe40000010000 */
[----:B------:R-:W-:-:S08]  /*1e1e0*/  WARPGROUP.ARRIVE ;  /* 0x00000000000079c5 */ /* 0x000fd00000000000 */
[----:B------:R-:W-:Y:S01]  /*1e1f0*/  QGMMA.64x192x32.F32.E4M3.E4M3 R24, R212, gdesc[UR4], R24, gsb0 ;  /* 0x02e00004d4187df3 */ /* 0x000fe20008000818 */
[----:B------:R-:W-:Y:S01]  /*1e200*/  R2UR UR6, R6 ;  /* 0x00000000060672ca */ /* 0x000fe200000e0000 */
[C---:B------:R-:W-:Y:S01]  /*1e210*/  VIADD R6, R4.reuse, 0x480 ;  /* 0x0000048004067836 */ /* 0x040fe20000000000 */
[----:B------:R-:W-:Y:S01]  /*1e220*/  R2UR UR7, R7 ;  /* 0x00000000070772ca */ /* 0x000fe200000e0000 */
[----:B------:R-:W-:Y:S01]  /*1e230*/  IMAD.MOV.U32 R7, RZ, RZ, -0x3ffffff0 ;  /* 0xc0000010ff077424 */ /* 0x000fe200078e00ff */
[----:B------:R-:W-:Y:S01]  /*1e240*/  IADD3 R4, R4, 0x600, RZ ;  /* 0x0000060004047810 */ /* 0x000fe20007ffe0ff */
[----:B------:R-:W-:Y:S02]  /*1e250*/  WARPGROUP.DEPBAR.LE gsb0, 0x0 ;  /* 0x00008000000079c5 */ /* 0x000fe40000010000 */
[----:B------:R-:W-:-:S12]  /*1e260*/  WARPGROUP.ARRIVE ;  /* 0x00000000000079c5 */ /* 0x000fd80000000000 */
[----:B------:R-:W-:Y:S01]  /*1e270*/  QGMMA.64x192x32.F32.E4M3.E4M3 R24, R200, gdesc[UR4], R24, gsb0 ;  /* 0x02e00004c8187df3 */ /* 0x000fe20008000818 */
[----:B------:R-:W-:Y:S02]  /*1e280*/  R2UR UR6, R6 ;  /* 0x00000000060672ca */ /* 0x000fe400000e0000 */
[----:B------:R-:W-:Y:S01]  /*1e290*/  R2UR UR7, R7 ;  /* 0x00000000070772ca */ /* 0x000fe200000e0000 */
[----:B------:R-:W-:Y:S02]  /*1e2a0*/  WARPGROUP.DEPBAR.LE gsb0, 0x0 ;  /* 0x00008000000079c5 */ /* 0x000fe40000010000 */
[----:B------:R-:W-:-:S14]  /*1e2b0*/  WARPGROUP.ARRIVE ;  /* 0x00000000000079c5 */ /* 0x000fdc0000000000 */
[----:B------:R-:W-:Y:S01]  /*1e2c0*/  QGMMA.64x192x32.F32.E4M3.E4M3 R24, R204, gdesc[UR4], R24, gsb0 ;  /* 0x02e00004cc187df3 */ /* 0x000fe20008000818 */
[----:B------:R-:W-:Y:S02]  /*1e2d0*/  R2UR UR6, R4 ;  /* 0x00000000040672ca */ /* 0x000fe400000e0000 */
[----:B------:R-:W-:Y:S01]  /*1e2e0*/  R2UR UR7, R5 ;  /* 0x00000000050772ca */ /* 0x000fe200000e0000 */
[----:B------:R-:W-:Y:S02]  /*1e2f0*/  WARPGROUP.DEPBAR.LE gsb0, 0x0 ;  /* 0x00008000000079c5 */ /* 0x000fe40000010000 */
[----:B------:R-:W-:-:S14]  /*1e300*/  WARPGROUP.ARRIVE ;  /* 0x00000000000079c5 */ /* 0x000fdc0000000000 */
[----:B------:R-:W-:Y:S03]  /*1e310*/  QGMMA.64x192x32.F32.E4M3.E4M3 R24, R208, gdesc[UR4], R24, gsb0 ;  /* 0x02e00004d0187df3 */ /* 0x000fe60008000818 */
[----:B------:R-:W-:Y:S02]  /*1e320*/  WARPGROUP.DEPBAR.LE gsb0, 0x0 ;  /* 0x00008000000079c5 */ /* 0x000fe40000010000 */
[----:B------:R0:W-:Y:S06]  /*1e330*/  BAR.ARV R3, 0x100 ;  /* 0x000400030000751d */ /* 0x0001ec0000002000 */
[----:B------:R-:W-:Y:S05]  /*1e340*/  @!P0 BRA `(.L_x_594) ;  /* 0x0000000000048947 */ /* 0x000fea0003800000 */
[----:B------:R-:W-:Y:S01]  /*1e350*/  BPT.TRAP 0x1 ;  /* 0x000000040000795c */ /* 0x000fe20000300000 */
.L_x_594:
[----:B------:R-:W2:Y:S01]  /*1e360*/  LDL R200, [R1+0x24] ;  /* 0x0000240001c87983 */ /* 0x000ea20000100800 */
[C---:B0-----:R-:W-:Y:S01]  /*1e370*/  FMUL.FTZ R3, R2.reuse, R184 ;  /* 0x000000b802037220 */ /* 0x041fe20000410000 */
[C---:B------:R-:W-:Y:S01]  /*1e380*/  FMUL.FTZ R4, R2.reuse, R185 ;  /* 0x000000b902047220 */ /* 0x040fe20000410000 */
[C---:B------:R-:W-:Y:S01]  /*1e390*/  FMUL.FTZ R7, R2.reuse, R188 ;  /* 0x000000bc02077220 */ /* 0x040fe20000410000 */
[C---:B------:R-:W-:Y:S01]  /*1e3a0*/  FMUL.FTZ R20, R2.reuse, R191 ;  /* 0x000000bf02147220 */ /* 0x040fe20000410000 */
[C---:B------:R-:W-:Y:S01]  /*1e3b0*/  FMUL.FTZ R14, R2.reuse, R189 ;  /* 0x000000bd020e7220 */ /* 0x040fe20000410000 */
[C---:B------:R-:W-:Y:S01]  /*1e3c0*/  FMUL.FTZ R21, R2.reuse, R192 ;  /* 0x000000c002157220 */ /* 0x040fe20000410000 */
[----:B------:R-:W0:Y:S01]  /*1e3d0*/  MUFU.TANH R3, R3 ;  /* 0x0000000300037308 */ /* 0x000e220000002400 */
[----:B------:R-:W-:Y:S02]  /*1e3e0*/  IMAD.U32 R192, RZ, RZ, UR38 ;  /* 0x00000026ffc07e24 */ /* 0x000fe4000f8e00ff */
        /* <DEDUP_REMOVED lines=83> */
[----:B------:R-:W-:Y:S01]  /*1e920*/  FMUL.FTZ R135, R2, R135 ;  /* 0x0000008702877220 */ /* 0x000fe20000410000 */
[----:B------:R-:W-:-:S02]  /*1e930*/  UMOV UR53, UR52 ;  /* 0x0000003400357c82 */ /* 0x000fc40008000000 */
        /* <DEDUP_REMOVED lines=21> */
[----:B------:R-:W-:Y:S08]  /*1ea90*/  MUFU.TANH R121, R121 ;  /* 0x0000007900797308 */ /* 0x000ff00000002400 */
[----:B------:R-:W-:Y:S08]  /*1eaa0*/  MUFU.TANH R124, R124 ;  /* 0x0000007c007c7308 */ /* 0x000ff00000002400 */
[----:B------:R-:W-:Y:S08]  /*1eab0*/  MUFU.TANH R125, R125 ;  /* 0x0000007d007d7308 */ /* 0x000ff00000002400 */
[----:B------:R-:W-:Y:S08]  /*1eac0*/  MUFU.TANH R128, R128 ;  /* 0x0000008000807308 */ /* 0x000ff00000002400 */
[----:B------:R-:W-:Y:S01]  /*1ead0*/  MUFU.TANH R129, R129 ;  /* 0x0000008100817308 */ /* 0x000fe20000002400 */
[----:B--2---:R-:W-:-:S07]  /*1eae0*/  IMAD R191, R200, 0x8, R18 ;  /* 0x00000008c8bf7824 */ /* 0x004fce00078e0212 */
[----:B------:R-:W-:Y:S01]  /*1eaf0*/  MUFU.TANH R132, R132 ;  /* 0x0000008400847308 */ /* 0x000fe20000002400 */
[----:B------:R-:W-:-:S05]  /*1eb00*/  VIADD R191, R191, 0x33440 ;  /* 0x00033440bfbf7836 */ /* 0x000fca0000000000 */
[----:B------:R-:W-:Y:S02]  /*1eb10*/  PRMT R191, R192, 0x654, R191 ;  /* 0x00000654c0bf7816 */ /* 0x000fe400000000bf */
[----:B------:R-:W-:Y:S02]  /*1eb20*/  MUFU.TANH R133, R133 ;  /* 0x0000008500857308 */ /* 0x000fe40000002400 */
[----:B------:R0:W-:Y:S06]  /*1eb30*/  SYNCS.ARRIVE.TRANS64.RED.A1T0 RZ, [R191+URZ], RZ ;  /* 0x000000ffbfff79a7 */ /* 0x0001ec000810043f */
[----:B------:R-:W-:Y:S01]  /*1eb40*/  MUFU.TANH R5, R5 ;  /* 0x0000000500057308 */ /* 0x000fe20000002400 */
[----:B0-----:R-:W-:-:S04]  /*1eb50*/  FMNMX.FTZ R191, R3, R8, !PT ;  /* 0x0000000803bf7209 */ /* 0x001fc80007810000 */
[----:B-1----:R-:W-:-:S03]  /*1eb60*/  FMNMX.FTZ R191, R4, R191, !PT ;  /* 0x000000bf04bf7209 */ /* 0x002fc60007810000 */
[----:B------:R-:W-:Y:S01]  /*1eb70*/  MUFU.TANH R6, R6 ;  /* 0x0000000600067308 */ /* 0x000fe20000002400 */
[----:B---3--:R-:W-:-:S04]  /*1eb80*/  FMNMX.FTZ R191, R7, R191, !PT ;  /* 0x000000bf07bf7209 */ /* 0x008fc80007810000 */
[----:B----4-:R-:W-:-:S03]  /*1eb90*/  FMNMX.FTZ R191, R14, R191, !PT ;  /* 0x000000bf0ebf7209 */ /* 0x010fc60007810000 */
[----:B------:R-:W-:Y:S01]  /*1eba0*/  MUFU.TANH R15, R15 ;  /* 0x0000000f000f7308 */ /* 0x000fe20000002400 */
[----:B-----5:R-:W-:-:S04]  /*1ebb0*/  FMNMX.FTZ R191, R21, R191, !PT ;  /* 0x000000bf15bf7209 */ /* 0x020fc80007810000 */
[----:B------:R-:W-:-:S03]  /*1ebc0*/  FMNMX.FTZ R191, R184, R191, !PT ;  /* 0x000000bfb8bf7209 */ /* 0x000fc60007810000 */
[----:B------:R-:W-:Y:S01]  /*1ebd0*/  MUFU.TANH R20, R20 ;  /* 0x0000001400147308 */ /* 0x000fe20000002400 */
[----:B------:R-:W-:-:S04]  /*1ebe0*/  FMNMX.FTZ R191, R187, R191, !PT ;  /* 0x000000bfbbbf7209 */ /* 0x000fc80007810000 */
        /* <DEDUP_REMOVED lines=19> */
[----:B------:R-:W0:Y:S01]  /*1ed20*/  MUFU.TANH R191, R120 ;  /* 0x0000007800bf7308 */ /* 0x000e220000002400 */
[----:B------:R-:W-:-:S04]  /*1ed30*/  FMNMX.FTZ R192, R160, R192, !PT ;  /* 0x000000c0a0c07209 */ /* 0x000fc80007810000 */
[----:B------:R-:W-:-:S03]  /*1ed40*/  FMNMX.FTZ R192, R161, R192, !PT ;  /* 0x000000c0a1c07209 */ /* 0x000fc60007810000 */
[----:B------:R-:W1:Y:S01]  /*1ed50*/  MUFU.TANH R174, R174 ;  /* 0x000000ae00ae7308 */ /* 0x000e620000002400 */
[----:B------:R-:W-:-:S04]  /*1ed60*/  FMNMX.FTZ R192, R164, R192, !PT ;  /* 0x000000c0a4c07209 */ /* 0x000fc80007810000 */
[----:B------:R-:W-:-:S03]  /*1ed70*/  FMNMX.FTZ R192, R165, R192, !PT ;  /* 0x000000c0a5c07209 */ /* 0x000fc60007810000 */
[----:B------:R-:W2:Y:S01]  /*1ed80*/  MUFU.TANH R175, R175 ;  /* 0x000000af00af7308 */ /* 0x000ea20000002400 */
[----:B------:R-:W-:-:S04]  /*1ed90*/  FMNMX.FTZ R192, R136, R192, !PT ;  /* 0x000000c088c07209 */ /* 0x000fc80007810000 */
[----:B------:R-:W-:-:S03]  /*1eda0*/  FMNMX.FTZ R192, R137, R192, !PT ;  /* 0x000000c089c07209 */ /* 0x000fc60007810000 */
[----:B------:R-:W3:Y:S01]  /*1edb0*/  MUFU.TANH R178, R178 ;  /* 0x000000b200b27308 */ /* 0x000ee20000002400 */
[----:B------:R-:W-:-:S04]  /*1edc0*/  FMNMX.FTZ R192, R140, R192, !PT ;  /* 0x000000c08cc07209 */ /* 0x000fc80007810000 */
[----:B------:R-:W-:-:S03]  /*1edd0*/  FMNMX.FTZ R192, R141, R192, !PT ;  /* 0x000000c08dc07209 */ /* 0x000fc60007810000 */
[----:B------:R-:W4:Y:S01]  /*1ede0*/  MUFU.TANH R179, R179 ;  /* 0x000000b300b37308 */ /* 0x000f220000002400 */
[----:B------:R-:W-:-:S04]  /*1edf0*/  FMNMX.FTZ R192, R144, R192, !PT ;  /* 0x000000c090c07209 */ /* 0x000fc80007810000 */
[----:B------:R-:W-:-:S03]  /*1ee00*/  FMNMX.FTZ R192, R145, R192, !PT ;  /* 0x000000c091c07209 */ /* 0x000fc60007810000 */
[----:B------:R-:W5:Y:S01]  /*1ee10*/  MUFU.TANH R182, R182 ;  /* 0x000000b600b67308 */ /* 0x000f620000002400 */
[----:B------:R-:W-:-:S04]  /*1ee20*/  FMNMX.FTZ R192, R148, R192, !PT ;  /* 0x000000c094c07209 */ /* 0x000fc80007810000 */
[----:B------:R-:W-:-:S03]  /*1ee30*/  FMNMX.FTZ R192, R149, R192, !PT ;  /* 0x000000c095c07209 */ /* 0x000fc60007810000 */
[----:B------:R-:W5:Y:S01]  /*1ee40*/  MUFU.TANH R183, R183 ;  /* 0x000000b700b77308 */ /* 0x000f620000002400 */
[----:B0-----:R-:W-:-:S04]  /*1ee50*/  FMNMX.FTZ R192, R191, R192, !PT ;  /* 0x000000c0bfc07209 */ /* 0x001fc80007810000 */
[----:B------:R-:W-:-:S03]  /*1ee60*/  FMNMX.FTZ R192, R121, R192, !PT ;  /* 0x000000c079c07209 */ /* 0x000fc60007810000 */
[----:B------:R-:W0:Y:S01]  /*1ee70*/  MUFU.TANH R154, R154 ;  /* 0x0000009a009a7308 */ /* 0x000e220000002400 */
[----:B------:R-:W-:-:S04]  /*1ee80*/  FMNMX.FTZ R192, R124, R192, !PT ;  /* 0x000000c07cc07209 */ /* 0x000fc80007810000 */
[----:B------:R-:W-:-:S03]  /*1ee90*/  FMNMX.FTZ R192, R125, R192, !PT ;  /* 0x000000c07dc07209 */ /* 0x000fc60007810000 */
[----:B------:R-:W0:Y:S01]  /*1eea0*/  MUFU.TANH R155, R155 ;  /* 0x0000009b009b7308 */ /* 0x000e220000002400 */
[----:B------:R-:W-:-:S04]  /*1eeb0*/  FMNMX.FTZ R192, R128, R192, !PT ;  /* 0x000000c080c07209 */ /* 0x000fc80007810000 */
[----:B------:R-:W-:-:S03]  /*1eec0*/  FMNMX.FTZ R192, R129, R192, !PT ;  /* 0x000000c081c07209 */ /* 0x000fc60007810000 */
[----:B------:R-:W0:Y:S01]  /*1eed0*/  MUFU.TANH R158, R158 ;  /* 0x0000009e009e7308 */ /* 0x000e220000002400 */
[----:B------:R-:W-:-:S04]  /*1eee0*/  FMNMX.FTZ R192, R132, R192, !PT ;  /* 0x000000c084c07209 */ /* 0x000fc80007810000 */
[----:B------:R-:W-:-:S03]  /*1eef0*/  FMNMX.FTZ R192, R133, R192, !PT ;  /* 0x000000c085c07209 */ /* 0x000fc60007810000 */
[----:B------:R-:W0:Y:S02]  /*1ef00*/  MUFU.TANH R159, R159 ;  /* 0x0000009f009f7308 */ /* 0x000e240000002400 */
[----:B------:R-:W1:Y:S06]  /*1ef10*/  SHFL.BFLY PT, R120, R192, 0x2, 0x1f ;  /* 0x0c401f00c0787f89 */ /* 0x000e6c00000e0000 */
[----:B------:R-:W0:Y:S08]  /*1ef20*/  MUFU.TANH R162, R162 ;  /* 0x000000a200a27308 */ /* 0x000e300000002400 */
[----:B------:R-:W0:Y:S08]  /*1ef30*/  MUFU.TANH R163, R163 ;  /* 0x000000a300a37308 */ /* 0x000e300000002400 */
[----:B------:R-:W0:Y:S01]  /*1ef40*/  MUFU.TANH R166, R166 ;  /* 0x000000a600a67308 */ /* 0x000e220000002400 */
[----:B-1----:R-:W-:-:S05]  /*1ef50*/  FMNMX.FTZ R120, R192, R120, !PT ;  /* 0x00000078c0787209 */ /* 0x002fca0007810000 */
[----:B------:R-:W1:Y:S02]  /*1ef60*/  SHFL.BFLY PT, R192, R120, 0x1, 0x1f ;  /* 0x0c201f0078c07f89 */ /* 0x000e6400000e0000 */
[----:B------:R-:W0:Y:S08]  /*1ef70*/  MUFU.TANH R167, R167 ;  /* 0x000000a700a77308 */ /* 0x000e300000002400 */
[----:B------:R-:W0:Y:S08]  /*1ef80*/  MUFU.TANH R138, R138 ;  /* 0x0000008a008a7308 */ /* 0x000e300000002400 */
[----:B------:R-:W0:Y:S01]  /*1ef90*/  MUFU.TANH R139, R139 ;  /* 0x0000008b008b7308 */ /* 0x000e220000002400 */
[----:B-1----:R-:W-:-:S07]  /*1efa0*/  FMNMX.FTZ R120, R120, R192, !PT ;  /* 0x000000c078787209 */ /* 0x002fce0007810000 */
[----:B------:R-:W1:Y:S01]  /*1efb0*/  MUFU.TANH R142, R142 ;  /* 0x0000008e008e7308 */ /* 0x000e620000002400 */
[----:B------:R-:W-:Y:S01]  /*1efc0*/  FMNMX.FTZ R192, R5, R9, !PT ;  /* 0x0000000905c07209 */ /* 0x000fe20007810000 */
[----:B------:R-:W-:-:S03]  /*1efd0*/  FADD.FTZ R8, -R120, R8 ;  /* 0x0000000878087221 */ /* 0x000fc60000010100 */
[----:B------:R-:W-:-:S03]  /*1efe0*/  FMNMX.FTZ R192, R6, R192, !PT ;  /* 0x000000c006c07209 */ /* 0x000fc60007810000 */
[----:B------:R-:W1:Y:S01]  /*1eff0*/  MUFU.TANH R143, R143 ;  /* 0x0000008f008f7308 */ /* 0x000e620000002400 */
[----:B------:R-:W-:Y:S01]  /*1f000*/  FMNMX.FTZ R192, R15, R192, !PT ;  /* 0x000000c00fc07209 */ /* 0x000fe20007810000 */
[----:B------:R-:W-:-:S03]  /*1f010*/  FMUL.FTZ R8, R8, UR53 ;  /* 0x0000003508087c20 */ /* 0x000fc60008410000 */
[----:B------:R-:W-:-:S03]  /*1f020*/  FMNMX.FTZ R192, R20, R192, !PT ;  /* 0x000000c014c07209 */ /* 0x000fc60007810000 */
[----:B------:R-:W1:Y:S01]  /*1f030*/  MUFU.TANH R146, R146 ;  /* 0x0000009200927308 */ /* 0x000e620000002400 */
[----:B------:R-:W-:-:S04]  /*1f040*/  FMNMX.FTZ R192, R185, R192, !PT ;  /* 0x000000c0b9c07209 */ /* 0x000fc80007810000 */
        /* <DEDUP_REMOVED lines=9> */
[----:B--2---:R-:W-:-:S03]  /*1f0e0*/  FMNMX.FTZ R192, R175, R192, !PT ;  /* 0x000000c0afc07209 */ /* 0x004fc60007810000 */
[----:B------:R-:W-:Y:S01]  /*1f0f0*/  MUFU.TANH R123, R123 ;  /* 0x0000007b007b7308 */ /* 0x000fe20000002400 */
[----:B---3--:R-:W-:-:S04]  /*1f100*/  FMNMX.FTZ R192, R178, R192, !PT ;  /* 0x000000c0b2c07209 */ /* 0x008fc80007810000 */
[----:B----4-:R-:W-:-:S03]  /*1f110*/  FMNMX.FTZ R192, R179, R192, !PT ;  /* 0x000000c0b3c07209 */ /* 0x010fc60007810000 */
[----:B------:R-:W-:Y:S01]  /*1f120*/  MUFU.TANH R126, R126 ;  /* 0x0000007e007e7308 */ /* 0x000fe20000002400 */
[----:B-----5:R-:W-:-:S04]  /*1f130*/  FMNMX.FTZ R192, R182, R192, !PT ;  /* 0x000000c0b6c07209 */ /* 0x020fc80007810000 */
[----:B------:R-:W-:-:S03]  /*1f140*/  FMNMX.FTZ R192, R183, R192, !PT ;  /* 0x000000c0b7c07209 */ /* 0x000fc60007810000 */
[----:B------:R-:W-:Y:S01]  /*1f150*/  MUFU.TANH R127, R127 ;  /* 0x0000007f007f7308 */ /* 0x000fe20000002400 */
[----:B0-----:R-:W-:-:S04]  /*1f160*/  FMNMX.FTZ R192, R154, R192, !PT ;  /* 0x000000c09ac07209 */ /* 0x001fc80007810000 */
        /* <DEDUP_REMOVED lines=10> */
[----:B------:R-:W2:Y:S01]  /*1f210*/  MUFU.TANH R134, R134 ;  /* 0x0000008600867308 */ /* 0x000ea20000002400 */
[----:B------:R-:W-:-:S04]  /*1f220*/  FMNMX.FTZ R193, R138, R193, !PT ;  /* 0x000000c18ac17209 */ /* 0x000fc80007810000 */
[----:B------:R-:W-:-:S03]  /*1f230*/  FMNMX.FTZ R193, R139, R193, !PT ;  /* 0x000000c18bc17209 */ /* 0x000fc60007810000 */
[----:B------:R-:W-:Y:S01]  /*1f240*/  MUFU.EX2 R8, R8 ;  /* 0x0000000800087308 */ /* 0x000fe20000000800 */
[----:B-1----:R-:W-:-:S04]  /*1f250*/  FMNMX.FTZ R193, R142, R193, !PT ;  /* 0x000000c18ec17209 */ /* 0x002fc80007810000 */
[----:B------:R-:W-:-:S04]  /*1f260*/  FMNMX.FTZ R193, R143, R193, !PT ;  /* 0x000000c18fc17209 */ /* 0x000fc80007810000 */
[----:B------:R-:W-:-:S04]  /*1f270*/  FMNMX.FTZ R193, R146, R193, !PT ;  /* 0x000000c192c17209 */ /* 0x000fc80007810000 */
[----:B------:R-:W-:-:S04]  /*1f280*/  FMNMX.FTZ R193, R147, R193, !PT ;  /* 0x000000c193c17209 */ /* 0x000fc80007810000 */
[----:B------:R-:W-:-:S04]  /*1f290*/  FMNMX.FTZ R193, R150, R193, !PT ;  /* 0x000000c196c17209 */ /* 0x000fc80007810000 */
[----:B------:R-:W-:-:S04]  /*1f2a0*/  FMNMX.FTZ R193, R151, R193, !PT ;  /* 0x000000c197c17209 */ /* 0x000fc80007810000 */
[----:B0-----:R-:W-:-:S04]  /*1f2b0*/  FMNMX.FTZ R193, R192, R193, !PT ;  /* 0x000000c1c0c17209 */ /* 0x001fc80007810000 */
[----:B------:R-:W-:-:S04]  /*1f2c0*/  FMNMX.FTZ R193, R123, R193, !PT ;  /* 0x000000c17bc17209 */ /* 0x000fc80007810000 */
[----:B------:R-:W-:Y:S02]  /*1f2d0*/  FMNMX.FTZ R122, R126, R193, !PT ;  /* 0x000000c17e7a7209 */ /* 0x000fe40007810000 */
[----:B------:R-:W0:Y:S02]  /*1f2e0*/  MUFU.TANH R193, R135 ;  /* 0x0000008700c17308 */ /* 0x000e240000002400 */
[----:B------:R-:W-:-:S04]  /*1f2f0*/  FMNMX.FTZ R122, R127, R122, !PT ;  /* 0x0000007a7f7a7209 */ /* 0x000fc80007810000 */
[----:B------:R-:W-:-:S04]  /*1f300*/  FMNMX.FTZ R122, R130, R122, !PT ;  /* 0x0000007a827a7209 */ /* 0x000fc80007810000 */
[----:B------:R-:W-:-:S04]  /*1f310*/  FMNMX.FTZ R122, R131, R122, !PT ;  /* 0x0000007a837a7209 */ /* 0x000fc80007810000 */
[----:B--2---:R-:W-:-:S04]  /*1f320*/  FMNMX.FTZ R122, R134, R122, !PT ;  /* 0x0000007a867a7209 */ /* 0x004fc80007810000 */
[----:B0-----:R-:W-:-:S05]  /*1f330*/  FMNMX.FTZ R122, R193, R122, !PT ;  /* 0x0000007ac17a7209 */ /* 0x001fca0007810000 */
[----:B------:R-:W0:Y:S02]  /*1f340*/  SHFL.BFLY PT, R135, R122, 0x2, 0x1f ;  /* 0x0c401f007a877f89 */ /* 0x000e2400000e0000 */
[----:B0-----:R-:W-:-:S05]  /*1f350*/  FMNMX.FTZ R122, R122, R135, !PT ;  /* 0x000000877a7a7209 */ /* 0x001fca0007810000 */
[----:B------:R-:W0:Y:S02]  /*1f360*/  SHFL.BFLY PT, R135, R122, 0x1, 0x1f ;  /* 0x0c201f007a877f89 */ /* 0x000e2400000e0000 */
[----:B0-----:R-:W-:Y:S02]  /*1f370*/  FMNMX.FTZ R122, R122, R135, !PT ;  /* 0x000000877a7a7209 */ /* 0x001fe40007810000 */
[----:B------:R-:W-:-:S03]  /*1f380*/  MOV R135, UR53 ;  /* 0x0000003500877c02 */ /* 0x000fc60008000f00 */
[----:B------:R-:W-:Y:S02]  /*1f390*/  FADD.FTZ R9, -R122, R9 ;  /* 0x000000097a097221 */ /* 0x000fe40000010100 */
[----:B------:R-:W-:-:S01]  /*1f3a0*/  FFMA.FTZ R194, R120, R135, -8 ;  /* 0xc100000078c27423 */ /* 0x000fc20000010087 */
[----:B------:R-:W-:Y:S01]  /*1f3b0*/  FFMA.FTZ R135, R122, R135, -8 ;  /* 0xc10000007a877423 */ /* 0x000fe20000010087 */
[----:B------:R-:W-:Y:S02]  /*1f3c0*/  FMUL.FTZ R9, R9, UR53 ;  /* 0x0000003509097c20 */ /* 0x000fe40008410000 */
[----:B------:R-:W-:Y:S01]  /*1f3d0*/  FFMA.FTZ R3, R3, UR53, -R194 ;  /* 0x0000003503037c23 */ /* 0x000fe200080108c2 */
[----:B------:R-:W-:-:S01]  /*1f3e0*/  FFMA.FTZ R5, R5, UR53, -R135 ;  /* 0x0000003505057c23 */ /* 0x000fc20008010887 */
[----:B------:R-:W-:Y:S01]  /*1f3f0*/  FFMA.FTZ R4, R4, UR53, -R194 ;  /* 0x0000003504047c23 */ /* 0x000fe200080108c2 */
[----:B------:R-:W-:-:S01]  /*1f400*/  FFMA.FTZ R6, R6, UR53, -R135 ;  /* 0x0000003506067c23 */ /* 0x000fc20008010887 */
[----:B------:R-:W-:Y:S01]  /*1f410*/  MUFU.EX2 R9, R9 ;  /* 0x0000000900097308 */ /* 0x000fe20000000800 */
[----:B------:R-:W-:-:S01]  /*1f420*/  FFMA.FTZ R7, R7, UR53, -R194 ;  /* 0x0000003507077c23 */ /* 0x000fc200080108c2 */
[----:B------:R-:W-:Y:S01]  /*1f430*/  FFMA.FTZ R15, R15, UR53, -R135 ;  /* 0x000000350f0f7c23 */ /* 0x000fe20008010887 */
[----:B------:R-:W-:-:S01]  /*1f440*/  FFMA.FTZ R14, R14, UR53, -R194 ;  /* 0x000000350e0e7c23 */ /* 0x000fc200080108c2 */
[----:B------:R-:W-:Y:S01]  /*1f450*/  FFMA.FTZ R20, R20, UR53, -R135 ;  /* 0x0000003514147c23 */ /* 0x000fe20008010887 */
[----:B------:R-:W-:-:S01]  /*1f460*/  FFMA.FTZ R21, R21, UR53, -R194 ;  /* 0x0000003515157c23 */ /* 0x000fc200080108c2 */
[----:B------:R-:W-:Y:S01]  /*1f470*/  FFMA.FTZ R185, R185, UR53, -R135 ;  /* 0x00000035b9b97c23 */ /* 0x000fe20008010887 */
[----:B------:R-:W-:-:S01]  /*1f480*/  FFMA.FTZ R184, R184, UR53, -R194 ;  /* 0x00000035b8b87c23 */ /* 0x000fc200080108c2 */
[----:B------:R-:W0:Y:S01]  /*1f490*/  MUFU.EX2 R3, R3 ;  /* 0x0000000300037308 */ /* 0x000e220000000800 */
[----:B------:R-:W-:-:S01]  /*1f4a0*/  FFMA.FTZ R186, R186, UR53, -R135 ;  /* 0x00000035baba7c23 */ /* 0x000fc20008010887 */
[----:B------:R-:W-:Y:S01]  /*1f4b0*/  FFMA.FTZ R187, R187, UR53, -R194 ;  /* 0x00000035bbbb7c23 */ /* 0x000fe200080108c2 */
        /* <DEDUP_REMOVED lines=37> */
[----:B------:R-:W3:Y:S01]  /*1f710*/  MUFU.EX2 R15, R15 ;  /* 0x0000000f000f7308 */ /* 0x000ee20000000800 */
[----:B------:R-:W-:-:S01]  /*1f720*/  FFMA.FTZ R131, R131, UR53, -R135 ;  /* 0x0000003583837c23 */ /* 0x000fc20008010887 */
[--C-:B------:R-:W-:Y:S01]  /*1f730*/  FFMA.FTZ R134, R134, UR53, -R135.reuse ;  /* 0x0000003586867c23 */ /* 0x100fe20008010887 */
[----:B------:R-:W-:-:S01]  /*1f740*/  FFMA.FTZ R135, R193, UR53, -R135 ;  /* 0x00000035c1877c23 */ /* 0x000fc20008010887 */
[----:B--2---:R-:W-:Y:S01]  /*1f750*/  FADD.FTZ R12, R4, R12 ;  /* 0x0000000c040c7221 */ /* 0x004fe20000010000 */
[----:B------:R-:W-:-:S01]  /*1f760*/  FFMA.FTZ R188, R188, UR53, -R194 ;  /* 0x00000035bcbc7c23 */ /* 0x000fc200080108c2 */
[----:B0-----:R-:W-:Y:S01]  /*1f770*/  FADD.FTZ R193, R6, R11 ;  /* 0x0000000b06c17221 */ /* 0x001fe20000010000 */
[----:B------:R-:W-:-:S01]  /*1f780*/  FFMA.FTZ R168, R168, UR53, -R194 ;  /* 0x00000035a8a87c23 */ /* 0x000fc200080108c2 */
[----:B------:R-:W0:Y:S01]  /*1f790*/  MUFU.EX2 R14, R14 ;  /* 0x0000000e000e7308 */ /* 0x000e220000000800 */
[----:B-1----:R-:W-:-:S01]  /*1f7a0*/  FADD.FTZ R11, R7, R12 ;  /* 0x0000000c070b7221 */ /* 0x002fc20000010000 */
[--C-:B------:R-:W-:Y:S01]  /*1f7b0*/  FFMA.FTZ R169, R169, UR53, -R194.reuse ;  /* 0x00000035a9a97c23 */ /* 0x100fe200080108c2 */
[----:B------:R-:W-:-:S01]  /*1f7c0*/  FFMA.FTZ R172, R172, UR53, -R194 ;  /* 0x00000035acac7c23 */ /* 0x000fc200080108c2 */
[--C-:B------:R-:W-:Y:S01]  /*1f7d0*/  FFMA.FTZ R173, R173, UR53, -R194.reuse ;  /* 0x00000035adad7c23 */ /* 0x100fe200080108c2 */
[----:B------:R-:W-:-:S01]  /*1f7e0*/  FFMA.FTZ R176, R176, UR53, -R194 ;  /* 0x00000035b0b07c23 */ /* 0x000fc200080108c2 */
[--C-:B------:R-:W-:Y:S01]  /*1f7f0*/  FFMA.FTZ R177, R177, UR53, -R194.reuse ;  /* 0x00000035b1b17c23 */ /* 0x100fe200080108c2 */
[----:B------:R-:W-:-:S01]  /*1f800*/  FFMA.FTZ R180, R180, UR53, -R194 ;  /* 0x00000035b4b47c23 */ /* 0x000fc200080108c2 */
[----:B------:R-:W1:Y:S01]  /*1f810*/  MUFU.EX2 R20, R20 ;  /* 0x0000001400147308 */ /* 0x000e620000000800 */
[----:B---3--:R-:W-:-:S01]  /*1f820*/  FADD.FTZ R12, R15, R193 ;  /* 0x000000c10f0c7221 */ /* 0x008fc20000010000 */
[--C-:B------:R-:W-:Y:S01]  /*1f830*/  FFMA.FTZ R181, R181, UR53, -R194.reuse ;  /* 0x00000035b5b57c23 */ /* 0x100fe200080108c2 */
[----:B------:R-:W-:-:S01]  /*1f840*/  FFMA.FTZ R152, R152, UR53, -R194 ;  /* 0x0000003598987c23 */ /* 0x000fc200080108c2 */
[--C-:B------:R-:W-:Y:S01]  /*1f850*/  FFMA.FTZ R153, R153, UR53, -R194.reuse ;  /* 0x0000003599997c23 */ /* 0x100fe200080108c2 */
[----:B------:R-:W-:-:S01]  /*1f860*/  FFMA.FTZ R156, R156, UR53, -R194 ;  /* 0x000000359c9c7c23 */ /* 0x000fc200080108c2 */
[--C-:B------:R-:W-:Y:S01]  /*1f870*/  FFMA.FTZ R157, R157, UR53, -R194.reuse ;  /* 0x000000359d9d7c23 */ /* 0x100fe200080108c2 */
[----:B------:R-:W-:-:S01]  /*1f880*/  FFMA.FTZ R160, R160, UR53, -R194 ;  /* 0x00000035a0a07c23 */ /* 0x000fc200080108c2 */
[----:B------:R-:W2:Y:S01]  /*1f890*/  MUFU.EX2 R21, R21 ;  /* 0x0000001500157308 */ /* 0x000ea20000000800 */
        /* <DEDUP_REMOVED lines=16> */
[----:B--2---:R-:W-:-:S01]  /*1f9a0*/  FADD.FTZ R11, R21, R11 ;  /* 0x0000000b150b7221 */ /* 0x004fc20000010000 */
        /* <DEDUP_REMOVED lines=8> */
[----:B------:R-:W-:-:S06]  /*1fa30*/  FFMA.FTZ R133, R133, UR53, -R194 ;  /* 0x0000003585857c23 */ /* 0x000fcc00080108c2 */
        /* <DEDUP_REMOVED lines=135> */
[----:B--2---:R-:W-:-:S01]  /*202b0*/  FADD.FTZ R193, R134, R12 ;  /* 0x0000000c86c17221 */ /* 0x004fc20000010000 */
[----:B0-----:R-:W-:-:S03]  /*202c0*/  FADD.FTZ R12, R133, R11 ;  /* 0x0000000b850c7221 */ /* 0x001fc60000010000 */
[----:B-1----:R-:W-:Y:S01]  /*202d0*/  FADD.FTZ R11, R135, R193 ;  /* 0x000000c1870b7221 */ /* 0x002fe20000010000 */
[----:B------:R-:W-:Y:S06]  /*202e0*/  @!P0 BRA `(.L_x_595) ;  /* 0x0000000000048947 */ /* 0x000fec0003800000 */
[----:B------:R-:W-:Y:S01]  /*202f0*/  BPT.TRAP 0x1 ;  /* 0x000000040000795c */ /* 0x000fe20000300000 */
.L_x_595:
[----:B------:R-:W2:Y:S01]  /*20300*/  LDL R194, [R1+0x40] ;  /* 0x0000400001c27983 */ /* 0x000ea20000100800 */
[----:B------:R-:W-:Y:S01]  /*20310*/  F2FP.SATFINITE.E4M3.F32.PACK_AB_MERGE_C R7, R14, R7, RZ ;  /* 0x000000070e07723e */ /* 0x000fe200048070ff */
[----:B------:R-:W-:Y:S01]  /*20320*/  IMAD R0, R0, 0x8, R18 ;  /* 0x0000000800007824 */ /* 0x000fe200078e0212 */
[----:B------:R-:W-:Y:S01]  /*20330*/  F2FP.SATFINITE.E4M3.F32.PACK_AB_MERGE_C R15, R20, R15, RZ ;  /* 0x0000000f140f723e */ /* 0x000fe200048070ff */
[----:B------:R-:W-:Y:S01]  /*20340*/  IMAD.U32 R193, RZ, RZ, UR38 ;  /* 0x00000026ffc17e24 */ /* 0x000fe2000f8e00ff */
[----:B------:R-:W-:Y:S01]  /*20350*/  F2FP.SATFINITE.E4M3.F32.PACK_AB_MERGE_C R7, R4, R3, R7 ;  /* 0x000000030407723e */ /* 0x000fe20004807007 */
[----:B------:R-:W-:Y:S01]  /*20360*/  VIADD R0, R0, 0x33460 ;  /* 0x0003346000007836 */ /* 0x000fe20000000000 */
[----:B------:R0:W5:Y:S01]  /*20370*/  LDL R3, [R1+0x34] ;  /* 0x0000340001037983 */ /* 0x0001620000100800 */
        /* <DEDUP_REMOVED lines=36> */
[----:B------:R-:W-:Y:S01]  /*205c0*/  PRMT R0, R193, 0x654, R0 ;  /* 0x00000654c1007816 */ /* 0x000fe20000000000 */
[-C--:B------:R-:W-:Y:S01]  /*205d0*/  FMUL.FTZ R60, R60, R8.reuse ;  /* 0x000000083c3c7220 */ /* 0x080fe20000410000 */
[----:B------:R-:W-:Y:S01]  /*205e0*/  F2FP.SATFINITE.E4M3.F32.PACK_AB_MERGE_C R15, R6, R5, R15 ;  /* 0x00000005060f723e */ /* 0x000fe2000480700f */
[----:B------:R-:W-:Y:S01]  /*205f0*/  FMUL.FTZ R61, R61, R8 ;  /* 0x000000083d3d7220 */ /* 0x000fe20000410000 */
[----:B------:R-:W-:Y:S01]  /*20600*/  F2FP.SATFINITE.E4M3.F32.PACK_AB_MERGE_C R189, R186, R185, R189 ;  /* 0x000000b9babd723e */ /* 0x000fe200048070bd */
[----:B------:R1:W-:Y:S01]  /*20610*/  SYNCS.ARRIVE.TRANS64.RED.A1T0 RZ, [R0+URZ], RZ ;  /* 0x000000ff00ff79a7 */ /* 0x0003e2000810043f */
[----:B------:R-:W-:Y:S01]  /*20620*/  F2FP.SATFINITE.E4M3.F32.PACK_AB_MERGE_C R172, R169, R168, R172 ;  /* 0x000000a8a9ac723e */ /* 0x000fe200048070ac */
[----:B------:R-:W-:Y:S01]  /*20630*/  FMUL.FTZ R64, R64, R8 ;  /* 0x0000000840407220 */ /* 0x000fe20000410000 */
        /* <DEDUP_REMOVED lines=17> */
[-C--:B------:R-:W-:Y:S01]  /*20750*/  FMUL.FTZ R81, R81, R8.reuse ;  /* 0x0000000851517220 */ /* 0x080fe20000410000 */
        /* <DEDUP_REMOVED lines=73> */
[----:B-1----:R-:W-:Y:S01]  /*20bf0*/  IMAD.MOV.U32 R0, RZ, RZ, R200 ;  /* 0x000000ffff007224 */ /* 0x002fe200078e00c8 */
[----:B------:R-:W-:Y:S01]  /*20c00*/  MOV R9, R122 ;  /* 0x0000007a00097202 */ /* 0x000fe20000000f00 */
[----:B------:R-:W-:Y:S01]  /*20c10*/  IMAD.MOV.U32 R8, RZ, RZ, R120 ;  /* 0x000000ffff087224 */ /* 0x000fe200078e0078 */
[----:B------:R-:W-:Y:S01]  /*20c20*/  MOV R218, R187 ;  /* 0x000000bb00da7202 */ /* 0x000fe20000000f00 */
        /* <DEDUP_REMOVED lines=19> */
[C---:B--2---:R-:W-:Y:S01]  /*20d60*/  ISETP.GT.AND P1, PT, R10.reuse, R194, PT ;  /* 0x000000c20a00720c */ /* 0x044fe20003f24270 */
[----:B------:R-:W-:-:S12]  /*20d70*/  VIADD R10, R10, 0xffffffff ;  /* 0xffffffff0a0a7836 */ /* 0x000fd80000000000 */
[----:B0-----:R-:W-:Y:S05]  /*20d80*/  @P1 BRA `(.L_x_596) ;  /* 0xffffffc000101947 */ /* 0x001fea000383ffff */
.L_x_584:
[----:B------:R-:W-:Y:S05]  /*20d90*/  WARPSYNC.ALL ;  /* 0x0000000000007948 */ /* 0x000fea0003800000 */
[----:B------:R-:W-:Y:S06]  /*20da0*/  BAR.ARV 0x8, 0x180 ;  /* 0x0206000000007b1d */ /* 0x000fec0000002000 */
[----:B------:R-:W-:Y:S05]  /*20db0*/  @!P0 BRA `(.L_x_597) ;  /* 0x0000000000048947 */ /* 0x000fea0003800000 */
[----:B------:R-:W-:Y:S01]  /*20dc0*/  BPT.TRAP 0x1 ;  /* 0x000000040000795c */ /* 0x000fe20000300000 */
.L_x_597:
[----:B------:R-:W2:Y:S04]  /*20dd0*/  LDL R0, [R1+0x34] ;  /* 0x0000340001007983 */ /* 0x000ea80000100800 */
[----:B------:R-:W3:Y:S01]  /*20de0*/  LDL R2, [R1+0x24] ;  /* 0x0000240001027983 */ /* 0x000ee20000100800 */
[----:B--2--5:R-:W-:Y:S01]  /*20df0*/  SHF.L.U32 R3, R0, 0x1f, RZ ;  /* 0x0000001f00037819 */ /* 0x024fe200000006ff */
[----:B---3--:R-:W-:-:S04]  /*20e00*/  IMAD R8, R2, 0x8, R18 ;  /* 0x0000000802087824 */ /* 0x008fc800078e0212 */
[----:B------:R0:W1:Y:S01]  /*20e10*/  SYNCS.PHASECHK.TRANS64.TRYWAIT P1, [R8+URZ+0x33450], R3 ;  /* 0x03345003080075a7 */ /* 0x000062000802017f */
[----:B------:R-:W-:Y:S05]  /*20e20*/  @!P0 BRA `(.L_x_598) ;  /* 0x0000000000048947 */ /* 0x000fea0003800000 */
[----:B------:R-:W-:Y:S01]  /*20e30*/  BPT.TRAP 0x1 ;  /* 0x000000040000795c */ /* 0x000fe20000300000 */
.L_x_598:
[----:B------:R-:W-:-:S05]  /*20e40*/  VIADD R18, R18, 0x200 ;  /* 0x0000020012127836 */ /* 0x000fca0000000000 */
[----:B------:R-:W-:-:S04]  /*20e50*/  SHF.R.U32.HI R18, RZ, 0x4, R18 ;  /* 0x00000004ff127819 */ /* 0x000fc80000011612 */
[----:B------:R-:W-:-:S04]  /*20e60*/  LOP3.LUT R18, R18, 0x3fff, RZ, 0xc0, !PT ;  /* 0x00003fff12127812 */ /* 0x000fc800078ec0ff */
[----:B------:R-:W-:Y:S01]  /*20e70*/  LOP3.LUT R18, R18, 0x10000, RZ, 0xfc, !PT ;  /* 0x0001000012127812 */ /* 0x000fe200078efcff */
[----:B-1----:R-:W-:Y:S06]  /*20e80*/  @P1 BRA `(.L_x_599) ;  /* 0x0000000000081947 */ /* 0x002fec0003800000 */
[----:B------:R-:W1:Y:S02]  /*20e90*/  SYNCS.PHASECHK.TRANS64.TRYWAIT P1, [R8+URZ+0x33450], R3 ;  /* 0x03345003080075a7 */ /* 0x000e64000802017f */
[----:B-1----:R-:W-:Y:S05]  /*20ea0*/  @!P1 BRA `(.L_x_600) ;  /* 0x000000fc00949947 */ /* 0x002fea0003800000 */
.L_x_599:
[----:B------:R-:W2:Y:S01]  /*20eb0*/  LDL R128, [R1+0x24] ;  /* 0x0000240001807983 */ /* 0x000ea20000100800 */
[----:B01----:R-:W-:Y:S01]  /*20ec0*/  MOV R3, 0xc0000010 ;  /* 0xc000001000037802 */ /* 0x003fe20000000f00 */
[----:B------:R-:W-:Y:S05]  /*20ed0*/  WARPSYNC.ALL ;  /* 0x0000000000007948 */ /* 0x000fea0003800000 */
[----:B------:R-:W-:Y:S01]  /*20ee0*/  R2UR UR7, R3 ;  /* 0x00000000030772ca */ /* 0x000fe200000e0000 */
[----:B------:R-:W-:Y:S01]  /*20ef0*/  WARPGROUP.ARRIVE ;  /* 0x00000000000079c5 */ /* 0x000fe20000000000 */
[----:B------:R-:W3:Y:S04]  /*20f00*/  LDL R0, [R1+0x5c] ;  /* 0x00005c0001007983 */ /* 0x000ee80000100800 */
[----:B------:R-:W4:Y:S01]  /*20f10*/  LDL R9, [R1+0x4c] ;  /* 0x00004c0001097983 */ /* 0x000f220000100800 */
[----:B------:R-:W-:Y:S01]  /*20f20*/  IMAD.MOV.U32 R5, RZ, RZ, -0x3ffffff0 ;  /* 0xc0000010ff057424 */ /* 0x000fe200078e00ff */
[----:B------:R-:W-:Y:S01]  /*20f30*/  ULDC.64 UR4, c[0x0][0x9a0] ;  /* 0x0002680000047ab9 */ /* 0x000fe20000000a00 */
[----:B--2---:R-:W-:-:S05]  /*20f40*/  IMAD R2, R128, 0x780, R18 ;  /* 0x0000078080027824 */ /* 0x004fca00078e0212 */
[----:B------:R-:W-:-:S13]  /*20f50*/  R2UR UR6, R2 ;  /* 0x00000000020672ca */ /* 0x000fda00000e0000 */
[----:B------:R-:W-:Y:S01]  /*20f60*/  QGMMA.64x192x32.F32.E4M3.E4M3 R24, R216, gdesc[UR4], R24, gsb0 ;  /* 0x02e00004d8187df3 */ /* 0x000fe20008000818 */
[----:B------:R-:W-:Y:S01]  /*20f70*/  VIADD R4, R2, 0x180 ;  /* 0x0000018002047836 */ /* 0x000fe20000000000 */
[----:B------:R-:W-:-:S04]  /*20f80*/  R2UR UR7, R5 ;  /* 0x00000000050772ca */ /* 0x000fc800000e0000 */
[----:B------:R-:W-:Y:S01]  /*20f90*/  R2UR UR6, R4 ;  /* 0x00000000040672ca */ /* 0x000fe200000e0000 */
[----:B------:R-:W-:Y:S02]  /*20fa0*/  VIADD R4, R2, 0x300 ;  /* 0x0000030002047836 */ /* 0x000fe40000000000 */
[----:B------:R-:W-:Y:S01]  /*20fb0*/  IMAD.MOV.U32 R5, RZ, RZ, -0x3ffffff0 ;  /* 0xc0000010ff057424 */ /* 0x000fe200078e00ff */
[----:B------:R-:W-:-:S04]  /*20fc0*/  ISETP.NE.U32.AND P1, PT, RZ, UR4, PT ;  /* 0x00000004ff007c0c */ /* 0x000fc8000bf25070 */
[----:B------:R-:W-:-:S13]  /*20fd0*/  ISETP.NE.AND.EX P1, PT, RZ, UR5, PT, P1 ;  /* 0x00000005ff007c0c */ /* 0x000fda000bf25310 */
[----:B------:R-:W3:Y:S01]  /*20fe0*/  @P1 LDC.64 R6, c[0x0][0x9c8] ;  /* 0x00027200ff061b82 */ /* 0x000ee20000000a00 */
[----:B------:R-:W-:Y:S02]  /*20ff0*/  WARPGROUP.DEPBAR.LE gsb0, 0x0 ;  /* 0x00008000000079c5 */ /* 0x000fe40000010000 */
[----:B------:R-:W-:-:S06]  /*21000*/  WARPGROUP.ARRIVE ;  /* 0x00000000000079c5 */ /* 0x000fcc0000000000 */
[----:B------:R-:W-:Y:S01]  /*21010*/  QGMMA.64x192x32.F32.E4M3.E4M3 R24, R212, gdesc[UR4], R24, gsb0 ;  /* 0x02e00004d4187df3 */ /* 0x000fe20008000818 */
[----:B------:R-:W-:Y:S02]  /*21020*/  R2UR UR6, R4 ;  /* 0x00000000040672ca */ /* 0x000fe400000e0000 */
[----:B------:R-:W-:Y:S02]  /*21030*/  R2UR UR7, R5 ;  /* 0x00000000050772ca */ /* 0x000fe400000e0000 */
[----:B------:R-:W0:Y:S01]  /*21040*/  @P1 LDC.64 R4, c[0x0][0x9d0] ;  /* 0x00027400ff041b82 */ /* 0x000e220000000a00 */
[----:B---3--:R-:W-:-:S04]  /*21050*/  @P1 IMAD R0, R0, R6, RZ ;  /* 0x0000000600001224 */ /* 0x008fc800078e02ff */
[C---:B----4-:R-:W-:Y:S02]  /*21060*/  @P1 IMAD R3, R9.reuse, R7, R0 ;  /* 0x0000000709031224 */ /* 0x050fe400078e0200 */
[----:B------:R-:W-:-:S05]  /*21070*/  @P1 IMAD.WIDE.U32 R6, R9, R6, RZ ;  /* 0x0000000609061225 */ /* 0x000fca00078e00ff */
[----:B------:R-:W-:Y:S01]  /*21080*/  @P1 IADD3 R7, R7, R3, RZ ;  /* 0x0000000307071210 */ /* 0x000fe20007ffe0ff */
[----:B------:R-:W-:Y:S02]  /*21090*/  IMAD.MOV.U32 R0, RZ, RZ, 0x3f800000 ;  /* 0x3f800000ff007424 */ /* 0x000fe400078e00ff */
[----:B0-----:R-:W-:-:S04]  /*210a0*/  @P1 IMAD.WIDE.U32 R6, R223, R4, R6 ;  /* 0x00000004df061225 */ /* 0x001fc800078e0006 */
[----:B------:R-:W-:Y:S01]  /*210b0*/  @P1 IMAD R5, R223, R5, R7 ;  /* 0x00000005df051224 */ /* 0x000fe200078e0207 */
[----:B------:R-:W-:-:S04]  /*210c0*/  @P1 LEA R4, P2, R6, UR4, 0x2 ;  /* 0x0000000406041c11 */ /* 0x000fc8000f8410ff */
[----:B------:R-:W-:-:S05]  /*210d0*/  @P1 LEA.HI.X R5, R6, UR5, R5, 0x2, P2 ;  /* 0x0000000506051c11 */ /* 0x000fca00090f1405 */
[----:B------:R0:W2:Y:S02]  /*210e0*/  @P1 LDG.E R0, desc[UR50][R4.64] ;  /* 0x0000003204001981 */ /* 0x0000a4000c1e1900 */
[----:B0-----:R-:W-:Y:S02]  /*210f0*/  VIADD R4, R2, 0x480 ;  /* 0x0000048002047836 */ /* 0x001fe40000000000 */
[----:B------:R-:W-:Y:S01]  /*21100*/  IMAD.MOV.U32 R5, RZ, RZ, -0x3ffffff0 ;  /* 0xc0000010ff057424 */ /* 0x000fe200078e00ff */
[----:B------:R-:W-:Y:S02]  /*21110*/  WARPGROUP.DEPBAR.LE gsb0, 0x0 ;  /* 0x00008000000079c5 */ /* 0x000fe40000010000 */
[----:B------:R-:W-:-:S06]  /*21120*/  WARPGROUP.ARRIVE ;  /* 0x00000000000079c5 */ /* 0x000fcc0000000000 */
[----:B------:R-:W-:Y:S01]  /*21130*/  QGMMA.64x192x32.F32.E4M3.E4M3 R24, R200, gdesc[UR4], R24, gsb0 ;  /* 0x02e00004c8187df3 */ /* 0x000fe20008000818 */
[----:B------:R-:W-:Y:S02]  /*21140*/  R2UR UR6, R4 ;  /* 0x00000000040672ca */ /* 0x000fe400000e0000 */
[----:B------:R-:W-:Y:S01]  /*21150*/  R2UR UR7, R5 ;  /* 0x00000000050772ca */ /* 0x000fe200000e0000 */
[----:B------:R-:W-:Y:S01]  /*21160*/  VIADD R2, R2, 0x600 ;  /* 0x0000060002027836 */ /* 0x000fe20000000000 */
[----:B------:R-:W-:Y:S01]  /*21170*/  MOV R3, 0xc0000010 ;  /* 0xc000001000037802 */ /* 0x000fe20000000f00 */
[----:B------:R-:W0:Y:S01]  /*21180*/  SHFL.BFLY PT, R6, R11, 0x2, 0x1f ;  /* 0x0c401f000b067f89 */ /* 0x000e2200000e0000 */
[----:B------:R-:W-:Y:S02]  /*21190*/  WARPGROUP.DEPBAR.LE gsb0, 0x0 ;  /* 0x00008000000079c5 */ /* 0x000fe40000010000 */
[----:B------:R-:W-:-:S11]  /*211a0*/  WARPGROUP.ARRIVE ;  /* 0x00000000000079c5 */ /* 0x000fd60000000000 */
[----:B------:R-:W-:Y:S01]  /*211b0*/  QGMMA.64x192x32.F32.E4M3.E4M3 R24, R204, gdesc[UR4], R24, gsb0 ;  /* 0x02e00004cc187df3 */ /* 0x000fe20008000818 */
[----:B------:R-:W-:Y:S02]  /*211c0*/  R2UR UR6, R2 ;  /* 0x00000000020672ca */ /* 0x000fe400000e0000 */
[----:B------:R-:W-:Y:S02]  /*211d0*/  R2UR UR7, R3 ;  /* 0x00000000030772ca */ /* 0x000fe400000e0000 */
[----:B------:R-:W1:Y:S01]  /*211e0*/  SHFL.BFLY PT, R3, R12, 0x2, 0x1f ;  /* 0x0c401f000c037f89 */ /* 0x000e6200000e0000 */
[----:B0-----:R-:W-:-:S05]  /*211f0*/  FADD.FTZ R6, R6, R11 ;  /* 0x0000000b06067221 */ /* 0x001fca0000010000 */
[----:B------:R-:W0:Y:S01]  /*21200*/  SHFL.BFLY PT, R5, R6, 0x1, 0x1f ;  /* 0x0c201f0006057f89 */ /* 0x000e2200000e0000 */
[----:B-1----:R-:W-:-:S05]  /*21210*/  FADD.FTZ R3, R3, R12 ;  /* 0x0000000c03037221 */ /* 0x002fca0000010000 */
[----:B------:R-:W1:Y:S01]  /*21220*/  SHFL.BFLY PT, R2, R3, 0x1, 0x1f ;  /* 0x0c201f0003027f89 */ /* 0x000e6200000e0000 */
[----:B0-----:R-:W-:-:S01]  /*21230*/  FADD.FTZ R10, R6, R5 ;  /* 0x00000005060a7221 */ /* 0x001fc20000010000 */
[----:B------:R-:W-:-:S03]  /*21240*/  IMAD.MOV.U32 R5, RZ, RZ, RZ ;  /* 0x000000ffff057224 */ /* 0x000fc600078e00ff */
[----:B------:R-:W-:Y:S01]  /*21250*/  FMUL.FTZ R4, R10, 0.00390625 ;  /* 0x3b8000000a047820 */ /* 0x000fe20000410000 */
[----:B-1----:R-:W-:-:S05]  /*21260*/  FADD.FTZ R9, R3, R2 ;  /* 0x0000000203097221 */ /* 0x002fca0000010000 */
[C---:B------:R-:W-:Y:S01]  /*21270*/  FSETP.NE.FTZ.AND P1, PT, R9.reuse, RZ, PT ;  /* 0x000000ff0900720b */ /* 0x040fe20003f35000 */
[----:B------:R-:W-:Y:S01]  /*21280*/  FMUL.FTZ R2, R9, 0.00390625 ;  /* 0x3b80000009027820 */ /* 0x000fe20000410000 */
[----:B------:R-:W-:-:S04]  /*21290*/  FSETP.NE.FTZ.AND P3, PT, R4, RZ, PT ;  /* 0x000000ff0400720b */ /* 0x000fc80003f75000 */
[----:B------:R-:W-:-:S07]  /*212a0*/  FSETP.NE.FTZ.AND P2, PT, R2, RZ, PT ;  /* 0x000000ff0200720b */ /* 0x000fce0003f55000 */
[----:B------:R-:W-:Y:S01]  /*212b0*/  @P1 MUFU.RCP R5, R9 ;  /* 0x0000000900051308 */ /* 0x000fe20000001000 */
[----:B------:R-:W-:Y:S01]  /*212c0*/  FSETP.NE.FTZ.AND P1, PT, R10, RZ, PT ;  /* 0x000000ff0a00720b */ /* 0x000fe20003f35000 */
[----:B------:R-:W-:-:S06]  /*212d0*/  IMAD.MOV.U32 R7, RZ, RZ, RZ ;  /* 0x000000ffff077224 */ /* 0x000fcc00078e00ff */
[----:B------:R-:W0:Y:S01]  /*212e0*/  @P2 MUFU.LG2 R2, R2 ;  /* 0x0000000200022308 */ /* 0x000e220000000c00 */
[----:B------:R-:W-:Y:S02]  /*212f0*/  WARPGROUP.DEPBAR.LE gsb0, 0x0 ;  /* 0x00008000000079c5 */ /* 0x000fe40000010000 */
[----:B------:R-:W-:-:S06]  /*21300*/  WARPGROUP.ARRIVE ;  /* 0x00000000000079c5 */ /* 0x000fcc0000000000 */
[----:B------:R-:W-:Y:S01]  /*21310*/  QGMMA.64x192x32.F32.E4M3.E4M3 R24, R208, gdesc[UR4], R24, gsb0 ;  /* 0x02e00004d0187df3 */ /* 0x000fe20008000818 */
[----:B------:R-:W1:Y:S01]  /*21320*/  @P3 MUFU.LG2 R4, R4 ;  /* 0x0000000400043308 */ /* 0x000e620000000c00 */
[----:B------:R-:W-:-:S07]  /*21330*/  IMAD.U32 R3, RZ, RZ, UR53 ;  /* 0x00000035ff037e24 */ /* 0x000fce000f8e00ff */
[----:B------:R-:W3:Y:S01]  /*21340*/  @P1 MUFU.RCP R7, R10 ;  /* 0x0000000a00071308 */ /* 0x000ee20000001000 */
[----:B------:R-:W-:Y:S02]  /*21350*/  IMAD.U32 R6, RZ, RZ, UR53 ;  /* 0x00000035ff067e24 */ /* 0x000fe4000f8e00ff */
[----:B------:R-:W-:Y:S01]  /*21360*/  @P2 FMUL.FTZ R3, R3, 0.69314718246459960938 ;  /* 0x3f31721803032820 */ /* 0x000fe20000410000 */
[----:B0-----:R-:W-:Y:S01]  /*21370*/  @P2 FMUL.FTZ R2, R2, 0.69314718246459960938 ;  /* 0x3f31721802022820 */ /* 0x001fe20000410000 */
[----:B------:R-:W-:Y:S01]  /*21380*/  MOV R145, 0xff800000 ;  /* 0xff80000000917802 */ /* 0x000fe20000000f00 */
[----:B------:R-:W-:Y:S01]  /*21390*/  @P3 FMUL.FTZ R6, R6, 0.69314718246459960938 ;  /* 0x3f31721806063820 */ /* 0x000fe20000410000 */
[----:B------:R-:W-:Y:S02]  /*213a0*/  IMAD.MOV.U32 R146, RZ, RZ, -0x800000 ;  /* 0xff800000ff927424 */ /* 0x000fe400078e00ff */
[----:B------:R-:W-:-:S01]  /*213b0*/  @P2 FFMA.FTZ R145, R3, R120, R2 ;  /* 0x0000007803912223 */ /* 0x000fc20000010002 */
[----:B-1----:R-:W-:Y:S01]  /*213c0*/  @P3 FMUL.FTZ R9, R4, 0.69314718246459960938 ;  /* 0x3f31721804093820 */ /* 0x002fe20000410000 */
[----:B--2---:R-:W-:-:S03]  /*213d0*/  FMUL.FTZ R2, R5, R0 ;  /* 0x0000000005027220 */ /* 0x004fc60000410000 */
[----:B------:R-:W-:Y:S01]  /*213e0*/  @P3 FFMA.FTZ R146, R6, R122, R9 ;  /* 0x0000007a06923223 */ /* 0x000fe20000010009 */
[----:B---3--:R-:W-:Y:S01]  /*213f0*/  FMUL.FTZ R0, R7, R0 ;  /* 0x0000000007007220 */ /* 0x008fe20000410000 */
[----:B------:R-:W-:Y:S02]  /*21400*/  WARPGROUP.DEPBAR.LE gsb0, 0x0 ;  /* 0x00008000000079c5 */ /* 0x000fe40000010000 */
[----:B------:R-:W-:Y:S05]  /*21410*/  @!P0 BRA `(.L_x_601) ;  /* 0x0000000000048947 */ /* 0x000fea0003800000 */
[----:B------:R-:W-:Y:S01]  /*21420*/  BPT.TRAP 0x1 ;  /* 0x000000040000795c */ /* 0x000fe20000300000 */
.L_x_601:
[----:B------:R-:W2:Y:S01]  /*21430*/  LDL.LU R18, [R1+0x34] ;  /* 0x0000340001127983 */ /* 0x000ea20000300800 */
[----:B------:R-:W-:Y:S02]  /*21440*/  VIADD R3, R8, 0x33460 ;  /* 0x0003346008037836 */ /* 0x000fe40000000000 */
[-C--:B------:R-:W-:Y:S01]  /*21450*/  FMUL.FTZ R13, R24, R2.reuse ;  /* 0x00000002180d7220 */ /* 0x080fe20000410000 */
[----:B------:R-:W-:Y:S02]  /*21460*/  IMAD.U32 R4, RZ, RZ, UR38 ;  /* 0x00000026ff047e24 */ /* 0x000fe4000f8e00ff */
[-C--:B------:R-:W-:Y:S01]  /*21470*/  FMUL.FTZ R121, R53, R2.reuse ;  /* 0x0000000235797220 */ /* 0x080fe20000410000 */
[-C--:B------:R-:W-:Y:S01]  /*21480*/  FMUL.FTZ R123, R61, R2.reuse ;  /* 0x000000023d7b7220 */ /* 0x080fe20000410000 */
[-C--:B------:R-:W-:Y:S01]  /*21490*/  FMUL.FTZ R6, R109, R2.reuse ;  /* 0x000000026d067220 */ /* 0x080fe20000410000 */
[-C--:B------:R-:W-:Y:S01]  /*214a0*/  FMUL.FTZ R24, R29, R2.reuse ;  /* 0x000000021d187220 */ /* 0x080fe20000410000 */
[----:B------:R-:W-:Y:S01]  /*214b0*/  PRMT R3, R4, 0x654, R3 ;  /* 0x0000065404037816 */ /* 0x000fe20000000003 */
        /* <DEDUP_REMOVED lines=43> */
[----:B------:R-:W-:Y:S01]  /*21770*/  VIADD R2, R128, 0x1 ;  /* 0x0000000180027836 */ /* 0x000fe20000000000 */
[----:B------:R0:W-:Y:S01]  /*21780*/  SYNCS.ARRIVE.TRANS64.RED.A1T0 RZ, [R3+URZ], RZ ;  /* 0x000000ff03ff79a7 */ /* 0x0001e2000810043f */
[-C--:B------:R-:W-:Y:S01]  /*21790*/  FMUL.FTZ R88, R39, R0.reuse ;  /* 0x0000000027587220 */ /* 0x080fe20000410000 */
[-C--:B------:R-:W-:Y:S01]  /*217a0*/  FMUL.FTZ R76, R47, R0.reuse ;  /* 0x000000002f4c7220 */ /* 0x080fe20000410000 */
[-C--:B------:R-:W-:Y:S01]  /*217b0*/  FMUL.FTZ R47, R74, R0.reuse ;  /* 0x000000004a2f7220 */ /* 0x080fe20000410000 */
[----:B------:R-:W-:Y:S01]  /*217c0*/  ISETP.NE.AND P1, PT, R2, 0x2, PT ;  /* 0x000000020200780c */ /* 0x000fe20003f25270 */
[-C--:B------:R-:W-:Y:S01]  /*217d0*/  FMUL.FTZ R41, R98, R0.reuse ;  /* 0x0000000062297220 */ /* 0x080fe20000410000 */
[-C--:B------:R-:W-:Y:S01]  /*217e0*/  FMUL.FTZ R39, R106, R0.reuse ;  /* 0x000000006a277220 */ /* 0x080fe20000410000 */
[-C--:B------:R-:W-:Y:S01]  /*217f0*/  FMUL.FTZ R80, R42, R0.reuse ;  /* 0x000000002a507220 */ /* 0x080fe20000410000 */
[----:B0-----:R-:W-:Y:S01]  /*21800*/  SEL R3, RZ, 0x1, P1 ;  /* 0x00000001ff037807 */ /* 0x001fe20000800000 */
        /* <DEDUP_REMOVED lines=42> */
[----:B------:R-:W-:Y:S01]  /*21ab0*/  SEL R0, R2, RZ, P1 ;  /* 0x000000ff02007207 */ /* 0x000fe20000800000 */
[----:B------:R-:W-:Y:S01]  /*21ac0*/  UIADD3 UR37, UR37, 0x1, URZ ;  /* 0x0000000125257890 */ /* 0x000fe2000fffe03f */
[----:B------:R-:W-:-:S03]  /*21ad0*/  PLOP3.LUT P0, PT, PT, PT, PT, 0x8, 0x0 ;  /* 0x000000000000781c */ /* 0x000fc60003f0e170 */
[----:B------:R0:W-:Y:S01]  /*21ae0*/  STL [R1+0x24], R0 ;  /* 0x0000240001007387 */ /* 0x0001e20000100800 */
[----:B--2---:R-:W-:-:S05]  /*21af0*/  LOP3.LUT R18, R18, R3, RZ, 0x3c, !PT ;  /* 0x0000000312127212 */ /* 0x004fca00078e3cff */
[----:B------:R0:W-:Y:S04]  /*21b00*/  STL [R1+0x34], R18 ;  /* 0x0000341201007387 */ /* 0x0001e80000100800 */
.L_x_543:
[----:B------:R-:W-:Y:S05]  /*21b10*/  WARPSYNC.ALL ;  /* 0x0000000000007948 */ /* 0x000fea0003800000 */
[----:B------:R-:W2:Y:S01]  /*21b20*/  LDL R161, [R1+0x50] ;  /* 0x0000500001a17983 */ /* 0x000ea20000100800 */
[----:B------:R-:W1:Y:S01]  /*21b30*/  S2UR UR38, SR_CgaCtaId ;  /* 0x00000000002679c3 */ /* 0x000e620000008800 */
[----:B------:R-:W-:Y:S01]  /*21b40*/  UMOV UR4, 0x400 ;  /* 0x0000040000047882 */ /* 0x000fe20000000000 */
[----:B------:R-:W-:Y:S01]  /*21b50*/  BSSY B0, `(.L_x_602) ;  /* 0x00005b8000007945 */ /* 0x000fe20003800000 */
[----:B-1----:R-:W-:-:S06]  /*21b60*/  ULEA UR4, UR38, UR4, 0x18 ;  /* 0x0000000426047291 */ /* 0x002fcc000f8ec03f */
[----:B0-----:R-:W-:Y:S01]  /*21b70*/  MOV R18, UR4 ;  /* 0x0000000400127c02 */ /* 0x001fe20008000f00 */
[----:B------:R-:W-:Y:S06]  /*21b80*/  BAR.SYNC.DEFER_BLOCKING 0x5, 0x180 ;  /* 0x0146000000007b1d */ /* 0x000fec0000010000 */
[----:B------:R0:W1:Y:S02]  /*21b90*/  LDS.128 R128, [R18+0x334d0] ;  /* 0x0334d00012807984 */ /* 0x0000640000000c00 */
[----:B------:R-:W-:Y:S06]  /*21ba0*/  BAR.ARV 0x4, 0x180 ;  /* 0x0106000000007b1d */ /* 0x000fec0000002000 */
[----:B--2---:R-:W-:-:S13]  /*21bb0*/  ISETP.NE.AND P1, PT, R161, RZ, PT ;  /* 0x000000ffa100720c */ /* 0x004fda0003f25270 */
[----:B------:R-:W2:Y:S02]  /*21bc0*/  @!P1 LDC R161, c[0x0][0xad4] ;  /* 0x0002b500ffa19b82 */ /* 0x000ea40000000800 */
[----:B--2---:R0:W-:Y:S01]  /*21bd0*/  @!P1 STL [R1+0x50], R161 ;  /* 0x000050a101009387 */ /* 0x0041e20000100800 */
[----:B-1----:R-:W-:Y:S05]  /*21be0*/  @P0 BRA `(.L_x_603) ;  /* 0x0000004c00340947 */ /* 0x002fea0003800000 */
[----:B------:R-:W2:Y:S01]  /*21bf0*/  LDL R30, [R1+0x13c] ;  /* 0x00013c00011e7983 */ /* 0x000ea20000100800 */
[----:B------:R-:W-:Y:S01]  /*21c00*/  ULDC.64 UR4, c[0x4][0x38] ;  /* 0x01000e0000047ab9 */ /* 0x000fe20000000a00 */
[----:B------:R-:W1:Y:S01]  /*21c10*/  S2R R27, SR_SWINHI ;  /* 0x00000000001b7919 */ /* 0x000e620000002f00 */
[----:B------:R-:W3:Y:S01]  /*21c20*/  S2R R162, SR_TID.X ;  /* 0x0000000000a27919 */ /* 0x000ee20000002100 */
[----:B------:R-:W-:Y:S02]  /*21c30*/  MOV R78, R18 ;  /* 0x00000012004e7202 */ /* 0x000fe40000000f00 */
[----:B-1----:R-:W-:Y:S01]  /*21c40*/  MOV R79, R27 ;  /* 0x0000001b004f7202 */ /* 0x002fe20000000f00 */
[----:B---3--:R-:W-:-:S05]  /*21c50*/  IMAD.SHL.U32 R0, R162, 0x4, RZ ;  /* 0x00000004a2007824 */ /* 0x008fca00078e00ff */
[----:B------:R-:W-:-:S04]  /*21c60*/  LOP3.LUT R0, R0, 0xc, RZ, 0xc0, !PT ;  /* 0x0000000c00007812 */ /* 0x000fc800078ec0ff */
[----:B------:R-:W-:-:S05]  /*21c70*/  IADD3 R2, P0, R0, UR4, RZ ;  /* 0x0000000400027c10 */ /* 0x000fca000ff1e0ff */
[----:B------:R-:W-:Y:S01]  /*21c80*/  IMAD.X R3, RZ, RZ, UR5, P0 ;  /* 0x00000005ff037e24 */ /* 0x000fe200080e06ff */
[----:B------:R-:W-:-:S04]  /*21c90*/  LOP3.LUT P0, R26, R162, 0x3, RZ, 0xc0, !PT ;  /* 0x00000003a21a7812 */ /* 0x000fc8000780c0ff */
[----:B------:R-:W-:Y:S01]  /*21ca0*/  ISETP.EQ.OR P0, PT, R26, 0x3, !P0 ;  /* 0x000000031a00780c */ /* 0x000fe20004702670 */
[----:B------:R1:W5:Y:S01]  /*21cb0*/  LDG.E.CONSTANT R0, desc[UR50][R2.64] ;  /* 0x0000003202007981 */ /* 0x000362000c1e9900 */
[----:B------:R-:W-:Y:S02]  /*21cc0*/  UMOV UR4, 0xffffffff ;  /* 0xffffffff00047882 */ /* 0x000fe40000000000 */
[----:B------:R-:W-:Y:S02]  /*21cd0*/  SEL R144, R25, R13, P0 ;  /* 0x0000000d19907207 */ /* 0x000fe40000000000 */
[----:B-1----:R-:W-:Y:S02]  /*21ce0*/  SEL R2, R13, R25, P0 ;  /* 0x000000190d027207 */ /* 0x002fe40000000000 */
[----:B------:R-:W-:Y:S02]  /*21cf0*/  SEL R13, R143, R24, P0 ;  /* 0x000000188f0d7207 */ /* 0x000fe40000000000 */
[----:B------:R-:W-:Y:S01]  /*21d00*/  SEL R143, R24, R143, P0 ;  /* 0x0000008f188f7207 */ /* 0x000fe20000000000 */
[----:B--2---:R-:W-:-:S03]  /*21d10*/  IMAD.WIDE R50, R30, 0x2, R78 ;  /* 0x000000021e327825 */ /* 0x004fc600078e024e */
[C---:B------:R-:W-:Y:S02]  /*21d20*/  IADD3 R55, P3, R50.reuse, 0x8060, RZ ;  /* 0x0000806032377810 */ /* 0x040fe40007f7e0ff */
[C---:B------:R-:W-:Y:S02]  /*21d30*/  IADD3 R59, P4, R50.reuse, 0x8040, RZ ;  /* 0x00008040323b7810 */ /* 0x040fe40007f9e0ff */
[----:B------:R-:W-:Y:S02]  /*21d40*/  LOP3.LUT R54, R55, 0x380, RZ, 0xc0, !PT ;  /* 0x0000038037367812 */ /* 0x000fe400078ec0ff */
[----:B------:R-:W-:Y:S02]  /*21d50*/  IADD3 R67, P1, R50, 0x8000, RZ ;  /* 0x0000800032437810 */ /* 0x000fe40007f3e0ff */
[----:B------:R-:W-:Y:S02]  /*21d60*/  SHF.R.U64 R54, R54, 0x3, RZ ;  /* 0x0000000336367819 */ /* 0x000fe400000012ff */
[----:B------:R-:W-:-:S02]  /*21d70*/  IADD3 R69, P2, R50, 0x4060, RZ ;  /* 0x0000406032457810 */ /* 0x000fc40007f5e0ff */
[----:B------:R-:W-:Y:S01]  /*21d80*/  LOP3.LUT R54, R54, R55, RZ, 0x3c, !PT ;  /* 0x0000003736367212 */ /* 0x000fe200078e3cff */
[----:B------:R-:W-:Y:S01]  /*21d90*/  IMAD.X R55, RZ, RZ, R51, P3 ;  /* 0x000000ffff377224 */ /* 0x000fe200018e0633 */
[C---:B------:R-:W-:Y:S02]  /*21da0*/  IADD3 R71, P3, R50.reuse, 0x4040, RZ ;  /* 0x0000404032477810 */ /* 0x040fe40007f7e0ff */
[----:B------:R-:W-:Y:S02]  /*21db0*/  IADD3 R63, P5, R50, 0x8020, RZ ;  /* 0x00008020323f7810 */ /* 0x000fe40007fbe0ff */
[----:B------:R-:W-:Y:S02]  /*21dc0*/  LOP3.LUT R58, R59, 0x380, RZ, 0xc0, !PT ;  /* 0x000003803b3a7812 */ /* 0x000fe400078ec0ff */
[----:B------:R-:W-:Y:S02]  /*21dd0*/  LOP3.LUT R66, R67, 0x380, RZ, 0xc0, !PT ;  /* 0x0000038043427812 */ /* 0x000fe400078ec0ff */
[----:B------:R-:W-:-:S02]  /*21de0*/  LOP3.LUT R68, R69, 0x380, RZ, 0xc0, !PT ;  /* 0x0000038045447812 */ /* 0x000fc400078ec0ff */
[----:B------:R-:W-:Y:S02]  /*21df0*/  LOP3.LUT R70, R71, 0x380, RZ, 0xc0, !PT ;  /* 0x0000038047467812 */ /* 0x000fe400078ec0ff */
[----:B------:R-:W-:Y:S02]  /*21e00*/  LOP3.LUT R62, R63, 0x380, RZ, 0xc0, !PT ;  /* 0x000003803f3e7812 */ /* 0x000fe400078ec0ff */
[----:B------:R-:W-:Y:S02]  /*21e10*/  SHF.R.U64 R58, R58, 0x3, RZ ;  /* 0x000000033a3a7819 */ /* 0x000fe400000012ff */
[----:B------:R-:W-:Y:S02]  /*21e20*/  SHF.R.U64 R66, R66, 0x3, RZ ;  /* 0x0000000342427819 */ /* 0x000fe400000012ff */
[----:B------:R-:W-:Y:S02]  /*21e30*/  SHF.R.U64 R68, R68, 0x3, RZ ;  /* 0x0000000344447819 */ /* 0x000fe400000012ff */
[----:B------:R-:W-:-:S02]  /*21e40*/  SHF.R.U64 R70, R70, 0x3, RZ ;  /* 0x0000000346467819 */ /* 0x000fc400000012ff */
[----:B------:R-:W-:Y:S02]  /*21e50*/  SHF.R.U64 R62, R62, 0x3, RZ ;  /* 0x000000033e3e7819 */ /* 0x000fe400000012ff */
        /* <DEDUP_REMOVED lines=8> */
[----:B------:R-:W-:-:S02]  /*21ee0*/  LOP3.LUT R62, R62, R63, RZ, 0x3c, !PT ;  /* 0x0000003f3e3e7212 */ /* 0x000fc400078e3cff */
[C---:B------:R-:W-:Y:S02]  /*21ef0*/  IADD3 R73, P4, R50.reuse, 0x4020, RZ ;  /* 0x0000402032497810 */ /* 0x040fe40007f9e0ff */
[----:B------:R-:W-:Y:S02]  /*21f00*/  IADD3.X R63, RZ, R51, RZ, P5, !PT ;  /* 0x00000033ff3f7210 */ /* 0x000fe40002ffe4ff */
[C---:B------:R-:W-:Y:S02]  /*21f10*/  IADD3 R27, P1, R50.reuse, 0x60, RZ ;  /* 0x00000060321b7810 */ /* 0x040fe40007f3e0ff */
[C---:B------:R-:W-:Y:S02]  /*21f20*/  IADD3 R31, P2, R50.reuse, 0x40, RZ ;  /* 0x00000040321f7810 */ /* 0x040fe40007f5e0ff */
[C---:B------:R-:W-:Y:S02]  /*21f30*/  IADD3 R35, P3, R50.reuse, 0x20, RZ ;  /* 0x0000002032237810 */ /* 0x040fe40007f7e0ff */
[----:B------:R-:W-:-:S02]  /*21f40*/  IADD3 R25, P5, R50, 0x4000, RZ ;  /* 0x0000400032197810 */ /* 0x000fc40007fbe0ff */
[----:B------:R-:W-:Y:S02]  /*21f50*/  LOP3.LUT R72, R73, 0x380, RZ, 0xc0, !PT ;  /* 0x0000038049487812 */ /* 0x000fe400078ec0ff */
[----:B------:R-:W-:Y:S02]  /*21f60*/  LOP3.LUT R26, R27, 0x380, RZ, 0xc0, !PT ;  /* 0x000003801b1a7812 */ /* 0x000fe400078ec0ff */
[----:B------:R-:W-:Y:S02]  /*21f70*/  LOP3.LUT R30, R31, 0x380, RZ, 0xc0, !PT ;  /* 0x000003801f1e7812 */ /* 0x000fe400078ec0ff */
[----:B------:R-:W-:Y:S02]  /*21f80*/  LOP3.LUT R34, R35, 0x380, RZ, 0xc0, !PT ;  /* 0x0000038023227812 */ /* 0x000fe400078ec0ff */
[----:B------:R-:W-:Y:S02]  /*21f90*/  LOP3.LUT R24, R25, 0x380, RZ, 0xc0, !PT ;  /* 0x0000038019187812 */ /* 0x000fe400078ec0ff */
[----:B------:R-:W-:-:S02]  /*21fa0*/  LOP3.LUT R3, R50, 0x380, RZ, 0xc0, !PT ;  /* 0x0000038032037812 */ /* 0x000fc400078ec0ff */
[----:B------:R-:W-:Y:S02]  /*21fb0*/  SHF.R.U64 R72, R72, 0x3, RZ ;  /* 0x0000000348487819 */ /* 0x000fe400000012ff */
[----:B------:R-:W-:Y:S02]  /*21fc0*/  SHF.R.U64 R26, R26, 0x3, RZ ;  /* 0x000000031a1a7819 */ /* 0x000fe400000012ff */
[----:B------:R-:W-:Y:S02]  /*21fd0*/  SHF.R.U64 R30, R30, 0x3, RZ ;  /* 0x000000031e1e7819 */ /* 0x000fe400000012ff */
[----:B------:R-:W-:Y:S02]  /*21fe0*/  SHF.R.U64 R34, R34, 0x3, RZ ;  /* 0x0000000322227819 */ /* 0x000fe400000012ff */
[----:B------:R-:W-:Y:S02]  /*21ff0*/  SHF.R.U64 R24, R24, 0x3, RZ ;  /* 0x0000000318187819 */ /* 0x000fe400000012ff */
[----:B------:R-:W-:-:S02]  /*22000*/  SHF.R.U64 R3, R3, 0x3, RZ ;  /* 0x0000000303037819 */ /* 0x000fc400000012ff */
        /* <DEDUP_REMOVED lines=8> */
[----:B------:R-:W-:Y:S02]  /*22090*/  LOP3.LUT R24, R24, R25, RZ, 0x3c, !PT ;  /* 0x0000001918187212 */ /* 0x000fe400078e3cff */
[----:B------:R-:W-:-:S02]  /*220a0*/  IADD3.X R25, RZ, R51, RZ, P5, !PT ;  /* 0x00000033ff197210 */ /* 0x000fc40002ffe4ff */
[----:B------:R-:W-:Y:S02]  /*220b0*/  LOP3.LUT R50, R3, R50, RZ, 0x3c, !PT ;  /* 0x0000003203327212 */ /* 0x000fe400078e3cff */
[----:B------:R-:W-:Y:S02]  /*220c0*/  MOV R160, R54 ;  /* 0x0000003600a07202 */ /* 0x000fe40000000f00 */
[----:B------:R-:W-:Y:S02]  /*220d0*/  MOV R159, R58 ;  /* 0x0000003a009f7202 */ /* 0x000fe40000000f00 */
[----:B------:R-:W-:Y:S02]  /*220e0*/  MOV R158, R62 ;  /* 0x0000003e009e7202 */ /* 0x000fe40000000f00 */
[----:B------:R-:W-:Y:S02]  /*220f0*/  MOV R157, R66 ;  /* 0x00000042009d7202 */ /* 0x000fe40000000f00 */
[----:B------:R-:W-:-:S02]  /*22100*/  MOV R156, R68 ;  /* 0x00000044009c7202 */ /* 0x000fc40000000f00 */
[----:B------:R-:W-:Y:S02]  /*22110*/  MOV R155, R70 ;  /* 0x00000046009b7202 */ /* 0x000fe40000000f00 */
[----:B------:R-:W-:Y:S02]  /*22120*/  MOV R154, R72 ;  /* 0x00000048009a7202 */ /* 0x000fe40000000f00 */
[----:B------:R-:W-:Y:S02]  /*22130*/  MOV R153, R24 ;  /* 0x0000001800997202 */ /* 0x000fe40000000f00 */
[----:B------:R-:W-:Y:S02]  /*22140*/  MOV R150, R50 ;  /* 0x0000003200967202 */ /* 0x000fe40000000f00 */
[----:B------:R-:W-:Y:S02]  /*22150*/  MOV R152, R26 ;  /* 0x0000001a00987202 */ /* 0x000fe40000000f00 */
[----:B------:R-:W-:-:S02]  /*22160*/  MOV R151, R30 ;  /* 0x0000001e00977202 */ /* 0x000fc40000000f00 */
[----:B------:R-:W-:Y:S01]  /*22170*/  MOV R149, R34 ;  /* 0x0000002200957202 */ /* 0x000fe20000000f00 */
[----:B------:R-:W-:Y:S06]  /*22180*/  BRA.DIV UR4, `(.L_x_604) ;  /* 0x000000ea04f07947 */ /* 0x000fec000b800000 */
[----:B------:R-:W-:Y:S02]  /*22190*/  SEL R119, R8, R122, P0 ;  /* 0x0000007a08777207 */ /* 0x000fe40000000000 */
[----:B------:R-:W-:Y:S02]  /*221a0*/  SEL R141, R122, R8, P0 ;  /* 0x000000087a8d7207 */ /* 0x000fe40000000000 */
[----:B------:R-:W-:Y:S02]  /*221b0*/  SEL R122, R10, R126, P0 ;  /* 0x0000007e0a7a7207 */ /* 0x000fe40000000000 */
[----:B------:R-:W-:Y:S01]  /*221c0*/  SEL R139, R126, R10, P0 ;  /* 0x0000000a7e8b7207 */ /* 0x000fe20000000000 */
[----:B-----5:R-:W-:Y:S01]  /*221d0*/  SHFL.IDX PT, R119, R119, R0, 0x1c1f ;  /* 0x001c1f0077777589 */ /* 0x020fe200000e0000 */
[----:B------:R-:W-:Y:S02]  /*221e0*/  SEL R3, R5, R109, P0 ;  /* 0x0000006d05037207 */ /* 0x000fe40000000000 */
[----:B------:R-:W-:Y:S01]  /*221f0*/  SEL R126, R117, R121, P0 ;  /* 0x00000079757e7207 */ /* 0x000fe20000000000 */
[----:B------:R-:W-:Y:S01]  /*22200*/  SHFL.IDX PT, R122, R122, R0, 0x1c1f ;  /* 0x001c1f007a7a7589 */ /* 0x000fe200000e0000 */
[----:B------:R-:W-:-:S02]  /*22210*/  SEL R62, R116, R4, P0 ;  /* 0x00000004743e7207 */ /* 0x000fc40000000000 */
[----:B------:R-:W-:Y:S02]  /*22220*/  SEL R63, R4, R116, P0 ;  /* 0x00000074043f7207 */ /* 0x000fe40000000000 */
[----:B------:R-:W-:Y:S02]  /*22230*/  SEL R142, R109, R5, P0 ;  /* 0x000000056d8e7207 */ /* 0x000fe40000000000 */
[----:B------:R-:W-:Y:S01]  /*22240*/  SEL R121, R121, R117, P0 ;  /* 0x0000007579797207 */ /* 0x000fe20000000000 */
[----:B------:R-:W-:Y:S01]  /*22250*/  SHFL.IDX PT, R62, R62, R0, 0x1c1f ;  /* 0x001c1f003e3e7589 */ /* 0x000fe200000e0000 */
[----:B------:R-:W-:Y:S02]  /*22260*/  LOP3.LUT R116, R0, 0x2, RZ, 0x3c, !PT ;  /* 0x0000000200747812 */ /* 0x000fe400078e3cff */
[----:B------:R-:W-:Y:S01]  /*22270*/  SEL R5, R120, R127, P0 ;  /* 0x0000007f78057207 */ /* 0x000fe20000000000 */
[----:B------:R-:W-:Y:S01]  /*22280*/  SHFL.IDX PT, R109, R13, R0, 0x1c1f ;  /* 0x001c1f000d6d7589 */ /* 0x000fe200000e0000 */
        /* <DEDUP_REMOVED lines=8> */
[----:B------:R-:W1:Y:S01]  /*22310*/  SHFL.IDX PT, R3, R126, R0, 0x1c1f ;  /* 0x001c1f007e037589 */ /* 0x000e6200000e0000 */
[----:B------:R-:W-:Y:S01]  /*22320*/  SEL R117, R125, R123, P0 ;  /* 0x0000007b7d757207 */ /* 0x000fe20000000000 */
[----:B------:R-:W-:Y:S01]  /*22330*/  IMAD.MOV.U32 R125, RZ, RZ, RZ ;  /* 0x000000ffff7d7224 */ /* 0x000fe200078e00ff */
        /* <DEDUP_REMOVED lines=19> */
[----:B------:R1:W2:Y:S01]  /*22470*/  SHFL.IDX PT, R6, R120, R116, 0x1c1f ;  /* 0x001c1f7478067589 */ /* 0x0002a200000e0000 */
[----:B------:R-:W-:-:S02]  /*22480*/  SEL R77, R111, R77, P0 ;  /* 0x0000004d6f4d7207 */ /* 0x000fc40000000000 */
[----:B------:R-:W-:Y:S01]  /*22490*/  SEL R111, R118, R7, P0 ;  /* 0x00000007766f7207 */ /* 0x000fe20000000000 */
[----:B------:R-:W-:Y:S01]  /*224a0*/  SHFL.IDX PT, R20, R20, R0, 0x1c1f ;  /* 0x001c1f0014147589 */ /* 0x000fe200000e0000 */
[----:B------:R-:W-:Y:S02]  /*224b0*/  SEL R123, R7, R118, P0 ;  /* 0x00000076077b7207 */ /* 0x000fe40000000000 */
[----:B------:R-:W-:Y:S01]  /*224c0*/  SEL R24, R56, R124, P0 ;  /* 0x0000007c38187207 */ /* 0x000fe20000000000 */
[----:B------:R-:W3:Y:S01]  /*224d0*/  SHFL.IDX PT, R7, R117, R0, 0x1c1f ;  /* 0x001c1f0075077589 */ /* 0x000ee200000e0000 */
[----:B------:R-:W-:Y:S02]  /*224e0*/  SEL R25, R124, R56, P0 ;  /* 0x000000387c197207 */ /* 0x000fe40000000000 */
[----:B------:R-:W-:Y:S01]  /*224f0*/  SEL R26, R28, R48, P0 ;  /* 0x000000301c1a7207 */ /* 0x000fe20000000000 */
[----:B------:R-:W4:Y:S01]  /*22500*/  SHFL.IDX PT, R21, R21, R116, 0x1c1f ;  /* 0x001c1f7415157589 */ /* 0x000f2200000e0000 */
[----:B------:R-:W-:-:S02]  /*22510*/  SEL R27, R48, R28, P0 ;  /* 0x0000001c301b7207 */ /* 0x000fc40000000000 */
[----:B------:R-:W-:Y:S01]  /*22520*/  SEL R28, R29, R101, P0 ;  /* 0x000000651d1c7207 */ /* 0x000fe20000000000 */
[----:B------:R-:W-:Y:S01]  /*22530*/  SHFL.IDX PT, R24, R24, R0, 0x1c1f ;  /* 0x001c1f0018187589 */ /* 0x000fe200000e0000 */
[----:B------:R-:W-:Y:S02]  /*22540*/  SEL R29, R101, R29, P0 ;  /* 0x0000001d651d7207 */ /* 0x000fe40000000000 */
[----:B------:R-:W-:Y:S01]  /*22550*/  SEL R30, R33, R32, P0 ;  /* 0x00000020211e7207 */ /* 0x000fe20000000000 */
[----:B------:R-:W0:Y:S01]  /*22560*/  SHFL.IDX PT, R25, R25, R116, 0x1c1f ;  /* 0x001c1f7419197589 */ /* 0x000e2200000e0000 */
[----:B------:R-:W-:Y:S02]  /*22570*/  SEL R31, R32, R33, P0 ;  /* 0x00000021201f7207 */ /* 0x000fe40000000000 */
[----:B------:R-:W-:Y:S01]  /*22580*/  SEL R32, R14, R60, P0 ;  /* 0x0000003c0e207207 */ /* 0x000fe20000000000 */
[----:B------:R-:W-:Y:S01]  /*22590*/  SHFL.IDX PT, R26, R26, R0, 0x1c1f ;  /* 0x001c1f001a1a7589 */ /* 0x000fe200000e0000 */
[----:B------:R-:W-:-:S02]  /*225a0*/  SEL R33, R60, R14, P0 ;  /* 0x0000000e3c217207 */ /* 0x000fc40000000000 */
[----:B------:R-:W-:Y:S01]  /*225b0*/  SEL R34, R52, R40, P0 ;  /* 0x0000002834227207 */ /* 0x000fe20000000000 */
[----:B------:R-:W0:Y:S01]  /*225c0*/  SHFL.IDX PT, R27, R27, R116, 0x1c1f ;  /* 0x001c1f741b1b7589 */ /* 0x000e2200000e0000 */
[----:B------:R-:W-:Y:S02]  /*225d0*/  SEL R35, R40, R52, P0 ;  /* 0x0000003428237207 */ /* 0x000fe40000000000 */
[----:B------:R-:W-:Y:S01]  /*225e0*/  SEL R52, R53, R97, P0 ;  /* 0x0000006135347207 */ /* 0x000fe20000000000 */
[----:B------:R-:W-:Y:S01]  /*225f0*/  SHFL.IDX PT, R28, R28, R0, 0x1c1f ;  /* 0x001c1f001c1c7589 */ /* 0x000fe200000e0000 */
[----:B------:R-:W-:Y:S02]  /*22600*/  SEL R53, R97, R53, P0 ;  /* 0x0000003561357207 */ /* 0x000fe40000000000 */
[----:B------:R-:W-:Y:S01]  /*22610*/  SEL R54, R100, R12, P0 ;  /* 0x0000000c64367207 */ /* 0x000fe20000000000 */
[----:B------:R-:W0:Y:S01]  /*22620*/  SHFL.IDX PT, R29, R29, R116, 0x1c1f ;  /* 0x001c1f741d1d7589 */ /* 0x000e2200000e0000 */
[----:B------:R-:W-:-:S02]  /*22630*/  SEL R55, R12, R100, P0 ;  /* 0x000000640c377207 */ /* 0x000fc40000000000 */
[----:B------:R-:W-:Y:S01]  /*22640*/  SEL R56, R11, R57, P0 ;  /* 0x000000390b387207 */ /* 0x000fe20000000000 */
[----:B------:R-:W-:Y:S01]  /*22650*/  SHFL.IDX PT, R30, R30, R0, 0x1c1f ;  /* 0x001c1f001e1e7589 */ /* 0x000fe200000e0000 */
[----:B------:R-:W-:Y:S02]  /*22660*/  SEL R57, R57, R11, P0 ;  /* 0x0000000b39397207 */ /* 0x000fe40000000000 */
[----:B------:R-:W-:Y:S01]  /*22670*/  SEL R60, R61, R113, P0 ;  /* 0x000000713d3c7207 */ /* 0x000fe20000000000 */
[----:B------:R-:W0:Y:S01]  /*22680*/  SHFL.IDX PT, R31, R31, R116, 0x1c1f ;  /* 0x001c1f741f1f7589 */ /* 0x000e2200000e0000 */
[----:B------:R-:W-:Y:S02]  /*22690*/  SEL R61, R113, R61, P0 ;  /* 0x0000003d713d7207 */ /* 0x000fe40000000000 */
[----:B-1----:R-:W-:Y:S01]  /*226a0*/  SEL R120, R3, R4, P0 ;  /* 0x0000000403787207 */ /* 0x002fe20000000000 */
[----:B------:R-:W-:Y:S01]  /*226b0*/  SHFL.IDX PT, R32, R32, R0, 0x1c1f ;  /* 0x001c1f0020207589 */ /* 0x000fe200000e0000 */
[----:B------:R-:W-:-:S02]  /*226c0*/  SEL R3, R4, R3, P0 ;  /* 0x0000000304037207 */ /* 0x000fc40000000000 */
[----:B--2---:R-:W-:Y:S01]  /*226d0*/  SEL R4, R5, R6, P0 ;  /* 0x0000000605047207 */ /* 0x004fe20000000000 */
[----:B------:R-:W1:Y:S01]  /*226e0*/  SHFL.IDX PT, R33, R33, R116, 0x1c1f ;  /* 0x001c1f7421217589 */ /* 0x000e6200000e0000 */
[----:B------:R-:W-:Y:S02]  /*226f0*/  SEL R64, R65, R137, P0 ;  /* 0x0000008941407207 */ /* 0x000fe40000000000 */
[----:B------:R-:W-:Y:S01]  /*22700*/  SEL R5, R6, R5, P0 ;  /* 0x0000000506057207 */ /* 0x000fe20000000000 */
[----:B------:R-:W-:Y:S01]  /*22710*/  SHFL.IDX PT, R34, R34, R0, 0x1c1f ;  /* 0x001c1f0022227589 */ /* 0x000fe200000e0000 */
[----:B------:R-:W-:Y:S02]  /*22720*/  SEL R65, R137, R65, P0 ;  /* 0x0000004189417207 */ /* 0x000fe40000000000 */
[----:B---3--:R-:W-:Y:S01]  /*22730*/  SEL R6, R7, R8, P0 ;  /* 0x0000000807067207 */ /* 0x008fe20000000000 */
[----:B------:R-:W2:Y:S01]  /*22740*/  SHFL.IDX PT, R35, R35, R116, 0x1c1f ;  /* 0x001c1f7423237589 */ /* 0x000ea200000e0000 */
        /* <DEDUP_REMOVED lines=8> */
[----:B------:R-:W-:Y:S01]  /*227d0*/  SHFL.IDX PT, R54, R54, R0, 0x1c1f ;  /* 0x001c1f0036367589 */ /* 0x000fe200000e0000 */
[----:B------:R-:W-:-:S02]  /*227e0*/  SEL R69, R136, R89, P0 ;  /* 0x0000005988457207 */ /* 0x000fc40000000000 */
[----:B----4-:R-:W-:Y:S01]  /*227f0*/  SEL R10, R20, R21, P0 ;  /* 0x00000015140a7207 */ /* 0x010fe20000000000 */
[----:B------:R-:W4:Y:S01]  /*22800*/  SHFL.IDX PT, R55, R55, R116, 0x1c1f ;  /* 0x001c1f7437377589 */ /* 0x000f2200000e0000 */
[----:B------:R-:W-:Y:S02]  /*22810*/  SEL R20, R21, R20, P0 ;  /* 0x0000001415147207 */ /* 0x000fe40000000000 */
[----:B------:R-:W-:Y:S01]  /*22820*/  SEL R72, R80, R134, P0 ;  /* 0x0000008650487207 */ /* 0x000fe20000000000 */
[----:B------:R-:W-:Y:S01]  /*22830*/  SHFL.IDX PT, R56, R56, R0, 0x1c1f ;  /* 0x001c1f0038387589 */ /* 0x000fe200000e0000 */
[----:B------:R-:W-:Y:S02]  /*22840*/  SEL R73, R134, R80, P0 ;  /* 0x0000005086497207 */ /* 0x000fe40000000000 */
[----:B------:R-:W-:Y:S01]  /*22850*/  SEL R88, R90, R44, P0 ;  /* 0x0000002c5a587207 */ /* 0x000fe20000000000 */
[----:B------:R-:W4:Y:S01]  /*22860*/  SHFL.IDX PT, R57, R57, R116, 0x1c1f ;  /* 0x001c1f7439397589 */ /* 0x000f2200000e0000 */
[----:B0-----:R-:W-:-:S02]  /*22870*/  SEL R21, R24, R25, P0 ;  /* 0x0000001918157207 */ /* 0x001fc40000000000 */
        /* <DEDUP_REMOVED lines=54> */
[----:B-1----:R-:W-:Y:S01]  /*22be0*/  SEL R31, R32, R33, P0 ;  /* 0x00000021201f7207 */ /* 0x002fe20000000000 */
[----:B------:R-:W-:Y:S01]  /*22bf0*/  SHFL.IDX PT, R87, R143, R116, 0x1c1f ;  /* 0x001c1f748f577589 */ /* 0x000fe200000e0000 */
[----:B------:R-:W-:Y:S02]  /*22c00*/  SEL R32, R33, R32, P0 ;  /* 0x0000002021207207 */ /* 0x000fe40000000000 */
[----:B--2---:R-:W-:Y:S01]  /*22c10*/  SEL R33, R34, R35, P0 ;  /* 0x0000002322217207 */ /* 0x004fe20000000000 */
[----:B------:R-:W1:Y:S01]  /*22c20*/  SHFL.IDX PT, R89, R142, R116, 0x1c1f ;  /* 0x001c1f748e597589 */ /* 0x000e6200000e0000 */
[----:B------:R-:W-:Y:S02]  /*22c30*/  SEL R34, R35, R34, P0 ;  /* 0x0000002223227207 */ /* 0x000fe40000000000 */
[----:B---3--:R-:W-:Y:S01]  /*22c40*/  SEL R35, R52, R53, P0 ;  /* 0x0000003534237207 */ /* 0x008fe20000000000 */
[----:B------:R-:W2:Y:S01]  /*22c50*/  SHFL.IDX PT, R83, R140, R116, 0x1c1f ;  /* 0x001c1f748c537589 */ /* 0x000ea200000e0000 */
[----:B------:R-:W-:-:S02]  /*22c60*/  SEL R52, R53, R52, P0 ;  /* 0x0000003435347207 */ /* 0x000fc40000000000 */
[----:B----4-:R-:W-:Y:S01]  /*22c70*/  SEL R53, R54, R55, P0 ;  /* 0x0000003736357207 */ /* 0x010fe20000000000 */
[----:B------:R-:W3:Y:S01]  /*22c80*/  SHFL.IDX PT, R85, R141, R116, 0x1c1f ;  /* 0x001c1f748d557589 */ /* 0x000ee200000e0000 */
[----:B------:R-:W-:Y:S02]  /*22c90*/  SEL R54, R55, R54, P0 ;  /* 0x0000003637367207 */ /* 0x000fe40000000000 */
[----:B------:R-:W-:Y:S01]  /*22ca0*/  SEL R55, R56, R57, P0 ;  /* 0x0000003938377207 */ /* 0x000fe20000000000 */
[----:B------:R-:W-:Y:S01]  /*22cb0*/  SHFL.IDX PT, R81, R138, R116, 0x1c1f ;  /* 0x001c1f748a517589 */ /* 0x000fe200000e0000 */
[----:B------:R-:W-:Y:S02]  /*22cc0*/  SEL R56, R57, R56, P0 ;  /* 0x0000003839387207 */ /* 0x000fe40000000000 */
[----:B0-----:R-:W-:Y:S01]  /*22cd0*/  SEL R57, R58, R59, P0 ;  /* 0x0000003b3a397207 */ /* 0x001fe20000000000 */
[----:B------:R-:W0:Y:S01]  /*22ce0*/  SHFL.IDX PT, R73, R73, R116, 0x1c1f ;  /* 0x001c1f7449497589 */ /* 0x000e2200000e0000 */
[----:B------:R-:W-:-:S02]  /*22cf0*/  SEL R58, R59, R58, P0 ;  /* 0x0000003a3b3a7207 */ /* 0x000fc40000000000 */
[----:B------:R-:W-:Y:S01]  /*22d00*/  SEL R59, R60, R61, P0 ;  /* 0x0000003d3c3b7207 */ /* 0x000fe20000000000 */
[----:B------:R-:W4:Y:S01]  /*22d10*/  SHFL.IDX PT, R77, R77, R116, 0x1c1f ;  /* 0x001c1f744d4d7589 */ /* 0x000f2200000e0000 */
        /* <DEDUP_REMOVED lines=20> */
[----:B------:R-:W-:Y:S01]  /*22e60*/  SHFL.IDX PT, R90, R90, R0, 0x1c1f ;  /* 0x001c1f005a5a7589 */ /* 0x000fe200000e0000 */
[----:B--2---:R-:W-:Y:S02]  /*22e70*/  SEL R112, R114, R83, P0 ;  /* 0x0000005372707207 */ /* 0x004fe40000000000 */
[----:B---3--:R-:W-:Y:S01]  /*22e80*/  SEL R117, R119, R85, P0 ;  /* 0x0000005577757207 */ /* 0x008fe20000000000 */
[----:B------:R-:W-:Y:S01]  /*22e90*/  SHFL.IDX PT, R92, R92, R0, 0x1c1f ;  /* 0x001c1f005c5c7589 */ /* 0x000fe200000e0000 */
[----:B0-----:R-:W-:-:S02]  /*22ea0*/  SEL R71, R72, R73, P0 ;  /* 0x0000004948477207 */ /* 0x001fc40000000000 */
[----:B----4-:R-:W-:Y:S01]  /*22eb0*/  SEL R75, R76, R77, P0 ;  /* 0x0000004d4c4b7207 */ /* 0x010fe20000000000 */
[----:B------:R-:W-:Y:S01]  /*22ec0*/  SHFL.IDX PT, R94, R94, R0, 0x1c1f ;  /* 0x001c1f005e5e7589 */ /* 0x000fe200000e0000 */
[----:B------:R-:W-:Y:S02]  /*22ed0*/  SEL R115, R89, R115, P0 ;  /* 0x0000007359737207 */ /* 0x000fe40000000000 */
[----:B------:R-:W-:Y:S01]  /*22ee0*/  SEL R114, R83, R114, P0 ;  /* 0x0000007253727207 */ /* 0x000fe20000000000 */
[----:B------:R-:W-:Y:S01]  /*22ef0*/  SHFL.IDX PT, R96, R96, R0, 0x1c1f ;  /* 0x001c1f0060607589 */ /* 0x000fe200000e0000 */
[----:B------:R-:W-:Y:S02]  /*22f00*/  SEL R119, R85, R119, P0 ;  /* 0x0000007755777207 */ /* 0x000fe40000000000 */
[----:B------:R-:W-:Y:S01]  /*22f10*/  SEL R72, R73, R72, P0 ;  /* 0x0000004849487207 */ /* 0x000fe20000000000 */
[----:B------:R-:W-:Y:S01]  /*22f20*/  SHFL.IDX PT, R98, R98, R0, 0x1c1f ;  /* 0x001c1f0062627589 */ /* 0x000fe200000e0000 */
[----:B------:R-:W-:-:S03]  /*22f30*/  SEL R76, R77, R76, P0 ;  /* 0x0000004c4d4c7207 */ /* 0x000fc60000000000 */
[----:B------:R-:W-:Y:S04]  /*22f40*/  SHFL.IDX PT, R100, R100, R0, 0x1c1f ;  /* 0x001c1f0064647589 */ /* 0x000fe800000e0000 */
[----:B------:R-:W-:Y:S04]  /*22f50*/  SHFL.IDX PT, R102, R102, R0, 0x1c1f ;  /* 0x001c1f0066667589 */ /* 0x000fe800000e0000 */
[----:B------:R-:W-:Y:S04]  /*22f60*/  SHFL.IDX PT, R104, R104, R0, 0x1c1f ;  /* 0x001c1f0068687589 */ /* 0x000fe800000e0000 */
[----:B------:R-:W-:Y:S04]  /*22f70*/  SHFL.IDX PT, R106, R106, R0, 0x1c1f ;  /* 0x001c1f006a6a7589 */ /* 0x000fe800000e0000 */
[----:B------:R-:W-:Y:S04]  /*22f80*/  SHFL.IDX PT, R108, R108, R0, 0x1c1f ;  /* 0x001c1f006c6c7589 */ /* 0x000fe800000e0000 */
[----:B------:R-:W0:Y:S04]  /*22f90*/  SHFL.IDX PT, R50, R50, R116, 0x1c1f ;  /* 0x001c1f7432327589 */ /* 0x000e2800000e0000 */
[----:B------:R-:W1:Y:S04]  /*22fa0*/  SHFL.IDX PT, R48, R48, R116, 0x1c1f ;  /* 0x001c1f7430307589 */ /* 0x000e6800000e0000 */
[----:B------:R-:W-:Y:S04]  /*22fb0*/  SHFL.IDX PT, R51, R51, R116, 0x1c1f ;  /* 0x001c1f7433337589 */ /* 0x000fe800000e0000 */
[----:B------:R-:W2:Y:S04]  /*22fc0*/  SHFL.IDX PT, R46, R46, R116, 0x1c1f ;  /* 0x001c1f742e2e7589 */ /* 0x000ea800000e0000 */
[----:B------:R-:W3:Y:S04]  /*22fd0*/  SHFL.IDX PT, R49, R49, R116, 0x1c1f ;  /* 0x001c1f7431317589 */ /* 0x000ee800000e0000 */
[----:B------:R-:W-:Y:S04]  /*22fe0*/  SHFL.IDX PT, R44, R44, R116, 0x1c1f ;  /* 0x001c1f742c2c7589 */ /* 0x000fe800000e0000 */
[----:B------:R-:W4:Y:S01]  /*22ff0*/  SHFL.IDX PT, R47, R47, R116, 0x1c1f ;  /* 0x001c1f742f2f7589 */ /* 0x000f2200000e0000 */
[----:B0-----:R-:W-:-:S02]  /*23000*/  SEL R73, R74, R50, P0 ;  /* 0x000000324a497207 */ /* 0x001fc40000000000 */
[----:B------:R-:W-:Y:S01]  /*23010*/  SEL R74, R50, R74, P0 ;  /* 0x0000004a324a7207 */ /* 0x000fe20000000000 */
[----:B------:R-:W0:Y:S01]  /*23020*/  SHFL.IDX PT, R42, R42, R116, 0x1c1f ;  /* 0x001c1f742a2a7589 */ /* 0x000e2200000e0000 */
[----:B-1----:R-:W-:Y:S02]  /*23030*/  SEL R77, R80, R48, P0 ;  /* 0x00000030504d7207 */ /* 0x002fe40000000000 */
[----:B------:R-:W-:Y:S01]  /*23040*/  SEL R80, R48, R80, P0 ;  /* 0x0000005030507207 */ /* 0x000fe20000000000 */
[----:B------:R-:W1:Y:S04]  /*23050*/  SHFL.IDX PT, R45, R45, R116, 0x1c1f ;  /* 0x001c1f742d2d7589 */ /* 0x000e6800000e0000 */
[----:B------:R-:W1:Y:S01]  /*23060*/  SHFL.IDX PT, R40, R40, R116, 0x1c1f ;  /* 0x001c1f7428287589 */ /* 0x000e6200000e0000 */
[----:B--2---:R-:W-:-:S02]  /*23070*/  SEL R83, R84, R46, P0 ;  /* 0x0000002e54537207 */ /* 0x004fc40000000000 */
[----:B------:R-:W-:Y:S01]  /*23080*/  SEL R84, R46, R84, P0 ;  /* 0x000000542e547207 */ /* 0x000fe20000000000 */
[----:B------:R-:W2:Y:S01]  /*23090*/  SHFL.IDX PT, R43, R43, R116, 0x1c1f ;  /* 0x001c1f742b2b7589 */ /* 0x000ea200000e0000 */
[----:B---3--:R-:W-:Y:S02]  /*230a0*/  SEL R85, R86, R49, P0 ;  /* 0x0000003156557207 */ /* 0x008fe40000000000 */
[----:B------:R-:W-:Y:S01]  /*230b0*/  SEL R86, R49, R86, P0 ;  /* 0x0000005631567207 */ /* 0x000fe20000000000 */
[----:B------:R-:W3:Y:S04]  /*230c0*/  SHFL.IDX PT, R38, R38, R116, 0x1c1f ;  /* 0x001c1f7426267589 */ /* 0x000ee800000e0000 */
[----:B------:R-:W3:Y:S01]  /*230d0*/  SHFL.IDX PT, R41, R41, R116, 0x1c1f ;  /* 0x001c1f7429297589 */ /* 0x000ee200000e0000 */
[----:B----4-:R-:W-:-:S02]  /*230e0*/  SEL R89, R90, R47, P0 ;  /* 0x0000002f5a597207 */ /* 0x010fc40000000000 */
[----:B------:R-:W-:Y:S01]  /*230f0*/  SEL R90, R47, R90, P0 ;  /* 0x0000005a2f5a7207 */ /* 0x000fe20000000000 */
[----:B------:R-:W4:Y:S01]  /*23100*/  SHFL.IDX PT, R37, R37, R116, 0x1c1f ;  /* 0x001c1f7425257589 */ /* 0x000f2200000e0000 */
[----:B0-----:R-:W-:Y:S02]  /*23110*/  SEL R91, R92, R42, P0 ;  /* 0x0000002a5c5b7207 */ /* 0x001fe40000000000 */
[----:B------:R-:W-:Y:S01]  /*23120*/  SEL R92, R42, R92, P0 ;  /* 0x0000005c2a5c7207 */ /* 0x000fe20000000000 */
[----:B------:R-:W0:Y:S01]  /*23130*/  SHFL.IDX PT, R39, R39, R116, 0x1c1f ;  /* 0x001c1f7427277589 */ /* 0x000e2200000e0000 */
[----:B-1----:R-:W-:Y:S02]  /*23140*/  SEL R93, R94, R45, P0 ;  /* 0x0000002d5e5d7207 */ /* 0x002fe40000000000 */
[----:B------:R-:W-:Y:S01]  /*23150*/  SEL R94, R45, R94, P0 ;  /* 0x0000005e2d5e7207 */ /* 0x000fe20000000000 */
[----:B------:R-:W1:Y:S01]  /*23160*/  SHFL.IDX PT, R36, R36, R116, 0x1c1f ;  /* 0x001c1f7424247589 */ /* 0x000e6200000e0000 */
[----:B------:R-:W-:-:S02]  /*23170*/  SEL R95, R96, R40, P0 ;  /* 0x00000028605f7207 */ /* 0x000fc40000000000 */
[----:B------:R-:W-:Y:S01]  /*23180*/  SEL R96, R40, R96, P0 ;  /* 0x0000006028607207 */ /* 0x000fe20000000000 */
[----:B------:R-:W0:Y:S01]  /*23190*/  SHFL.IDX PT, R124, R147, R0, 0x1c1f ;  /* 0x001c1f00937c7589 */ /* 0x000e2200000e0000 */
[----:B--2---:R-:W-:Y:S02]  /*231a0*/  SEL R97, R98, R43, P0 ;  /* 0x0000002b62617207 */ /* 0x004fe40000000000 */
[----:B------:R-:W-:Y:S01]  /*231b0*/  SEL R98, R43, R98, P0 ;  /* 0x000000622b627207 */ /* 0x000fe20000000000 */
[----:B------:R2:W0:Y:S01]  /*231c0*/  SHFL.IDX PT, R111, R111, R0, 0x1c1f ;  /* 0x001c1f006f6f7589 */ /* 0x00042200000e0000 */
[----:B---3--:R-:W-:Y:S02]  /*231d0*/  SEL R99, R100, R38, P0 ;  /* 0x0000002664637207 */ /* 0x008fe40000000000 */
[----:B------:R-:W-:Y:S01]  /*231e0*/  SEL R100, R38, R100, P0 ;  /* 0x0000006426647207 */ /* 0x000fe20000000000 */
[----:B------:R-:W3:Y:S01]  /*231f0*/  SHFL.IDX PT, R11, R148, R116, 0x1c1f ;  /* 0x001c1f74940b7589 */ /* 0x000ee200000e0000 */
[----:B------:R-:W-:-:S02]  /*23200*/  SEL R101, R102, R41, P0 ;  /* 0x0000002966657207 */ /* 0x000fc40000000000 */
[----:B------:R-:W-:Y:S01]  /*23210*/  SEL R102, R41, R102, P0 ;  /* 0x0000006629667207 */ /* 0x000fe20000000000 */
[----:B------:R1:W3:Y:S01]  /*23220*/  SHFL.IDX PT, R123, R123, R116, 0x1c1f ;  /* 0x001c1f747b7b7589 */ /* 0x0002e200000e0000 */
[----:B----4-:R-:W-:Y:S02]  /*23230*/  SEL R103, R104, R37, P0 ;  /* 0x0000002568677207 */ /* 0x010fe40000000000 */
[----:B--2---:R-:W-:Y:S02]  /*23240*/  SEL R0, R110, R2, P0 ;  /* 0x000000026e007207 */ /* 0x004fe40000000000 */
[----:B------:R-:W-:Y:S02]  /*23250*/  SEL R110, R2, R110, P0 ;  /* 0x0000006e026e7207 */ /* 0x000fe40000000000 */
[----:B------:R-:W-:Y:S02]  /*23260*/  SEL R2, R109, R87, P0 ;  /* 0x000000576d027207 */ /* 0x000fe40000000000 */
[----:B------:R-:W-:-:S02]  /*23270*/  SEL R109, R87, R109, P0 ;  /* 0x0000006d576d7207 */ /* 0x000fc40000000000 */
[----:B-1----:R-:W-:Y:S02]  /*23280*/  SEL R116, R118, R81, P0 ;  /* 0x0000005176747207 */ /* 0x002fe40000000000 */
[----:B------:R-:W-:Y:S02]  /*23290*/  SEL R118, R81, R118, P0 ;  /* 0x0000007651767207 */ /* 0x000fe40000000000 */
[----:B------:R-:W-:Y:S02]  /*232a0*/  SEL R81, R82, R51, P0 ;  /* 0x0000003352517207 */ /* 0x000fe40000000000 */
[----:B------:R-:W-:Y:S02]  /*232b0*/  SEL R87, R88, R44, P0 ;  /* 0x0000002c58577207 */ /* 0x000fe40000000000 */
[----:B0-----:R-:W-:Y:S02]  /*232c0*/  SEL R105, R106, R39, P0 ;  /* 0x000000276a697207 */ /* 0x001fe40000000000 */
[----:B------:R-:W-:-:S02]  /*232d0*/  SEL R107, R108, R36, P0 ;  /* 0x000000246c6b7207 */ /* 0x000fc40000000000 */
[----:B------:R-:W-:Y:S02]  /*232e0*/  SEL R82, R51, R82, P0 ;  /* 0x0000005233527207 */ /* 0x000fe40000000000 */
[----:B------:R-:W-:Y:S02]  /*232f0*/  SEL R88, R44, R88, P0 ;  /* 0x000000582c587207 */ /* 0x000fe40000000000 */
[----:B------:R-:W-:Y:S02]  /*23300*/  SEL R104, R37, R104, P0 ;  /* 0x0000006825687207 */ /* 0x000fe40000000000 */
[----:B------:R-:W-:Y:S02]  /*23310*/  SEL R106, R39, R106, P0 ;  /* 0x0000006a276a7207 */ /* 0x000fe40000000000 */
[----:B---3--:R-:W-:-:S07]  /*23320*/  SEL R108, R36, R108, P0 ;  /* 0x0000006c246c7207 */ /* 0x008fce0000000000 */
.L_x_921:
[----:B------:R-:W2:Y:S04]  /*23330*/  LDL.LU R127, [R1+0x54] ;  /* 0x00005400017f7983 */ /* 0x000ea80000300800 */
[----:B------:R-:W3:Y:S01]  /*23340*/  LDL.LU R126, [R1+0x58] ;  /* 0x00005800017e7983 */ /* 0x000ee20000300800 */
[----:B------:R-:W-:Y:S05]  /*23350*/  WARPSYNC.ALL ;  /* 0x0000000000007948 */ /* 0x000fea0003800000 */
[----:B------:R-:W-:Y:S01]  /*23360*/  F2FP.BF16.F32.PACK_AB R12, R2, R0 ;  /* 0x00000000020c723e */ /* 0x000fe200000010ff */
[----:B------:R-:W-:Y:S01]  /*23370*/  ULDC.64 UR4, c[0x0][0xc00] ;  /* 0x0003000000047ab9 */ /* 0x000fe20000000a00 */
[----:B------:R-:W-:Y:S01]  /*23380*/  F2FP.BF16.F32.PACK_AB R13, R65, R63 ;  /* 0x0000003f410d723e */ /* 0x000fe200000010ff */
[----:B------:R-:W-:Y:S01]  /*23390*/  ULDC.64 UR6, c[0x0][0xc08] ;  /* 0x0003020000067ab9 */ /* 0x000fe20000000a00 */
[----:B------:R-:W-:-:S02]  /*233a0*/  F2FP.BF16.F32.PACK_AB R14, R109, R110 ;  /* 0x0000006e6d0e723e */ /* 0x000fc400000010ff */
[----:B------:R-:W-:Y:S01]  /*233b0*/  F2FP.BF16.F32.PACK_AB R15, R66, R64 ;  /* 0x00000040420f723e */ /* 0x000fe200000010ff */
[----:B------:R-:W-:Y:S01]  /*233c0*/  BAR.SYNC.DEFER_BLOCKING 0x1, 0x100 ;  /* 0x0044000000007b1d */ /* 0x000fe20000010000 */
[----:B------:R-:W-:Y:S02]  /*233d0*/  F2FP.BF16.F32.PACK_AB R36, R112, R113 ;  /* 0x000000717024723e */ /* 0x000fe400000010ff */
[----:B------:R-:W-:Y:S02]  /*233e0*/  F2FP.BF16.F32.PACK_AB R37, R69, R67 ;  /* 0x000000434525723e */ /* 0x000fe400000010ff */
[----:B------:R-:W-:Y:S02]  /*233f0*/  F2FP.BF16.F32.PACK_AB R38, R114, R115 ;  /* 0x000000737226723e */ /* 0x000fe400000010ff */
[----:B------:R-:W-:Y:S02]  /*23400*/  F2FP.BF16.F32.PACK_AB R39, R70, R68 ;  /* 0x000000444627723e */ /* 0x000fe400000010ff */
[----:B------:R-:W-:-:S02]  /*23410*/  F2FP.BF16.F32.PACK_AB R40, R116, R117 ;  /* 0x000000757428723e */ /* 0x000fc400000010ff */
[----:B------:R-:W-:Y:S02]  /*23420*/  F2FP.BF16.F32.PACK_AB R41, R73, R71 ;  /* 0x000000474929723e */ /* 0x000fe400000010ff */
[----:B------:R-:W-:Y:S02]  /*23430*/  F2FP.BF16.F32.PACK_AB R42, R118, R119 ;  /* 0x00000077762a723e */ /* 0x000fe400000010ff */
[----:B------:R-:W-:Y:S02]  /*23440*/  F2FP.BF16.F32.PACK_AB R43, R74, R72 ;  /* 0x000000484a2b723e */ /* 0x000fe400000010ff */
[----:B------:R-:W-:Y:S02]  /*23450*/  F2FP.BF16.F32.PACK_AB R44, R120, R121 ;  /* 0x00000079782c723e */ /* 0x000fe400000010ff */
[----:B------:R-:W-:Y:S02]  /*23460*/  F2FP.BF16.F32.PACK_AB R45, R77, R75 ;  /* 0x0000004b4d2d723e */ /* 0x000fe400000010ff */
[----:B------:R-:W-:-:S02]  /*23470*/  F2FP.BF16.F32.PACK_AB R46, R3, R122 ;  /* 0x0000007a032e723e */ /* 0x000fc400000010ff */
[----:B------:R-:W-:Y:S01]  /*23480*/  F2FP.BF16.F32.PACK_AB R47, R80, R76 ;  /* 0x0000004c502f723e */ /* 0x000fe200000010ff */
[----:B------:R0:W-:Y:S01]  /*23490*/  STSM.16.M88.4 [R150], R12 ;  /* 0x0000000c96007844 */ /* 0x0001e20000000200 */
[----:B------:R-:W-:Y:S02]  /*234a0*/  F2FP.BF16.F32.PACK_AB R48, R6, R4 ;  /* 0x000000040630723e */ /* 0x000fe400000010ff */
[----:B------:R-:W-:Y:S01]  /*234b0*/  F2FP.BF16.F32.PACK_AB R49, R83, R81 ;  /* 0x000000515331723e */ /* 0x000fe200000010ff */
[----:B------:R1:W-:Y:S01]  /*234c0*/  STSM.16.M88.4 [R149], R36 ;  /* 0x0000002495007844 */ /* 0x0003e20000000200 */
[----:B------:R-:W-:Y:S02]  /*234d0*/  F2FP.BF16.F32.PACK_AB R50, R7, R5 ;  /* 0x000000050732723e */ /* 0x000fe400000010ff */
[----:B------:R-:W-:Y:S01]  /*234e0*/  F2FP.BF16.F32.PACK_AB R51, R84, R82 ;  /* 0x000000525433723e */ /* 0x000fe200000010ff */
[----:B------:R4:W-:Y:S04]  /*234f0*/  STSM.16.M88.4 [R151], R40 ;  /* 0x0000002897007844 */ /* 0x0009e80000000200 */
[----:B------:R-:W-:Y:S04]  /*23500*/  STSM.16.M88.4 [R152], R44 ;  /* 0x0000002c98007844 */ /* 0x000fe80000000200 */
[----:B------:R4:W-:Y:S01]  /*23510*/  STSM.16.M88.4 [R153], R48 ;  /* 0x0000003099007844 */ /* 0x0009e20000000200 */
[----:B0-----:R-:W-:-:S02]  /*23520*/  F2FP.BF16.F32.PACK_AB R12, R25, R21 ;  /* 0x00000015190c723e */ /* 0x001fc400000010ff */
[----:B------:R-:W-:Y:S02]  /*23530*/  F2FP.BF16.F32.PACK_AB R13, R91, R89 ;  /* 0x000000595b0d723e */ /* 0x000fe400000010ff */
[----:B-1----:R-:W-:Y:S02]  /*23540*/  F2FP.BF16.F32.PACK_AB R36, R10, R8 ;  /* 0x000000080a24723e */ /* 0x002fe400000010ff */
[----:B------:R-:W-:Y:S02]  /*23550*/  F2FP.BF16.F32.PACK_AB R37, R87, R85 ;  /* 0x000000555725723e */ /* 0x000fe400000010ff */
[----:B------:R-:W-:Y:S02]  /*23560*/  F2FP.BF16.F32.PACK_AB R38, R20, R9 ;  /* 0x000000091426723e */ /* 0x000fe400000010ff */
[----:B------:R-:W-:Y:S02]  /*23570*/  F2FP.BF16.F32.PACK_AB R39, R88, R86 ;  /* 0x000000565827723e */ /* 0x000fe400000010ff */
[----:B------:R-:W-:-:S02]  /*23580*/  F2FP.BF16.F32.PACK_AB R14, R26, R24 ;  /* 0x000000181a0e723e */ /* 0x000fc400000010ff */
[----:B------:R-:W-:Y:S01]  /*23590*/  F2FP.BF16.F32.PACK_AB R15, R92, R90 ;  /* 0x0000005a5c0f723e */ /* 0x000fe200000010ff */
[----:B------:R0:W-:Y:S01]  /*235a0*/  STSM.16.M88.4 [R154], R36 ;  /* 0x000000249a007844 */ /* 0x0001e20000000200 */
[----:B----4-:R-:W-:Y:S02]  /*235b0*/  F2FP.BF16.F32.PACK_AB R40, R29, R27 ;  /* 0x0000001b1d28723e */ /* 0x010fe400000010ff */
[----:B------:R-:W-:Y:S01]  /*235c0*/  F2FP.BF16.F32.PACK_AB R41, R95, R93 ;  /* 0x0000005d5f29723e */ /* 0x000fe200000010ff */
[----:B------:R1:W-:Y:S01]  /*235d0*/  STSM.16.M88.4 [R155], R12 ;  /* 0x0000000c9b007844 */ /* 0x0003e20000000200 */
[----:B------:R-:W-:Y:S02]  /*235e0*/  F2FP.BF16.F32.PACK_AB R42, R30, R28 ;  /* 0x0000001c1e2a723e */ /* 0x000fe400000010ff */
[----:B------:R-:W-:Y:S02]  /*235f0*/  F2FP.BF16.F32.PACK_AB R43, R96, R94 ;  /* 0x0000005e602b723e */ /* 0x000fe400000010ff */
[----:B------:R-:W-:-:S02]  /*23600*/  SEL R48, R124, R11, P0 ;  /* 0x0000000b7c307207 */ /* 0x000fc40000000000 */
[----:B------:R-:W-:Y:S01]  /*23610*/  SEL R50, R11, R124, P0 ;  /* 0x0000007c0b327207 */ /* 0x000fe20000000000 */
[----:B------:R-:W-:Y:S01]  /*23620*/  STSM.16.M88.4 [R156], R40 ;  /* 0x000000289c007844 */ /* 0x000fe20000000200 */
[----:B------:R-:W-:Y:S02]  /*23630*/  SEL R49, R111, R123, P0 ;  /* 0x0000007b6f317207 */ /* 0x000fe40000000000 */
[----:B------:R-:W-:Y:S02]  /*23640*/  SEL R51, R123, R111, P0 ;  /* 0x0000006f7b337207 */ /* 0x000fe40000000000 */
[----:B0-----:R-:W-:Y:S01]  /*23650*/  F2FP.BF16.F32.PACK_AB R36, R33, R31 ;  /* 0x0000001f2124723e */ /* 0x001fe200000010ff */
[----:B------:R-:W0:Y:S01]  /*23660*/  LDC R111, c[0x0][0xbe8] ;  /* 0x0002fa00ff6f7b82 */ /* 0x000e220000000800 */
[----:B------:R-:W-:Y:S02]  /*23670*/  F2FP.BF16.F32.PACK_AB R37, R99, R97 ;  /* 0x000000616325723e */ /* 0x000fe400000010ff */
[----:B------:R-:W-:-:S02]  /*23680*/  F2FP.BF16.F32.PACK_AB R38, R34, R32 ;  /* 0x000000202226723e */ /* 0x000fc400000010ff */
[----:B------:R-:W-:Y:S02]  /*23690*/  F2FP.BF16.F32.PACK_AB R39, R100, R98 ;  /* 0x000000626427723e */ /* 0x000fe400000010ff */
[----:B------:R-:W-:Y:S02]  /*236a0*/  F2FP.BF16.F32.PACK_AB R44, R53, R35 ;  /* 0x00000023352c723e */ /* 0x000fe400000010ff */
[----:B------:R-:W-:Y:S01]  /*236b0*/  F2FP.BF16.F32.PACK_AB R45, R103, R101 ;  /* 0x00000065672d723e */ /* 0x000fe200000010ff */
[----:B------:R4:W-:Y:S01]  /*236c0*/  STSM.16.M88.4 [R157], R36 ;  /* 0x000000249d007844 */ /* 0x0009e20000000200 */
[----:B------:R-:W-:Y:S02]  /*236d0*/  F2FP.BF16.F32.PACK_AB R46, R54, R52 ;  /* 0x00000034362e723e */ /* 0x000fe400000010ff */
[----:B------:R-:W-:Y:S02]  /*236e0*/  F2FP.BF16.F32.PACK_AB R47, R104, R102 ;  /* 0x00000066682f723e */ /* 0x000fe400000010ff */
[----:B-1----:R-:W-:-:S02]  /*236f0*/  F2FP.BF16.F32.PACK_AB R12, R57, R55 ;  /* 0x00000037390c723e */ /* 0x002fc400000010ff */
[----:B------:R-:W-:Y:S01]  /*23700*/  F2FP.BF16.F32.PACK_AB R13, R107, R105 ;  /* 0x000000696b0d723e */ /* 0x000fe200000010ff */
[----:B------:R-:W-:Y:S01]  /*23710*/  STSM.16.M88.4 [R158], R44 ;  /* 0x0000002c9e007844 */ /* 0x000fe20000000200 */
[----:B------:R-:W-:Y:S02]  /*23720*/  F2FP.BF16.F32.PACK_AB R14, R58, R56 ;  /* 0x000000383a0e723e */ /* 0x000fe400000010ff */
[----:B------:R-:W-:Y:S02]  /*23730*/  F2FP.BF16.F32.PACK_AB R15, R108, R106 ;  /* 0x0000006a6c0f723e */ /* 0x000fe400000010ff */
[----:B------:R-:W-:Y:S02]  /*23740*/  ISETP.NE.U32.AND P0, PT, RZ, UR4, PT ;  /* 0x00000004ff007c0c */ /* 0x000fe4000bf05070 */
[----:B----4-:R-:W-:Y:S01]  /*23750*/  F2FP.BF16.F32.PACK_AB R36, R61, R59 ;  /* 0x0000003b3d24723e */ /* 0x010fe200000010ff */
[----:B------:R-:W-:Y:S01]  /*23760*/  STSM.16.M88.4 [R159], R12 ;  /* 0x0000000c9f007844 */ /* 0x000fe20000000200 */
[----:B------:R-:W-:-:S02]  /*23770*/  F2FP.BF16.F32.PACK_AB R38, R62, R60 ;  /* 0x0000003c3e26723e */ /* 0x000fc400000010ff */
[----:B------:R-:W-:Y:S02]  /*23780*/  F2FP.BF16.F32.PACK_AB R37, R49, R48 ;  /* 0x000000303125723e */ /* 0x000fe400000010ff */
[----:B------:R-:W-:Y:S02]  /*23790*/  F2FP.BF16.F32.PACK_AB R39, R51, R50 ;  /* 0x000000323327723e */ /* 0x000fe400000010ff */
[----:B------:R-:W-:-:S03]  /*237a0*/  ISETP.NE.AND.EX P0, PT, RZ, UR5, PT, P0 ;  /* 0x00000005ff007c0c */ /* 0x000fc6000bf05300 */
[----:B------:R1:W-:Y:S01]  /*237b0*/  STSM.16.M88.4 [R160], R36 ;  /* 0x00000024a0007844 */ /* 0x0003e20000000200 */
[----:B------:R-:W-:Y:S01]  /*237c0*/  BAR.SYNC.DEFER_BLOCKING 0x1, 0x100 ;  /* 0x0044000000007b1d */ /* 0x000fe20000010000 */
[----:B--2---:R-:W-:-:S04]  /*237d0*/  IADD3 R40, P1, R127, UR4, RZ ;  /* 0x000000047f287c10 */ /* 0x004fc8000ff3e0ff */
[----:B---3--:R-:W-:-:S05]  /*237e0*/  IADD3.X R41, R126, UR5, RZ, P1, !PT ;  /* 0x000000057e297c10 */ /* 0x008fca0008ffe4ff */
[----:B------:R-:W5:Y:S01]  /*237f0*/  @P0 LDG.E R125, desc[UR50][R40.64] ;  /* 0x00000032287d0981 */ /* 0x000f62000c1e1900 */
[----:B------:R-:W-:-:S04]  /*23800*/  ISETP.NE.U32.AND P3, PT, RZ, UR6, PT ;  /* 0x00000006ff007c0c */ /* 0x000fc8000bf65070 */
[----:B------:R-:W-:Y:S01]  /*23810*/  ISETP.NE.AND.EX P3, PT, RZ, UR7, PT, P3 ;  /* 0x00000007ff007c0c */ /* 0x000fe2000bf65330 */
[----:B-1----:R-:W-:Y:S01]  /*23820*/  IMAD.MOV.U32 R38, RZ, RZ, 0x9b8 ;  /* 0x000009b8ff267424 */ /* 0x002fe200078e00ff */
[----:B------:R-:W-:-:S04]  /*23830*/  ISETP.GT.AND P2, PT, R161, 0x1, PT ;  /* 0x00000001a100780c */ /* 0x000fc80003f44270 */
[----:B------:R-:W-:-:S07]  /*23840*/  SEL R38, R38, 0x978, P2 ;  /* 0x0000097826267807 */ /* 0x000fce0001000000 */
[----:B------:R-:W-:Y:S01]  /*23850*/  @P3 IADD3 R12, P1, R127, UR6, RZ ;  /* 0x000000067f0c3c10 */ /* 0x000fe2000ff3e0ff */
[----:B------:R-:W-:Y:S02]  /*23860*/  ULDC UR6, c[0x0][0xa88] ;  /* 0x0002a20000067ab9 */ /* 0x000fe40000000800 */
[----:B------:R-:W-:Y:S02]  /*23870*/  MOV R43, UR6 ;  /* 0x00000006002b7c02 */ /* 0x000fe40008000f00 */
[----:B------:R-:W-:Y:S01]  /*23880*/  @P3 IADD3.X R13, R126, UR7, RZ, P1, !PT ;  /* 0x000000077e0d3c10 */ /* 0x000fe20008ffe4ff */
[----:B------:R1:W2:Y:S04]  /*23890*/  LDC.64 R36, c[0x0][R38+0x218] ;  /* 0x0000860026247b82 */ /* 0x0002a80000000a00 */
[----:B------:R3:W5:Y:S01]  /*238a0*/  @P3 LDG.E R43, desc[UR50][R12.64] ;  /* 0x000000320c2b3981 */ /* 0x000762000c1e1900 */
[----:B0-----:R-:W-:-:S03]  /*238b0*/  ISETP.NE.AND P1, PT, R111, 0x1, PT ;  /* 0x000000016f00780c */ /* 0x001fc60003f25270 */
[----:B------:R1:W0:Y:S08]  /*238c0*/  LDC.64 R14, c[0x0][R38+0x228] ;  /* 0x00008a00260e7b82 */ /* 0x0002300000000a00 */
[----:B---3--:R1:W3:Y:S01]  /*238d0*/  LDC.64 R12, c[0x0][R38+0x220] ;  /* 0x00008800260c7b82 */ /* 0x0082e20000000a00 */
[----:B------:R-:W-:Y:S05]  /*238e0*/  @P3 BRA `(.L_x_605) ;  /* 0x0000000000103947 */ /* 0x000fea0003800000 */
[----:B------:R-:W-:Y:S05]  /*238f0*/  @!P0 BRA `(.L_x_605) ;  /* 0x00000000000c8947 */ /* 0x000fea0003800000 */
[----:B------:R-:W4:Y:S04]  /*23900*/  LDG.E R42, desc[UR50][R40.64] ;  /* 0x00000032282a7981 */ /* 0x000f28000c1e1900 */
[----:B-----5:R-:W4:Y:S02]  /*23910*/  LDG.E R43, desc[UR50][R40.64+0x4] ;  /* 0x00000432282b7981 */ /* 0x020f24000c1e1900 */
[----:B----4-:R-:W-:-:S07]  /*23920*/  IMAD.IADD R43, R43, 0x1, -R42 ;  /* 0x000000012b2b7824 */ /* 0x010fce00078e0a2a */
.L_x_605:
[----:B------:R-:W4:Y:S01]  /*23930*/  LDL.LU R11, [R1+0x4c] ;  /* 0x00004c00010b7983 */ /* 0x000f220000300800 */
[----:B------:R-:W-:Y:S01]  /*23940*/  ISETP.NE.U32.AND P0, PT, RZ, UR4, PT ;  /* 0x00000004ff007c0c */ /* 0x000fe2000bf05070 */
[----:B-1----:R-:W1:Y:S02]  /*23950*/  LDC.64 R38, c[0x0][R38+0x210] ;  /* 0x0000840026267b82 */ /* 0x002e640000000a00 */
[----:B------:R-:W2:Y:S04]  /*23960*/  LDL.LU R40, [R1+0x5c] ;  /* 0x00005c0001287983 */ /* 0x000ea80000300800 */
[----:B------:R-:W3:Y:S02]  /*23970*/  LDL R42, [R1+0x138] ;  /* 0x00013800012a7983 */ /* 0x000ee40000100800 */
[----:B------:R-:W0:Y:S02]  /*23980*/  @P1 LDC R123, c[0x0][0xbec] ;  /* 0x0002fb00ff7b1b82 */ /* 0x000e240000000800 */
[----:B------:R-:W3:Y:S04]  /*23990*/  LDL R126, [R1+0x60] ;  /* 0x00006000017e7983 */ /* 0x000ee80000100800 */
[----:B------:R-:W3:Y:S01]  /*239a0*/  LDL R124, [R1+0x64] ;  /* 0x00006400017c7983 */ /* 0x000ee20000100800 */
[----:B------:R-:W-:Y:S01]  /*239b0*/  ISETP.NE.AND.EX P0, PT, RZ, UR5, PT, P0 ;  /* 0x00000005ff007c0c */ /* 0x000fe2000bf05300 */
[----:B------:R-:W1:Y:S02]  /*239c0*/  @P1 LDC R127, c[0x0][0xbf0] ;  /* 0x0002fc00ff7f1b82 */ /* 0x000e640000000800 */
[----:B------:R-:W3:Y:S04]  /*239d0*/  LDL R132, [R1+0x134] ;  /* 0x0001340001847983 */ /* 0x000ee80000100800 */
[----:B------:R-:W3:Y:S01]  /*239e0*/  LDL R128, [R1+0xc8] ;  /* 0x0000c80001807983 */ /* 0x000ee20000100800 */
[----:B----4-:R-:W-:-:S02]  /*239f0*/  SEL R11, R11, RZ, !P0 ;  /* 0x000000ff0b0b7207 */ /* 0x010fc40004000000 */
[----:B--2---:R-:W-:-:S03]  /*23a00*/  SEL R45, R40, RZ, !P0 ;  /* 0x000000ff282d7207 */ /* 0x004fc60004000000 */
[----:B---3--:R-:W-:Y:S01]  /*23a10*/  IMAD R13, R13, R11, RZ ;  /* 0x0000000b0d0d7224 */ /* 0x008fe200078e02ff */
[----:B------:R-:W2:Y:S03]  /*23a20*/  LDC.64 R40, c[0x0][0xba8] ;  /* 0x0002ea00ff287b82 */ /* 0x000ea60000000a00 */
[C---:B------:R-:W-:Y:S02]  /*23a30*/  IMAD R47, R12.reuse, R45, R13 ;  /* 0x0000002d0c2f7224 */ /* 0x040fe400078e020d */
[----:B------:R-:W-:Y:S02]  /*23a40*/  IMAD R45, R37, R223, RZ ;  /* 0x000000df252d7224 */ /* 0x000fe400078e02ff */
[----:B------:R-:W-:-:S04]  /*23a50*/  IMAD.WIDE.U32 R12, R12, R11, RZ ;  /* 0x0000000b0c0c7225 */ /* 0x000fc800078e00ff */
[----:B------:R-:W-:-:S04]  /*23a60*/  IMAD.WIDE.U32 R36, R36, R223, RZ ;  /* 0x000000df24247225 */ /* 0x000fc800078e00ff */
[----:B------:R-:W-:Y:S01]  /*23a70*/  IMAD R42, R126, 0x80, R42 ;  /* 0x000000807e2a7824 */ /* 0x000fe200078e022a */
[----:B-----5:R-:W-:Y:S01]  /*23a80*/  IADD3 R44, P0, P3, R12, R36, R125 ;  /* 0x000000240c2c7210 */ /* 0x020fe20007b1e07d */
[----:B------:R-:W-:Y:S02]  /*23a90*/  IMAD.IADD R46, R13, 0x1, R47 ;  /* 0x000000010d2e7824 */ /* 0x000fe400078e022f */
[----:B0-----:R-:W-:Y:S01]  /*23aa0*/  @P1 IMAD.HI.U32 R12, R42, R123, RZ ;  /* 0x0000007b2a0c1227 */ /* 0x001fe200078e00ff */
[----:B------:R-:W-:Y:S02]  /*23ab0*/  IADD3 R45, R37, R45, RZ ;  /* 0x0000002d252d7210 */ /* 0x000fe40007ffe0ff */
[----:B------:R-:W-:Y:S01]  /*23ac0*/  SEL R13, R124, RZ, P2 ;  /* 0x000000ff7c0d7207 */ /* 0x000fe20001000000 */
[----:B------:R-:W-:Y:S01]  /*23ad0*/  IMAD.MOV.U32 R37, RZ, RZ, R42 ;  /* 0x000000ffff257224 */ /* 0x000fe200078e002a */
[----:B-1----:R-:W-:Y:S01]  /*23ae0*/  @P1 SHF.R.U32.HI R37, RZ, R127, R12 ;  /* 0x0000007fff251219 */ /* 0x002fe2000001160c */
[----:B--2---:R-:W0:Y:S02]  /*23af0*/  @!P2 LDC R40, c[0x0][0xb50] ;  /* 0x0002d400ff28ab82 */ /* 0x004e240000000800 */
[-C--:B------:R-:W-:Y:S01]  /*23b00*/  IMAD R47, R15, R13.reuse, RZ ;  /* 0x0000000d0f2f7224 */ /* 0x080fe200078e02ff */
[----:B------:R-:W-:Y:S01]  /*23b10*/  SHF.R.S32.HI R36, RZ, 0x1f, R125 ;  /* 0x0000001fff247819 */ /* 0x000fe2000001147d */
[----:B------:R-:W-:-:S04]  /*23b20*/  IMAD.WIDE.U32 R14, R14, R13, RZ ;  /* 0x0000000d0e0e7225 */ /* 0x000fc800078e00ff */
[----:B------:R-:W1:Y:S01]  /*23b30*/  @!P2 LDC R41, c[0x0][0xb54] ;  /* 0x0002d500ff29ab82 */ /* 0x000e620000000800 */
[----:B------:R-:W-:Y:S01]  /*23b40*/  IMAD.MOV R13, RZ, RZ, -R37 ;  /* 0x000000ffff0d7224 */ /* 0x000fe200078e0a25 */
[----:B------:R-:W-:Y:S01]  /*23b50*/  IADD3.X R45, R46, R45, R36, P0, P3 ;  /* 0x0000002d2e2d7210 */ /* 0x000fe200007e6424 */
[----:B------:R-:W-:Y:S01]  /*23b60*/  IMAD.IADD R47, R15, 0x1, R47 ;  /* 0x000000010f2f7824 */ /* 0x000fe200078e022f */
[----:B------:R-:W-:Y:S01]  /*23b70*/  IADD3 R14, P0, P3, R37, R44, R14 ;  /* 0x0000002c250e7210 */ /* 0x000fe20007b1e00e */
[----:B------:R-:W-:Y:S01]  /*23b80*/  IMAD R13, R111, R13, R42 ;  /* 0x0000000d6f0d7224 */ /* 0x000fe200078e022a */
[----:B------:R-:W-:-:S04]  /*23b90*/  SHF.R.S32.HI R12, RZ, 0x1f, R37 ;  /* 0x0000001fff0c7819 */ /* 0x000fc80000011425 */
[----:B------:R-:W-:Y:S01]  /*23ba0*/  IADD3.X R15, R12, R45, R47, P0, P3 ;  /* 0x0000002d0c0f7210 */ /* 0x000fe200007e642f */
[-C--:B------:R-:W-:Y:S01]  /*23bb0*/  IMAD R12, R39, R13.reuse, RZ ;  /* 0x0000000d270c7224 */ /* 0x080fe200078e02ff */
[----:B------:R-:W-:Y:S01]  /*23bc0*/  SHF.R.S32.HI R37, RZ, 0x1f, R13 ;  /* 0x0000001fff257819 */ /* 0x000fe2000001140d */
[----:B------:R-:W-:-:S04]  /*23bd0*/  IMAD.WIDE.U32 R14, R38, R13, R14 ;  /* 0x0000000d260e7225 */ /* 0x000fc800078e000e */
[----:B------:R-:W-:Y:S01]  /*23be0*/  IMAD R37, R38, R37, R12 ;  /* 0x0000002526257224 */ /* 0x000fe200078e020c */
[----:B0-----:R-:W-:-:S03]  /*23bf0*/  LEA R40, P0, R14, R40, 0x2 ;  /* 0x000000280e287211 */ /* 0x001fc600078010ff */
[----:B------:R-:W-:-:S05]  /*23c00*/  IMAD.IADD R12, R15, 0x1, R37 ;  /* 0x000000010f0c7824 */ /* 0x000fca00078e0225 */
[----:B-1----:R-:W-:Y:S02]  /*23c10*/  LEA.HI.X R41, R14, R41, R12, 0x2, P0 ;  /* 0x000000290e297211 */ /* 0x002fe400000f140c */
[----:B------:R-:W-:Y:S01]  /*23c20*/  SHFL.IDX PT, R12, R40, RZ, 0x1c1f ;  /* 0x001c1fff280c7589 */ /* 0x000fe200000e0000 */
[----:B------:R-:W-:-:S03]  /*23c30*/  LEA R37, R126, R132, 0x7 ;  /* 0x000000847e257211 */ /* 0x000fc600078e38ff */
[----:B------:R-:W0:Y:S04]  /*23c40*/  SHFL.IDX PT, R13, R41, RZ, 0x1c1f ;  /* 0x001c1fff290d7589 */ /* 0x000e2800000e0000 */
[----:B------:R-:W-:Y:S04]  /*23c50*/  SHFL.IDX PT, R14, R40, 0x1, 0x1c1f ;  /* 0x003c1f00280e7f89 */ /* 0x000fe800000e0000 */
[----:B------:R-:W1:Y:S01]  /*23c60*/  SHFL.IDX PT, R15, R41, 0x1, 0x1c1f ;  /* 0x003c1f00290f7f89 */ /* 0x000e6200000e0000 */
[----:B------:R-:W-:Y:S01]  /*23c70*/  IMAD R38, R43, R111, RZ ;  /* 0x0000006f2b267224 */ /* 0x000fe200078e02ff */
[----:B------:R-:W-:Y:S01]  /*23c80*/  LOP3.LUT P0, RZ, R128, 0x3, RZ, 0xc0, !PT ;  /* 0x0000000380ff7812 */ /* 0x000fe2000780c0ff */
[----:B------:R-:W-:-:S03]  /*23c90*/  VIADD R39, R37, 0x8 ;  /* 0x0000000825277836 */ /* 0x000fc60000000000 */
[-C--:B------:R-:W-:Y:S02]  /*23ca0*/  ISETP.GE.OR P3, PT, R37, R38.reuse, P0 ;  /* 0x000000262500720c */ /* 0x080fe40000766670 */
[----:B------:R-:W-:-:S11]  /*23cb0*/  ISETP.GE.OR P0, PT, R39, R38, P0 ;  /* 0x000000262700720c */ /* 0x000fd60000706670 */
[----:B0-----:R0:W-:Y:S04]  /*23cc0*/  @!P3 ST.E desc[UR50][R12.64], R145 ;  /* 0x000000910c00b985 */ /* 0x0011e8000c101932 */
[----:B-1----:R0:W-:Y:S01]  /*23cd0*/  @!P0 ST.E desc[UR50][R14.64], R146 ;  /* 0x000000920e008985 */ /* 0x0021e2000c101932 */
[----:B------:R-:W-:Y:S05]  /*23ce0*/  @P2 BRA `(.L_x_606) ;  /* 0x0000000c00782947 */ /* 0x000fea0003800000 */
[----:B------:R-:W-:Y:S01]  /*23cf0*/  VIADD R0, R162, 0xffffff80 ;  /* 0xffffff80a2007836 */ /* 0x000fe20000000000 */
[----:B0-----:R-:W0:Y:S01]  /*23d00*/  @P1 LDC R13, c[0x0][0xbec] ;  /* 0x0002fb00ff0d1b82 */ /* 0x001e220000000800 */
[----:B------:R-:W-:-:S03]  /*23d10*/  ULDC.64 UR4, c[0x0][0xaa0] ;  /* 0x0002a80000047ab9 */ /* 0x000fc60000000a00 */
[----:B------:R-:W-:-:S04]  /*23d20*/  SHF.R.S32.HI R3, RZ, 0x1f, R0 ;  /* 0x0000001fff037819 */ /* 0x000fc80000011400 */
[----:B------:R-:W-:Y:S01]  /*23d30*/  LEA.HI R3, R3, R0, RZ, 0x3 ;  /* 0x0000000003037211 */ /* 0x000fe200078f18ff */
[----:B------:R-:W1:Y:S03]  /*23d40*/  @P1 LDC R15, c[0x0][0xbf0] ;  /* 0x0002fc00ff0f1b82 */ /* 0x000e660000000800 */
[----:B------:R-:W-:Y:S02]  /*23d50*/  LOP3.LUT R5, R3, 0xfffffff8, RZ, 0xc0, !PT ;  /* 0xfffffff803057812 */ /* 0x000fe400078ec0ff */
[----:B------:R-:W-:-:S03]  /*23d60*/  SHF.R.S32.HI R8, RZ, 0x3, R3 ;  /* 0x00000003ff087819 */ /* 0x000fc60000011403 */
[----:B------:R-:W-:-:S04]  /*23d70*/  IMAD.IADD R21, R0, 0x1, -R5 ;  /* 0x0000000100157824 */ /* 0x000fc800078e0a05 */
[----:B------:R-:W-:-:S05]  /*23d80*/  IMAD.SHL.U32 R37, R21, 0x8, RZ ;  /* 0x0000000815257824 */ /* 0x000fca00078e00ff */
[----:B------:R-:W-:-:S05]  /*23d90*/  LEA R3, R8, R37, 0x6 ;  /* 0x0000002508037211 */ /* 0x000fca00078e30ff */
[----:B------:R-:W-:-:S03]  /*23da0*/  IMAD.WIDE R78, R3, 0x2, R78 ;  /* 0x00000002034e7825 */ /* 0x000fc600078e024e */
        /* <DEDUP_REMOVED lines=10> */
[----:B------:R-:W-:Y:S01]  /*23e50*/  LOP3.LUT R48, R49, 0x380, RZ, 0xc0, !PT ;  /* 0x0000038031307812 */ /* 0x000fe200078ec0ff */
[----:B------:R-:W-:Y:S01]  /*23e60*/  IMAD R36, R36, UR4, RZ ;  /* 0x0000000424247c24 */ /* 0x000fe2000f8e02ff */
[----:B------:R-:W-:Y:S01]  /*23e70*/  LOP3.LUT R28, R29, 0x380, RZ, 0xc0, !PT ;  /* 0x000003801d1c7812 */ /* 0x000fe200078ec0ff */
[----:B------:R-:W5:Y:S01]  /*23e80*/  LD.E.128 R24, desc[UR50][R24.64] ;  /* 0x0000003218187980 */ /* 0x000f62000c101d00 */
        /* <DEDUP_REMOVED lines=17> */
[C---:B------:R-:W-:Y:S01]  /*23fa0*/  LOP3.LUT R5, R78.reuse, 0x380, RZ, 0xc0, !PT ;  /* 0x000003804e057812 */ /* 0x040fe200078ec0ff */
[----:B------:R-:W-:Y:S01]  /*23fb0*/  IMAD R9, R125, UR5, R36 ;  /* 0x000000057d097c24 */ /* 0x000fe2000f8e0224 */
[----:B------:R-:W-:Y:S01]  /*23fc0*/  IADD3.X R45, RZ, R79, RZ, P2, !PT ;  /* 0x0000004fff2d7210 */ /* 0x000fe200017fe4ff */
[----:B------:R-:W5:Y:S01]  /*23fd0*/  LD.E.128 R28, desc[UR50][R28.64] ;  /* 0x000000321c1c7980 */ /* 0x000f62000c101d00 */
[C---:B------:R-:W-:Y:S02]  /*23fe0*/  IADD3 R3, P3, R78.reuse, 0xb000, RZ ;  /* 0x0000b0004e037810 */ /* 0x040fe40007f7e0ff */
[C---:B------:R-:W-:Y:S01]  /*23ff0*/  IADD3 R53, P4, R78.reuse, 0x7000, RZ ;  /* 0x000070004e357810 */ /* 0x040fe20007f9e0ff */
[----:B------:R-:W5:Y:S01]  /*24000*/  LD.E.128 R32, desc[UR50][R32.64] ;  /* 0x0000003220207980 */ /* 0x000f62000c101d00 */
[C---:B------:R-:W-:Y:S01]  /*24010*/  IADD3 R57, P5, R78.reuse, 0x8000, RZ ;  /* 0x000080004e397810 */ /* 0x040fe20007fbe0ff */
[----:B------:R-:W-:Y:S01]  /*24020*/  IMAD.X R69, RZ, RZ, R79, P3 ;  /* 0x000000ffff457224 */ /* 0x000fe200018e064f */
[C---:B------:R-:W-:Y:S01]  /*24030*/  IADD3 R61, P0, R78.reuse, 0x9000, RZ ;  /* 0x000090004e3d7810 */ /* 0x040fe20007f1e0ff */
[----:B------:R-:W5:Y:S01]  /*24040*/  LD.E.128 R40, desc[UR50][R40.64] ;  /* 0x0000003228287980 */ /* 0x000f62000c101d00 */
[----:B------:R-:W-:-:S02]  /*24050*/  IADD3 R65, P2, R78, 0xa000, RZ ;  /* 0x0000a0004e417810 */ /* 0x000fc40007f5e0ff */
[----:B------:R-:W-:Y:S01]  /*24060*/  LOP3.LUT R0, R3, 0x380, RZ, 0xc0, !PT ;  /* 0x0000038003007812 */ /* 0x000fe200078ec0ff */
[----:B------:R-:W5:Y:S01]  /*24070*/  LD.E.128 R44, desc[UR50][R44.64] ;  /* 0x000000322c2c7980 */ /* 0x000f62000c101d00 */
[----:B------:R-:W-:Y:S02]  /*24080*/  LOP3.LUT R52, R53, 0x380, RZ, 0xc0, !PT ;  /* 0x0000038035347812 */ /* 0x000fe400078ec0ff */
[----:B------:R-:W-:Y:S01]  /*24090*/  LOP3.LUT R56, R57, 0x380, RZ, 0xc0, !PT ;  /* 0x0000038039387812 */ /* 0x000fe200078ec0ff */
[----:B------:R-:W5:Y:S01]  /*240a0*/  LD.E.128 R48, desc[UR50][R48.64] ;  /* 0x0000003230307980 */ /* 0x000f62000c101d00 */
[----:B------:R-:W-:Y:S02]  /*240b0*/  LOP3.LUT R60, R61, 0x380, RZ, 0xc0, !PT ;  /* 0x000003803d3c7812 */ /* 0x000fe400078ec0ff */
[----:B------:R-:W-:Y:S02]  /*240c0*/  LOP3.LUT R64, R65, 0x380, RZ, 0xc0, !PT ;  /* 0x0000038041407812 */ /* 0x000fe400078ec0ff */
[----:B------:R-:W-:-:S02]  /*240d0*/  SHF.R.U64 R0, R0, 0x3, RZ ;  /* 0x0000000300007819 */ /* 0x000fc400000012ff */
[----:B------:R-:W-:Y:S02]  /*240e0*/  SHF.R.U64 R52, R52, 0x3, RZ ;  /* 0x0000000334347819 */ /* 0x000fe400000012ff */
[----:B------:R-:W-:Y:S02]  /*240f0*/  SHF.R.U64 R56, R56, 0x3, RZ ;  /* 0x0000000338387819 */ /* 0x000fe400000012ff */
[----:B------:R-:W-:Y:S02]  /*24100*/  SHF.R.U64 R60, R60, 0x3, RZ ;  /* 0x000000033c3c7819 */ /* 0x000fe400000012ff */
[----:B------:R-:W-:Y:S02]  /*24110*/  SHF.R.U64 R64, R64, 0x3, RZ ;  /* 0x0000000340407819 */ /* 0x000fe400000012ff */
[----:B------:R-:W-:Y:S02]  /*24120*/  SHF.R.U64 R5, R5, 0x3, RZ ;  /* 0x0000000305057819 */ /* 0x000fe400000012ff */
[----:B------:R-:W-:Y:S01]  /*24130*/  LOP3.LUT R68, R0, R3, RZ, 0x3c, !PT ;  /* 0x0000000300447212 */ /* 0x000fe200078e3cff */
[----:B------:R-:W-:Y:S01]  /*24140*/  IMAD.WIDE.U32 R2, R125, UR4, RZ ;  /* 0x000000047d027c25 */ /* 0x000fe2000f8e00ff */
        /* <DEDUP_REMOVED lines=8> */
[----:B------:R-:W-:Y:S01]  /*241d0*/  IADD3.X R65, RZ, R79, RZ, P2, !PT ;  /* 0x0000004fff417210 */ /* 0x000fe200017fe4ff */
[----:B------:R-:W-:Y:S01]  /*241e0*/  IMAD.X R61, RZ, RZ, R79, P0 ;  /* 0x000000ffff3d7224 */ /* 0x000fe200000e064f */
[----:B------:R-:W-:Y:S01]  /*241f0*/  LOP3.LUT R78, R5, R78, RZ, 0x3c, !PT ;  /* 0x0000004e054e7212 */ /* 0x000fe200078e3cff */
[----:B------:R-:W-:Y:S01]  /*24200*/  IMAD.IADD R3, R3, 0x1, R9 ;  /* 0x0000000103037824 */ /* 0x000fe200078e0209 */
[----:B------:R-:W5:Y:S01]  /*24210*/  LD.E.128 R52, desc[UR50][R52.64] ;  /* 0x0000003234347980 */ /* 0x000f62000c101d00 */
[----:B------:R-:W-:-:S02]  /*24220*/  IMAD R14, R126, 0x80, R0 ;  /* 0x000000807e0e7824 */ /* 0x000fc400078e0200 */
[C---:B------:R-:W-:Y:S01]  /*24230*/  IMAD.WIDE.U32 R2, R223.reuse, UR4, R2 ;  /* 0x00000004df027c25 */ /* 0x040fe2000f8e0002 */
[----:B------:R2:W5:Y:S01]  /*24240*/  LD.E.128 R4, desc[UR50][R78.64] ;  /* 0x000000324e047980 */ /* 0x000562000c101d00 */
[----:B------:R-:W-:Y:S02]  /*24250*/  SHF.R.S32.HI R10, RZ, 0x1f, R11 ;  /* 0x0000001fff0a7819 */ /* 0x000fe4000001140b */
[----:B0-----:R-:W-:Y:S01]  /*24260*/  @P1 IMAD.HI.U32 R0, R14, R13, RZ ;  /* 0x0000000d0e001227 */ /* 0x001fe200078e00ff */
[----:B------:R-:W5:Y:S04]  /*24270*/  LD.E.128 R56, desc[UR50][R56.64] ;  /* 0x0000003238387980 */ /* 0x000f68000c101d00 */
[----:B------:R-:W5:Y:S04]  /*24280*/  LD.E.128 R60, desc[UR50][R60.64] ;  /* 0x000000323c3c7980 */ /* 0x000f68000c101d00 */
        /* <DEDUP_REMOVED lines=8> */
[----:B------:R-:W-:Y:S01]  /*24310*/  IMAD R3, R223, UR5, R3 ;  /* 0x00000005df037c24 */ /* 0x000fe2000f8e0203 */
[----:B------:R-:W-:Y:S01]  /*24320*/  MOV R9, R14 ;  /* 0x0000000e00097202 */ /* 0x000fe20000000f00 */
[----:B------:R-:W-:Y:S01]  /*24330*/  ULDC.64 UR4, c[0x0][0xaf0] ;  /* 0x0002bc0000047ab9 */ /* 0x000fe20000000a00 */
[----:B-1----:R-:W-:Y:S01]  /*24340*/  @P1 SHF.R.U32.HI R9, RZ, R15, R0 ;  /* 0x0000000fff091219 */ /* 0x002fe20000011600 */
[----:B------:R-:W-:-:S03]  /*24350*/  IMAD R10, R10, UR4, RZ ;  /* 0x000000040a0a7c24 */ /* 0x000fc6000f8e02ff */
[----:B------:R-:W-:Y:S01]  /*24360*/  SHF.R.S32.HI R0, RZ, 0x1f, R9 ;  /* 0x0000001fff007819 */ /* 0x000fe20000011409 */
[C---:B------:R-:W-:Y:S02]  /*24370*/  IMAD R13, R11.reuse, UR5, R10 ;  /* 0x000000050b0d7c24 */ /* 0x040fe4000f8e020a */
[----:B------:R-:W-:Y:S01]  /*24380*/  IMAD.WIDE.U32 R2, R11, UR4, R2 ;  /* 0x000000040b027c25 */ /* 0x000fe2000f8e0002 */
[----:B------:R-:W-:-:S03]  /*24390*/  ULDC.64 UR4, c[0x0][0xae0] ;  /* 0x0002b80000047ab9 */ /* 0x000fc60000000a00 */
[----:B------:R-:W-:Y:S02]  /*243a0*/  IMAD.MOV R12, RZ, RZ, -R9 ;  /* 0x000000ffff0c7224 */ /* 0x000fe400078e0a09 */
[----:B------:R-:W-:Y:S02]  /*243b0*/  IMAD R10, R0, UR4, RZ ;  /* 0x00000004000a7c24 */ /* 0x000fe4000f8e02ff */
[----:B------:R-:W-:Y:S02]  /*243c0*/  IMAD.IADD R3, R3, 0x1, R13 ;  /* 0x0000000103037824 */ /* 0x000fe400078e020d */
[----:B------:R-:W-:Y:S02]  /*243d0*/  IMAD R111, R111, R12, R14 ;  /* 0x0000000c6f6f7224 */ /* 0x000fe400078e020e */
[----:B------:R-:W-:Y:S02]  /*243e0*/  VIADD R0, R18, 0x33420 ;  /* 0x0003342012007836 */ /* 0x000fe40000000000 */
[----:B------:R-:W-:-:S03]  /*243f0*/  IMAD.WIDE.U32 R2, R9, UR4, R2 ;  /* 0x0000000409027c25 */ /* 0x000fc6000f8e0002 */
[----:B------:R-:W-:Y:S01]  /*24400*/  PRMT R0, RZ, 0x654, R0 ;  /* 0x00000654ff007816 */ /* 0x000fe20000000000 */
[----:B------:R-:W-:Y:S01]  /*24410*/  IMAD R11, R9, UR5, R10 ;  /* 0x00000005090b7c24 */ /* 0x000fe2000f8e020a */
[----:B------:R-:W-:Y:S01]  /*24420*/  SHF.R.S32.HI R9, RZ, 0x1f, R111 ;  /* 0x0000001fff097819 */ /* 0x000fe2000001146f */
[----:B------:R-:W-:Y:S01]  /*24430*/  ULDC.64 UR4, c[0x0][0xad8] ;  /* 0x0002b60000047ab9 */ /* 0x000fe20000000a00 */
[----:B0-----:R0:W-:Y:S01]  /*24440*/  SYNCS.ARRIVE.TRANS64.RED.A1T0 RZ, [R0+URZ], RZ ;  /* 0x000000ff00ff79a7 */ /* 0x0011e2000810043f */
[----:B------:R-:W-:Y:S02]  /*24450*/  IMAD.IADD R3, R3, 0x1, R11 ;  /* 0x0000000103037824 */ /* 0x000fe400078e020b */
[----:B0-----:R-:W-:Y:S02]  /*24460*/  IMAD R0, R9, UR4, RZ ;  /* 0x0000000409007c24 */ /* 0x001fe4000f8e02ff */
[----:B------:R-:W-:-:S04]  /*24470*/  IMAD.WIDE.U32 R2, R111, UR4, R2 ;  /* 0x000000046f027c25 */ /* 0x000fc8000f8e0002 */
[----:B------:R-:W-:Y:S01]  /*24480*/  IMAD R21, R111, UR5, R0 ;  /* 0x000000056f157c24 */ /* 0x000fe2000f8e0200 */
[----:B------:R-:W-:Y:S02]  /*24490*/  ULDC.64 UR4, c[0x0][0xa80] ;  /* 0x0002a00000047ab9 */ /* 0x000fe40000000a00 */
[----:B------:R-:W-:Y:S02]  /*244a0*/  LEA R20, P0, R2, UR4, 0x1 ;  /* 0x0000000402147c11 */ /* 0x000fe4000f8008ff */
[----:B------:R-:W-:Y:S01]  /*244b0*/  IADD3 R21, R3, R21, RZ ;  /* 0x0000001503157210 */ /* 0x000fe20007ffe0ff */
[----:B------:R-:W-:-:S03]  /*244c0*/  UMOV UR4, 0xffffffff ;  /* 0xffffffff00047882 */ /* 0x000fc60000000000 */
[----:B------:R-:W-:Y:S01]  /*244d0*/  LEA.HI.X R21, R2, UR5, R21, 0x1, P0 ;  /* 0x0000000502157c11 */ /* 0x000fe200080f0c15 */
[C---:B------:R-:W-:Y:S02]  /*244e0*/  VIADD R73, R37.reuse, 0x40 ;  /* 0x0000004025497836 */ /* 0x040fe40000000000 */
[----:B------:R-:W-:Y:S01]  /*244f0*/  VIADD R75, R37, 0x80 ;  /* 0x00000080254b7836 */ /* 0x000fe20000000000 */
[----:B--2---:R-:W-:Y:S06]  /*24500*/  BRA.DIV UR4, `(.L_x_607) ;  /* 0x000000f604407947 */ /* 0x004fec000b800000 */
[----:B------:R0:W1:Y:S04]  /*24510*/  SHFL.IDX PT, R0, R21, RZ, 0x181f ;  /* 0x00181fff15007589 */ /* 0x00006800000e0000 */
[----:B------:R0:W2:Y:S02]  /*24520*/  SHFL.IDX PT, R14, R20, RZ, 0x181f ;  /* 0x00181fff140e7589 */ /* 0x0000a400000e0000 */
.L_x_924:
[----:B------:R-:W-:Y:S01]  /*24530*/  IMAD R39, R126, 0x80, R8 ;  /* 0x000000807e277824 */ /* 0x000fe200078e0208 */
[----:B------:R-:W-:Y:S01]  /*24540*/  BSSY B1, `(.L_x_608) ;  /* 0x0000014000017945 */ /* 0x000fe20003800000 */
[----:B------:R-:W-:-:S03]  /*24550*/  SHF.R.S32.HI R36, RZ, 0x1f, R75 ;  /* 0x0000001fff247819 */ /* 0x000fc6000001144b */
[----:B------:R-:W-:-:S13]  /*24560*/  ISETP.GE.AND P0, PT, R39, R38, PT ;  /* 0x000000262700720c */ /* 0x000fda0003f06270 */
[----:B------:R-:W-:Y:S05]  /*24570*/  @P0 BRA `(.L_x_609) ;  /* 0x0000000000400947 */ /* 0x000fea0003800000 */
[----:B------:R-:W-:Y:S01]  /*24580*/  ULDC UR4, c[0x0][0xac8] ;  /* 0x0002b20000047ab9 */ /* 0x000fe20000000800 */
[----:B------:R-:W-:Y:S02]  /*24590*/  SHF.R.S32.HI R3, RZ, 0x1f, R37 ;  /* 0x0000001fff037819 */ /* 0x000fe40000011425 */
[----:B------:R-:W-:Y:S02]  /*245a0*/  ISETP.GE.AND P0, PT, R37, UR4, PT ;  /* 0x0000000425007c0c */ /* 0x000fe4000bf06270 */
[----:B------:R-:W-:Y:S02]  /*245b0*/  ISETP.GE.AND P1, PT, R73, UR4, PT ;  /* 0x0000000449007c0c */ /* 0x000fe4000bf26270 */
[----:B------:R-:W-:Y:S02]  /*245c0*/  ISETP.GE.AND P2, PT, R75, UR4, PT ;  /* 0x000000044b007c0c */ /* 0x000fe4000bf46270 */
[----:B------:R-:W-:Y:S02]  /*245d0*/  SHF.R.S32.HI R9, RZ, 0x1f, R73 ;  /* 0x0000001fff097819 */ /* 0x000fe40000011449 */
[----:B------:R-:W-:-:S05]  /*245e0*/  SHF.R.S32.HI R11, RZ, 0x1f, R75 ;  /* 0x0000001fff0b7819 */ /* 0x000fca000001144b */
[-C--:B--2---:R-:W-:Y:S02]  /*245f0*/  @!P0 LEA R2, P3, R37, R14.reuse, 0x1 ;  /* 0x0000000e25028211 */ /* 0x084fe400078608ff */
[-C--:B------:R-:W-:Y:S02]  /*24600*/  @!P1 LEA R8, P4, R73, R14.reuse, 0x1 ;  /* 0x0000000e49089211 */ /* 0x080fe400078808ff */
[----:B------:R-:W-:Y:S02]  /*24610*/  @!P2 LEA R10, P5, R75, R14, 0x1 ;  /* 0x0000000e4b0aa211 */ /* 0x000fe400078a08ff */
[-C--:B-1----:R-:W-:Y:S02]  /*24620*/  @!P0 LEA.HI.X R3, R37, R0.reuse, R3, 0x1, P3 ;  /* 0x0000000025038211 */ /* 0x082fe400018f0c03 */
[-C--:B------:R-:W-:Y:S02]  /*24630*/  @!P1 LEA.HI.X R9, R73, R0.reuse, R9, 0x1, P4 ;  /* 0x0000000049099211 */ /* 0x080fe400020f0c09 */
[----:B------:R-:W-:Y:S01]  /*24640*/  @!P2 LEA.HI.X R11, R75, R0, R11, 0x1, P5 ;  /* 0x000000004b0ba211 */ /* 0x000fe200028f0c0b */
[----:B-----5:R3:W-:Y:S04]  /*24650*/  @!P0 ST.E.128 desc[UR50][R2.64], R4 ;  /* 0x0000000402008985 */ /* 0x0207e8000c101d32 */
[----:B------:R3:W-:Y:S04]  /*24660*/  @!P1 ST.E.128 desc[UR50][R8.64], R40 ;  /* 0x0000002808009985 */ /* 0x0007e8000c101d32 */
[----:B------:R3:W-:Y:S02]  /*24670*/  @!P2 ST.E.128 desc[UR50][R10.64], R56 ;  /* 0x000000380a00a985 */ /* 0x0007e4000c101d32 */
.L_x_609:
[----:B------:R-:W-:Y:S05]  /*24680*/  BSYNC B1 ;  /* 0x0000000000017941 */ /* 0x000fea0003800000 */
.L_x_608:
[----:B------:R-:W-:Y:S01]  /*24690*/  UMOV UR4, 0xffffffff ;  /* 0xffffffff00047882 */ /* 0x000fe20000000000 */
[----:B---3-5:R-:W-:Y:S02]  /*246a0*/  SHF.R.S32.HI R6, RZ, 0x1f, R73 ;  /* 0x0000001fff067819 */ /* 0x028fe40000011449 */
[----:B------:R-:W-:Y:S01]  /*246b0*/  SHF.R.S32.HI R7, RZ, 0x1f, R37 ;  /* 0x0000001fff077819 */ /* 0x000fe20000011425 */
[----:B------:R-:W-:Y:S06]  /*246c0*/  BRA.DIV UR4, `(.L_x_610) ;  /* 0x000000f604047947 */ /* 0x000fec000b800000 */
[----:B-1----:R1:W3:Y:S04]  /*246d0*/  SHFL.IDX PT, R0, R21, 0x1, 0x181f ;  /* 0x00381f0015007f89 */ /* 0x0022e800000e0000 */
[----:B--2---:R1:W2:Y:S02]  /*246e0*/  SHFL.IDX PT, R14, R20, 0x1, 0x181f ;  /* 0x00381f00140e7f89 */ /* 0x0042a400000e0000 */
.L_x_928:
[----:B------:R-:W-:Y:S01]  /*246f0*/  VIADD R3, R39, 0x20 ;  /* 0x0000002027037836 */ /* 0x000fe20000000000 */
[----:B------:R-:W-:Y:S04]  /*24700*/  BSSY B1, `(.L_x_611) ;  /* 0x0000010000017945 */ /* 0x000fe80003800000 */
[----:B------:R-:W-:-:S13]  /*24710*/  ISETP.GE.AND P0, PT, R3, R38, PT ;  /* 0x000000260300720c */ /* 0x000fda0003f06270 */
[----:B------:R-:W-:Y:S05]  /*24720*/  @P0 BRA `(.L_x_612) ;  /* 0x0000000000340947 */ /* 0x000fea0003800000 */
[----:B------:R-:W-:Y:S02]  /*24730*/  ULDC UR4, c[0x0][0xac8] ;  /* 0x0002b20000047ab9 */ /* 0x000fe40000000800 */
[----:B------:R-:W-:Y:S02]  /*24740*/  ISETP.GE.AND P3, PT, R37, UR4, PT ;  /* 0x0000000425007c0c */ /* 0x000fe4000bf66270 */
[----:B------:R-:W-:Y:S02]  /*24750*/  ISETP.GE.AND P4, PT, R73, UR4, PT ;  /* 0x0000000449007c0c */ /* 0x000fe4000bf86270 */
[----:B------:R-:W-:-:S09]  /*24760*/  ISETP.GE.AND P5, PT, R75, UR4, PT ;  /* 0x000000044b007c0c */ /* 0x000fd2000bfa6270 */
[-C--:B--2---:R-:W-:Y:S02]  /*24770*/  @!P3 LEA R4, P0, R37, R14.reuse, 0x1 ;  /* 0x0000000e2504b211 */ /* 0x084fe400078008ff */
        /* <DEDUP_REMOVED lines=8> */
.L_x_612:
[----:B------:R-:W-:Y:S05]  /*24800*/  BSYNC B1 ;  /* 0x0000000000017941 */ /* 0x000fea0003800000 */
.L_x_611:
[----:B------:R-:W-:-:S03]  /*24810*/  UMOV UR4, 0xffffffff ;  /* 0xffffffff00047882 */ /* 0x000fc60000000000 */
[----:B------:R-:W-:Y:S05]  /*24820*/  BRA.DIV UR4, `(.L_x_613) ;  /* 0x000000f204f47947 */ /* 0x000fea000b800000 */
[----:B---3--:R3:W0:Y:S04]  /*24830*/  SHFL.IDX PT, R0, R21, 0x2, 0x181f ;  /* 0x00581f0015007f89 */ /* 0x00862800000e0000 */
[----:B--2-4-:R3:W2:Y:S02]  /*24840*/  SHFL.IDX PT, R14, R20, 0x2, 0x181f ;  /* 0x00581f00140e7f89 */ /* 0x0146a400000e0000 */
.L_x_932:
[----:B------:R-:W-:Y:S01]  /*24850*/  IADD3 R3, R39, 0x40, RZ ;  /* 0x0000004027037810 */ /* 0x000fe20007ffe0ff */
[----:B------:R-:W-:Y:S03]  /*24860*/  BSSY B1, `(.L_x_614) ;  /* 0x0000010000017945 */ /* 0x000fe60003800000 */
        /* <DEDUP_REMOVED lines=15> */
.L_x_615:
[----:B------:R-:W-:Y:S05]  /*24960*/  BSYNC B1 ;  /* 0x0000000000017941 */ /* 0x000fea0003800000 */
.L_x_614:
[----:B------:R-:W-:-:S03]  /*24970*/  UMOV UR4, 0xffffffff ;  /* 0xffffffff00047882 */ /* 0x000fc60000000000 */
[----:B------:R-:W-:Y:S05]  /*24980*/  BRA.DIV UR4, `(.L_x_616) ;  /* 0x000000f204e47947 */ /* 0x000fea000b800000 */
[----:B0-----:R0:W0:Y:S04]  /*24990*/  SHFL.IDX PT, R0, R21, 0x3, 0x181f ;  /* 0x00781f0015007f89 */ /* 0x00102800000e0000 */
[----:B--2-4-:R2:W4:Y:S02]  /*249a0*/  SHFL.IDX PT, R14, R20, 0x3, 0x181f ;  /* 0x00781f00140e7f89 */ /* 0x01452400000e0000 */
.L_x_936:
[----:B------:R-:W-:-:S05]  /*249b0*/  VIADD R3, R39, 0x60 ;  /* 0x0000006027037836 */ /* 0x000fca0000000000 */
[----:B------:R-:W-:-:S13]  /*249c0*/  ISETP.GE.AND P0, PT, R3, R38, PT ;  /* 0x000000260300720c */ /* 0x000fda0003f06270 */
[----:B------:R-:W-:Y:S05]  /*249d0*/  @P0 BRA `(.L_x_617) ;  /* 0x0000002c003c0947 */ /* 0x000fea0003800000 */
[----:B------:R-:W-:Y:S02]  /*249e0*/  ULDC UR4, c[0x0][0xac8] ;  /* 0x0002b20000047ab9 */ /* 0x000fe40000000800 */
[----:B------:R-:W-:Y:S02]  /*249f0*/  ISETP.GE.AND P2, PT, R37, UR4, PT ;  /* 0x0000000425007c0c */ /* 0x000fe4000bf46270 */
[----:B------:R-:W-:-:S11]  /*24a00*/  ISETP.GE.AND P3, PT, R73, UR4, PT ;  /* 0x0000000449007c0c */ /* 0x000fd6000bf66270 */
[-C--:B----4-:R-:W-:Y:S02]  /*24a10*/  @!P2 LEA R2, P0, R37, R14.reuse, 0x1 ;  /* 0x0000000e2502a211 */ /* 0x090fe400078008ff */
[----:B------:R-:W-:Y:S02]  /*24a20*/  @!P3 LEA R4, P1, R73, R14, 0x1 ;  /* 0x0000000e4904b211 */ /* 0x000fe400078208ff */
[-C--:B0-----:R-:W-:Y:S02]  /*24a30*/  @!P2 LEA.HI.X R3, R37, R0.reuse, R7, 0x1, P0 ;  /* 0x000000002503a211 */ /* 0x081fe400000f0c07 */
[----:B------:R-:W-:Y:S02]  /*24a40*/  @!P3 LEA.HI.X R5, R73, R0, R6, 0x1, P1 ;  /* 0x000000004905b211 */ /* 0x000fe400008f0c06 */
[----:B------:R-:W-:Y:S01]  /*24a50*/  ISETP.GE.AND P0, PT, R75, UR4, PT ;  /* 0x000000044b007c0c */ /* 0x000fe2000bf06270 */
[----:B------:R0:W-:Y:S04]  /*24a60*/  @!P2 ST.E.128 desc[UR50][R2.64], R32 ;  /* 0x000000200200a985 */ /* 0x0001e8000c101d32 */
[----:B------:R0:W-:Y:S08]  /*24a70*/  @!P3 ST.E.128 desc[UR50][R4.64], R52 ;  /* 0x000000340400b985 */ /* 0x0001f0000c101d32 */
[----:B------:R-:W-:Y:S05]  /*24a80*/  @P0 BRA `(.L_x_617) ;  /* 0x0000002c00100947 */ /* 0x000fea0003800000 */
[----:B------:R-:W-:-:S04]  /*24a90*/  LEA R14, P0, R75, R14, 0x1 ;  /* 0x0000000e4b0e7211 */ /* 0x000fc800078008ff */
[----:B------:R-:W-:-:S05]  /*24aa0*/  LEA.HI.X R15, R75, R0, R36, 0x1, P0 ;  /* 0x000000004b0f7211 */ /* 0x000fca00000f0c24 */
[----:B------:R4:W-:Y:S01]  /*24ab0*/  ST.E.128 desc[UR50][R14.64], R68 ;  /* 0x000000440e007985 */ /* 0x0009e2000c101d32 */
[----:B------:R-:W-:Y:S05]  /*24ac0*/  BRA `(.L_x_617) ;  /* 0x0000002c00007947 */ /* 0x000fea0003800000 */
.L_x_606:
[----:B------:R-:W-:Y:S01]  /*24ad0*/  ULDC.64 UR4, c[0x0][0xb08] ;  /* 0x0002c20000047ab9 */ /* 0x000fe20000000a00 */
[----:B------:R-:W1:Y:S01]  /*24ae0*/  @P1 LDC R41, c[0x0][0xbec] ;  /* 0x0002fb00ff291b82 */ /* 0x000e620000000800 */
[----:B------:R-:W-:Y:S01]  /*24af0*/  IMAD R36, R36, UR4, RZ ;  /* 0x0000000424247c24 */ /* 0x000fe2000f8e02ff */
[----:B0-----:R-:W-:Y:S01]  /*24b00*/  SHF.R.S32.HI R14, RZ, 0x1f, R11 ;  /* 0x0000001fff0e7819 */ /* 0x001fe2000001140b */
[----:B------:R-:W-:-:S04]  /*24b10*/  IMAD.WIDE.U32 R12, R125, UR4, RZ ;  /* 0x000000047d0c7c25 */ /* 0x000fc8000f8e00ff */
[----:B------:R-:W-:Y:S01]  /*24b20*/  IMAD R125, R125, UR5, R36 ;  /* 0x000000057d7d7c24 */ /* 0x000fe2000f8e0224 */
[----:B------:R-:W-:Y:S01]  /*24b30*/  ULDC.64 UR4, c[0x0][0xb38] ;  /* 0x0002ce0000047ab9 */ /* 0x000fe20000000a00 */
[----:B------:R-:W0:Y:S02]  /*24b40*/  @P1 LDC R36, c[0x0][0xbf0] ;  /* 0x0002fc00ff241b82 */ /* 0x000e240000000800 */
[----:B------:R-:W-:Y:S02]  /*24b50*/  IMAD.IADD R13, R13, 0x1, R125 ;  /* 0x000000010d0d7824 */ /* 0x000fe400078e027d */
[----:B------:R-:W-:-:S04]  /*24b60*/  IMAD.WIDE.U32 R12, R223, UR4, R12 ;  /* 0x00000004df0c7c25 */ /* 0x000fc8000f8e000c */
[----:B------:R-:W-:Y:S01]  /*24b70*/  IMAD R13, R223, UR5, R13 ;  /* 0x00000005df0d7c24 */ /* 0x000fe2000f8e020d */
[----:B------:R-:W-:Y:S02]  /*24b80*/  ULDC.64 UR4, c[0x0][0xb40] ;  /* 0x0002d00000047ab9 */ /* 0x000fe40000000a00 */
[----:B------:R-:W-:Y:S02]  /*24b90*/  IMAD R14, R14, UR4, RZ ;  /* 0x000000040e0e7c24 */ /* 0x000fe4000f8e02ff */
[----:B------:R-:W-:-:S04]  /*24ba0*/  IMAD.WIDE.U32 R12, R11, UR4, R12 ;  /* 0x000000040b0c7c25 */ /* 0x000fc8000f8e000c */
[----:B------:R-:W-:Y:S01]  /*24bb0*/  IMAD R15, R11, UR5, R14 ;  /* 0x000000050b0f7c24 */ /* 0x000fe2000f8e020e */
[----:B------:R-:W-:Y:S01]  /*24bc0*/  ULDC.64 UR4, c[0x0][0xb48] ;  /* 0x0002d20000047ab9 */ /* 0x000fe20000000a00 */
[----:B-1----:R-:W-:-:S04]  /*24bd0*/  @P1 IMAD.HI.U32 R41, R42, R41, RZ ;  /* 0x000000292a291227 */ /* 0x002fc800078e00ff */
[----:B------:R-:W-:Y:S02]  /*24be0*/  IMAD.IADD R13, R13, 0x1, R15 ;  /* 0x000000010d0d7824 */ /* 0x000fe400078e020f */
[----:B------:R-:W-:Y:S01]  /*24bf0*/  IMAD.MOV.U32 R11, RZ, RZ, R42 ;  /* 0x000000ffff0b7224 */ /* 0x000fe200078e002a */
[----:B0-----:R-:W-:Y:S01]  /*24c00*/  @P1 SHF.R.U32.HI R11, RZ, R36, R41 ;  /* 0x00000024ff0b1219 */ /* 0x001fe20000011629 */
[----:B------:R-:W-:-:S03]  /*24c10*/  IMAD.WIDE.U32 R12, R124, UR4, R12 ;  /* 0x000000047c0c7c25 */ /* 0x000fc6000f8e000c */
[----:B------:R-:W-:Y:S01]  /*24c20*/  SHF.R.S32.HI R14, RZ, 0x1f, R11 ;  /* 0x0000001fff0e7819 */ /* 0x000fe2000001140b */
[----:B------:R-:W-:Y:S01]  /*24c30*/  IMAD R13, R124, UR5, R13 ;  /* 0x000000057c0d7c24 */ /* 0x000fe2000f8e020d */
[----:B------:R-:W-:Y:S01]  /*24c40*/  IADD3 R15, -R11, RZ, RZ ;  /* 0x000000ff0b0f7210 */ /* 0x000fe20007ffe1ff */
[----:B------:R-:W-:Y:S01]  /*24c50*/  ULDC.64 UR4, c[0x0][0xb30] ;  /* 0x0002cc0000047ab9 */ /* 0x000fe20000000a00 */
[----:B------:R-:W-:Y:S02]  /*24c60*/  VIADD R36, R18, 0x33420 ;  /* 0x0003342012247836 */ /* 0x000fe40000000000 */
[----:B------:R-:W-:Y:S02]  /*24c70*/  IMAD R14, R14, UR4, RZ ;  /* 0x000000040e0e7c24 */ /* 0x000fe4000f8e02ff */
[----:B------:R-:W-:Y:S01]  /*24c80*/  IMAD R111, R111, R15, R42 ;  /* 0x0000000f6f6f7224 */ /* 0x000fe200078e022a */
[----:B------:R-:W-:Y:S01]  /*24c90*/  PRMT R36, RZ, 0x654, R36 ;  /* 0x00000654ff247816 */ /* 0x000fe20000000024 */
[----:B------:R-:W-:-:S02]  /*24ca0*/  IMAD R15, R11, UR5, R14 ;  /* 0x000000050b0f7c24 */ /* 0x000fc4000f8e020e */
[----:B------:R-:W-:Y:S01]  /*24cb0*/  IMAD.WIDE.U32 R12, R11, UR4, R12 ;  /* 0x000000040b0c7c25 */ /* 0x000fe2000f8e000c */
[----:B------:R-:W-:Y:S01]  /*24cc0*/  SHF.R.S32.HI R11, RZ, 0x1f, R111 ;  /* 0x0000001fff0b7819 */ /* 0x000fe2000001146f */
[----:B------:R-:W-:Y:S01]  /*24cd0*/  ULDC.64 UR4, c[0x0][0xb28] ;  /* 0x0002ca0000047ab9 */ /* 0x000fe20000000a00 */
[----:B------:R0:W-:Y:S01]  /*24ce0*/  SYNCS.ARRIVE.TRANS64.RED.A1T0 RZ, [R36+URZ], RZ ;  /* 0x000000ff24ff79a7 */ /* 0x0001e2000810043f */
[----:B------:R-:W-:Y:S02]  /*24cf0*/  IMAD.IADD R13, R13, 0x1, R15 ;  /* 0x000000010d0d7824 */ /* 0x000fe400078e020f */
[----:B------:R-:W-:Y:S02]  /*24d00*/  IMAD R14, R11, UR4, RZ ;  /* 0x000000040b0e7c24 */ /* 0x000fe4000f8e02ff */
[----:B------:R-:W-:-:S04]  /*24d10*/  IMAD.WIDE.U32 R12, R111, UR4, R12 ;  /* 0x000000046f0c7c25 */ /* 0x000fc8000f8e000c */
[----:B------:R-:W-:Y:S01]  /*24d20*/  IMAD R41, R111, UR5, R14 ;  /* 0x000000056f297c24 */ /* 0x000fe2000f8e020e */
[----:B------:R-:W-:Y:S02]  /*24d30*/  ULDC.64 UR4, c[0x0][0xb00] ;  /* 0x0002c00000047ab9 */ /* 0x000fe40000000a00 */
[----:B------:R-:W-:Y:S01]  /*24d40*/  LEA R40, P0, R12, UR4, 0x2 ;  /* 0x000000040c287c11 */ /* 0x000fe2000f8010ff */
[----:B------:R-:W-:Y:S01]  /*24d50*/  IMAD.IADD R41, R13, 0x1, R41 ;  /* 0x000000010d297824 */ /* 0x000fe200078e0229 */
[----:B------:R-:W-:-:S04]  /*24d60*/  UMOV UR4, 0xffffffff ;  /* 0xffffffff00047882 */ /* 0x000fc80000000000 */
[----:B------:R-:W-:Y:S01]  /*24d70*/  LEA.HI.X R41, R12, UR5, R41, 0x2, P0 ;  /* 0x000000050c297c11 */ /* 0x000fe200080f1429 */
[----:B0-----:R-:W-:Y:S06]  /*24d80*/  BRA.DIV UR4, `(.L_x_618) ;  /* 0x000000f2042c7947 */ /* 0x001fec000b800000 */
[----:B------:R0:W1:Y:S04]  /*24d90*/  SHFL.IDX PT, R42, R41, RZ, 0x1c1f ;  /* 0x001c1fff292a7589 */ /* 0x00006800000e0000 */
[----:B------:R0:W2:Y:S02]  /*24da0*/  SHFL.IDX PT, R43, R40, RZ, 0x1c1f ;  /* 0x001c1fff282b7589 */ /* 0x0000a400000e0000 */
.L_x_939:
[----:B------:R-:W-:Y:S01]  /*24db0*/  ISETP.GE.AND P0, PT, R37, R38, PT ;  /* 0x000000262500720c */ /* 0x000fe20003f06270 */
[----:B------:R-:W-:-:S12]  /*24dc0*/  BSSY B1, `(.L_x_619) ;  /* 0x00000c0000017945 */ /* 0x000fd80003800000 */
[----:B------:R-:W-:Y:S05]  /*24dd0*/  @P0 BRA `(.L_x_620) ;  /* 0x0000000800f80947 */ /* 0x000fea0003800000 */
[----:B------:R-:W3:Y:S01]  /*24de0*/  LDL R44, [R1+0xc4] ;  /* 0x0000c400012c7983 */ /* 0x000ee20000100800 */
[----:B------:R-:W-:-:S03]  /*24df0*/  ULDC UR4, c[0x0][0xac8] ;  /* 0x0002b20000047ab9 */ /* 0x000fc60000000800 */
[----:B------:R-:W4:Y:S04]  /*24e00*/  LDL R36, [R1+0x68] ;  /* 0x0000680001247983 */ /* 0x000f280000100800 */
[----:B------:R-:W5:Y:S04]  /*24e10*/  LDL R45, [R1+0x124] ;  /* 0x00012400012d7983 */ /* 0x000f680000100800 */
        /* <DEDUP_REMOVED lines=10> */
[----:B------:R-:W5:Y:S01]  /*24ec0*/  LDL R123, [R1+0x110] ;  /* 0x00011000017b7983 */ /* 0x000f620000100800 */
[----:B---3--:R-:W-:-:S02]  /*24ed0*/  ISETP.GE.AND P3, PT, R44, UR4, PT ;  /* 0x000000042c007c0c */ /* 0x008fc4000bf66270 */
[----:B----4-:R-:W-:-:S11]  /*24ee0*/  ISETP.GE.AND P2, PT, R36, UR4, PT ;  /* 0x0000000424007c0c */ /* 0x010fd6000bf46270 */
[C---:B--2---:R-:W-:Y:S02]  /*24ef0*/  @!P3 LEA R12, P4, R44.reuse, R43, 0x2 ;  /* 0x0000002b2c0cb211 */ /* 0x044fe400078810ff */
[----:B-----5:R-:W-:Y:S02]  /*24f00*/  ISETP.GE.AND P1, PT, R47, UR4, PT ;  /* 0x000000042f007c0c */ /* 0x020fe4000bf26270 */
[-C--:B-1----:R-:W-:Y:S01]  /*24f10*/  @!P2 MOV R15, R42.reuse ;  /* 0x0000002a000fa202 */ /* 0x082fe20000000f00 */
[----:B------:R-:W-:Y:S01]  /*24f20*/  @!P2 IMAD.MOV.U32 R14, RZ, RZ, R43 ;  /* 0x000000ffff0ea224 */ /* 0x000fe200078e002b */
[----:B------:R-:W-:Y:S02]  /*24f30*/  @!P3 LEA.HI.X R13, R44, R42, R45, 0x2, P4 ;  /* 0x0000002a2c0db211 */ /* 0x000fe400020f142d */
[----:B------:R-:W2:Y:S01]  /*24f40*/  LDL R44, [R1+0xa8] ;  /* 0x0000a800012c7983 */ /* 0x000ea20000100800 */
[----:B------:R-:W-:-:S03]  /*24f50*/  @!P2 IMAD.WIDE R14, R36, 0x4, R14 ;  /* 0x00000004240ea825 */ /* 0x000fc600078e020e */
[----:B------:R-:W3:Y:S01]  /*24f60*/  LDL R45, [R1+0xa4] ;  /* 0x0000a400012d7983 */ /* 0x000ee20000100800 */
[----:B------:R-:W-:Y:S02]  /*24f70*/  @!P2 IMAD.MOV.U32 R36, RZ, RZ, R0 ;  /* 0x000000ffff24a224 */ /* 0x000fe400078e0000 */
[----:B------:R-:W-:Y:S02]  /*24f80*/  @!P2 IMAD.MOV.U32 R37, RZ, RZ, R2 ;  /* 0x000000ffff25a224 */ /* 0x000fe400078e0002 */
[----:B------:R-:W-:Y:S01]  /*24f90*/  @!P3 IMAD.MOV.U32 R111, RZ, RZ, R109 ;  /* 0x000000ffff6fb224 */ /* 0x000fe200078e006d */
[----:B------:R-:W4:Y:S04]  /*24fa0*/  LDL R2, [R1+0x10c] ;  /* 0x00010c0001027983 */ /* 0x000f280000100800 */
[----:B------:R1:W-:Y:S04]  /*24fb0*/  @!P2 ST.E.64 desc[UR50][R14.64], R36 ;  /* 0x000000240e00a985 */ /* 0x0003e8000c101b32 */
[----:B------:R5:W-:Y:S01]  /*24fc0*/  @!P3 ST.E.64 desc[UR50][R12.64], R110 ;  /* 0x0000006e0c00b985 */ /* 0x000be2000c101b32 */
[----:B------:R-:W-:-:S02]  /*24fd0*/  ISETP.GE.AND P0, PT, R11, UR4, PT ;  /* 0x000000040b007c0c */ /* 0x000fc4000bf06270 */
[----:B------:R-:W-:Y:S01]  /*24fe0*/  @!P1 LOP3.LUT R115, R115, R114, RZ, 0x3c, !PT ;  /* 0x0000007273739212 */ /* 0x000fe200078e3cff */
[----:B------:R-:W4:Y:S04]  /*24ff0*/  LDL R0, [R1+0x94] ;  /* 0x0000940001007983 */ /* 0x000f280000100800 */
[----:B------:R-:W4:Y:S04]  /*25000*/  LDL R109, [R1+0xf0] ;  /* 0x0000f000016d7983 */ /* 0x000f280000100800 */
[----:B-1----:R-:W4:Y:S01]  /*25010*/  LDL R37, [R1+0x104] ;  /* 0x0001040001257983 */ /* 0x002f220000100800 */
[----:B-----5:R-:W-:-:S02]  /*25020*/  @!P1 LEA R12, P5, R47, R43, 0x2 ;  /* 0x0000002b2f0c9211 */ /* 0x020fc400078a10ff */
[----:B------:R-:W-:Y:S01]  /*25030*/  ISETP.GE.AND P2, PT, R125, UR4, PT ;  /* 0x000000047d007c0c */ /* 0x000fe2000bf46270 */
[----:B------:R-:W5:Y:S01]  /*25040*/  LDL R36, [R1+0x9c] ;  /* 0x00009c0001247983 */ /* 0x000f620000100800 */
[----:B------:R-:W-:-:S03]  /*25050*/  @!P1 LEA.HI.X R13, R47, R42, R127, 0x2, P5 ;  /* 0x0000002a2f0d9211 */ /* 0x000fc600028f147f */
[----:B------:R-:W5:Y:S01]  /*25060*/  LDL R47, [R1+0x108] ;  /* 0x00010800012f7983 */ /* 0x000f620000100800 */
[-C--:B------:R-:W-:Y:S02]  /*25070*/  @!P0 LOP3.LUT R113, R113, R112.reuse, RZ, 0x3c, !PT ;  /* 0x0000007071718212 */ /* 0x080fe400078e3cff */
[----:B------:R-:W-:Y:S01]  /*25080*/  ISETP.GE.AND P3, PT, R46, UR4, PT ;  /* 0x000000042e007c0c */ /* 0x000fe2000bf66270 */
[----:B------:R-:W5:Y:S01]  /*25090*/  LDL R111, [R1+0xfc] ;  /* 0x0000fc00016f7983 */ /* 0x000f620000100800 */
[----:B------:R-:W-:Y:S02]  /*250a0*/  @!P0 LEA R14, P4, R11, R43, 0x2 ;  /* 0x0000002b0b0e8211 */ /* 0x000fe400078810ff */
[----:B------:R-:W-:Y:S01]  /*250b0*/  @!P0 LOP3.LUT R112, R113, R112, RZ, 0x3c, !PT ;  /* 0x0000007071708212 */ /* 0x000fe200078e3cff */
[----:B------:R-:W5:Y:S01]  /*250c0*/  LDL R110, [R1+0xf8] ;  /* 0x0000f800016e7983 */ /* 0x000f620000100800 */
[----:B------:R-:W-:Y:S02]  /*250d0*/  @!P1 LOP3.LUT R114, R115, R114, RZ, 0x3c, !PT ;  /* 0x0000007273729212 */ /* 0x000fe400078e3cff */
[----:B------:R-:W-:-:S02]  /*250e0*/  @!P0 LEA.HI.X R15, R11, R42, R128, 0x2, P4 ;  /* 0x0000002a0b0f8211 */ /* 0x000fc400020f1480 */
[----:B------:R-:W-:Y:S01]  /*250f0*/  @!P0 LOP3.LUT R113, R113, R112, RZ, 0x3c, !PT ;  /* 0x0000007071718212 */ /* 0x000fe200078e3cff */
[----:B------:R-:W5:Y:S01]  /*25100*/  LDL R11, [R1+0xa0] ;  /* 0x0000a000010b7983 */ /* 0x000f620000100800 */
[----:B------:R-:W-:Y:S02]  /*25110*/  @!P1 LOP3.LUT R115, R115, R114, RZ, 0x3c, !PT ;  /* 0x0000007273739212 */ /* 0x000fe400078e3cff */
[-C--:B------:R-:W-:Y:S01]  /*25120*/  @!P2 LOP3.LUT R117, R117, R116.reuse, RZ, 0x3c, !PT ;  /* 0x000000747575a212 */ /* 0x080fe200078e3cff */
[----:B------:R1:W-:Y:S04]  /*25130*/  @!P0 ST.E.64 desc[UR50][R14.64], R112 ;  /* 0x000000700e008985 */ /* 0x0003e8000c101b32 */
[----:B------:R0:W-:Y:S01]  /*25140*/  @!P1 ST.E.64 desc[UR50][R12.64], R114 ;  /* 0x000000720c009985 */ /* 0x0001e2000c101b32 */
[----:B------:R-:W-:-:S02]  /*25150*/  @!P2 LOP3.LUT R116, R117, R116, RZ, 0x3c, !PT ;  /* 0x000000747574a212 */ /* 0x000fc400078e3cff */
[----:B------:R-:W-:Y:S02]  /*25160*/  @!P3 LOP3.LUT R119, R119, R118, RZ, 0x3c, !PT ;  /* 0x000000767777b212 */ /* 0x000fe400078e3cff */
[----:B------:R-:W-:Y:S02]  /*25170*/  @!P2 LOP3.LUT R117, R117, R116, RZ, 0x3c, !PT ;  /* 0x000000747575a212 */ /* 0x000fe400078e3cff */
[CC--:B-1----:R-:W-:Y:S01]  /*25180*/  @!P2 LEA R14, P4, R125.reuse, R43.reuse, 0x2 ;  /* 0x0000002b7d0ea211 */ /* 0x0c2fe200078810ff */
[----:B------:R-:W5:Y:S01]  /*25190*/  LDL R112, [R1+0x100] ;  /* 0x0001000001707983 */ /* 0x000f620000100800 */
[C---:B0-----:R-:W-:Y:S02]  /*251a0*/  @!P3 LEA R12, P5, R46.reuse, R43, 0x2 ;  /* 0x0000002b2e0cb211 */ /* 0x041fe400078a10ff */
[-C--:B------:R-:W-:Y:S02]  /*251b0*/  @!P2 LEA.HI.X R15, R125, R42.reuse, R126, 0x2, P4 ;  /* 0x0000002a7d0fa211 */ /* 0x080fe400020f147e */
[----:B------:R-:W-:-:S02]  /*251c0*/  @!P3 LEA.HI.X R13, R46, R42, R124, 0x2, P5 ;  /* 0x0000002a2e0db211 */ /* 0x000fc400028f147c */
[----:B------:R-:W5:Y:S01]  /*251d0*/  LDL R46, [R1+0x98] ;  /* 0x00009800012e7983 */ /* 0x000f620000100800 */
[----:B------:R-:W-:Y:S02]  /*251e0*/  ISETP.GE.AND P0, PT, R79, UR4, PT ;  /* 0x000000044f007c0c */ /* 0x000fe4000bf06270 */
[----:B------:R-:W-:Y:S01]  /*251f0*/  ISETP.GE.AND P1, PT, R78, UR4, PT ;  /* 0x000000044e007c0c */ /* 0x000fe2000bf26270 */
[----:B------:R0:W-:Y:S01]  /*25200*/  @!P2 ST.E.64 desc[UR50][R14.64], R116 ;  /* 0x000000740e00a985 */ /* 0x0001e2000c101b32 */
[----:B------:R-:W-:-:S04]  /*25210*/  @!P3 LOP3.LUT R118, R119, R118, RZ, 0x3c, !PT ;  /* 0x000000767776b212 */ /* 0x000fc800078e3cff */
[----:B------:R-:W-:-:S05]  /*25220*/  @!P3 LOP3.LUT R119, R119, R118, RZ, 0x3c, !PT ;  /* 0x000000767777b212 */ /* 0x000fca00078e3cff */
[----:B------:R1:W-:Y:S01]  /*25230*/  @!P3 ST.E.64 desc[UR50][R12.64], R118 ;  /* 0x000000760c00b985 */ /* 0x0003e2000c101b32 */
[-C--:B0-----:R-:W-:Y:S02]  /*25240*/  @!P0 LEA R14, P4, R79, R43.reuse, 0x2 ;  /* 0x0000002b4f0e8211 */ /* 0x081fe400078810ff */
[----:B------:R-:W-:Y:S02]  /*25250*/  @!P0 LOP3.LUT R121, R121, R120, RZ, 0x3c, !PT ;  /* 0x0000007879798212 */ /* 0x000fe400078e3cff */
[----:B------:R-:W-:Y:S02]  /*25260*/  @!P0 LEA.HI.X R15, R79, R42, R123, 0x2, P4 ;  /* 0x0000002a4f0f8211 */ /* 0x000fe400020f147b */
[----:B-1----:R-:W-:Y:S01]  /*25270*/  @!P1 LEA R12, P5, R78, R43, 0x2 ;  /* 0x0000002b4e0c9211 */ /* 0x002fe200078a10ff */
[----:B------:R-:W-:Y:S01]  /*25280*/  @!P1 IMAD.MOV.U32 R123, RZ, RZ, R3 ;  /* 0x000000ffff7b9224 */ /* 0x000fe200078e0003 */
[C---:B------:R-:W-:Y:S01]  /*25290*/  @!P0 LOP3.LUT R120, R121.reuse, R120, RZ, 0x3c, !PT ;  /* 0x0000007879788212 */ /* 0x040fe200078e3cff */
[----:B------:R-:W5:Y:S03]  /*252a0*/  LDL R79, [R1+0x90] ;  /* 0x00009000014f7983 */ /* 0x000f660000100800 */
[----:B------:R-:W-:-:S05]  /*252b0*/  @!P0 LOP3.LUT R121, R121, R120, RZ, 0x3c, !PT ;  /* 0x0000007879798212 */ /* 0x000fca00078e3cff */
[----:B------:R0:W-:Y:S01]  /*252c0*/  @!P0 ST.E.64 desc[UR50][R14.64], R120 ;  /* 0x000000780e008985 */ /* 0x0001e2000c101b32 */
[----:B--2---:R-:W-:Y:S02]  /*252d0*/  ISETP.GE.AND P2, PT, R44, UR4, PT ;  /* 0x000000042c007c0c */ /* 0x004fe4000bf46270 */
[----:B---3--:R-:W-:Y:S02]  /*252e0*/  ISETP.GE.AND P3, PT, R45, UR4, PT ;  /* 0x000000042d007c0c */ /* 0x008fe4000bf66270 */
[----:B----4-:R-:W-:Y:S02]  /*252f0*/  @!P1 LEA.HI.X R13, R78, R42, R2, 0x2, P5 ;  /* 0x0000002a4e0d9211 */ /* 0x010fe400028f1402 */
[----:B------:R-:W2:Y:S07]  /*25300*/  LDL R78, [R1+0x8c] ;  /* 0x00008c00014e7983 */ /* 0x000eae0000100800 */
[C---:B------:R-:W-:Y:S01]  /*25310*/  @!P2 LEA R2, P4, R44.reuse, R43, 0x2 ;  /* 0x0000002b2c02a211 */ /* 0x040fe200078810ff */
[----:B0-----:R-:W-:Y:S01]  /*25320*/  @!P2 IMAD.MOV.U32 R15, RZ, RZ, R6 ;  /* 0x000000ffff0fa224 */ /* 0x001fe200078e0006 */
[----:B------:R-:W-:Y:S01]  /*25330*/  @!P2 MOV R14, R4 ;  /* 0x00000004000ea202 */ /* 0x000fe20000000f00 */
[----:B------:R0:W-:Y:S01]  /*25340*/  @!P1 ST.E.64 desc[UR50][R12.64], R122 ;  /* 0x0000007a0c009985 */ /* 0x0001e2000c101b32 */
[----:B-----5:R-:W-:-:S03]  /*25350*/  @!P2 LEA.HI.X R3, R44, R42, R47, 0x2, P4 ;  /* 0x0000002a2c03a211 */ /* 0x020fc600020f142f */
[----:B------:R-:W3:Y:S01]  /*25360*/  LDL R44, [R1+0xf4] ;  /* 0x0000f400012c7983 */ /* 0x000ee20000100800 */
[----:B0-----:R-:W-:-:S03]  /*25370*/  @!P3 LEA R12, P5, R45, R43, 0x2 ;  /* 0x0000002b2d0cb211 */ /* 0x001fc600078a10ff */
[----:B------:R0:W-:Y:S01]  /*25380*/  @!P2 ST.E.64 desc[UR50][R2.64], R14 ;  /* 0x0000000e0200a985 */ /* 0x0001e2000c101b32 */
[----:B------:R-:W-:Y:S02]  /*25390*/  @!P3 LEA.HI.X R13, R45, R42, R37, 0x2, P5 ;  /* 0x0000002a2d0db211 */ /* 0x000fe400028f1425 */
[----:B------:R-:W-:Y:S01]  /*253a0*/  ISETP.GE.AND P0, PT, R11, UR4, PT ;  /* 0x000000040b007c0c */ /* 0x000fe2000bf06270 */
[----:B------:R-:W4:Y:S01]  /*253b0*/  LDL R47, [R1+0x88] ;  /* 0x00008800012f7983 */ /* 0x000f220000100800 */
[----:B------:R-:W-:-:S03]  /*253c0*/  ISETP.GE.AND P1, PT, R36, UR4, PT ;  /* 0x0000000424007c0c */ /* 0x000fc6000bf26270 */
[----:B------:R-:W5:Y:S01]  /*253d0*/  LDL R45, [R1+0x84] ;  /* 0x00008400012d7983 */ /* 0x000f620000100800 */
[----:B0-----:R-:W-:Y:S02]  /*253e0*/  @!P3 IMAD.MOV.U32 R2, RZ, RZ, R5 ;  /* 0x000000ffff02b224 */ /* 0x001fe400078e0005 */
[----:B------:R-:W-:Y:S01]  /*253f0*/  @!P3 IMAD.MOV.U32 R3, RZ, RZ, R7 ;  /* 0x000000ffff03b224 */ /* 0x000fe200078e0007 */
[----:B------:R-:W-:Y:S01]  /*25400*/  ISETP.GE.AND P4, PT, R0, UR4, PT ;  /* 0x0000000400007c0c */ /* 0x000fe2000bf86270 */
[----:B------:R-:W5:Y:S04]  /*25410*/  LDL R37, [R1+0x80] ;  /* 0x0000800001257983 */ /* 0x000f680000100800 */
[----:B------:R0:W-:Y:S04]  /*25420*/  @!P3 ST.E.64 desc[UR50][R12.64], R2 ;  /* 0x000000020c00b985 */ /* 0x0001e8000c101b32 */
[----:B------:R-:W5:Y:S04]  /*25430*/  LDL R15, [R1+0x78] ;  /* 0x00007800010f7983 */ /* 0x000f680000100800 */
[----:B------:R-:W5:Y:S04]  /*25440*/  LDL R14, [R1+0xd4] ;  /* 0x0000d400010e7983 */ /* 0x000f680000100800 */
[----:B0-----:R-:W4:Y:S01]  /*25450*/  LDL R12, [R1+0xec] ;  /* 0x0000ec00010c7983 */ /* 0x001f220000100800 */
[----:B------:R-:W-:-:S02]  /*25460*/  ISETP.GE.AND P2, PT, R46, UR4, PT ;  /* 0x000000042e007c0c */ /* 0x000fc4000bf46270 */
[CC--:B------:R-:W-:Y:S01]  /*25470*/  @!P0 LEA R4, P5, R11.reuse, R43.reuse, 0x2 ;  /* 0x0000002b0b048211 */ /* 0x0c0fe200078a10ff */
[----:B------:R-:W5:Y:S01]  /*25480*/  LDL R13, [R1+0x74] ;  /* 0x00007400010d7983 */ /* 0x000f620000100800 */
[CC--:B------:R-:W-:Y:S02]  /*25490*/  @!P1 LEA R2, P3, R36.reuse, R43.reuse, 0x2 ;  /* 0x0000002b24029211 */ /* 0x0c0fe400078610ff */
[----:B------:R-:W-:Y:S01]  /*254a0*/  @!P0 LEA.HI.X R5, R11, R42, R112, 0x2, P5 ;  /* 0x0000002a0b058211 */ /* 0x000fe200028f1470 */
[----:B------:R-:W-:Y:S01]  /*254b0*/  @!P0 IMAD.MOV.U32 R11, RZ, RZ, R10 ;  /* 0x000000ffff0b8224 */ /* 0x000fe200078e000a */
[----:B------:R-:W-:Y:S02]  /*254c0*/  @!P0 MOV R10, R8 ;  /* 0x00000008000a8202 */ /* 0x000fe40000000f00 */
[----:B------:R-:W-:Y:S01]  /*254d0*/  @!P1 LEA.HI.X R3, R36, R42, R111, 0x2, P3 ;  /* 0x0000002a24039211 */ /* 0x000fe200018f146f */
[----:B------:R-:W5:Y:S02]  /*254e0*/  LDL R8, [R1+0xe8] ;  /* 0x0000e80001087983 */ /* 0x000f640000100800 */
[----:B------:R-:W-:-:S02]  /*254f0*/  @!P2 LEA R6, P3, R46, R43, 0x2 ;  /* 0x0000002b2e06a211 */ /* 0x000fc400078610ff */
[----:B------:R0:W-:Y:S04]  /*25500*/  @!P0 ST.E.64 desc[UR50][R4.64], R10 ;  /* 0x0000000a04008985 */ /* 0x0001e8000c101b32 */
[----:B------:R-:W5:Y:S01]  /*25510*/  LDL R36, [R1+0x7c] ;  /* 0x00007c0001247983 */ /* 0x000f620000100800 */
[----:B------:R-:W-:-:S03]  /*25520*/  @!P2 LEA.HI.X R7, R46, R42, R110, 0x2, P3 ;  /* 0x0000002a2e07a211 */ /* 0x000fc600018f146e */
[----:B------:R-:W5:Y:S01]  /*25530*/  LDL R46, [R1+0xe4] ;  /* 0x0000e400012e7983 */ /* 0x000f620000100800 */
[----:B0-----:R-:W-:-:S03]  /*25540*/  @!P1 IMAD.MOV.U32 R4, RZ, RZ, R9 ;  /* 0x000000ffff049224 */ /* 0x001fc600078e0009 */
[----:B------:R-:W5:Y:S01]  /*25550*/  LDL R11, [R1+0x70] ;  /* 0x00007000010b7983 */ /* 0x000f620000100800 */
[----:B------:R-:W-:-:S03]  /*25560*/  @!P1 IMAD.MOV.U32 R5, RZ, RZ, R20 ;  /* 0x000000ffff059224 */ /* 0x000fc600078e0014 */
[----:B------:R-:W5:Y:S04]  /*25570*/  LDL R20, [R1+0xd8] ;  /* 0x0000d80001147983 */ /* 0x000f680000100800 */
[----:B------:R0:W-:Y:S04]  /*25580*/  @!P1 ST.E.64 desc[UR50][R2.64], R4 ;  /* 0x0000000402009985 */ /* 0x0001e8000c101b32 */
[----:B------:R-:W5:Y:S01]  /*25590*/  LDL R10, [R1+0xcc] ;  /* 0x0000cc00010a7983 */ /* 0x000f620000100800 */
[----:B0-----:R-:W-:Y:S01]  /*255a0*/  @!P4 LEA R2, P5, R0, R43, 0x2 ;  /* 0x0000002b0002c211 */ /* 0x001fe200078a10ff */
[----:B------:R-:W-:-:S02]  /*255b0*/  @!P2 IMAD.MOV.U32 R4, RZ, RZ, R21 ;  /* 0x000000ffff04a224 */ /* 0x000fc400078e0015 */
[----:B------:R-:W5:Y:S01]  /*255c0*/  LDL R21, [R1+0xdc] ;  /* 0x0000dc0001157983 */ /* 0x000f620000100800 */
[----:B------:R-:W-:Y:S01]  /*255d0*/  @!P2 IMAD.MOV.U32 R5, RZ, RZ, R25 ;  /* 0x000000ffff05a224 */ /* 0x000fe200078e0019 */
[----:B------:R-:W-:-:S04]  /*255e0*/  @!P4 MOV R25, R26 ;  /* 0x0000001a0019c202 */ /* 0x000fc80000000f00 */
[----:B------:R-:W-:Y:S01]  /*255f0*/  @!P2 ST.E.64 desc[UR50][R6.64], R4 ;  /* 0x000000040600a985 */ /* 0x000fe2000c101b32 */
[----:B--2---:R-:W-:Y:S02]  /*25600*/  ISETP.GE.AND P1, PT, R78, UR4, PT ;  /* 0x000000044e007c0c */ /* 0x004fe4000bf26270 */
[----:B---3--:R-:W-:Y:S02]  /*25610*/  @!P4 LEA.HI.X R3, R0, R42, R44, 0x2, P5 ;  /* 0x0000002a0003c211 */ /* 0x008fe400028f142c */
[----:B------:R-:W2:Y:S04]  /*25620*/  LDL R44, [R1+0xe0] ;  /* 0x0000e000012c7983 */ /* 0x000ea80000100800 */
[----:B------:R-:W3:Y:S04]  /*25630*/  LDL R0, [R1+0x6c] ;  /* 0x00006c0001007983 */ /* 0x000ee80000100800 */
[----:B------:R0:W-:Y:S02]  /*25640*/  @!P4 ST.E.64 desc[UR50][R2.64], R24 ;  /* 0x000000180200c985 */ /* 0x0001e4000c101b32 */
[----:B0-----:R-:W-:-:S04]  /*25650*/  @!P1 LEA R2, P5, R78, R43, 0x2 ;  /* 0x0000002b4e029211 */ /* 0x001fc800078a10ff */
[----:B----4-:R-:W-:Y:S02]  /*25660*/  @!P1 LEA.HI.X R3, R78, R42, R12, 0x2, P5 ;  /* 0x0000002a4e039211 */ /* 0x010fe400028f140c */
[----:B------:R-:W4:Y:S01]  /*25670*/  LDL R12, [R1+0xd0] ;  /* 0x0000d000010c7983 */ /* 0x000f220000100800 */
[----:B------:R-:W-:Y:S02]  /*25680*/  ISETP.GE.AND P0, PT, R79, UR4, PT ;  /* 0x000000044f007c0c */ /* 0x000fe4000bf06270 */
[----:B------:R-:W-:Y:S02]  /*25690*/  ISETP.GE.AND P2, PT, R47, UR4, PT ;  /* 0x000000042f007c0c */ /* 0x000fe4000bf46270 */
[----:B-----5:R-:W-:-:S09]  /*256a0*/  ISETP.GE.AND P4, PT, R45, UR4, PT ;  /* 0x000000042d007c0c */ /* 0x020fd2000bf86270 */
[C---:B------:R-:W-:Y:S01]  /*256b0*/  @!P0 LEA R4, P3, R79.reuse, R43, 0x2 ;  /* 0x0000002b4f048211 */ /* 0x040fe200078610ff */
[----:B------:R-:W-:Y:S02]  /*256c0*/  @!P0 IMAD.MOV.U32 R6, RZ, RZ, R27 ;  /* 0x000000ffff068224 */ /* 0x000fe400078e001b */
[----:B------:R-:W-:Y:S01]  /*256d0*/  @!P0 IMAD.MOV.U32 R7, RZ, RZ, R29 ;  /* 0x000000ffff078224 */ /* 0x000fe200078e001d */
[----:B------:R-:W-:Y:S01]  /*256e0*/  @!P0 LEA.HI.X R5, R79, R42, R109, 0x2, P3 ;  /* 0x0000002a4f058211 */ /* 0x000fe200018f146d */
[----:B------:R-:W-:Y:S01]  /*256f0*/  @!P1 IMAD.MOV.U32 R29, RZ, RZ, R30 ;  /* 0x000000ffff1d9224 */ /* 0x000fe200078e001e */
[----:B------:R-:W-:-:S03]  /*25700*/  ISETP.GE.AND P3, PT, R37, UR4, PT ;  /* 0x0000000425007c0c */ /* 0x000fc6000bf66270 */
[----:B------:R0:W-:Y:S04]  /*25710*/  @!P0 ST.E.64 desc[UR50][R4.64], R6 ;  /* 0x0000000604008985 */ /* 0x0001e8000c101b32 */
[----:B------:R1:W-:Y:S01]  /*25720*/  @!P1 ST.E.64 desc[UR50][R2.64], R28 ;  /* 0x0000001c02009985 */ /* 0x0003e2000c101b32 */
[----:B0-----:R-:W-:-:S04]  /*25730*/  @!P2 LEA R4, P0, R47, R43, 0x2 ;  /* 0x0000002b2f04a211 */ /* 0x001fc800078010ff */
[-C--:B------:R-:W-:Y:S02]  /*25740*/  @!P2 LEA.HI.X R5, R47, R42.reuse, R8, 0x2, P0 ;  /* 0x0000002a2f05a211 */ /* 0x080fe400000f1408 */
[C---:B-1----:R-:W-:Y:S02]  /*25750*/  @!P4 LEA R2, P1, R45.reuse, R43, 0x2 ;  /* 0x0000002b2d02c211 */ /* 0x042fe400078210ff */
[----:B------:R-:W-:Y:S01]  /*25760*/  ISETP.GE.AND P0, PT, R36, UR4, PT ;  /* 0x0000000424007c0c */ /* 0x000fe2000bf06270 */
[----:B------:R-:W-:Y:S01]  /*25770*/  @!P2 IMAD.MOV.U32 R6, RZ, RZ, R31 ;  /* 0x000000ffff06a224 */ /* 0x000fe200078e001f */
[----:B------:R-:W-:Y:S01]  /*25780*/  @!P2 MOV R7, R33 ;  /* 0x000000210007a202 */ /* 0x000fe20000000f00 */
[----:B------:R-:W-:Y:S01]  /*25790*/  @!P4 IMAD.MOV.U32 R33, RZ, RZ, R34 ;  /* 0x000000ffff21c224 */ /* 0x000fe200078e0022 */
[----:B------:R-:W-:Y:S02]  /*257a0*/  @!P4 LEA.HI.X R3, R45, R42, R46, 0x2, P1 ;  /* 0x0000002a2d03c211 */ /* 0x000fe400008f142e */
[----:B------:R-:W-:Y:S01]  /*257b0*/  ISETP.GE.AND P1, PT, R15, UR4, PT ;  /* 0x000000040f007c0c */ /* 0x000fe2000bf26270 */
[----:B------:R0:W-:Y:S01]  /*257c0*/  @!P2 ST.E.64 desc[UR50][R4.64], R6 ;  /* 0x000000060400a985 */ /* 0x0001e2000c101b32 */
[----:B------:R-:W-:-:S03]  /*257d0*/  @!P3 LEA R8, P5, R37, R43, 0x2 ;  /* 0x0000002b2508b211 */ /* 0x000fc600078a10ff */
[----:B------:R1:W-:Y:S01]  /*257e0*/  @!P4 ST.E.64 desc[UR50][R2.64], R32 ;  /* 0x000000200200c985 */ /* 0x0003e2000c101b32 */
[----:B------:R-:W-:Y:S02]  /*257f0*/  ISETP.GE.AND P4, PT, R13, UR4, PT ;  /* 0x000000040d007c0c */ /* 0x000fe4000bf86270 */
[C---:B0-----:R-:W-:Y:S01]  /*25800*/  @!P0 LEA R4, P2, R36.reuse, R43, 0x2 ;  /* 0x0000002b24048211 */ /* 0x041fe200078410ff */
[----:B-1----:R-:W-:Y:S02]  /*25810*/  @!P3 IMAD.MOV.U32 R2, RZ, RZ, R35 ;  /* 0x000000ffff02b224 */ /* 0x002fe400078e0023 */
[----:B------:R-:W-:Y:S01]  /*25820*/  @!P3 IMAD.MOV.U32 R3, RZ, RZ, R53 ;  /* 0x000000ffff03b224 */ /* 0x000fe200078e0035 */
[-C--:B------:R-:W-:Y:S01]  /*25830*/  @!P0 LEA.HI.X R5, R36, R42.reuse, R21, 0x2, P2 ;  /* 0x0000002a24058211 */ /* 0x080fe200010f1415 */
[----:B------:R-:W-:Y:S01]  /*25840*/  @!P0 IMAD.MOV.U32 R53, RZ, RZ, R54 ;  /* 0x000000ffff358224 */ /* 0x000fe200078e0036 */
[----:B--2---:R-:W-:Y:S02]  /*25850*/  @!P3 LEA.HI.X R9, R37, R42, R44, 0x2, P5 ;  /* 0x0000002a2509b211 */ /* 0x004fe400028f142c */
[----:B------:R-:W-:-:S03]  /*25860*/  ISETP.GE.AND P5, PT, R11, UR4, PT ;  /* 0x000000040b007c0c */ /* 0x000fc6000bfa6270 */
[----:B------:R0:W-:Y:S01]  /*25870*/  @!P3 ST.E.64 desc[UR50][R8.64], R2 ;  /* 0x000000020800b985 */ /* 0x0001e2000c101b32 */
[----:B---3--:R-:W-:-:S03]  /*25880*/  ISETP.GE.AND P3, PT, R0, UR4, PT ;  /* 0x0000000400007c0c */ /* 0x008fc6000bf66270 */
[----:B------:R1:W-:Y:S01]  /*25890*/  @!P0 ST.E.64 desc[UR50][R4.64], R52 ;  /* 0x0000003404008985 */ /* 0x0003e2000c101b32 */
[-C--:B------:R-:W-:Y:S02]  /*258a0*/  @!P4 LEA R6, P0, R13, R43.reuse, 0x2 ;  /* 0x0000002b0d06c211 */ /* 0x080fe400078010ff */
[----:B0-----:R-:W-:-:S04]  /*258b0*/  @!P1 LEA R2, P2, R15, R43, 0x2 ;  /* 0x0000002b0f029211 */ /* 0x001fc800078410ff */
[-C--:B------:R-:W-:Y:S01]  /*258c0*/  @!P1 LEA.HI.X R3, R15, R42.reuse, R20, 0x2, P2 ;  /* 0x0000002a0f039211 */ /* 0x080fe200010f1414 */
[----:B-1----:R-:W-:Y:S01]  /*258d0*/  @!P1 IMAD.MOV.U32 R5, RZ, RZ, R57 ;  /* 0x000000ffff059224 */ /* 0x002fe200078e0039 */
[----:B------:R-:W-:Y:S01]  /*258e0*/  @!P1 MOV R4, R55 ;  /* 0x0000003700049202 */ /* 0x000fe20000000f00 */
[----:B------:R-:W-:Y:S01]  /*258f0*/  @!P4 IMAD.MOV.U32 R57, RZ, RZ, R58 ;  /* 0x000000ffff39c224 */ /* 0x000fe200078e003a */
[----:B------:R-:W-:-:S03]  /*25900*/  @!P4 LEA.HI.X R7, R13, R42, R14, 0x2, P0 ;  /* 0x0000002a0d07c211 */ /* 0x000fc600000f140e */
[----:B------:R0:W-:Y:S04]  /*25910*/  @!P1 ST.E.64 desc[UR50][R2.64], R4 ;  /* 0x0000000402009985 */ /* 0x0001e8000c101b32 */
[----:B------:R1:W-:Y:S01]  /*25920*/  @!P4 ST.E.64 desc[UR50][R6.64], R56 ;  /* 0x000000380600c985 */ /* 0x0003e2000c101b32 */
[CC--:B0-----:R-:W-:Y:S02]  /*25930*/  @!P5 LEA R2, P1, R11.reuse, R43.reuse, 0x2 ;  /* 0x0000002b0b02d211 */ /* 0x0c1fe400078210ff */
[C---:B------:R-:W-:Y:S02]  /*25940*/  @!P3 LEA R4, P2, R0.reuse, R43, 0x2 ;  /* 0x0000002b0004b211 */ /* 0x040fe400078410ff */
[-C--:B----4-:R-:W-:Y:S01]  /*25950*/  @!P5 LEA.HI.X R3, R11, R42.reuse, R12, 0x2, P1 ;  /* 0x0000002a0b03d211 */ /* 0x090fe200008f140c */
[----:B-1----:R-:W-:Y:S01]  /*25960*/  @!P5 IMAD.MOV.U32 R6, RZ, RZ, R59 ;  /* 0x000000ffff06d224 */ /* 0x002fe200078e003b */
[----:B------:R-:W-:Y:S01]  /*25970*/  @!P3 LEA.HI.X R5, R0, R42, R10, 0x2, P2 ;  /* 0x0000002a0005b211 */ /* 0x000fe200010f140a */
[----:B------:R-:W-:Y:S01]  /*25980*/  @!P5 IMAD.MOV.U32 R7, RZ, RZ, R61 ;  /* 0x000000ffff07d224 */ /* 0x000fe200078e003d */
[----:B------:R-:W-:-:S04]  /*25990*/  @!P3 MOV R61, R62 ;  /* 0x0000003e003db202 */ /* 0x000fc80000000f00 */
[----:B------:R3:W-:Y:S04]  /*259a0*/  @!P5 ST.E.64 desc[UR50][R2.64], R6 ;  /* 0x000000060200d985 */ /* 0x0007e8000c101b32 */
[----:B------:R3:W-:Y:S02]  /*259b0*/  @!P3 ST.E.64 desc[UR50][R4.64], R60 ;  /* 0x0000003c0400b985 */ /* 0x0007e4000c101b32 */
.L_x_620:
[----:B------:R-:W-:Y:S05]  /*259c0*/  BSYNC B1 ;  /* 0x0000000000017941 */ /* 0x000fea0003800000 */
.L_x_619:
[----:B------:R-:W-:-:S03]  /*259d0*/  UMOV UR4, 0xffffffff ;  /* 0xffffffff00047882 */ /* 0x000fc60000000000 */
[----:B------:R-:W-:Y:S05]  /*259e0*/  BRA.DIV UR4, `(.L_x_621) ;  /* 0x000000e6044c7947 */ /* 0x000fea000b800000 */
[----:B0-----:R-:W0:Y:S04]  /*259f0*/  SHFL.IDX PT, R41, R41, 0x1, 0x1c1f ;  /* 0x003c1f0029297f89 */ /* 0x001e2800000e0000 */
[----:B------:R4:W0:Y:S02]  /*25a00*/  SHFL.IDX PT, R14, R40, 0x1, 0x1c1f ;  /* 0x003c1f00280e7f89 */ /* 0x00082400000e0000 */
.L_x_943:
[----:B------:R-:W-:-:S13]  /*25a10*/  ISETP.GE.AND P0, PT, R39, R38, PT ;  /* 0x000000262700720c */ /* 0x000fda0003f06270 */
[----:B------:R-:W-:Y:S05]  /*25a20*/  @P0 BRA `(.L_x_617) ;  /* 0x0000001c00280947 */ /* 0x000fea0003800000 */
[----:B--2---:R-:W2:Y:S01]  /*25a30*/  LDL R43, [R1+0x68] ;  /* 0x00006800012b7983 */ /* 0x004ea20000100800 */
[----:B------:R-:W-:-:S03]  /*25a40*/  ULDC UR4, c[0x0][0xac8] ;  /* 0x0002b20000047ab9 */ /* 0x000fc60000000800 */
[----:B------:R-:W5:Y:S04]  /*25a50*/  LDL R55, [R1+0xc4] ;  /* 0x0000c40001377983 */ /* 0x000f680000100800 */
[----:B----4-:R-:W4:Y:S04]  /*25a60*/  LDL R40, [R1+0x124] ;  /* 0x0001240001287983 */ /* 0x010f280000100800 */
[----:B---3--:R-:W3:Y:S04]  /*25a70*/  LDL R6, [R1+0xfc] ;  /* 0x0000fc0001067983 */ /* 0x008ee80000100800 */
[----:B------:R-:W3:Y:S04]  /*25a80*/  LDL R36, [R1+0x120] ;  /* 0x0001200001247983 */ /* 0x000ee80000100800 */
        /* <DEDUP_REMOVED lines=13> */
[----:B-1----:R-:W3:Y:S04]  /*25b60*/  LDL R42, [R1+0xa4] ;  /* 0x0000a400012a7983 */ /* 0x002ee80000100800 */
        /* <DEDUP_REMOVED lines=19> */
[----:B------:R-:W3:Y:S01]  /*25ca0*/  LDL R0, [R1+0x6c] ;  /* 0x00006c0001007983 */ /* 0x000ee20000100800 */
[----:B--2---:R-:W-:-:S02]  /*25cb0*/  ISETP.GE.AND P3, PT, R43, UR4, PT ;  /* 0x000000042b007c0c */ /* 0x004fc4000bf66270 */
[----:B-----5:R-:W-:Y:S01]  /*25cc0*/  ISETP.GE.AND P0, PT, R55, UR4, PT ;  /* 0x0000000437007c0c */ /* 0x020fe2000bf06270 */
[----:B----4-:R-:W-:-:S10]  /*25cd0*/  IMAD.MOV.U32 R60, RZ, RZ, R40 ;  /* 0x000000ffff3c7224 */ /* 0x010fd400078e0028 */
[----:B0-----:R-:W-:Y:S02]  /*25ce0*/  @!P3 IMAD.MOV.U32 R2, RZ, RZ, R14 ;  /* 0x000000ffff02b224 */ /* 0x001fe400078e000e */
[----:B------:R-:W-:Y:S02]  /*25cf0*/  @!P3 IMAD.MOV.U32 R3, RZ, RZ, R41 ;  /* 0x000000ffff03b224 */ /* 0x000fe400078e0029 */
[----:B---3--:R-:W-:Y:S01]  /*25d00*/  IMAD.MOV.U32 R40, RZ, RZ, R6 ;  /* 0x000000ffff287224 */ /* 0x008fe200078e0006 */
[----:B------:R-:W-:Y:S01]  /*25d10*/  @!P0 LEA R6, P4, R55, R14, 0x2 ;  /* 0x0000000e37068211 */ /* 0x000fe200078810ff */
[----:B------:R-:W-:Y:S02]  /*25d20*/  IMAD.MOV.U32 R53, RZ, RZ, R36 ;  /* 0x000000ffff357224 */ /* 0x000fe400078e0024 */
[----:B------:R-:W-:Y:S01]  /*25d30*/  @!P3 IMAD.WIDE R2, R43, 0x4, R2 ;  /* 0x000000042b02b825 */ /* 0x000fe200078e0202 */
[----:B------:R-:W2:Y:S03]  /*25d40*/  LDL R36, [R1+0x110] ;  /* 0x0001100001247983 */ /* 0x000ea60000100800 */
[----:B------:R-:W-:-:S02]  /*25d50*/  IMAD.MOV.U32 R47, RZ, RZ, R32 ;  /* 0x000000ffff2f7224 */ /* 0x000fc400078e0020 */
[----:B------:R-:W-:Y:S02]  /*25d60*/  IMAD.MOV.U32 R45, RZ, RZ, R27 ;  /* 0x000000ffff2d7224 */ /* 0x000fe400078e001b */
[----:B------:R-:W-:Y:S02]  /*25d70*/  IMAD.MOV.U32 R43, RZ, RZ, R5 ;  /* 0x000000ffff2b7224 */ /* 0x000fe400078e0005 */
[----:B------:R-:W-:Y:S02]  /*25d80*/  IMAD.MOV.U32 R27, RZ, RZ, R13 ;  /* 0x000000ffff1b7224 */ /* 0x000fe400078e000d */
[----:B------:R-:W-:Y:S01]  /*25d90*/  IMAD.MOV.U32 R13, RZ, RZ, R7 ;  /* 0x000000ffff0d7224 */ /* 0x000fe200078e0007 */
[----:B------:R-:W-:Y:S01]  /*25da0*/  @!P0 LEA.HI.X R7, R55, R41, R60, 0x2, P4 ;  /* 0x0000002937078211 */ /* 0x000fe200020f143c */
[----:B------:R-:W-:Y:S02]  /*25db0*/  IMAD.MOV.U32 R55, RZ, RZ, R47 ;  /* 0x000000ffff377224 */ /* 0x000fe400078e002f */
[----:B------:R-:W-:-:S02]  /*25dc0*/  IMAD.MOV.U32 R47, RZ, RZ, R43 ;  /* 0x000000ffff2f7224 */ /* 0x000fc400078e002b */
[----:B------:R-:W-:Y:S01]  /*25dd0*/  IMAD.MOV.U32 R43, RZ, RZ, R34 ;  /* 0x000000ffff2b7224 */ /* 0x000fe200078e0022 */
[----:B------:R-:W-:Y:S02]  /*25de0*/  MOV R34, R31 ;  /* 0x0000001f00227202 */ /* 0x000fe40000000f00 */
[----:B------:R-:W3:Y:S01]  /*25df0*/  LDL R31, [R1+0x100] ;  /* 0x00010000011f7983 */ /* 0x000ee20000100800 */
[----:B------:R-:W-:Y:S01]  /*25e00*/  ISETP.GE.AND P1, PT, R59, UR4, PT ;  /* 0x000000043b007c0c */ /* 0x000fe2000bf26270 */
[----:B------:R-:W-:Y:S02]  /*25e10*/  @!P3 IMAD.MOV.U32 R5, RZ, RZ, R65 ;  /* 0x000000ffff05b224 */ /* 0x000fe400078e0041 */
[----:B------:R-:W-:Y:S01]  /*25e20*/  IMAD.MOV.U32 R32, RZ, RZ, R25 ;  /* 0x000000ffff207224 */ /* 0x000fe200078e0019 */
[----:B------:R-:W-:Y:S01]  /*25e30*/  MOV R25, R4 ;  /* 0x0000000400197202 */ /* 0x000fe20000000f00 */
[----:B------:R-:W-:Y:S02]  /*25e40*/  @!P3 IMAD.MOV.U32 R4, RZ, RZ, R63 ;  /* 0x000000ffff04b224 */ /* 0x000fe400078e003f */
[----:B------:R-:W-:Y:S01]  /*25e50*/  IMAD.MOV.U32 R60, RZ, RZ, R53 ;  /* 0x000000ffff3c7224 */ /* 0x000fe200078e0035 */
[----:B------:R-:W-:-:S02]  /*25e60*/  MOV R53, R45 ;  /* 0x0000002d00357202 */ /* 0x000fc40000000f00 */
[----:B------:R0:W-:Y:S03]  /*25e70*/  @!P3 ST.E.64 desc[UR50][R2.64], R4 ;  /* 0x000000040200b985 */ /* 0x0001e6000c101b32 */
[----:B0-----:R-:W-:-:S04]  /*25e80*/  @!P1 LEA R2, P5, R59, R14, 0x2 ;  /* 0x0000000e3b029211 */ /* 0x001fc800078a10ff */
[----:B------:R-:W-:Y:S01]  /*25e90*/  @!P1 LEA.HI.X R3, R59, R41, R60, 0x2, P5 ;  /* 0x000000293b039211 */ /* 0x000fe200028f143c */
[----:B------:R-:W-:Y:S02]  /*25ea0*/  IMAD.MOV.U32 R59, RZ, RZ, R55 ;  /* 0x000000ffff3b7224 */ /* 0x000fe400078e0037 */
[----:B------:R-:W-:Y:S01]  /*25eb0*/  IMAD.MOV.U32 R55, RZ, RZ, R53 ;  /* 0x000000ffff377224 */ /* 0x000fe200078e0035 */
[----:B------:R-:W-:Y:S01]  /*25ec0*/  MOV R53, R47 ;  /* 0x0000002f00357202 */ /* 0x000fe20000000f00 */
[----:B--2---:R-:W-:Y:S02]  /*25ed0*/  IMAD.MOV.U32 R45, RZ, RZ, R36 ;  /* 0x000000ffff2d7224 */ /* 0x004fe400078e0024 */
[----:B------:R-:W-:Y:S02]  /*25ee0*/  IMAD.MOV.U32 R36, RZ, RZ, R33 ;  /* 0x000000ffff247224 */ /* 0x000fe400078e0021 */
[----:B------:R-:W-:Y:S02]  /*25ef0*/  IMAD.MOV.U32 R33, RZ, RZ, R29 ;  /* 0x000000ffff217224 */ /* 0x000fe400078e001d */
[----:B------:R-:W-:Y:S01]  /*25f00*/  IMAD.MOV.U32 R47, RZ, RZ, R45 ;  /* 0x000000ffff2f7224 */ /* 0x000fe200078e002d */
[----:B------:R-:W-:Y:S01]  /*25f10*/  ISETP.GE.AND P2, PT, R58, UR4, PT ;  /* 0x000000043a007c0c */ /* 0x000fe2000bf46270 */
[----:B------:R-:W-:-:S02]  /*25f20*/  IMAD.MOV.U32 R45, RZ, RZ, R43 ;  /* 0x000000ffff2d7224 */ /* 0x000fc400078e002b */
[----:B------:R-:W-:Y:S02]  /*25f30*/  @!P0 IMAD.MOV.U32 R65, RZ, RZ, R66 ;  /* 0x000000ffff418224 */ /* 0x000fe400078e0042 */
[----:B------:R-:W-:Y:S01]  /*25f40*/  IMAD.MOV.U32 R44, RZ, RZ, R42 ;  /* 0x000000ffff2c7224 */ /* 0x000fe200078e002a */
[----:B------:R-:W-:Y:S01]  /*25f50*/  ISETP.GE.AND P3, PT, R57, UR4, PT ;  /* 0x0000000439007c0c */ /* 0x000fe2000bf66270 */
[----:B------:R-:W-:Y:S01]  /*25f60*/  IMAD.MOV.U32 R43, RZ, RZ, R36 ;  /* 0x000000ffff2b7224 */ /* 0x000fe200078e0024 */
[----:B------:R-:W2:Y:S01]  /*25f70*/  LDL R29, [R1+0x80] ;  /* 0x00008000011d7983 */ /* 0x000ea20000100800 */
[----:B------:R-:W-:Y:S01]  /*25f80*/  IMAD.MOV.U32 R36, RZ, RZ, R33 ;  /* 0x000000ffff247224 */ /* 0x000fe200078e0021 */
[----:B---3--:R-:W-:Y:S02]  /*25f90*/  MOV R33, R31 ;  /* 0x0000001f00217202 */ /* 0x008fe40000000f00 */
[----:B------:R-:W3:Y:S04]  /*25fa0*/  LDL R31, [R1+0xf4] ;  /* 0x0000f400011f7983 */ /* 0x000ee80000100800 */
[----:B------:R0:W-:Y:S01]  /*25fb0*/  @!P0 ST.E.64 desc[UR50][R6.64], R64 ;  /* 0x0000004006008985 */ /* 0x0001e2000c101b32 */
[----:B------:R-:W-:-:S02]  /*25fc0*/  MOV R42, R37 ;  /* 0x00000025002a7202 */ /* 0x000fc40000000f00 */
[----:B------:R-:W-:Y:S02]  /*25fd0*/  MOV R37, R24 ;  /* 0x0000001800257202 */ /* 0x000fe40000000f00 */
[----:B------:R-:W4:Y:S01]  /*25fe0*/  LDL R24, [R1+0x90] ;  /* 0x0000900001187983 */ /* 0x000f220000100800 */
[----:B0-----:R-:W-:-:S04]  /*25ff0*/  @!P2 LEA R6, P4, R58, R14, 0x2 ;  /* 0x0000000e3a06a211 */ /* 0x001fc800078810ff */
[----:B------:R-:W-:Y:S01]  /*26000*/  @!P2 LEA.HI.X R7, R58, R41, R59, 0x2, P4 ;  /* 0x000000293a07a211 */ /* 0x000fe200020f143b */
[----:B------:R-:W-:Y:S02]  /*26010*/  IMAD.MOV.U32 R58, RZ, RZ, R55 ;  /* 0x000000ffff3a7224 */ /* 0x000fe400078e0037 */
[----:B------:R-:W-:Y:S01]  /*26020*/  IMAD.MOV.U32 R55, RZ, RZ, R53 ;  /* 0x000000ffff377224 */ /* 0x000fe200078e0035 */
[----:B------:R-:W-:Y:S01]  /*26030*/  MOV R53, R47 ;  /* 0x0000002f00357202 */ /* 0x000fe20000000f00 */
[----:B------:R-:W-:Y:S02]  /*26040*/  IMAD.MOV.U32 R47, RZ, RZ, R45 ;  /* 0x000000ffff2f7224 */ /* 0x000fe400078e002d */
[----:B------:R-:W-:Y:S02]  /*26050*/  IMAD.MOV.U32 R45, RZ, RZ, R43 ;  /* 0x000000ffff2d7224 */ /* 0x000fe400078e002b */
[----:B------:R-:W-:Y:S02]  /*26060*/  IMAD.MOV.U32 R43, RZ, RZ, R36 ;  /* 0x000000ffff2b7224 */ /* 0x000fe400078e0024 */
[----:B------:R-:W-:-:S02]  /*26070*/  IMAD.MOV.U32 R36, RZ, RZ, R33 ;  /* 0x000000ffff247224 */ /* 0x000fc400078e0021 */
[----:B------:R-:W-:Y:S02]  /*26080*/  @!P1 IMAD.MOV.U32 R4, RZ, RZ, R67 ;  /* 0x000000ffff049224 */ /* 0x000fe400078e0043 */
[----:B------:R-:W-:-:S05]  /*26090*/  @!P1 IMAD.MOV.U32 R5, RZ, RZ, R69 ;  /* 0x000000ffff059224 */ /* 0x000fca00078e0045 */
[----:B------:R0:W-:Y:S02]  /*260a0*/  @!P1 ST.E.64 desc[UR50][R2.64], R4 ;  /* 0x0000000402009985 */ /* 0x0001e4000c101b32 */
[----:B0-----:R-:W-:-:S04]  /*260b0*/  @!P3 LEA R2, P5, R57, R14, 0x2 ;  /* 0x0000000e3902b211 */ /* 0x001fc800078a10ff */
[----:B------:R-:W-:Y:S02]  /*260c0*/  @!P3 LEA.HI.X R3, R57, R41, R58, 0x2, P5 ;  /* 0x000000293903b211 */ /* 0x000fe400028f143a */
[----:B------:R-:W-:Y:S01]  /*260d0*/  MOV R57, R55 ;  /* 0x0000003700397202 */ /* 0x000fe20000000f00 */
[----:B------:R-:W-:Y:S02]  /*260e0*/  IMAD.MOV.U32 R55, RZ, RZ, R53 ;  /* 0x000000ffff377224 */ /* 0x000fe400078e0035 */
[----:B------:R-:W-:Y:S02]  /*260f0*/  IMAD.MOV.U32 R53, RZ, RZ, R47 ;  /* 0x000000ffff357224 */ /* 0x000fe400078e002f */
[----:B------:R-:W-:Y:S02]  /*26100*/  IMAD.MOV.U32 R47, RZ, RZ, R43 ;  /* 0x000000ffff2f7224 */ /* 0x000fe400078e002b */
[----:B------:R-:W-:Y:S01]  /*26110*/  IMAD.MOV.U32 R43, RZ, RZ, R36 ;  /* 0x000000ffff2b7224 */ /* 0x000fe200078e0024 */
[----:B---3--:R-:W-:Y:S01]  /*26120*/  MOV R33, R31 ;  /* 0x0000001f00217202 */ /* 0x008fe20000000f00 */
[----:B------:R-:W-:-:S02]  /*26130*/  IMAD.MOV.U32 R31, RZ, RZ, R21 ;  /* 0x000000ffff1f7224 */ /* 0x000fc400078e0015 */
[----:B------:R-:W-:Y:S02]  /*26140*/  IMAD.MOV.U32 R21, RZ, RZ, R12 ;  /* 0x000000ffff157224 */ /* 0x000fe400078e000c */
[----:B------:R-:W-:Y:S02]  /*26150*/  IMAD.MOV.U32 R12, RZ, RZ, R8 ;  /* 0x000000ffff0c7224 */ /* 0x000fe400078e0008 */
[----:B------:R-:W3:Y:S01]  /*26160*/  LDL R8, [R1+0xe0] ;  /* 0x0000e00001087983 */ /* 0x000ee20000100800 */
[----:B------:R-:W-:Y:S01]  /*26170*/  MOV R36, R33 ;  /* 0x0000002100247202 */ /* 0x000fe20000000f00 */
[----:B------:R-:W-:Y:S02]  /*26180*/  IMAD.MOV.U32 R33, RZ, RZ, R21 ;  /* 0x000000ffff217224 */ /* 0x000fe400078e0015 */
[----:B------:R-:W5:Y:S01]  /*26190*/  LDL R21, [R1+0x74] ;  /* 0x0000740001157983 */ /* 0x000f620000100800 */
[----:B------:R-:W-:Y:S01]  /*261a0*/  ISETP.GE.AND P0, PT, R56, UR4, PT ;  /* 0x0000000438007c0c */ /* 0x000fe2000bf06270 */
[----:B------:R-:W-:Y:S01]  /*261b0*/  @!P2 IMAD.MOV.U32 R69, RZ, RZ, R70 ;  /* 0x000000ffff45a224 */ /* 0x000fe200078e0046 */
[----:B------:R-:W-:Y:S01]  /*261c0*/  ISETP.GE.AND P1, PT, R54, UR4, PT ;  /* 0x0000000436007c0c */ /* 0x000fe2000bf26270 */
[----:B------:R-:W-:-:S03]  /*261d0*/  @!P3 IMAD.MOV.U32 R4, RZ, RZ, R71 ;  /* 0x000000ffff04b224 */ /* 0x000fc600078e0047 */
[----:B------:R0:W-:Y:S01]  /*261e0*/  @!P2 ST.E.64 desc[UR50][R6.64], R68 ;  /* 0x000000440600a985 */ /* 0x0001e2000c101b32 */
[----:B------:R-:W-:Y:S01]  /*261f0*/  ISETP.GE.AND P2, PT, R52, UR4, PT ;  /* 0x0000000434007c0c */ /* 0x000fe2000bf46270 */
[----:B------:R-:W-:-:S05]  /*26200*/  @!P3 IMAD.MOV.U32 R5, RZ, RZ, R73 ;  /* 0x000000ffff05b224 */ /* 0x000fca00078e0049 */
[----:B------:R1:W-:Y:S01]  /*26210*/  @!P3 ST.E.64 desc[UR50][R2.64], R4 ;  /* 0x000000040200b985 */ /* 0x0003e2000c101b32 */
[----:B------:R-:W-:Y:S01]  /*26220*/  @!P0 IMAD.MOV.U32 R73, RZ, RZ, R74 ;  /* 0x000000ffff498224 */ /* 0x000fe200078e004a */
[----:B------:R-:W-:Y:S02]  /*26230*/  ISETP.GE.AND P3, PT, R46, UR4, PT ;  /* 0x000000042e007c0c */ /* 0x000fe4000bf66270 */
[----:B0-----:R-:W-:-:S04]  /*26240*/  @!P0 LEA R6, P4, R56, R14, 0x2 ;  /* 0x0000000e38068211 */ /* 0x001fc800078810ff */
[----:B------:R-:W-:Y:S02]  /*26250*/  @!P0 LEA.HI.X R7, R56, R41, R57, 0x2, P4 ;  /* 0x0000002938078211 */ /* 0x000fe400020f1439 */
[C---:B-1----:R-:W-:Y:S01]  /*26260*/  @!P1 LEA R2, P5, R54.reuse, R14, 0x2 ;  /* 0x0000000e36029211 */ /* 0x042fe200078a10ff */
[----:B------:R-:W-:Y:S02]  /*26270*/  @!P1 IMAD.MOV.U32 R5, RZ, RZ, R77 ;  /* 0x000000ffff059224 */ /* 0x000fe400078e004d */
[----:B------:R0:W-:Y:S01]  /*26280*/  @!P0 ST.E.64 desc[UR50][R6.64], R72 ;  /* 0x0000004806008985 */ /* 0x0001e2000c101b32 */
[----:B------:R-:W-:Y:S02]  /*26290*/  @!P1 MOV R4, R75 ;  /* 0x0000004b00049202 */ /* 0x000fe40000000f00 */
[----:B------:R-:W-:Y:S02]  /*262a0*/  @!P1 LEA.HI.X R3, R54, R41, R55, 0x2, P5 ;  /* 0x0000002936039211 */ /* 0x000fe400028f1437 */
[----:B------:R-:W-:Y:S01]  /*262b0*/  ISETP.GE.AND P0, PT, R44, UR4, PT ;  /* 0x000000042c007c0c */ /* 0x000fe2000bf06270 */
[----:B------:R-:W-:-:S02]  /*262c0*/  @!P2 IMAD.MOV.U32 R77, RZ, RZ, R80 ;  /* 0x000000ffff4da224 */ /* 0x000fc400078e0050 */
[----:B------:R1:W-:Y:S01]  /*262d0*/  @!P1 ST.E.64 desc[UR50][R2.64], R4 ;  /* 0x0000000402009985 */ /* 0x0003e2000c101b32 */
[----:B------:R-:W-:Y:S02]  /*262e0*/  ISETP.GE.AND P1, PT, R42, UR4, PT ;  /* 0x000000042a007c0c */ /* 0x000fe4000bf26270 */
[----:B0-----:R-:W-:-:S04]  /*262f0*/  @!P2 LEA R6, P4, R52, R14, 0x2 ;  /* 0x0000000e3406a211 */ /* 0x001fc800078810ff */
[----:B------:R-:W-:Y:S02]  /*26300*/  @!P2 LEA.HI.X R7, R52, R41, R53, 0x2, P4 ;  /* 0x000000293407a211 */ /* 0x000fe400020f1435 */
[----:B-1----:R-:W-:-:S03]  /*26310*/  @!P3 LEA R2, P5, R46, R14, 0x2 ;  /* 0x0000000e2e02b211 */ /* 0x002fc600078a10ff */
[----:B------:R0:W-:Y:S01]  /*26320*/  @!P2 ST.E.64 desc[UR50][R6.64], R76 ;  /* 0x0000004c0600a985 */ /* 0x0001e2000c101b32 */
[----:B------:R-:W-:Y:S01]  /*26330*/  ISETP.GE.AND P2, PT, R37, UR4, PT ;  /* 0x0000000425007c0c */ /* 0x000fe2000bf46270 */
[----:B------:R-:W-:Y:S01]  /*26340*/  @!P3 IMAD.MOV.U32 R4, RZ, RZ, R81 ;  /* 0x000000ffff04b224 */ /* 0x000fe200078e0051 */
[----:B------:R-:W-:Y:S01]  /*26350*/  @!P3 LEA.HI.X R3, R46, R41, R47, 0x2, P5 ;  /* 0x000000292e03b211 */ /* 0x000fe200028f142f */
[----:B------:R-:W-:Y:S01]  /*26360*/  @!P3 IMAD.MOV.U32 R5, RZ, RZ, R83 ;  /* 0x000000ffff05b224 */ /* 0x000fe200078e0053 */
[----:B------:R-:W-:Y:S02]  /*26370*/  ISETP.GE.AND P4, PT, R32, UR4, PT ;  /* 0x0000000420007c0c */ /* 0x000fe4000bf86270 */
[----:B------:R-:W-:Y:S02]  /*26380*/  @!P0 MOV R83, R84 ;  /* 0x0000005400538202 */ /* 0x000fe40000000f00 */
[----:B------:R1:W-:Y:S01]  /*26390*/  @!P3 ST.E.64 desc[UR50][R2.64], R4 ;  /* 0x000000040200b985 */ /* 0x0003e2000c101b32 */
[----:B0-----:R-:W-:-:S04]  /*263a0*/  @!P0 LEA R6, P5, R44, R14, 0x2 ;  /* 0x0000000e2c068211 */ /* 0x001fc800078a10ff */
[----:B------:R-:W-:Y:S02]  /*263b0*/  @!P0 LEA.HI.X R7, R44, R41, R45, 0x2, P5 ;  /* 0x000000292c078211 */ /* 0x000fe400028f142d */
[----:B-1----:R-:W-:-:S03]  /*263c0*/  @!P1 LEA R2, P3, R42, R14, 0x2 ;  /* 0x0000000e2a029211 */ /* 0x002fc600078610ff */
[----:B------:R0:W-:Y:S01]  /*263d0*/  @!P0 ST.E.64 desc[UR50][R6.64], R82 ;  /* 0x0000005206008985 */ /* 0x0001e2000c101b32 */
[----:B------:R-:W-:Y:S01]  /*263e0*/  @!P1 IMAD.MOV.U32 R4, RZ, RZ, R85 ;  /* 0x000000ffff049224 */ /* 0x000fe200078e0055 */
[----:B------:R-:W-:Y:S01]  /*263f0*/  @!P1 LEA.HI.X R3, R42, R41, R43, 0x2, P3 ;  /* 0x000000292a039211 */ /* 0x000fe200018f142b */
[----:B------:R-:W-:Y:S01]  /*26400*/  @!P1 IMAD.MOV.U32 R5, RZ, RZ, R87 ;  /* 0x000000ffff059224 */ /* 0x000fe200078e0057 */
[----:B------:R-:W-:Y:S01]  /*26410*/  ISETP.GE.AND P0, PT, R35, UR4, PT ;  /* 0x0000000423007c0c */ /* 0x000fe2000bf06270 */
[----:B------:R-:W-:-:S03]  /*26420*/  @!P2 IMAD.MOV.U32 R87, RZ, RZ, R88 ;  /* 0x000000ffff57a224 */ /* 0x000fc600078e0058 */
[----:B------:R1:W-:Y:S01]  /*26430*/  @!P1 ST.E.64 desc[UR50][R2.64], R4 ;  /* 0x0000000402009985 */ /* 0x0003e2000c101b32 */
[CC--:B0-----:R-:W-:Y:S02]  /*26440*/  @!P2 LEA R6, P3, R37.reuse, R14.reuse, 0x2 ;  /* 0x0000000e2506a211 */ /* 0x0c1fe400078610ff */
[----:B----4-:R-:W-:Y:S02]  /*26450*/  ISETP.GE.AND P1, PT, R24, UR4, PT ;  /* 0x0000000418007c0c */ /* 0x010fe4000bf26270 */
[----:B------:R-:W-:Y:S02]  /*26460*/  @!P2 LEA.HI.X R7, R37, R41, R40, 0x2, P3 ;  /* 0x000000292507a211 */ /* 0x000fe400018f1428 */
[----:B-1----:R-:W-:-:S03]  /*26470*/  @!P4 LEA R2, P5, R32, R14, 0x2 ;  /* 0x0000000e2002c211 */ /* 0x002fc600078a10ff */
[----:B------:R0:W-:Y:S01]  /*26480*/  @!P2 ST.E.64 desc[UR50][R6.64], R86 ;  /* 0x000000560600a985 */ /* 0x0001e2000c101b32 */
[----:B------:R-:W-:Y:S02]  /*26490*/  ISETP.GE.AND P2, PT, R12, UR4, PT ;  /* 0x000000040c007c0c */ /* 0x000fe4000bf46270 */
[----:B------:R-:W-:Y:S01]  /*264a0*/  @!P4 LEA.HI.X R3, R32, R41, R34, 0x2, P5 ;  /* 0x000000292003c211 */ /* 0x000fe200028f1422 */
[----:B------:R-:W-:Y:S01]  /*264b0*/  IMAD.MOV.U32 R34, RZ, RZ, R30 ;  /* 0x000000ffff227224 */ /* 0x000fe200078e001e */
[----:B------:R-:W-:Y:S01]  /*264c0*/  MOV R32, R9 ;  /* 0x0000000900207202 */ /* 0x000fe20000000f00 */
[----:B0-----:R-:W-:Y:S02]  /*264d0*/  @!P4 IMAD.MOV.U32 R6, RZ, RZ, R89 ;  /* 0x000000ffff06c224 */ /* 0x001fe400078e0059 */
[----:B------:R-:W-:Y:S01]  /*264e0*/  @!P4 IMAD.MOV.U32 R7, RZ, RZ, R91 ;  /* 0x000000ffff07c224 */ /* 0x000fe200078e005b */
[----:B------:R-:W-:Y:S01]  /*264f0*/  @!P1 LEA R4, P5, R24, R14, 0x2 ;  /* 0x0000000e18049211 */ /* 0x000fe200078a10ff */
[----:B------:R-:W-:-:S03]  /*26500*/  @!P0 IMAD.MOV.U32 R91, RZ, RZ, R92 ;  /* 0x000000ffff5b8224 */ /* 0x000fc600078e005c */
[----:B------:R0:W-:Y:S01]  /*26510*/  @!P4 ST.E.64 desc[UR50][R2.64], R6 ;  /* 0x000000060200c985 */ /* 0x0001e2000c101b32 */
[----:B------:R-:W-:Y:S02]  /*26520*/  ISETP.GE.AND P4, PT, R33, UR4, PT ;  /* 0x0000000421007c0c */ /* 0x000fe4000bf86270 */
[----:B------:R-:W-:Y:S01]  /*26530*/  @!P1 LEA.HI.X R5, R24, R41, R26, 0x2, P5 ;  /* 0x0000002918059211 */ /* 0x000fe200028f141a */
[----:B------:R-:W-:Y:S01]  /*26540*/  IMAD.MOV.U32 R26, RZ, RZ, R10 ;  /* 0x000000ffff1a7224 */ /* 0x000fe200078e000a */
[----:B------:R-:W-:Y:S01]  /*26550*/  MOV R24, R11 ;  /* 0x0000000b00187202 */ /* 0x000fe20000000f00 */
[----:B0-----:R-:W-:Y:S02]  /*26560*/  @!P1 IMAD.MOV.U32 R2, RZ, RZ, R93 ;  /* 0x000000ffff029224 */ /* 0x001fe400078e005d */
[----:B------:R-:W-:Y:S02]  /*26570*/  @!P1 IMAD.MOV.U32 R3, RZ, RZ, R95 ;  /* 0x000000ffff039224 */ /* 0x000fe400078e005f */
[----:B------:R-:W-:-:S02]  /*26580*/  @!P2 IMAD.MOV.U32 R95, RZ, RZ, R96 ;  /* 0x000000ffff5fa224 */ /* 0x000fc400078e0060 */
[----:B---3--:R-:W-:Y:S01]  /*26590*/  IMAD.MOV.U32 R30, RZ, RZ, R8 ;  /* 0x000000ffff1e7224 */ /* 0x008fe200078e0008 */
[----:B------:R-:W-:-:S04]  /*265a0*/  @!P0 LEA R8, P3, R35, R14, 0x2 ;  /* 0x0000000e23088211 */ /* 0x000fc800078610ff */
[----:B------:R-:W-:Y:S02]  /*265b0*/  @!P0 LEA.HI.X R9, R35, R41, R36, 0x2, P3 ;  /* 0x0000002923098211 */ /* 0x000fe400018f1424 */
[----:B------:R-:W-:-:S03]  /*265c0*/  ISETP.GE.AND P3, PT, R31, UR4, PT ;  /* 0x000000041f007c0c */ /* 0x000fc6000bf66270 */
[----:B------:R-:W-:Y:S01]  /*265d0*/  @!P0 ST.E.64 desc[UR50][R8.64], R90 ;  /* 0x0000005a08008985 */ /* 0x000fe2000c101b32 */
[----:B------:R-:W-:-:S03]  /*265e0*/  @!P2 LEA R10, P0, R12, R14, 0x2 ;  /* 0x0000000e0c0aa211 */ /* 0x000fc600078010ff */
[----:B------:R0:W-:Y:S01]  /*265f0*/  @!P1 ST.E.64 desc[UR50][R4.64], R2 ;  /* 0x0000000204009985 */ /* 0x0001e2000c101b32 */
[-C--:B------:R-:W-:Y:S02]  /*26600*/  @!P2 LEA.HI.X R11, R12, R41.reuse, R13, 0x2, P0 ;  /* 0x000000290c0ba211 */ /* 0x080fe400000f140d */
[-C--:B------:R-:W-:Y:S02]  /*26610*/  @!P4 LEA R6, P1, R33, R14.reuse, 0x2 ;  /* 0x0000000e2106c211 */ /* 0x080fe400078210ff */
[----:B--2---:R-:W-:Y:S02]  /*26620*/  ISETP.GE.AND P0, PT, R29, UR4, PT ;  /* 0x000000041d007c0c */ /* 0x004fe4000bf06270 */
[----:B------:R-:W-:Y:S02]  /*26630*/  @!P4 LEA.HI.X R7, R33, R41, R34, 0x2, P1 ;  /* 0x000000292107c211 */ /* 0x000fe400008f1422 */
[----:B------:R-:W-:Y:S02]  /*26640*/  ISETP.GE.AND P1, PT, R27, UR4, PT ;  /* 0x000000041b007c0c */ /* 0x000fe4000bf26270 */
[----:B------:R-:W-:-:S02]  /*26650*/  @!P3 LEA R12, P5, R31, R14, 0x2 ;  /* 0x0000000e1f0cb211 */ /* 0x000fc400078a10ff */
[----:B0-----:R-:W-:Y:S01]  /*26660*/  @!P4 MOV R2, R97 ;  /* 0x000000610002c202 */ /* 0x001fe20000000f00 */
[----:B------:R-:W-:Y:S01]  /*26670*/  @!P4 IMAD.MOV.U32 R3, RZ, RZ, R99 ;  /* 0x000000ffff03c224 */ /* 0x000fe200078e0063 */
[----:B------:R-:W-:Y:S01]  /*26680*/  @!P3 LEA.HI.X R13, R31, R41, R32, 0x2, P5 ;  /* 0x000000291f0db211 */ /* 0x000fe200028f1420 */
[----:B------:R-:W-:Y:S01]  /*26690*/  @!P3 IMAD.MOV.U32 R99, RZ, RZ, R100 ;  /* 0x000000ffff63b224 */ /* 0x000fe200078e0064 */
[----:B------:R-:W-:Y:S01]  /*266a0*/  @!P2 ST.E.64 desc[UR50][R10.64], R94 ;  /* 0x0000005e0a00a985 */ /* 0x000fe2000c101b32 */
[----:B------:R-:W-:-:S03]  /*266b0*/  @!P0 LEA R4, P2, R29, R14, 0x2 ;  /* 0x0000000e1d048211 */ /* 0x000fc600078410ff */
[----:B------:R0:W-:Y:S01]  /*266c0*/  @!P4 ST.E.64 desc[UR50][R6.64], R2 ;  /* 0x000000020600c985 */ /* 0x0001e2000c101b32 */
[----:B------:R-:W-:Y:S02]  /*266d0*/  ISETP.GE.AND P4, PT, R25, UR4, PT ;  /* 0x0000000419007c0c */ /* 0x000fe4000bf86270 */
[----:B-----5:R-:W-:Y:S01]  /*266e0*/  ISETP.GE.AND P5, PT, R21, UR4, PT ;  /* 0x0000000415007c0c */ /* 0x020fe2000bfa6270 */
[----:B------:R1:W-:Y:S01]  /*266f0*/  @!P3 ST.E.64 desc[UR50][R12.64], R98 ;  /* 0x000000620c00b985 */ /* 0x0003e2000c101b32 */
[----:B------:R-:W-:Y:S02]  /*26700*/  ISETP.GE.AND P3, PT, R15, UR4, PT ;  /* 0x000000040f007c0c */ /* 0x000fe4000bf66270 */
[----:B------:R-:W-:Y:S02]  /*26710*/  @!P0 LEA.HI.X R5, R29, R41, R30, 0x2, P2 ;  /* 0x000000291d058211 */ /* 0x000fe400010f141e */
[----:B------:R-:W-:-:S04]  /*26720*/  @!P1 LEA R8, P2, R27, R14, 0x2 ;  /* 0x0000000e1b089211 */ /* 0x000fc800078410ff */
[----:B------:R-:W-:Y:S01]  /*26730*/  @!P1 LEA.HI.X R9, R27, R41, R28, 0x2, P2 ;  /* 0x000000291b099211 */ /* 0x000fe200010f141c */
[----:B0-----:R-:W-:Y:S02]  /*26740*/  @!P0 IMAD.MOV.U32 R2, RZ, RZ, R101 ;  /* 0x000000ffff028224 */ /* 0x001fe400078e0065 */
[----:B------:R-:W-:Y:S01]  /*26750*/  @!P0 IMAD.MOV.U32 R3, RZ, RZ, R103 ;  /* 0x000000ffff038224 */ /* 0x000fe200078e0067 */
[----:B------:R-:W-:-:S04]  /*26760*/  @!P1 MOV R103, R104 ;  /* 0x0000006800679202 */ /* 0x000fc80000000f00 */
[----:B------:R0:W-:Y:S01]  /*26770*/  @!P0 ST.E.64 desc[UR50][R4.64], R2 ;  /* 0x0000000204008985 */ /* 0x0001e2000c101b32 */
[----:B------:R-:W-:-:S03]  /*26780*/  @!P4 LEA R6, P0, R25, R14, 0x2 ;  /* 0x0000000e1906c211 */ /* 0x000fc600078010ff */
[----:B------:R2:W-:Y:S01]  /*26790*/  @!P1 ST.E.64 desc[UR50][R8.64], R102 ;  /* 0x0000006608009985 */ /* 0x0005e2000c101b32 */
[-C--:B------:R-:W-:Y:S02]  /*267a0*/  @!P5 LEA R10, P1, R21, R14.reuse, 0x2 ;  /* 0x0000000e150ad211 */ /* 0x080fe400078210ff */
[----:B-1----:R-:W-:Y:S02]  /*267b0*/  @!P3 LEA R12, P2, R15, R14, 0x2 ;  /* 0x0000000e0f0cb211 */ /* 0x002fe400078410ff */
[-C--:B------:R-:W-:Y:S02]  /*267c0*/  @!P4 LEA.HI.X R7, R25, R41.reuse, R26, 0x2, P0 ;  /* 0x000000291907c211 */ /* 0x080fe400000f141a */
[-C--:B------:R-:W-:Y:S01]  /*267d0*/  @!P5 LEA.HI.X R11, R21, R41.reuse, R24, 0x2, P1 ;  /* 0x00000029150bd211 */ /* 0x080fe200008f1418 */
[----:B0-----:R-:W-:Y:S02]  /*267e0*/  @!P4 IMAD.MOV.U32 R2, RZ, RZ, R105 ;  /* 0x000000ffff02c224 */ /* 0x001fe400078e0069 */
[----:B------:R-:W-:Y:S01]  /*267f0*/  @!P4 IMAD.MOV.U32 R3, RZ, RZ, R107 ;  /* 0x000000ffff03c224 */ /* 0x000fe200078e006b */
[----:B------:R-:W-:Y:S01]  /*26800*/  @!P3 LEA.HI.X R13, R15, R41, R20, 0x2, P2 ;  /* 0x000000290f0db211 */ /* 0x000fe200010f1414 */
[----:B------:R-:W-:-:S03]  /*26810*/  @!P5 IMAD.MOV.U32 R107, RZ, RZ, R108 ;  /* 0x000000ffff6bd224 */ /* 0x000fc600078e006c */
[----:B------:R2:W-:Y:S04]  /*26820*/  @!P4 ST.E.64 desc[UR50][R6.64], R2 ;  /* 0x000000020600c985 */ /* 0x0005e8000c101b32 */
[----:B------:R2:W-:Y:S04]  /*26830*/  @!P5 ST.E.64 desc[UR50][R10.64], R106 ;  /* 0x0000006a0a00d985 */ /* 0x0005e8000c101b32 */
[----:B------:R2:W-:Y:S01]  /*26840*/  @!P3 ST.E.64 desc[UR50][R12.64], R48 ;  /* 0x000000300c00b985 */ /* 0x0005e2000c101b32 */
[----:B------:R-:W-:-:S13]  /*26850*/  ISETP.GE.AND P0, PT, R0, UR4, PT ;  /* 0x0000000400007c0c */ /* 0x000fda000bf06270 */
[----:B--2---:R-:W-:Y:S05]  /*26860*/  @P0 BRA `(.L_x_617) ;  /* 0x0000000c00980947 */ /* 0x004fea0003800000 */
[----:B------:R-:W2:Y:S01]  /*26870*/  LDL R20, [R1+0xcc] ;  /* 0x0000cc0001147983 */ /* 0x000ea20000100800 */
[----:B------:R-:W-:-:S04]  /*26880*/  LEA R14, P0, R0, R14, 0x2 ;  /* 0x0000000e000e7211 */ /* 0x000fc800078010ff */
[----:B--2---:R-:W-:-:S05]  /*26890*/  LEA.HI.X R15, R0, R41, R20, 0x2, P0 ;  /* 0x00000029000f7211 */ /* 0x004fca00000f1414 */
[----:B------:R0:W-:Y:S01]  /*268a0*/  ST.E.64 desc[UR50][R14.64], R50 ;  /* 0x000000320e007985 */ /* 0x0001e2000c101b32 */
[----:B------:R-:W-:Y:S05]  /*268b0*/  BRA `(.L_x_617) ;  /* 0x0000000c00847947 */ /* 0x000fea0003800000 */
.L_x_603:
[----:B------:R-:W2:Y:S01]  /*268c0*/  LDL.LU R4, [R1+0x54] ;  /* 0x0000540001047983 */ /* 0x000ea20000300800 */
[----:B------:R-:W-:Y:S01]  /*268d0*/  ULDC.64 UR6, c[0x0][0xc08] ;  /* 0x0003020000067ab9 */ /* 0x000fe20000000a00 */
[----:B------:R-:W-:Y:S02]  /*268e0*/  ULDC.64 UR4, c[0x0][0xc00] ;  /* 0x0003000000047ab9 */ /* 0x000fe40000000a00 */
[----:B------:R-:W3:Y:S01]  /*268f0*/  LDL.LU R0, [R1+0x58] ;  /* 0x0000580001007983 */ /* 0x000ee20000300800 */
[----:B------:R-:W-:Y:S01]  /*26900*/  ISETP.NE.U32.AND P1, PT, RZ, UR6, PT ;  /* 0x00000006ff007c0c */ /* 0x000fe2000bf25070 */
[----:B------:R-:W-:Y:S01]  /*26910*/  IMAD.MOV.U32 R15, RZ, RZ, RZ ;  /* 0x000000ffff0f7224 */ /* 0x000fe200078e00ff */
[----:B------:R-:W-:Y:S02]  /*26920*/  ISETP.NE.U32.AND P0, PT, RZ, UR4, PT ;  /* 0x00000004ff007c0c */ /* 0x000fe4000bf05070 */
[----:B------:R-:W-:Y:S02]  /*26930*/  ISETP.NE.AND.EX P1, PT, RZ, UR7, PT, P1 ;  /* 0x00000007ff007c0c */ /* 0x000fe4000bf25310 */
[----:B------:R-:W-:Y:S01]  /*26940*/  ISETP.NE.AND.EX P0, PT, RZ, UR5, PT, P0 ;  /* 0x00000005ff007c0c */ /* 0x000fe2000bf05300 */
[----:B------:R-:W1:Y:S01]  /*26950*/  S2R R28, SR_TID.X ;  /* 0x00000000001c7919 */ /* 0x000e620000002100 */
[----:B--2---:R-:W-:Y:S01]  /*26960*/  IADD3 R2, P2, R4, UR4, RZ ;  /* 0x0000000404027c10 */ /* 0x004fe2000ff5e0ff */
[----:B------:R-:W-:-:S03]  /*26970*/  ULDC UR4, c[0x0][0xa88] ;  /* 0x0002a20000047ab9 */ /* 0x000fc60000000800 */
[----:B---3--:R-:W-:-:S05]  /*26980*/  IADD3.X R3, R0, UR5, RZ, P2, !PT ;  /* 0x0000000500037c10 */ /* 0x008fca00097fe4ff */
[----:B------:R-:W-:Y:S02]  /*26990*/  @P1 IADD3 R4, P2, R4, UR6, RZ ;  /* 0x0000000604041c10 */ /* 0x000fe4000ff5e0ff */
[----:B------:R-:W-:Y:S01]  /*269a0*/  MOV R20, UR4 ;  /* 0x0000000400147c02 */ /* 0x000fe20008000f00 */
[----:B------:R2:W5:Y:S01]  /*269b0*/  @P0 LDG.E R15, desc[UR50][R2.64] ;  /* 0x00000032020f0981 */ /* 0x000562000c1e1900 */
[----:B------:R-:W-:-:S05]  /*269c0*/  @P1 IADD3.X R5, R0, UR7, RZ, P2, !PT ;  /* 0x0000000700051c10 */ /* 0x000fca00097fe4ff */
[----:B------:R2:W5:Y:S01]  /*269d0*/  @P1 LDG.E R20, desc[UR50][R4.64] ;  /* 0x0000003204141981 */ /* 0x000562000c1e1900 */
[----:B-1----:R-:W-:Y:S01]  /*269e0*/  VIADD R0, R28, 0xffffff80 ;  /* 0xffffff801c007836 */ /* 0x002fe20000000000 */
[----:B------:R-:W-:-:S04]  /*269f0*/  ISETP.GT.AND P2, PT, R161, 0x1, PT ;  /* 0x00000001a100780c */ /* 0x000fc80003f44270 */
[----:B------:R-:W-:Y:S01]  /*26a00*/  ISETP.GT.AND P3, PT, R0, 0x7f, PT ;  /* 0x0000007f0000780c */ /* 0x000fe20003f64270 */
[----:B------:R-:W-:-:S12]  /*26a10*/  @P1 BRA `(.L_x_622) ;  /* 0x0000000000101947 */ /* 0x000fd80003800000 */
[----:B------:R-:W-:Y:S05]  /*26a20*/  @!P0 BRA `(.L_x_622) ;  /* 0x00000000000c8947 */ /* 0x000fea0003800000 */
[----:B--2---:R-:W2:Y:S04]  /*26a30*/  LDG.E R5, desc[UR50][R2.64] ;  /* 0x0000003202057981 */ /* 0x004ea8000c1e1900 */
[----:B-----5:R-:W2:Y:S02]  /*26a40*/  LDG.E R20, desc[UR50][R2.64+0x4] ;  /* 0x0000043202147981 */ /* 0x020ea4000c1e1900 */
[----:B--2---:R-:W-:-:S07]  /*26a50*/  IMAD.IADD R20, R20, 0x1, -R5 ;  /* 0x0000000114147824 */ /* 0x004fce00078e0a05 */
.L_x_622:
[----:B--2---:R-:W2:Y:S04]  /*26a60*/  LDL.LU R2, [R1+0x4c] ;  /* 0x00004c0001027983 */ /* 0x004ea80000300800 */
[----:B------:R-:W3:Y:S01]  /*26a70*/  LDL.LU R0, [R1+0x5c] ;  /* 0x00005c0001007983 */ /* 0x000ee20000300800 */
[----:B------:R-:W-:Y:S01]  /*26a80*/  BSSY B1, `(.L_x_623) ;  /* 0x0000038000017945 */ /* 0x000fe20003800000 */
[----:B-----5:R-:W-:Y:S02]  /*26a90*/  SHF.R.S32.HI R14, RZ, 0x1f, R15 ;  /* 0x0000001fff0e7819 */ /* 0x020fe4000001140f */
[----:B--2---:R-:W-:Y:S02]  /*26aa0*/  SEL R25, R2, RZ, !P0 ;  /* 0x000000ff02197207 */ /* 0x004fe40004000000 */
[----:B---3--:R-:W-:Y:S01]  /*26ab0*/  SEL R24, R0, RZ, !P0 ;  /* 0x000000ff00187207 */ /* 0x008fe20004000000 */
[----:B------:R-:W-:Y:S06]  /*26ac0*/  @P3 BRA `(.L_x_624) ;  /* 0x0000000000cc3947 */ /* 0x000fec0003800000 */
[----:B------:R-:W2:Y:S01]  /*26ad0*/  LDL R0, [R1+0x60] ;  /* 0x0000600001007983 */ /* 0x000ea20000100800 */
[----:B------:R-:W1:Y:S02]  /*26ae0*/  LDC R29, c[0x0][0xbe8] ;  /* 0x0002fa00ff1d7b82 */ /* 0x000e640000000800 */
[----:B-1----:R-:W-:Y:S02]  /*26af0*/  IMAD R2, R20, R29, RZ ;  /* 0x0000001d14027224 */ /* 0x002fe400078e02ff */
[----:B--2---:R-:W-:-:S04]  /*26b00*/  IMAD R0, R0, 0x80, R28 ;  /* 0x0000008000007824 */ /* 0x004fc800078e021c */
[----:B------:R-:W-:-:S05]  /*26b10*/  VIADD R27, R0, 0xffffff80 ;  /* 0xffffff80001b7836 */ /* 0x000fca0000000000 */
[----:B------:R-:W-:-:S13]  /*26b20*/  ISETP.GE.AND P0, PT, R27, R2, PT ;  /* 0x000000021b00720c */ /* 0x000fda0003f06270 */
[----:B------:R-:W-:Y:S05]  /*26b30*/  @P0 BRA `(.L_x_624) ;  /* 0x0000000000b00947 */ /* 0x000fea0003800000 */
[----:B------:R-:W2:Y:S01]  /*26b40*/  LDL.LU R30, [R1+0x64] ;  /* 0x00006400011e7983 */ /* 0x000ea20000300800 */
[----:B------:R-:W-:Y:S01]  /*26b50*/  ISETP.GT.AND P3, PT, R161, 0x1, PT ;  /* 0x00000001a100780c */ /* 0x000fe20003f64270 */
[----:B------:R-:W1:Y:S01]  /*26b60*/  LDC.64 R2, c[0x0][0xba8] ;  /* 0x0002ea00ff027b82 */ /* 0x000e620000000a00 */
[----:B------:R-:W-:Y:S01]  /*26b70*/  MOV R0, 0x9b8 ;  /* 0x000009b800007802 */ /* 0x000fe20000000f00 */
[----:B------:R-:W-:Y:S01]  /*26b80*/  IMAD.MOV.U32 R21, RZ, RZ, R27 ;  /* 0x000000ffff157224 */ /* 0x000fe200078e001b */
[----:B------:R-:W-:Y:S02]  /*26b90*/  ISETP.NE.AND P0, PT, R29, 0x1, PT ;  /* 0x000000011d00780c */ /* 0x000fe40003f05270 */
[----:B------:R-:W-:-:S04]  /*26ba0*/  SEL R26, R0, 0x978, P3 ;  /* 0x00000978001a7807 */ /* 0x000fc80001800000 */
[----:B------:R-:W3:Y:S08]  /*26bb0*/  LDC.64 R10, c[0x0][R26+0x220] ;  /* 0x000088001a0a7b82 */ /* 0x000ef00000000a00 */
[----:B------:R-:W4:Y:S08]  /*26bc0*/  LDC.64 R8, c[0x0][R26+0x218] ;  /* 0x000086001a087b82 */ /* 0x000f300000000a00 */
[----:B------:R-:W5:Y:S08]  /*26bd0*/  LDC.64 R6, c[0x0][R26+0x228] ;  /* 0x00008a001a067b82 */ /* 0x000f700000000a00 */
[----:B------:R-:W0:Y:S08]  /*26be0*/  LDC.64 R4, c[0x0][R26+0x210] ;  /* 0x000084001a047b82 */ /* 0x000e300000000a00 */
[----:B------:R-:W4:Y:S08]  /*26bf0*/  @P0 LDC R0, c[0x0][0xbec] ;  /* 0x0002fb00ff000b82 */ /* 0x000f300000000800 */
[----:B------:R-:W5:Y:S01]  /*26c00*/  @P0 LDC R33, c[0x0][0xbf0] ;  /* 0x0002fc00ff210b82 */ /* 0x000f620000000800 */
[----:B---3--:R-:W-:-:S07]  /*26c10*/  IMAD R11, R11, R25, RZ ;  /* 0x000000190b0b7224 */ /* 0x008fce00078e02ff */
[----:B-1----:R-:W1:Y:S01]  /*26c20*/  @!P3 LDC R2, c[0x0][0xb50] ;  /* 0x0002d400ff02bb82 */ /* 0x002e620000000800 */
[----:B------:R-:W-:Y:S02]  /*26c30*/  IMAD R11, R10, R24, R11 ;  /* 0x000000180a0b7224 */ /* 0x000fe400078e020b */
[----:B----4-:R-:W-:-:S05]  /*26c40*/  @P0 IMAD.HI.U32 R0, R27, R0, RZ ;  /* 0x000000001b000227 */ /* 0x010fca00078e00ff */
[----:B------:R-:W3:Y:S01]  /*26c50*/  @!P3 LDC R3, c[0x0][0xb54] ;  /* 0x0002d500ff03bb82 */ /* 0x000ee20000000800 */
[-C--:B------:R-:W-:Y:S02]  /*26c60*/  IMAD R31, R9, R223.reuse, RZ ;  /* 0x000000df091f7224 */ /* 0x080fe400078e02ff */
[----:B------:R-:W-:Y:S01]  /*26c70*/  IMAD.WIDE.U32 R12, R8, R223, RZ ;  /* 0x000000df080c7225 */ /* 0x000fe200078e00ff */
[----:B-----5:R-:W-:-:S03]  /*26c80*/  @P0 SHF.R.U32.HI R21, RZ, R33, R0 ;  /* 0x00000021ff150219 */ /* 0x020fc60000011600 */
[----:B------:R-:W-:-:S04]  /*26c90*/  IMAD.WIDE.U32 R8, R10, R25, RZ ;  /* 0x000000190a087225 */ /* 0x000fc800078e00ff */
[----:B------:R-:W-:Y:S01]  /*26ca0*/  IMAD.IADD R13, R31, 0x1, R13 ;  /* 0x000000011f0d7824 */ /* 0x000fe200078e020d */
[----:B------:R-:W-:Y:S01]  /*26cb0*/  IADD3 R12, P0, P1, R8, R12, R15 ;  /* 0x0000000c080c7210 */ /* 0x000fe2000791e00f */
[----:B------:R-:W-:Y:S02]  /*26cc0*/  IMAD.MOV R0, RZ, RZ, -R21 ;  /* 0x000000ffff007224 */ /* 0x000fe400078e0a15 */
[----:B------:R-:W-:Y:S02]  /*26cd0*/  IMAD.IADD R11, R9, 0x1, R11 ;  /* 0x00000001090b7824 */ /* 0x000fe400078e020b */
[----:B------:R-:W-:-:S03]  /*26ce0*/  IMAD R9, R29, R0, R27 ;  /* 0x000000001d097224 */ /* 0x000fc600078e021b */
[----:B------:R-:W-:Y:S02]  /*26cf0*/  IADD3.X R0, R11, R13, R14, P0, P1 ;  /* 0x0000000d0b007210 */ /* 0x000fe400007e240e */
[----:B------:R-:W-:Y:S02]  /*26d00*/  SHF.R.S32.HI R11, RZ, 0x1f, R9 ;  /* 0x0000001fff0b7819 */ /* 0x000fe40000011409 */
[----:B--2---:R-:W-:-:S05]  /*26d10*/  SEL R33, R30, RZ, P3 ;  /* 0x000000ff1e217207 */ /* 0x004fca0001800000 */
[-C--:B------:R-:W-:Y:S02]  /*26d20*/  IMAD R31, R7, R33.reuse, RZ ;  /* 0x00000021071f7224 */ /* 0x080fe400078e02ff */
[----:B------:R-:W-:-:S03]  /*26d30*/  IMAD.WIDE.U32 R6, R6, R33, RZ ;  /* 0x0000002106067225 */ /* 0x000fc600078e00ff */
[----:B------:R-:W-:Y:S02]  /*26d40*/  IADD3 R6, P0, P1, R21, R12, R6 ;  /* 0x0000000c15067210 */ /* 0x000fe4000791e006 */
[----:B------:R-:W-:Y:S02]  /*26d50*/  IADD3 R7, R31, R7, RZ ;  /* 0x000000071f077210 */ /* 0x000fe40007ffe0ff */
[----:B------:R-:W-:-:S04]  /*26d60*/  SHF.R.S32.HI R21, RZ, 0x1f, R21 ;  /* 0x0000001fff157819 */ /* 0x000fc80000011415 */
[----:B------:R-:W-:Y:S01]  /*26d70*/  IADD3.X R7, R21, R0, R7, P0, P1 ;  /* 0x0000000015077210 */ /* 0x000fe200007e2407 */
[----:B0-----:R-:W-:-:S04]  /*26d80*/  IMAD R0, R5, R9, RZ ;  /* 0x0000000905007224 */ /* 0x001fc800078e02ff */
[C---:B------:R-:W-:Y:S02]  /*26d90*/  IMAD R11, R4.reuse, R11, R0 ;  /* 0x0000000b040b7224 */ /* 0x040fe400078e0200 */
[----:B------:R-:W-:-:S04]  /*26da0*/  IMAD.WIDE.U32 R4, R4, R9, R6 ;  /* 0x0000000904047225 */ /* 0x000fc800078e0006 */
[----:B------:R-:W-:Y:S01]  /*26db0*/  IMAD.IADD R0, R5, 0x1, R11 ;  /* 0x0000000105007824 */ /* 0x000fe200078e020b */
[----:B-1----:R-:W-:Y:S01]  /*26dc0*/  LEA R2, P0, R4, R2, 0x2 ;  /* 0x0000000204027211 */ /* 0x002fe200078010ff */
[----:B------:R-:W-:-:S03]  /*26dd0*/  IMAD.MOV.U32 R5, RZ, RZ, -0x800000 ;  /* 0xff800000ff057424 */ /* 0x000fc600078e00ff */
[----:B---3--:R-:W-:-:S05]  /*26de0*/  LEA.HI.X R3, R4, R3, R0, 0x2, P0 ;  /* 0x0000000304037211 */ /* 0x008fca00000f1400 */
[----:B------:R1:W-:Y:S04]  /*26df0*/  STG.E desc[UR50][R2.64], R5 ;  /* 0x0000000502007986 */ /* 0x0003e8000c101932 */
.L_x_624:
[----:B------:R-:W-:Y:S05]  /*26e00*/  BSYNC B1 ;  /* 0x0000000000017941 */ /* 0x000fea0003800000 */
.L_x_623:
[----:B------:R-:W-:Y:S05]  /*26e10*/  @P2 BRA `(.L_x_617) ;  /* 0x00000008002c2947 */ /* 0x000fea0003800000 */
[----:B------:R-:W2:Y:S01]  /*26e20*/  LDL R26, [R1+0x60] ;  /* 0x00006000011a7983 */ /* 0x000ea20000100800 */
[----:B------:R-:W3:Y:S01]  /*26e30*/  LDC R21, c[0x0][0xbe8] ;  /* 0x0002fa00ff157b82 */ /* 0x000ee20000000800 */
[----:B------:R-:W-:Y:S01]  /*26e40*/  VIADD R4, R28, 0xffffff80 ;  /* 0xffffff801c047836 */ /* 0x000fe20000000000 */
[----:B------:R-:W-:Y:S01]  /*26e50*/  ULDC.64 UR4, c[0x0][0xaa0] ;  /* 0x0002a80000047ab9 */ /* 0x000fe20000000a00 */
[----:B------:R-:W-:Y:S01]  /*26e60*/  ULDC.64 UR6, c[0x0][0xaf0] ;  /* 0x0002bc0000067ab9 */ /* 0x000fe20000000a00 */
[----:B------:R-:W-:Y:S02]  /*26e70*/  IMAD R0, R14, UR4, RZ ;  /* 0x000000040e007c24 */ /* 0x000fe4000f8e02ff */
[----:B-1----:R-:W-:Y:S02]  /*26e80*/  SHF.R.S32.HI R3, RZ, 0x1f, R4 ;  /* 0x0000001fff037819 */ /* 0x002fe40000011404 */
[----:B------:R-:W-:Y:S02]  /*26e90*/  IMAD R5, R15, UR5, R0 ;  /* 0x000000050f057c24 */ /* 0x000fe4000f8e0200 */
[----:B------:R-:W-:Y:S01]  /*26ea0*/  LEA.HI R7, R3, R4, RZ, 0x3 ;  /* 0x0000000403077211 */ /* 0x000fe200078f18ff */
[----:B------:R-:W-:Y:S01]  /*26eb0*/  IMAD.WIDE.U32 R2, R15, UR4, RZ ;  /* 0x000000040f027c25 */ /* 0x000fe2000f8e00ff */
[----:B------:R-:W-:-:S02]  /*26ec0*/  ULDC.64 UR4, c[0x0][0xae8] ;  /* 0x0002ba0000047ab9 */ /* 0x000fc40000000a00 */
[----:B------:R-:W-:Y:S02]  /*26ed0*/  LOP3.LUT R9, R7, 0xfffffff8, RZ, 0xc0, !PT ;  /* 0xfffffff807097812 */ /* 0x000fe400078ec0ff */
[----:B------:R-:W-:Y:S02]  /*26ee0*/  SHF.R.S32.HI R27, RZ, 0x3, R7 ;  /* 0x00000003ff1b7819 */ /* 0x000fe40000011407 */
[----:B------:R-:W-:Y:S01]  /*26ef0*/  IADD3 R3, R3, R5, RZ ;  /* 0x0000000503037210 */ /* 0x000fe20007ffe0ff */
[----:B------:R-:W-:Y:S02]  /*26f00*/  IMAD.IADD R8, R4, 0x1, -R9 ;  /* 0x0000000104087824 */ /* 0x000fe400078e0a09 */
[----:B------:R-:W-:Y:S02]  /*26f10*/  IMAD R4, R24, UR6, RZ ;  /* 0x0000000618047c24 */ /* 0x000fe4000f8e02ff */
[----:B------:R-:W-:Y:S01]  /*26f20*/  IMAD R0, R8, 0x20, R27 ;  /* 0x0000002008007824 */ /* 0x000fe200078e021b */
[----:B---3--:R-:W-:Y:S01]  /*26f30*/  ISETP.NE.AND P0, PT, R21, 0x1, PT ;  /* 0x000000011500780c */ /* 0x008fe20003f05270 */
[----:B------:R-:W-:-:S04]  /*26f40*/  IMAD.WIDE.U32 R2, R223, UR4, R2 ;  /* 0x00000004df027c25 */ /* 0x000fc8000f8e0002 */
[----:B------:R-:W-:Y:S01]  /*26f50*/  IMAD R3, R223, UR5, R3 ;  /* 0x00000005df037c24 */ /* 0x000fe2000f8e0203 */
[----:B------:R-:W-:Y:S01]  /*26f60*/  ULDC.64 UR4, c[0x0][0xae0] ;  /* 0x0002b80000047ab9 */ /* 0x000fe20000000a00 */
[C---:B------:R-:W-:Y:S02]  /*26f70*/  IMAD R7, R25.reuse, UR7, R4 ;  /* 0x0000000719077c24 */ /* 0x040fe4000f8e0204 */
[----:B------:R-:W-:-:S04]  /*26f80*/  IMAD.WIDE.U32 R2, R25, UR6, R2 ;  /* 0x0000000619027c25 */ /* 0x000fc8000f8e0002 */
[----:B------:R-:W1:Y:S01]  /*26f90*/  @P0 LDC R6, c[0x0][0xbec] ;  /* 0x0002fb00ff060b82 */ /* 0x000e620000000800 */
[----:B------:R-:W-:-:S07]  /*26fa0*/  IADD3 R3, R3, R7, RZ ;  /* 0x0000000703037210 */ /* 0x000fce0007ffe0ff */
[----:B------:R-:W3:Y:S01]  /*26fb0*/  @P0 LDC R11, c[0x0][0xbf0] ;  /* 0x0002fc00ff0b0b82 */ /* 0x000ee20000000800 */
[----:B--2---:R-:W-:-:S04]  /*26fc0*/  IMAD R9, R26, 0x80, R0 ;  /* 0x000000801a097824 */ /* 0x004fc800078e0200 */
[----:B-1----:R-:W-:-:S04]  /*26fd0*/  @P0 IMAD.HI.U32 R0, R9, R6, RZ ;  /* 0x0000000609000227 */ /* 0x002fc800078e00ff */
[----:B------:R-:W-:Y:S01]  /*26fe0*/  IMAD.MOV.U32 R5, RZ, RZ, R9 ;  /* 0x000000ffff057224 */ /* 0x000fe200078e0009 */
[----:B---3--:R-:W-:-:S04]  /*26ff0*/  @P0 SHF.R.U32.HI R5, RZ, R11, R0 ;  /* 0x0000000bff050219 */ /* 0x008fc80000011600 */
[--C-:B------:R-:W-:Y:S01]  /*27000*/  SHF.R.S32.HI R0, RZ, 0x1f, R5.reuse ;  /* 0x0000001fff007819 */ /* 0x100fe20000011405 */
[----:B------:R-:W-:Y:S02]  /*27010*/  IMAD.MOV R4, RZ, RZ, -R5 ;  /* 0x000000ffff047224 */ /* 0x000fe400078e0a05 */
[----:B------:R-:W-:-:S04]  /*27020*/  IMAD.WIDE.U32 R2, R5, UR4, R2 ;  /* 0x0000000405027c25 */ /* 0x000fc8000f8e0002 */
[----:B------:R-:W-:Y:S02]  /*27030*/  IMAD R0, R0, UR4, RZ ;  /* 0x0000000400007c24 */ /* 0x000fe4000f8e02ff */
[----:B------:R-:W-:Y:S02]  /*27040*/  IMAD R7, R21, R4, R9 ;  /* 0x0000000415077224 */ /* 0x000fe400078e0209 */
[----:B------:R-:W-:Y:S01]  /*27050*/  IMAD R5, R5, UR5, R0 ;  /* 0x0000000505057c24 */ /* 0x000fe2000f8e0200 */
[----:B------:R-:W-:Y:S02]  /*27060*/  ULDC.64 UR4, c[0x0][0xad8] ;  /* 0x0002b60000047ab9 */ /* 0x000fe40000000a00 */
[----:B------:R-:W-:Y:S01]  /*27070*/  SHF.R.S32.HI R0, RZ, 0x1f, R7 ;  /* 0x0000001fff007819 */ /* 0x000fe20000011407 */
[----:B------:R-:W-:-:S04]  /*27080*/  IMAD.IADD R3, R3, 0x1, R5 ;  /* 0x0000000103037824 */ /* 0x000fc800078e0205 */
[----:B------:R-:W-:Y:S02]  /*27090*/  IMAD R0, R0, UR4, RZ ;  /* 0x0000000400007c24 */ /* 0x000fe4000f8e02ff */
[----:B------:R-:W-:-:S04]  /*270a0*/  IMAD.WIDE.U32 R4, R7, UR4, R2 ;  /* 0x0000000407047c25 */ /* 0x000fc8000f8e0002 */
[----:B------:R-:W-:Y:S01]  /*270b0*/  IMAD R9, R7, UR5, R0 ;  /* 0x0000000507097c24 */ /* 0x000fe2000f8e0200 */
[----:B------:R-:W-:Y:S01]  /*270c0*/  ULDC.64 UR4, c[0x0][0xa80] ;  /* 0x0002a00000047ab9 */ /* 0x000fe20000000a00 */
[----:B------:R-:W-:Y:S01]  /*270d0*/  IMAD.SHL.U32 R7, R8, 0x8, RZ ;  /* 0x0000000808077824 */ /* 0x000fe200078e00ff */
[C---:B------:R-:W-:Y:S01]  /*270e0*/  LEA R2, P0, R4.reuse, UR4, 0x1 ;  /* 0x0000000404027c11 */ /* 0x040fe2000f8008ff */
[----:B------:R-:W-:Y:S01]  /*270f0*/  IMAD.IADD R3, R5, 0x1, R9 ;  /* 0x0000000105037824 */ /* 0x000fe200078e0209 */
[----:B------:R-:W-:Y:S01]  /*27100*/  UMOV UR4, 0xffffffff ;  /* 0xffffffff00047882 */ /* 0x000fe20000000000 */
[C---:B------:R-:W-:Y:S01]  /*27110*/  VIADD R9, R7.reuse, 0x80 ;  /* 0x0000008007097836 */ /* 0x040fe20000000000 */
[----:B------:R-:W-:Y:S02]  /*27120*/  IADD3 R25, R7, 0x40, RZ ;  /* 0x0000004007197810 */ /* 0x000fe40007ffe0ff */
[----:B------:R-:W-:Y:S02]  /*27130*/  LEA.HI.X R3, R4, UR5, R3, 0x1, P0 ;  /* 0x0000000504037c11 */ /* 0x000fe400080f0c03 */
[----:B------:R-:W-:-:S02]  /*27140*/  SHF.R.S32.HI R5, RZ, 0x1f, R7 ;  /* 0x0000001fff057819 */ /* 0x000fc40000011407 */
[----:B------:R-:W-:Y:S02]  /*27150*/  SHF.R.S32.HI R8, RZ, 0x1f, R9 ;  /* 0x0000001fff087819 */ /* 0x000fe40000011409 */
[----:B------:R-:W-:Y:S01]  /*27160*/  SHF.R.S32.HI R10, RZ, 0x1f, R25 ;  /* 0x0000001fff0a7819 */ /* 0x000fe20000011419 */
[----:B------:R-:W-:Y:S06]  /*27170*/  BRA.DIV UR4, `(.L_x_625) ;  /* 0x000000ce04b07947 */ /* 0x000fec000b800000 */
[----:B------:R1:W2:Y:S04]  /*27180*/  SHFL.IDX PT, R0, R3, RZ, 0x181f ;  /* 0x00181fff03007589 */ /* 0x0002a800000e0000 */
[----:B------:R1:W3:Y:S02]  /*27190*/  SHFL.IDX PT, R14, R2, RZ, 0x181f ;  /* 0x00181fff020e7589 */ /* 0x0002e400000e0000 */
.L_x_946:
[----:B------:R-:W-:Y:S01]  /*271a0*/  IMAD R21, R20, R21, RZ ;  /* 0x0000001514157224 */ /* 0x000fe200078e02ff */
[----:B------:R-:W-:Y:S01]  /*271b0*/  BSSY B1, `(.L_x_626) ;  /* 0x0000011000017945 */ /* 0x000fe20003800000 */
[----:B------:R-:W-:-:S05]  /*271c0*/  IMAD R6, R26, 0x80, R27 ;  /* 0x000000801a067824 */ /* 0x000fca00078e021b */
[----:B------:R-:W-:-:S13]  /*271d0*/  ISETP.GE.AND P0, PT, R6, R21, PT ;  /* 0x000000150600720c */ /* 0x000fda0003f06270 */
[----:B------:R-:W-:Y:S05]  /*271e0*/  @P0 BRA `(.L_x_627) ;  /* 0x0000000000340947 */ /* 0x000fea0003800000 */
[----:B------:R-:W-:Y:S02]  /*271f0*/  ULDC UR4, c[0x0][0xac8] ;  /* 0x0002b20000047ab9 */ /* 0x000fe40000000800 */
[----:B------:R-:W-:Y:S02]  /*27200*/  ISETP.GE.AND P3, PT, R7, UR4, PT ;  /* 0x0000000407007c0c */ /* 0x000fe4000bf66270 */
[----:B------:R-:W-:Y:S02]  /*27210*/  ISETP.GE.AND P4, PT, R25, UR4, PT ;  /* 0x0000000419007c0c */ /* 0x000fe4000bf86270 */
[----:B------:R-:W-:-:S09]  /*27220*/  ISETP.GE.AND P5, PT, R9, UR4, PT ;  /* 0x0000000409007c0c */ /* 0x000fd2000bfa6270 */
[-C--:B---3--:R-:W-:Y:S02]  /*27230*/  @!P3 LEA R12, P0, R7, R14.reuse, 0x1 ;  /* 0x0000000e070cb211 */ /* 0x088fe400078008ff */
[-C--:B------:R-:W-:Y:S02]  /*27240*/  @!P4 LEA R26, P1, R25, R14.reuse, 0x1 ;  /* 0x0000000e191ac211 */ /* 0x080fe400078208ff */
[----:B------:R-:W-:Y:S02]  /*27250*/  @!P5 LEA R14, P2, R9, R14, 0x1 ;  /* 0x0000000e090ed211 */ /* 0x000fe400078408ff */
[-C--:B--2---:R-:W-:Y:S02]  /*27260*/  @!P3 LEA.HI.X R13, R7, R0.reuse, R5, 0x1, P0 ;  /* 0x00000000070db211 */ /* 0x084fe400000f0c05 */
[-C--:B------:R-:W-:Y:S02]  /*27270*/  @!P4 LEA.HI.X R27, R25, R0.reuse, R10, 0x1, P1 ;  /* 0x00000000191bc211 */ /* 0x080fe400008f0c0a */
[----:B------:R-:W-:Y:S01]  /*27280*/  @!P5 LEA.HI.X R15, R9, R0, R8, 0x1, P2 ;  /* 0x00000000090fd211 */ /* 0x000fe200010f0c08 */
[----:B------:R4:W-:Y:S04]  /*27290*/  @!P3 ST.E.128 desc[UR50][R12.64], RZ ;  /* 0x000000ff0c00b985 */ /* 0x0009e8000c101d32 */
[----:B------:R4:W-:Y:S04]  /*272a0*/  @!P4 ST.E.128 desc[UR50][R26.64], RZ ;  /* 0x000000ff1a00c985 */ /* 0x0009e8000c101d32 */
[----:B------:R4:W-:Y:S02]  /*272b0*/  @!P5 ST.E.128 desc[UR50][R14.64], RZ ;  /* 0x000000ff0e00d985 */ /* 0x0009e4000c101d32 */
.L_x_627:
[----:B------:R-:W-:Y:S05]  /*272c0*/  BSYNC B1 ;  /* 0x0000000000017941 */ /* 0x000fea0003800000 */
.L_x_626:
[----:B------:R-:W-:-:S03]  /*272d0*/  UMOV UR4, 0xffffffff ;  /* 0xffffffff00047882 */ /* 0x000fc60000000000 */
[----:B------:R-:W-:Y:S05]  /*272e0*/  BRA.DIV UR4, `(.L_x_628) ;  /* 0x000000ce04887947 */ /* 0x000fea000b800000 */
[----:B--2---:R2:W0:Y:S04]  /*272f0*/  SHFL.IDX PT, R0, R3, 0x1, 0x181f ;  /* 0x00381f0003007f89 */ /* 0x00442800000e0000 */
[----:B---34-:R2:W3:Y:S02]  /*27300*/  SHFL.IDX PT, R14, R2, 0x1, 0x181f ;  /* 0x00381f00020e7f89 */ /* 0x0184e400000e0000 */
.L_x_950:
        /* <DEDUP_REMOVED lines=17> */
.L_x_630:
[----:B------:R-:W-:Y:S05]  /*27420*/  BSYNC B1 ;  /* 0x0000000000017941 */ /* 0x000fea0003800000 */
.L_x_629:
[----:B------:R-:W-:-:S03]  /*27430*/  UMOV UR4, 0xffffffff ;  /* 0xffffffff00047882 */ /* 0x000fc60000000000 */
[----:B------:R-:W-:Y:S05]  /*27440*/  BRA.DIV UR4, `(.L_x_631) ;  /* 0x000000ce04787947 */ /* 0x000fea000b800000 */
[----:B0-----:R0:W0:Y:S04]  /*27450*/  SHFL.IDX PT, R0, R3, 0x2, 0x181f ;  /* 0x00581f0003007f89 */ /* 0x00102800000e0000 */
[----:B---34-:R3:W4:Y:S02]  /*27460*/  SHFL.IDX PT, R14, R2, 0x2, 0x181f ;  /* 0x00581f00020e7f89 */ /* 0x01872400000e0000 */
.L_x_954:
        /* <DEDUP_REMOVED lines=17> */
.L_x_633:
[----:B------:R-:W-:Y:S05]  /*27580*/  BSYNC B1 ;  /* 0x0000000000017941 */ /* 0x000fea0003800000 */
.L_x_632:
[----:B------:R-:W-:-:S03]  /*27590*/  UMOV UR4, 0xffffffff ;  /* 0xffffffff00047882 */ /* 0x000fc60000000000 */
[----:B------:R-:W-:Y:S05]  /*275a0*/  BRA.DIV UR4, `(.L_x_634) ;  /* 0x000000ce04687947 */ /* 0x000fea000b800000 */
[----:B0-----:R0:W0:Y:S04]  /*275b0*/  SHFL.IDX PT, R0, R3, 0x3, 0x181f ;  /* 0x00781f0003007f89 */ /* 0x00102800000e0000 */
[----:B----4-:R4:W0:Y:S02]  /*275c0*/  SHFL.IDX PT, R14, R2, 0x3, 0x181f ;  /* 0x00781f00020e7f89 */ /* 0x01082400000e0000 */
.L_x_958:
[----:B-1234-:R-:W-:-:S05]  /*275d0*/  VIADD R2, R6, 0x60 ;  /* 0x0000006006027836 */ /* 0x01efca0000000000 */
[----:B------:R-:W-:-:S13]  /*275e0*/  ISETP.GE.AND P0, PT, R2, R21, PT ;  /* 0x000000150200720c */ /* 0x000fda0003f06270 */
[----:B------:R-:W-:Y:S05]  /*275f0*/  @P0 BRA `(.L_x_617) ;  /* 0x0000000000340947 */ /* 0x000fea0003800000 */
[----:B------:R-:W-:Y:S02]  /*27600*/  ULDC UR4, c[0x0][0xac8] ;  /* 0x0002b20000047ab9 */ /* 0x000fe40000000800 */
[----:B------:R-:W-:Y:S02]  /*27610*/  ISETP.GE.AND P3, PT, R7, UR4, PT ;  /* 0x0000000407007c0c */ /* 0x000fe4000bf66270 */
[----:B------:R-:W-:Y:S02]  /*27620*/  ISETP.GE.AND P4, PT, R25, UR4, PT ;  /* 0x0000000419007c0c */ /* 0x000fe4000bf86270 */
[----:B------:R-:W-:-:S09]  /*27630*/  ISETP.GE.AND P5, PT, R9, UR4, PT ;  /* 0x0000000409007c0c */ /* 0x000fd2000bfa6270 */
[-C--:B0-----:R-:W-:Y:S02]  /*27640*/  @!P3 LEA R2, P0, R7, R14.reuse, 0x1 ;  /* 0x0000000e0702b211 */ /* 0x081fe400078008ff */
[-C--:B------:R-:W-:Y:S02]  /*27650*/  @!P4 LEA R4, P1, R25, R14.reuse, 0x1 ;  /* 0x0000000e1904c211 */ /* 0x080fe400078208ff */
[----:B------:R-:W-:Y:S02]  /*27660*/  @!P5 LEA R14, P2, R9, R14, 0x1 ;  /* 0x0000000e090ed211 */ /* 0x000fe400078408ff */
[-C--:B------:R-:W-:Y:S02]  /*27670*/  @!P3 LEA.HI.X R3, R7, R0.reuse, R5, 0x1, P0 ;  /* 0x000000000703b211 */ /* 0x080fe400000f0c05 */
[-C--:B------:R-:W-:Y:S02]  /*27680*/  @!P4 LEA.HI.X R5, R25, R0.reuse, R10, 0x1, P1 ;  /* 0x000000001905c211 */ /* 0x080fe400008f0c0a */
[----:B------:R-:W-:Y:S01]  /*27690*/  @!P5 LEA.HI.X R15, R9, R0, R8, 0x1, P2 ;  /* 0x00000000090fd211 */ /* 0x000fe200010f0c08 */
[----:B------:R0:W-:Y:S04]  /*276a0*/  @!P3 ST.E.128 desc[UR50][R2.64], RZ ;  /* 0x000000ff0200b985 */ /* 0x0001e8000c101d32 */
[----:B------:R0:W-:Y:S04]  /*276b0*/  @!P4 ST.E.128 desc[UR50][R4.64], RZ ;  /* 0x000000ff0400c985 */ /* 0x0001e8000c101d32 */
[----:B------:R0:W-:Y:S02]  /*276c0*/  @!P5 ST.E.128 desc[UR50][R14.64], RZ ;  /* 0x000000ff0e00d985 */ /* 0x0001e4000c101d32 */
.L_x_617:
[----:B------:R-:W-:Y:S05]  /*276d0*/  BSYNC B0 ;  /* 0x0000000000007941 */ /* 0x000fea0003800000 */
.L_x_602:
[----:B------:R-:W-:Y:S02]  /*276e0*/  ULDC UR4, c[0x0][0xc3c] ;  /* 0x00030f0000047ab9 */ /* 0x000fe40000000800 */
[----:B------:R-:W-:-:S13]  /*276f0*/  ISETP.GE.AND P0, PT, R131, UR4, PT ;  /* 0x0000000483007c0c */ /* 0x000fda000bf06270 */
[----:B------:R-:W-:Y:S05]  /*27700*/  @!P0 BRA `(.L_x_635) ;  /* 0xfffffda000a48947 */ /* 0x000fea000383ffff */
[----:B------:R-:W-:Y:S05]  /*27710*/  BRA `(.L_x_423) ;  /* 0x0000008400e47947 */ /* 0x000fea0003800000 */
.L_x_421:
[----:B------:R-:W-:-:S08]  /*27720*/  NOP ;  /* 0x0000000000007918 */ /* 0x000fd00000000000 */
[----:B------:R-:W0:-:S00]  /*27730*/  USETMAXREG.DEALLOC.CTAPOOL 0x28 ;  /* 0x00000028000079c8 */ /* 0x000e0000080e0500 */
[----:B0-----:R-:W2:Y:S01]  /*27740*/  LDL.LU R3, [R1+0x8] ;  /* 0x0000080001037983 */ /* 0x001ea20000300800 */
[----:B------:R-:W-:-:S06]  /*27750*/  LOP3.LUT R0, R0, 0x3, RZ, 0xc0, !PT ;  /* 0x0000000300007812 */ /* 0x000fcc00078ec0ff */
[----:B------:R-:W0:Y:S02]  /*27760*/  SHFL.IDX PT, R0, R0, RZ, 0x1f ;  /* 0x00001fff00007589 */ /* 0x000e2400000e0000 */
[----:B0-----:R-:W-:-:S13]  /*27770*/  ISETP.NE.AND P0, PT, R0, RZ, PT ;  /* 0x000000ff0000720c */ /* 0x001fda0003f05270 */
[----:B------:R-:W-:Y:S01]  /*27780*/  @P0 BAR.SYNC.DEFER_BLOCKING 0x5, 0x180 ;  /* 0x0146000000000b1d */ /* 0x000fe20000010000 */
[----:B--2---:R-:W-:-:S04]  /*27790*/  LOP3.LUT R3, R3, 0xffffff7f, RZ, 0xc0, !PT ;  /* 0xffffff7f03037812 */ /* 0x004fc800078ec0ff */
[----:B------:R-:W-:-:S05]  /*277a0*/  @P0 LOP3.LUT R3, R3, 0x80, RZ, 0xfc, !PT ;  /* 0x0000008003030812 */ /* 0x000fca00078efcff */
[----:B------:R0:W-:Y:S02]  /*277b0*/  STL [R1+0x8], R3 ;  /* 0x0000080301007387 */ /* 0x0001e40000100800 */
[----:B0-----:R-:W-:-:S04]  /*277c0*/  @P0 MOV R3, 0x400 ;  /* 0x0000040000030802 */ /* 0x001fc80000000f00 */
[----:B------:R-:W-:-:S05]  /*277d0*/  @P0 LEA R2, R2, R3, 0x18 ;  /* 0x0000000302020211 */ /* 0x000fca00078ec0ff */
[----:B------:R0:W1:Y:S01]  /*277e0*/  @P0 LDS.128 R16, [R2+0x334d0] ;  /* 0x0334d00002100984 */ /* 0x0000620000000c00 */
[----:B------:R-:W-:Y:S06]  /*277f0*/  @P0 BAR.ARV 0x4, 0x180 ;  /* 0x0106000000000b1d */ /* 0x000fec0000002000 */
[----:B------:R-:W-:Y:S05]  /*27800*/  @P0 BRA `(.L_x_636) ;  /* 0x0000000800980947 */ /* 0x000fea0003800000 */
[----:B------:R-:W2:Y:S01]  /*27810*/  S2R R4, SR_TID.X ;  /* 0x0000000000047919 */ /* 0x000ea20000002100 */
[----:B------:R-:W-:Y:S01]  /*27820*/  ULDC UR4, c[0x0][0xc3c] ;  /* 0x00030f0000047ab9 */ /* 0x000fe20000000800 */
[----:B------:R-:W-:Y:S01]  /*27830*/  MOV R0, RZ ;  /* 0x000000ff00007202 */ /* 0x000fe20000000f00 */
[----:B------:R-:W-:Y:S01]  /*27840*/  IMAD.MOV.U32 R9, RZ, RZ, RZ ;  /* 0x000000ffff097224 */ /* 0x000fe200078e00ff */
[----:B------:R-:W3:Y:S01]  /*27850*/  S2UR UR6, SR_CTAID.X ;  /* 0x00000000000679c3 */ /* 0x000ee20000002500 */
[----:B------:R-:W-:Y:S01]  /*27860*/  ULDC UR5, c[0x0][0xc38] ;  /* 0x00030e0000057ab9 */ /* 0x000fe20000000800 */
[----:B--2---:R-:W-:-:S04]  /*27870*/  LOP3.LUT R7, R4, 0x1f, RZ, 0xc0, !PT ;  /* 0x0000001f04077812 */ /* 0x004fc800078ec0ff */
[----:B------:R-:W-:-:S04]  /*27880*/  ISETP.NE.AND P0, PT, R7, 0x1f, PT ;  /* 0x0000001f0700780c */ /* 0x000fc80003f05270 */
[----:B------:R-:W-:-:S13]  /*27890*/  ISETP.GE.OR P1, PT, R7, UR4, !P0 ;  /* 0x0000000407007c0c */ /* 0x000fda000c726670 */
[----:B------:R-:W2:Y:S08]  /*278a0*/  @!P1 LDC.64 R4, c[0x0][0xc80] ;  /* 0x00032000ff049b82 */ /* 0x000eb00000000a00 */
[----:B0-----:R-:W0:Y:S01]  /*278b0*/  @!P1 LDC.64 R2, c[0x0][0xc78] ;  /* 0x00031e00ff029b82 */ /* 0x001e220000000a00 */
[----:B--2---:R-:W-:-:S05]  /*278c0*/  @!P1 IMAD.WIDE.U32 R4, R7, 0x4, R4 ;  /* 0x0000000407049825 */ /* 0x004fca00078e0004 */
[----:B------:R-:W2:Y:S01]  /*278d0*/  @!P1 LDG.E R0, desc[UR50][R4.64] ;  /* 0x0000003204009981 */ /* 0x000ea2000c1e1900 */
[----:B0-----:R-:W-:-:S05]  /*278e0*/  @!P1 IMAD.WIDE.U32 R2, R7, 0x4, R2 ;  /* 0x0000000407029825 */ /* 0x001fca00078e0002 */
[----:B------:R-:W2:Y:S01]  /*278f0*/  @!P1 LDG.E R9, desc[UR50][R2.64] ;  /* 0x0000003202099981 */ /* 0x000ea2000c1e1900 */
[C---:B------:R-:W-:Y:S02]  /*27900*/  ISETP.NE.AND P1, PT, R7.reuse, RZ, PT ;  /* 0x000000ff0700720c */ /* 0x040fe40003f25270 */
[C---:B------:R-:W-:Y:S02]  /*27910*/  ISETP.GE.U32.AND P2, PT, R7.reuse, 0x2, PT ;  /* 0x000000020700780c */ /* 0x040fe40003f46070 */
[C---:B------:R-:W-:Y:S02]  /*27920*/  ISETP.GE.U32.AND P3, PT, R7.reuse, 0x4, PT ;  /* 0x000000040700780c */ /* 0x040fe40003f66070 */
[C---:B------:R-:W-:Y:S02]  /*27930*/  ISETP.GE.U32.AND P4, PT, R7.reuse, 0x8, PT ;  /* 0x000000080700780c */ /* 0x040fe40003f86070 */
[----:B------:R-:W-:Y:S01]  /*27940*/  ISETP.GE.U32.AND P5, PT, R7, 0x10, PT ;  /* 0x000000100700780c */ /* 0x000fe20003fa6070 */
[----:B------:R-:W-:Y:S01]  /*27950*/  UMOV UR4, URZ ;  /* 0x0000003f00047c82 */ /* 0x000fe20008000000 */
[----:B--2---:R-:W-:-:S05]  /*27960*/  IMAD R6, R0, R9, RZ ;  /* 0x0000000900067224 */ /* 0x004fca00078e02ff */
        /* <DEDUP_REMOVED lines=10> */
[----:B0-----:R-:W-:-:S04]  /*27a10*/  SEL R2, R2, RZ, P4 ;  /* 0x000000ff02027207 */ /* 0x001fc80002000000 */
[----:B------:R-:W-:-:S05]  /*27a20*/  IADD3 R2, R3, R2, RZ ;  /* 0x0000000203027210 */ /* 0x000fca0007ffe0ff */
[----:B------:R-:W0:Y:S02]  /*27a30*/  SHFL.UP PT, R4, R2, 0x10, RZ ;  /* 0x0600000002047989 */ /* 0x000e2400000e00ff */
[----:B0-----:R-:W-:-:S05]  /*27a40*/  SEL R5, R4, RZ, P5 ;  /* 0x000000ff04057207 */ /* 0x001fca0002800000 */
[----:B------:R-:W-:-:S05]  /*27a50*/  IMAD.IADD R5, R2, 0x1, R5 ;  /* 0x0000000102057824 */ /* 0x000fca00078e0205 */
[----:B------:R-:W0:Y:S02]  /*27a60*/  SHFL.IDX PT, R6, R5, 0x1f, 0x1f ;  /* 0x03e01f0005067f89 */ /* 0x000e2400000e0000 */
[----:B0-----:R-:W-:-:S05]  /*27a70*/  IMAD R6, R6, UR5, RZ ;  /* 0x0000000506067c24 */ /* 0x001fca000f8e02ff */
[----:B---3--:R-:W-:Y:S01]  /*27a80*/  ISETP.GT.AND P6, PT, R6, UR6, PT ;  /* 0x0000000606007c0c */ /* 0x008fe2000bfc4270 */
[----:B------:R-:W-:-:S12]  /*27a90*/  IMAD.MOV.U32 R3, RZ, RZ, R6 ;  /* 0x000000ffff037224 */ /* 0x000fd800078e0006 */
[----:B------:R-:W-:Y:S05]  /*27aa0*/  @P6 BRA `(.L_x_637) ;  /* 0x0000000000a06947 */ /* 0x000fea0003800000 */
[----:B------:R-:W-:Y:S01]  /*27ab0*/  IMAD.MOV.U32 R6, RZ, RZ, R3 ;  /* 0x000000ffff067224 */ /* 0x000fe200078e0003 */
[----:B------:R-:W-:Y:S01]  /*27ac0*/  UMOV UR4, URZ ;  /* 0x0000003f00047c82 */ /* 0x000fe20008000000 */
[----:B------:R-:W-:-:S05]  /*27ad0*/  ULDC UR5, c[0x0][0xc38] ;  /* 0x00030e0000057ab9 */ /* 0x000fca0000000800 */
.L_x_639:
[----:B------:R-:W0:Y:S01]  /*27ae0*/  LDC R0, c[0x0][0xc3c] ;  /* 0x00030f00ff007b82 */ /* 0x000e220000000800 */
[----:B------:R-:W-:Y:S01]  /*27af0*/  UIADD3 UR4, UR4, 0x1f, URZ ;  /* 0x0000001f04047890 */ /* 0x000fe2000fffe03f */
[----:B------:R-:W-:Y:S02]  /*27b00*/  ULDC UR7, c[0x0][0xc3c] ;  /* 0x00030f0000077ab9 */ /* 0x000fe40000000800 */
[----:B-1----:R-:W-:-:S03]  /*27b10*/  IMAD.U32 R19, RZ, RZ, UR7 ;  /* 0x00000007ff137e24 */ /* 0x002fc6000f8e00ff */
[----:B0-----:R-:W-:-:S13]  /*27b20*/  ISETP.LE.AND P6, PT, R0, UR4, PT ;  /* 0x0000000400007c0c */ /* 0x001fda000bfc3270 */
[----:B------:R-:W-:Y:S05]  /*27b30*/  @P6 BRA `(.L_x_638) ;  /* 0x0000000400a86947 */ /* 0x000fea0003800000 */
[----:B------:R-:W-:-:S04]  /*27b40*/  IADD3 R9, R7, UR4, RZ ;  /* 0x0000000407097c10 */ /* 0x000fc8000fffe0ff */
[----:B------:R-:W-:Y:S01]  /*27b50*/  ISETP.GE.OR P6, PT, R9, R0, !P0 ;  /* 0x000000000900720c */ /* 0x000fe200047c6670 */
[----:B------:R-:W-:-:S12]  /*27b60*/  IMAD.MOV.U32 R0, RZ, RZ, RZ ;  /* 0x000000ffff007224 */ /* 0x000fd800078e00ff */
[----:B------:R-:W0:Y:S08]  /*27b70*/  @!P6 LDC.64 R4, c[0x0][0xc80] ;  /* 0x00032000ff04eb82 */ /* 0x000e300000000a00 */
[----:B------:R-:W1:Y:S01]  /*27b80*/  @!P6 LDC.64 R2, c[0x0][0xc78] ;  /* 0x00031e00ff02eb82 */ /* 0x000e620000000a00 */
[----:B0-----:R-:W-:-:S05]  /*27b90*/  @!P6 IMAD.WIDE R4, R9, 0x4, R4 ;  /* 0x000000040904e825 */ /* 0x001fca00078e0204 */
[----:B------:R-:W2:Y:S01]  /*27ba0*/  @!P6 LDG.E R0, desc[UR50][R4.64] ;  /* 0x000000320400e981 */ /* 0x000ea2000c1e1900 */
[----:B-1----:R-:W-:-:S04]  /*27bb0*/  @!P6 IMAD.WIDE R2, R9, 0x4, R2 ;  /* 0x000000040902e825 */ /* 0x002fc800078e0202 */
[----:B------:R-:W-:-:S06]  /*27bc0*/  IMAD.MOV.U32 R9, RZ, RZ, RZ ;  /* 0x000000ffff097224 */ /* 0x000fcc00078e00ff */
[----:B------:R-:W2:Y:S02]  /*27bd0*/  @!P6 LDG.E R9, desc[UR50][R2.64] ;  /* 0x000000320209e981 */ /* 0x000ea4000c1e1900 */
        /* <DEDUP_REMOVED lines=13> */
[----:B------:R-:W0:Y:S02]  /*27cb0*/  SHFL.UP PT, R2, R3, 0x10, RZ ;  /* 0x0600000003027989 */ /* 0x000e2400000e00ff */
[----:B0-----:R-:W-:-:S05]  /*27cc0*/  SEL R2, R2, RZ, P5 ;  /* 0x000000ff02027207 */ /* 0x001fca0002800000 */
[----:B------:R-:W-:-:S05]  /*27cd0*/  IMAD.IADD R5, R3, 0x1, R2 ;  /* 0x0000000103057824 */ /* 0x000fca00078e0202 */
[----:B------:R-:W0:Y:S02]  /*27ce0*/  SHFL.IDX PT, R2, R5, 0x1f, 0x1f ;  /* 0x03e01f0005027f89 */ /* 0x000e2400000e0000 */
[----:B0-----:R-:W-:-:S04]  /*27cf0*/  IMAD R3, R2, UR5, RZ ;  /* 0x0000000502037c24 */ /* 0x001fc8000f8e02ff */
[----:B------:R-:W-:-:S05]  /*27d00*/  IMAD.IADD R6, R3, 0x1, R6 ;  /* 0x0000000103067824 */ /* 0x000fca00078e0206 */
[----:B------:R-:W-:-:S13]  /*27d10*/  ISETP.GT.AND P6, PT, R6, UR6, PT ;  /* 0x0000000606007c0c */ /* 0x000fda000bfc4270 */
[----:B------:R-:W-:Y:S05]  /*27d20*/  @!P6 BRA `(.L_x_639) ;  /* 0xfffffffc006ce947 */ /* 0x000fea000383ffff */
.L_x_637:
[----:B------:R-:W-:Y:S02]  /*27d30*/  IMAD.IADD R10, R6, 0x1, -R3 ;  /* 0x00000001060a7824 */ /* 0x000fe400078e0a03 */
[----:B-1----:R-:W-:Y:S02]  /*27d40*/  IMAD.MOV.U32 R16, RZ, RZ, RZ ;  /* 0x000000ffff107224 */ /* 0x002fe400078e00ff */
[----:B------:R-:W-:-:S05]  /*27d50*/  IMAD R2, R5, UR5, R10 ;  /* 0x0000000505027c24 */ /* 0x000fca000f8e020a */
[----:B------:R-:W-:-:S13]  /*27d60*/  ISETP.GT.AND P0, PT, R2, UR6, PT ;  /* 0x0000000602007c0c */ /* 0x000fda000bf04270 */
[----:B------:R-:W-:-:S04]  /*27d70*/  VOTE.ANY R6, PT, !P0 ;  /* 0x0000000000067806 */ /* 0x000fc800040e0100 */
[----:B------:R-:W0:Y:S01]  /*27d80*/  POPC R19, R6 ;  /* 0x0000000600137309 */ /* 0x000e220000000000 */
[----:B------:R-:W-:Y:S01]  /*27d90*/  ISETP.NE.AND P0, PT, R6, RZ, PT ;  /* 0x000000ff0600720c */ /* 0x000fe20003f05270 */
[----:B0-----:R-:W0:Y:S04]  /*27da0*/  SHFL.IDX PT, R0, R0, R19, 0x1f ;  /* 0x00001f1300007589 */ /* 0x001e2800000e0000 */
[----:B------:R1:W2:Y:S01]  /*27db0*/  SHFL.IDX PT, R9, R9, R19, 0x1f ;  /* 0x00001f1309097589 */ /* 0x0002a200000e0000 */
[----:B0-----:R-:W-:-:S04]  /*27dc0*/  IABS R4, R0 ;  /* 0x0000000000047213 */ /* 0x001fc80000000000 */
[----:B------:R-:W0:Y:S08]  /*27dd0*/  I2F.RP R8, R4 ;  /* 0x0000000400087306 */ /* 0x000e300000209400 */
[----:B0-----:R-:W0:Y:S02]  /*27de0*/  MUFU.RCP R8, R8 ;  /* 0x0000000800087308 */ /* 0x001e240000001000 */
[----:B0-----:R-:W-:-:S06]  /*27df0*/  IADD3 R2, R8, 0xffffffe, RZ ;  /* 0x0ffffffe08027810 */ /* 0x001fcc0007ffe0ff */
[----:B------:R-:W0:Y:S02]  /*27e00*/  F2I.FTZ.U32.TRUNC.NTZ R3, R2 ;  /* 0x0000000200037305 */ /* 0x000e24000021f000 */
[----:B0-----:R-:W-:Y:S01]  /*27e10*/  IMAD.MOV R11, RZ, RZ, -R3 ;  /* 0x000000ffff0b7224 */ /* 0x001fe200078e0a03 */
[----:B-12---:R-:W-:Y:S06]  /*27e20*/  @!P0 BRA `(.L_x_640) ;  /* 0x0000000000088947 */ /* 0x006fec0003800000 */
[----:B------:R-:W-:-:S06]  /*27e30*/  VIADD R16, R19, 0xffffffff ;  /* 0xffffffff13107836 */ /* 0x000fcc0000000000 */
[----:B------:R0:W1:Y:S02]  /*27e40*/  SHFL.IDX PT, R16, R5, R16, 0x1f ;  /* 0x00001f1005107589 */ /* 0x00006400000e0000 */
.L_x_640:
[----:B-1----:R-:W-:Y:S01]  /*27e50*/  IMAD R16, R16, UR5, R10 ;  /* 0x0000000510107c24 */ /* 0x002fe2000f8e020a */
[----:B------:R-:W-:Y:S01]  /*27e60*/  IABS R10, R0 ;  /* 0x00000000000a7213 */ /* 0x000fe20000000000 */
[----:B------:R-:W-:Y:S01]  /*27e70*/  IMAD R11, R11, R4, RZ ;  /* 0x000000040b0b7224 */ /* 0x000fe200078e02ff */
[----:B0-----:R-:W-:Y:S01]  /*27e80*/  IABS R5, R9 ;  /* 0x0000000900057213 */ /* 0x001fe20000000000 */
[----:B------:R-:W-:Y:S01]  /*27e90*/  IMAD.MOV.U32 R2, RZ, RZ, RZ ;  /* 0x000000ffff027224 */ /* 0x000fe200078e00ff */
[----:B------:R-:W-:Y:S01]  /*27ea0*/  IADD3 R17, -R16, UR6, RZ ;  /* 0x0000000610117c10 */ /* 0x000fe2000fffe1ff */
[----:B------:R-:W-:Y:S01]  /*27eb0*/  VIADD R19, R19, UR4 ;  /* 0x0000000413137c36 */ /* 0x000fe20008000000 */
[----:B------:R-:W-:Y:S01]  /*27ec0*/  IADD3 R10, RZ, -R10, RZ ;  /* 0x8000000aff0a7210 */ /* 0x000fe20007ffe0ff */
[----:B------:R-:W-:Y:S01]  /*27ed0*/  IMAD.HI.U32 R2, R3, R11, R2 ;  /* 0x0000000b03027227 */ /* 0x000fe200078e0002 */
[----:B------:R-:W-:Y:S01]  /*27ee0*/  IABS R8, R17 ;  /* 0x0000001100087213 */ /* 0x000fe20000000000 */
[----:B------:R-:W0:Y:S04]  /*27ef0*/  I2F.RP R6, R5 ;  /* 0x0000000500067306 */ /* 0x000e280000209400 */
[----:B------:R-:W-:-:S02]  /*27f00*/  IMAD.MOV.U32 R3, RZ, RZ, R8 ;  /* 0x000000ffff037224 */ /* 0x000fc400078e0008 */
[----:B------:R-:W-:Y:S02]  /*27f10*/  IMAD.MOV.U32 R8, RZ, RZ, R10 ;  /* 0x000000ffff087224 */ /* 0x000fe400078e000a */
[----:B------:R-:W-:-:S04]  /*27f20*/  IMAD.HI.U32 R2, R2, R3, RZ ;  /* 0x0000000302027227 */ /* 0x000fc800078e00ff */
[----:B------:R-:W-:Y:S01]  /*27f30*/  IMAD R3, R2, R8, R3 ;  /* 0x0000000802037224 */ /* 0x000fe200078e0203 */
[----:B0-----:R-:W0:Y:S04]  /*27f40*/  MUFU.RCP R6, R6 ;  /* 0x0000000600067308 */ /* 0x001e280000001000 */
[----:B------:R-:W-:-:S13]  /*27f50*/  ISETP.GT.U32.AND P1, PT, R4, R3, PT ;  /* 0x000000030400720c */ /* 0x000fda0003f24070 */
[----:B------:R-:W-:Y:S01]  /*27f60*/  @!P1 IMAD.IADD R3, R3, 0x1, -R4 ;  /* 0x0000000103039824 */ /* 0x000fe200078e0a04 */
[----:B------:R-:W-:Y:S01]  /*27f70*/  @!P1 IADD3 R2, R2, 0x1, RZ ;  /* 0x0000000102029810 */ /* 0x000fe20007ffe0ff */
[----:B0-----:R-:W-:Y:S01]  /*27f80*/  VIADD R8, R6, 0xffffffe ;  /* 0x0ffffffe06087836 */ /* 0x001fe20000000000 */
[----:B------:R-:W-:Y:S02]  /*27f90*/  ISETP.NE.AND P1, PT, R0, RZ, PT ;  /* 0x000000ff0000720c */ /* 0x000fe40003f25270 */
[----:B------:R-:W-:Y:S02]  /*27fa0*/  ISETP.GE.U32.AND P0, PT, R3, R4, PT ;  /* 0x000000040300720c */ /* 0x000fe40003f06070 */
[----:B------:R-:W-:Y:S01]  /*27fb0*/  LOP3.LUT R4, R17, R0, RZ, 0x3c, !PT ;  /* 0x0000000011047212 */ /* 0x000fe200078e3cff */
[----:B------:R0:W1:Y:S03]  /*27fc0*/  F2I.FTZ.U32.TRUNC.NTZ R3, R8 ;  /* 0x0000000800037305 */ /* 0x000066000021f000 */
[----:B------:R-:W-:-:S02]  /*27fd0*/  ISETP.GE.AND P2, PT, R4, RZ, PT ;  /* 0x000000ff0400720c */ /* 0x000fc40003f46270 */
[----:B0-----:R-:W-:-:S05]  /*27fe0*/  IABS R8, R9 ;  /* 0x0000000900087213 */ /* 0x001fca0000000000 */
[----:B------:R-:W-:Y:S01]  /*27ff0*/  @P0 VIADD R2, R2, 0x1 ;  /* 0x0000000102020836 */ /* 0x000fe20000000000 */
[----:B------:R-:W-:-:S03]  /*28000*/  IADD3 R8, RZ, -R8, RZ ;  /* 0x80000008ff087210 */ /* 0x000fc60007ffe0ff */
[----:B------:R-:W-:Y:S02]  /*28010*/  IMAD.MOV.U32 R6, RZ, RZ, R2 ;  /* 0x000000ffff067224 */ /* 0x000fe400078e0002 */
[----:B-1----:R-:W-:Y:S02]  /*28020*/  IMAD.MOV R2, RZ, RZ, -R3 ;  /* 0x000000ffff027224 */ /* 0x002fe400078e0a03 */
[----:B------:R-:W-:Y:S01]  /*28030*/  @!P2 IMAD.MOV R6, RZ, RZ, -R6 ;  /* 0x000000ffff06a224 */ /* 0x000fe200078e0a06 */
[----:B------:R-:W-:Y:S01]  /*28040*/  @!P1 LOP3.LUT R6, RZ, R0, RZ, 0x33, !PT ;  /* 0x00000000ff069212 */ /* 0x000fe200078e33ff */
[----:B------:R-:W-:Y:S02]  /*28050*/  IMAD R11, R2, R5, RZ ;  /* 0x00000005020b7224 */ /* 0x000fe400078e02ff */
[----:B------:R-:W-:Y:S01]  /*28060*/  IMAD.MOV.U32 R2, RZ, RZ, RZ ;  /* 0x000000ffff027224 */ /* 0x000fe200078e00ff */
[-C--:B------:R-:W-:Y:S01]  /*28070*/  IABS R4, R6.reuse ;  /* 0x0000000600047213 */ /* 0x080fe20000000000 */
[----:B------:R-:W-:-:S02]  /*28080*/  IMAD R0, R0, R6, RZ ;  /* 0x0000000600007224 */ /* 0x000fc400078e02ff */
[----:B------:R-:W-:-:S03]  /*28090*/  IMAD.HI.U32 R2, R3, R11, R2 ;  /* 0x0000000b03027227 */ /* 0x000fc600078e0002 */
[----:B------:R-:W-:Y:S01]  /*280a0*/  IADD3 R17, R17, -R0, RZ ;  /* 0x8000000011117210 */ /* 0x000fe20007ffe0ff */
[----:B------:R-:W-:Y:S02]  /*280b0*/  IMAD.MOV.U32 R3, RZ, RZ, R4 ;  /* 0x000000ffff037224 */ /* 0x000fe400078e0004 */
[----:B------:R-:W-:Y:S02]  /*280c0*/  IMAD.MOV.U32 R4, RZ, RZ, R8 ;  /* 0x000000ffff047224 */ /* 0x000fe400078e0008 */
[----:B------:R-:W-:-:S04]  /*280d0*/  IMAD.HI.U32 R2, R2, R3, RZ ;  /* 0x0000000302027227 */ /* 0x000fc800078e00ff */
[----:B------:R-:W-:Y:S01]  /*280e0*/  IMAD R4, R2, R4, R3 ;  /* 0x0000000402047224 */ /* 0x000fe200078e0203 */
[----:B------:R-:W-:-:S04]  /*280f0*/  LOP3.LUT R3, R6, R9, RZ, 0x3c, !PT ;  /* 0x0000000906037212 */ /* 0x000fc800078e3cff */
[----:B------:R-:W-:Y:S02]  /*28100*/  ISETP.GT.U32.AND P1, PT, R5, R4, PT ;  /* 0x000000040500720c */ /* 0x000fe40003f24070 */
[----:B------:R-:W-:-:S11]  /*28110*/  ISETP.GE.AND P2, PT, R3, RZ, PT ;  /* 0x000000ff0300720c */ /* 0x000fd60003f46270 */
[----:B------:R-:W-:Y:S01]  /*28120*/  @!P1 IMAD.IADD R4, R4, 0x1, -R5 ;  /* 0x0000000104049824 */ /* 0x000fe200078e0a05 */
[----:B------:R-:W-:Y:S02]  /*28130*/  @!P1 IADD3 R2, R2, 0x1, RZ ;  /* 0x0000000102029810 */ /* 0x000fe40007ffe0ff */
[----:B------:R-:W-:Y:S02]  /*28140*/  ISETP.NE.AND P1, PT, R9, RZ, PT ;  /* 0x000000ff0900720c */ /* 0x000fe40003f25270 */
[----:B------:R-:W-:-:S13]  /*28150*/  ISETP.GE.U32.AND P0, PT, R4, R5, PT ;  /* 0x000000050400720c */ /* 0x000fda0003f06070 */
[----:B------:R-:W-:-:S04]  /*28160*/  @P0 VIADD R2, R2, 0x1 ;  /* 0x0000000102020836 */ /* 0x000fc80000000000 */
[----:B------:R-:W-:Y:S01]  /*28170*/  @!P2 IMAD.MOV R2, RZ, RZ, -R2 ;  /* 0x000000ffff02a224 */ /* 0x000fe200078e0a02 */
[----:B------:R-:W-:-:S05]  /*28180*/  @!P1 LOP3.LUT R2, RZ, R9, RZ, 0x33, !PT ;  /* 0x00000009ff029212 */ /* 0x000fca00078e33ff */
[----:B------:R-:W-:-:S04]  /*28190*/  IMAD.MOV R18, RZ, RZ, -R2 ;  /* 0x000000ffff127224 */ /* 0x000fc800078e0a02 */
[C---:B------:R-:W-:Y:S02]  /*281a0*/  IMAD R18, R9.reuse, R18, R6 ;  /* 0x0000001209127224 */ /* 0x040fe400078e0206 */
[----:B------:R-:W-:-:S04]  /*281b0*/  IMAD R9, R9, 0x1000000, R2 ;  /* 0x0100000009097824 */ /* 0x000fc800078e0202 */
[----:B------:R-:W-:Y:S01]  /*281c0*/  IMAD R18, R18, 0x10000, R9 ;  /* 0x0001000012127824 */ /* 0x000fe200078e0209 */
[----:B------:R-:W-:Y:S06]  /*281d0*/  BRA `(.L_x_641) ;  /* 0x00000000000c7947 */ /* 0x000fec0003800000 */
.L_x_638:
[----:B------:R-:W-:Y:S01]  /*281e0*/  IMAD.MOV.U32 R17, RZ, RZ, RZ ;  /* 0x000000ffff117224 */ /* 0x000fe200078e00ff */
[----:B------:R-:W-:Y:S01]  /*281f0*/  MOV R18, RZ ;  /* 0x000000ff00127202 */ /* 0x000fe20000000f00 */
[----:B------:R-:W-:-:S07]  /*28200*/  IMAD.U32 R16, RZ, RZ, UR6 ;  /* 0x00000006ff107e24 */ /* 0x000fce000f8e00ff */
.L_x_641:
[----:B------:R-:W-:-:S13]  /*28210*/  ISETP.NE.AND P0, PT, R7, RZ, PT ;  /* 0x000000ff0700720c */ /* 0x000fda0003f05270 */
[----:B------:R-:W0:Y:S01]  /*28220*/  @!P0 S2R R3, SR_CgaCtaId ;  /* 0x0000000000038919 */ /* 0x000e220000008800 */
[----:B------:R-:W-:-:S04]  /*28230*/  @!P0 MOV R0, 0x400 ;  /* 0x0000040000008802 */ /* 0x000fc80000000f00 */
[----:B0-----:R-:W-:-:S05]  /*28240*/  @!P0 LEA R0, R3, R0, 0x18 ;  /* 0x0000000003008211 */ /* 0x001fca00078ec0ff */
[----:B------:R2:W-:Y:S01]  /*28250*/  @!P0 STS.128 [R0+0x334d0], R16 ;  /* 0x0334d01000008388 */ /* 0x0005e20000000c00 */
[----:B------:R-:W-:Y:S06]  /*28260*/  BAR.ARV 0x5, 0x180 ;  /* 0x0146000000007b1d */ /* 0x000fec0000002000 */
.L_x_636:
[----:B------:R3:W-:Y:S01]  /*28270*/  STL [R1+0x30], RZ ;  /* 0x000030ff01007387 */ /* 0x0007e20000100800 */
[----:B------:R-:W-:Y:S01]  /*28280*/  ULDC UR4, c[0x0][0xc3c] ;  /* 0x00030f0000047ab9 */ /* 0x000fe20000000800 */
[----:B------:R-:W-:Y:S01]  /*28290*/  IMAD.MOV.U32 R33, RZ, RZ, 0x1 ;  /* 0x00000001ff217424 */ /* 0x000fe200078e00ff */
[----:B-1----:R-:W-:Y:S01]  /*282a0*/  ISETP.GE.AND P0, PT, R19, UR4, PT ;  /* 0x0000000413007c0c */ /* 0x002fe2000bf06270 */
[----:B------:R-:W-:-:S12]  /*282b0*/  IMAD.MOV.U32 R29, RZ, RZ, RZ ;  /* 0x000000ffff1d7224 */ /* 0x000fd800078e00ff */
[----:B---3--:R-:W-:Y:S05]  /*282c0*/  @P0 BRA `(.L_x_642) ;  /* 0x0000007400fc0947 */ /* 0x008fea0003800000 */
[----:B------:R-:W0:Y:S01]  /*282d0*/  S2R R9, SR_TID.X ;  /* 0x0000000000097919 */ /* 0x000e220000002100 */
[----:B------:R-:W1:Y:S01]  /*282e0*/  S2UR UR4, SR_CgaCtaId ;  /* 0x00000000000479c3 */ /* 0x000e620000008800 */
[----:B------:R-:W-:Y:S01]  /*282f0*/  MOV R22, 0x400 ;  /* 0x0000040000167802 */ /* 0x000fe20000000f00 */
[----:B------:R-:W-:Y:S01]  /*28300*/  BSSY B7, `(.L_x_642) ;  /* 0x000077b000077945 */ /* 0x000fe20003800000 */
[----:B------:R-:W-:Y:S01]  /*28310*/  MOV R35, 0x1 ;  /* 0x0000000100237802 */ /* 0x000fe20000000f00 */
[----:B------:R-:W-:Y:S01]  /*28320*/  IMAD.MOV.U32 R31, RZ, RZ, RZ ;  /* 0x000000ffff1f7224 */ /* 0x000fe200078e00ff */
[----:B------:R-:W-:Y:S01]  /*28330*/  ULDC.64 UR40, c[0x0][0x198] ;  /* 0x0000660000287ab9 */ /* 0x000fe20000000a00 */
[----:B------:R-:W-:Y:S01]  /*28340*/  IMAD.MOV.U32 R29, RZ, RZ, RZ ;  /* 0x000000ffff1d7224 */ /* 0x000fe200078e00ff */
[----:B------:R-:W-:Y:S01]  /*28350*/  ULOP3.LUT UR39, UR36, 0x2, URZ, 0xfc, !UPT ;  /* 0x0000000224277892 */ /* 0x000fe2000f8efc3f */
[----:B------:R-:W-:Y:S01]  /*28360*/  IMAD.MOV.U32 R33, RZ, RZ, 0x1 ;  /* 0x00000001ff217424 */ /* 0x000fe200078e00ff */
[----:B------:R-:W-:Y:S01]  /*28370*/  ULOP3.LUT UR37, UR36, 0x1, URZ, 0xfc, !UPT ;  /* 0x0000000124257892 */ /* 0x000fe2000f8efc3f */
[----:B------:R-:W-:Y:S01]  /*28380*/  ULDC UR38, c[0x0][0xc] ;  /* 0x0000030000267ab9 */ /* 0x000fe20000000800 */
[C---:B0-----:R-:W-:Y:S01]  /*28390*/  IMAD.SHL.U32 R2, R9.reuse, 0x40, RZ ;  /* 0x0000004009027824 */ /* 0x041fe200078e00ff */
[----:B------:R-:W-:Y:S01]  /*283a0*/  SHF.R.U32.HI R3, RZ, 0x1, R9 ;  /* 0x00000001ff037819 */ /* 0x000fe20000011609 */
[C---:B------:R-:W-:Y:S01]  /*283b0*/  IMAD.SHL.U32 R36, R9.reuse, 0x10, RZ ;  /* 0x0000001009247824 */ /* 0x040fe200078e00ff */
[C---:B------:R-:W-:Y:S01]  /*283c0*/  LOP3.LUT R11, R9.reuse, 0x7f, RZ, 0xc0, !PT ;  /* 0x0000007f090b7812 */ /* 0x040fe200078ec0ff */
[----:B------:R-:W-:Y:S01]  /*283d0*/  IMAD.SHL.U32 R8, R9, 0x4, RZ ;  /* 0x0000000409087824 */ /* 0x000fe200078e00ff */
[----:B--2---:R-:W-:-:S02]  /*283e0*/  LOP3.LUT R0, R2, 0x180, RZ, 0xc0, !PT ;  /* 0x0000018002007812 */ /* 0x004fc400078ec0ff */
[----:B------:R-:W-:Y:S01]  /*283f0*/  SHF.L.U32 R6, R9, 0x1, RZ ;  /* 0x0000000109067819 */ /* 0x000fe200000006ff */
[----:B------:R-:W-:Y:S01]  /*28400*/  IMAD.SHL.U32 R4, R11, 0x10, RZ ;  /* 0x000000100b047824 */ /* 0x000fe200078e00ff */
[----:B------:R-:W-:Y:S01]  /*28410*/  LOP3.LUT R3, R0, 0x30, R3, 0xf8, !PT ;  /* 0x0000003000037812 */ /* 0x000fe200078ef803 */
[C---:B------:R-:W-:Y:S01]  /*28420*/  IMAD.SHL.U32 R0, R9.reuse, 0x20, RZ ;  /* 0x0000002009007824 */ /* 0x040fe200078e00ff */
[----:B------:R-:W-:Y:S02]  /*28430*/  LOP3.LUT R5, R36, 0x1b0, RZ, 0xc0, !PT ;  /* 0x000001b024057812 */ /* 0x000fe400078ec0ff */
[----:B------:R-:W-:Y:S01]  /*28440*/  LOP3.LUT R7, R4, 0x600, RZ, 0xc0, !PT ;  /* 0x0000060004077812 */ /* 0x000fe200078ec0ff */
[----:B------:R-:W-:Y:S01]  /*28450*/  IMAD.SHL.U32 R4, R9, 0x8, RZ ;  /* 0x0000000809047824 */ /* 0x000fe200078e00ff */
[----:B------:R-:W-:Y:S02]  /*28460*/  LOP3.LUT R6, R5, 0x30, R6, 0x78, !PT ;  /* 0x0000003005067812 */ /* 0x000fe400078e7806 */
[----:B------:R-:W-:-:S02]  /*28470*/  LOP3.LUT R5, R0, 0x80, RZ, 0xc0, !PT ;  /* 0x0000008000057812 */ /* 0x000fc400078ec0ff */
[----:B------:R-:W-:Y:S02]  /*28480*/  LOP3.LUT R3, R3, 0x30, R4, 0x78, !PT ;  /* 0x0000003003037812 */ /* 0x000fe400078e7804 */
[----:B------:R-:W-:Y:S02]  /*28490*/  LOP3.LUT R5, R5, 0x10, R9, 0xf8, !PT ;  /* 0x0000001005057812 */ /* 0x000fe400078ef809 */
[C---:B------:R-:W-:Y:S02]  /*284a0*/  LOP3.LUT R9, R7.reuse, 0x40, R36, 0xf8, !PT ;  /* 0x0000004007097812 */ /* 0x040fe400078ef824 */
[----:B------:R-:W-:Y:S02]  /*284b0*/  LOP3.LUT R7, R7, 0x60, R0, 0xf8, !PT ;  /* 0x0000006007077812 */ /* 0x000fe400078ef800 */
[----:B------:R-:W-:Y:S02]  /*284c0*/  LOP3.LUT R10, R9, R6, RZ, 0xfc, !PT ;  /* 0x00000006090a7212 */ /* 0x000fe400078efcff */
[----:B------:R-:W-:-:S02]  /*284d0*/  LOP3.LUT R2, R3, 0x640, R2, 0xf8, !PT ;  /* 0x0000064003027812 */ /* 0x000fc400078ef802 */
[----:B------:R-:W-:Y:S01]  /*284e0*/  LOP3.LUT R5, R5, 0x10, R8, 0x78, !PT ;  /* 0x0000001005057812 */ /* 0x000fe200078e7808 */
[----:B------:R-:W-:Y:S01]  /*284f0*/  STL [R1+0x10], R10 ;  /* 0x0000100a01007387 */ /* 0x000fe20000100800 */
[--C-:B------:R-:W-:Y:S02]  /*28500*/  LOP3.LUT R4, R7, 0x100, R0.reuse, 0xf8, !PT ;  /* 0x0000010007047812 */ /* 0x100fe400078ef800 */
[----:B------:R-:W-:Y:S01]  /*28510*/  SHF.R.U32.HI R3, RZ, 0x2, R11 ;  /* 0x00000002ff037819 */ /* 0x000fe2000001160b */
[----:B------:R0:W-:Y:S01]  /*28520*/  STL [R1+0x18], R2 ;  /* 0x0000180201007387 */ /* 0x0001e20000100800 */
[----:B------:R-:W-:Y:S02]  /*28530*/  LOP3.LUT R36, R36, 0x30, RZ, 0xc0, !PT ;  /* 0x0000003024247812 */ /* 0x000fe400078ec0ff */
[----:B------:R-:W-:Y:S02]  /*28540*/  LOP3.LUT R0, R3, 0x60, R0, 0xf8, !PT ;  /* 0x0000006003007812 */ /* 0x000fe400078ef800 */
[----:B------:R-:W-:-:S02]  /*28550*/  LOP3.LUT R3, R36, 0x80, RZ, 0xfc, !PT ;  /* 0x0000008024037812 */ /* 0x000fc400078efcff */
[----:B0-----:R-:W-:-:S05]  /*28560*/  LOP3.LUT R2, R4, R5, RZ, 0xfc, !PT ;  /* 0x0000000504027212 */ /* 0x001fca00078efcff */
[----:B------:R1:W-:Y:S04]  /*28570*/  STL [R1+0x14], R2 ;  /* 0x0000140201007387 */ /* 0x0003e80000100800 */
[----:B------:R-:W-:Y:S01]  /*28580*/  STL [R1+0x30], RZ ;  /* 0x000030ff01007387 */ /* 0x000fe20000100800 */
[----:B-1----:R-:W-:-:S05]  /*28590*/  IMAD.U32 R2, RZ, RZ, UR4 ;  /* 0x00000004ff027e24 */ /* 0x002fca000f8e00ff */
[----:B------:R-:W-:Y:S01]  /*285a0*/  LEA R22, R2, R22, 0x18 ;  /* 0x0000001602167211 */ /* 0x000fe200078ec0ff */
[----:B------:R0:W-:Y:S02]  /*285b0*/  STL [R1+0xc], R2 ;  /* 0x00000c0201007387 */ /* 0x0001e40000100800 */
[----:B0-----:R-:W-:Y:S02]  /*285c0*/  LOP3.LUT R2, R36, 0x40, RZ, 0xfc, !PT ;  /* 0x0000004024027812 */ /* 0x001fe400078efcff */
[----:B------:R-:W-:Y:S02]  /*285d0*/  LOP3.LUT R2, R0, 0x80, RZ, 0xfc, !PT ;  /* 0x0000008000027812 */ /* 0x000fe400078efcff */
[----:B------:R-:W-:-:S05]  /*285e0*/  IADD3 R0, R22, R10, RZ ;  /* 0x0000000a16007210 */ /* 0x000fca0007ffe0ff */
[----:B------:R0:W-:Y:S02]  /*285f0*/  STL [R1+0x1c], R0 ;  /* 0x00001c0001007387 */ /* 0x0001e40000100800 */
.L_x_764:
[----:B-123--:R-:W1:Y:S02]  /*28600*/  LDC.64 R2, c[0x0][0xc88] ;  /* 0x00032200ff027b82 */ /* 0x00ee640000000a00 */
[----:B-1----:R-:W-:-:S05]  /*28610*/  IMAD.WIDE R2, R19, 0x4, R2 ;  /* 0x0000000413027825 */ /* 0x002fca00078e0202 */
[----:B------:R-:W0:Y:S01]  /*28620*/  LDG.E R23, desc[UR50][R2.64] ;  /* 0x0000003202177981 */ /* 0x000e22000c1e1900 */
[----:B------:R-:W-:Y:S05]  /*28630*/  YIELD ;  /* 0x0000000000007946 */ /* 0x000fea0003800000 */
[----:B------:R-:W-:Y:S01]  /*28640*/  ULDC.64 UR4, c[0x0][0xa28] ;  /* 0x00028a0000047ab9 */ /* 0x000fe20000000a00 */
[----:B------:R-:W-:Y:S01]  /*28650*/  ULDC.64 UR8, c[0x0][0xa18] ;  /* 0x0002860000087ab9 */ /* 0x000fe20000000a00 */
[----:B------:R-:W-:Y:S01]  /*28660*/  ISETP.NE.U32.AND P0, PT, RZ, UR4, PT ;  /* 0x00000004ff007c0c */ /* 0x000fe2000bf05070 */
[----:B------:R-:W-:Y:S01]  /*28670*/  IMAD.MOV.U32 R37, RZ, RZ, RZ ;  /* 0x000000ffff257224 */ /* 0x000fe200078e00ff */
[----:B------:R-:W-:-:S02]  /*28680*/  ULDC.64 UR6, c[0x0][0xa10] ;  /* 0x0002840000067ab9 */ /* 0x000fc40000000a00 */
[----:B------:R-:W-:Y:S02]  /*28690*/  ISETP.NE.AND.EX P0, PT, RZ, UR5, PT, P0 ;  /* 0x00000005ff007c0c */ /* 0x000fe4000bf05300 */
[----:B------:R-:W-:-:S04]  /*286a0*/  ISETP.NE.U32.AND P2, PT, RZ, UR6, PT ;  /* 0x00000006ff007c0c */ /* 0x000fc8000bf45070 */
[----:B------:R-:W-:Y:S01]  /*286b0*/  ISETP.NE.AND.EX P2, PT, RZ, UR7, PT, P2 ;  /* 0x00000007ff007c0c */ /* 0x000fe2000bf45320 */
[----:B------:R-:W-:Y:S01]  /*286c0*/  IMAD.MOV.U32 R27, RZ, RZ, RZ ;  /* 0x000000ffff1b7224 */ /* 0x000fe200078e00ff */
[----:B0---4-:R-:W-:-:S05]  /*286d0*/  SHF.R.S32.HI R0, RZ, 0x1f, R23 ;  /* 0x0000001fff007819 */ /* 0x011fca0000011417 */
[C---:B------:R-:W-:Y:S01]  /*286e0*/  @P0 LEA R2, P1, R23.reuse, UR4, 0x2 ;  /* 0x0000000417020c11 */ /* 0x040fe2000f8210ff */
[C---:B------:R-:W-:Y:S01]  /*286f0*/  IMAD.SHL.U32 R24, R23.reuse, 0x4, RZ ;  /* 0x0000000417187824 */ /* 0x040fe200078e00ff */
[C-C-:B------:R-:W-:Y:S01]  /*28700*/  SHF.L.U64.HI R25, R23.reuse, 0x2, R0.reuse ;  /* 0x0000000217197819 */ /* 0x140fe20000010200 */
[----:B------:R0:W-:Y:S01]  /*28710*/  STL [R1+0x28], R0 ;  /* 0x0000280001007387 */ /* 0x0001e20000100800 */
[----:B------:R-:W-:Y:S01]  /*28720*/  @P0 LEA.HI.X R3, R23, UR5, R0, 0x2, P1 ;  /* 0x0000000517030c11 */ /* 0x000fe200088f1400 */
[----:B------:R-:W-:Y:S01]  /*28730*/  ULDC.64 UR4, c[0x0][0xa00] ;  /* 0x0002800000047ab9 */ /* 0x000fe20000000a00 */
[----:B------:R-:W-:-:S03]  /*28740*/  ISETP.NE.U32.AND P1, PT, RZ, UR8, PT ;  /* 0x00000008ff007c0c */ /* 0x000fc6000bf25070 */
[----:B------:R1:W5:Y:S01]  /*28750*/  @P0 LDG.E R37, desc[UR50][R2.64] ;  /* 0x0000003202250981 */ /* 0x000362000c1e1900 */
[----:B------:R-:W-:Y:S02]  /*28760*/  ISETP.NE.AND.EX P1, PT, RZ, UR9, PT, P1 ;  /* 0x00000009ff007c0c */ /* 0x000fe4000bf25310 */
[----:B------:R-:W-:Y:S01]  /*28770*/  ISETP.NE.U32.AND P0, PT, RZ, UR4, PT ;  /* 0x00000004ff007c0c */ /* 0x000fe2000bf05070 */
[----:B0-----:R-:W-:Y:S01]  /*28780*/  IMAD.MOV.U32 R0, RZ, RZ, RZ ;  /* 0x000000ffff007224 */ /* 0x001fe200078e00ff */
[C---:B------:R-:W-:Y:S02]  /*28790*/  IADD3 R4, P4, R24.reuse, UR6, RZ ;  /* 0x0000000618047c10 */ /* 0x040fe4000ff9e0ff */
[----:B------:R-:W-:Y:S02]  /*287a0*/  ISETP.NE.AND.EX P0, PT, RZ, UR5, PT, P0 ;  /* 0x00000005ff007c0c */ /* 0x000fe4000bf05300 */
[----:B------:R-:W-:Y:S02]  /*287b0*/  IADD3.X R5, R25, UR7, RZ, P4, !PT ;  /* 0x0000000719057c10 */ /* 0x000fe4000a7fe4ff */
[----:B-1----:R-:W-:Y:S01]  /*287c0*/  IADD3 R2, P3, R24, UR4, RZ ;  /* 0x0000000418027c10 */ /* 0x002fe2000ff7e0ff */
[----:B------:R-:W-:-:S02]  /*287d0*/  ULDC UR4, c[0x0][0x288] ;  /* 0x0000a20000047ab9 */ /* 0x000fc40000000800 */
[----:B------:R-:W5:Y:S01]  /*287e0*/  @P2 LDG.E R0, desc[UR50][R4.64] ;  /* 0x0000003204002981 */ /* 0x000f62000c1e1900 */
[C---:B------:R-:W-:Y:S02]  /*287f0*/  IADD3.X R3, R25.reuse, UR5, RZ, P3, !PT ;  /* 0x0000000519037c10 */ /* 0x040fe40009ffe4ff */
[----:B------:R-:W-:Y:S02]  /*28800*/  @P1 IADD3 R6, P3, R24, UR8, RZ ;  /* 0x0000000818061c10 */ /* 0x000fe4000ff7e0ff */
[----:B------:R-:W-:Y:S01]  /*28810*/  MOV R8, UR4 ;  /* 0x0000000400087c02 */ /* 0x000fe20008000f00 */
[----:B------:R-:W5:Y:S01]  /*28820*/  @P0 LDG.E R27, desc[UR50][R2.64] ;  /* 0x00000032021b0981 */ /* 0x000f62000c1e1900 */
[----:B------:R-:W-:Y:S01]  /*28830*/  @P1 IADD3.X R7, R25, UR9, RZ, P3, !PT ;  /* 0x0000000919071c10 */ /* 0x000fe20009ffe4ff */
[----:B------:R-:W-:-:S04]  /*28840*/  ULDC.64 UR4, c[0x0][0x418] ;  /* 0x0001060000047ab9 */ /* 0x000fc80000000a00 */
[----:B------:R0:W2:Y:S01]  /*28850*/  @P1 LDG.E R8, desc[UR50][R6.64] ;  /* 0x0000003206081981 */ /* 0x0000a2000c1e1900 */
[----:B------:R-:W-:-:S03]  /*28860*/  UISETP.NE.U32.AND UP0, UPT, UR4, URZ, UPT ;  /* 0x0000003f0400728c */ /* 0x000fc6000bf05070 */
[----:B------:R-:W-:Y:S01]  /*28870*/  ULDC UR4, c[0x0][0x424] ;  /* 0x0001090000047ab9 */ /* 0x000fe20000000800 */
[----:B------:R-:W-:-:S03]  /*28880*/  UISETP.NE.AND.EX UP0, UPT, UR5, URZ, UPT, UP0 ;  /* 0x0000003f0500728c */ /* 0x000fc6000bf05300 */
[----:B------:R-:W-:Y:S01]  /*28890*/  ULDC UR5, c[0x0][0x2f0] ;  /* 0x0000bc0000057ab9 */ /* 0x000fe20000000800 */
[----:B------:R-:W-:-:S04]  /*288a0*/  USEL UR4, UR4, 0x1, UP0 ;  /* 0x0000000104047887 */ /* 0x000fc80008000000 */
[----:B------:R-:W-:-:S03]  /*288b0*/  UIMAD UR4, UR4, UR5, URZ ;  /* 0x00000005040472a4 */ /* 0x000fc6000f8e023f */
[----:B------:R-:W-:Y:S02]  /*288c0*/  ULDC UR5, c[0x0][0x348] ;  /* 0x0000d20000057ab9 */ /* 0x000fe40000000800 */
[----:B0-----:R-:W-:Y:S01]  /*288d0*/  IMAD.U32 R6, RZ, RZ, UR5 ;  /* 0x00000005ff067e24 */ /* 0x001fe2000f8e00ff */
[----:B--2---:R0:W-:Y:S02]  /*288e0*/  STL [R1+0x2c], R8 ;  /* 0x00002c0801007387 */ /* 0x0041e40000100800 */
[----:B0-----:R-:W-:Y:S01]  /*288f0*/  IMAD.U32 R8, RZ, RZ, UR4 ;  /* 0x00000004ff087e24 */ /* 0x001fe2000f8e00ff */
[----:B------:R-:W-:Y:S06]  /*28900*/  @P1 BRA `(.L_x_643) ;  /* 0x0000000000141947 */ /* 0x000fec0003800000 */
[----:B------:R-:W-:Y:S05]  /*28910*/  @!P0 BRA `(.L_x_643) ;  /* 0x0000000000108947 */ /* 0x000fea0003800000 */
[----:B------:R-:W2:Y:S04]  /*28920*/  LDG.E R7, desc[UR50][R2.64] ;  /* 0x0000003202077981 */ /* 0x000ea8000c1e1900 */
[----:B------:R-:W2:Y:S02]  /*28930*/  LDG.E R2, desc[UR50][R2.64+0x4] ;  /* 0x0000043202027981 */ /* 0x000ea4000c1e1900 */
[----:B--2---:R-:W-:-:S05]  /*28940*/  IMAD.IADD R2, R2, 0x1, -R7 ;  /* 0x0000000102027824 */ /* 0x004fca00078e0a07 */
[----:B------:R0:W-:Y:S02]  /*28950*/  STL [R1+0x2c], R2 ;  /* 0x00002c0201007387 */ /* 0x0001e40000100800 */
.L_x_643:
[----:B------:R-:W-:Y:S01]  /*28960*/  ULDC.64 UR4, c[0x0][0xa20] ;  /* 0x0002880000047ab9 */ /* 0x000fe20000000a00 */
[C---:B------:R-:W-:Y:S01]  /*28970*/  LOP3.LUT R7, R18.reuse, 0xff000000, RZ, 0xc0, !PT ;  /* 0xff00000012077812 */ /* 0x040fe200078ec0ff */
[----:B------:R-:W-:Y:S01]  /*28980*/  IMAD.MOV.U32 R32, RZ, RZ, R23 ;  /* 0x000000ffff207224 */ /* 0x000fe200078e0017 */
[----:B------:R-:W-:Y:S02]  /*28990*/  ISETP.NE.U32.AND P0, PT, RZ, UR4, PT ;  /* 0x00000004ff007c0c */ /* 0x000fe4000bf05070 */
[----:B------:R-:W-:Y:S02]  /*289a0*/  SHF.R.U32.HI R7, RZ, 0x8, R7 ;  /* 0x00000008ff077819 */ /* 0x000fe40000011607 */
[----:B------:R-:W-:Y:S02]  /*289b0*/  ISETP.NE.AND.EX P0, PT, RZ, UR5, PT, P0 ;  /* 0x00000005ff007c0c */ /* 0x000fe4000bf05300 */
[C---:B0-----:R-:W-:Y:S02]  /*289c0*/  LOP3.LUT R2, R18.reuse, 0xff0000, RZ, 0xc0, !PT ;  /* 0x00ff000012027812 */ /* 0x041fe400078ec0ff */
[----:B------:R-:W-:-:S02]  /*289d0*/  LOP3.LUT R18, R18, 0xffff, RZ, 0xc0, !PT ;  /* 0x0000ffff12127812 */ /* 0x000fc400078ec0ff */
[----:B------:R-:W-:-:S07]  /*289e0*/  LEA.HI R7, R2, R7, RZ, 0x10 ;  /* 0x0000000702077211 */ /* 0x000fce00078f80ff */
[----:B------:R-:W-:Y:S05]  /*289f0*/  @!P0 BRA `(.L_x_644) ;  /* 0x0000000000108947 */ /* 0x000fea0003800000 */
[----:B------:R-:W-:-:S04]  /*28a00*/  IADD3 R2, P0, R24, UR4, RZ ;  /* 0x0000000418027c10 */ /* 0x000fc8000ff1e0ff */
[----:B------:R-:W-:-:S05]  /*28a10*/  IADD3.X R3, R25, UR5, RZ, P0, !PT ;  /* 0x0000000519037c10 */ /* 0x000fca00087fe4ff */
[----:B------:R0:W5:Y:S01]  /*28a20*/  LDG.E R8, desc[UR50][R2.64] ;  /* 0x0000003202087981 */ /* 0x000162000c1e1900 */
[----:B------:R-:W-:Y:S05]  /*28a30*/  BRA `(.L_x_645) ;  /* 0x0000000000247947 */ /* 0x000fea0003800000 */
.L_x_644:
[----:B------:R-:W-:Y:S02]  /*28a40*/  ULDC.64 UR4, c[0x0][0xa08] ;  /* 0x0002820000047ab9 */ /* 0x000fe40000000a00 */
[----:B------:R-:W-:-:S04]  /*28a50*/  ISETP.NE.U32.AND P0, PT, RZ, UR4, PT ;  /* 0x00000004ff007c0c */ /* 0x000fc8000bf05070 */
[----:B------:R-:W-:-:S13]  /*28a60*/  ISETP.NE.AND.EX P0, PT, RZ, UR5, PT, P0 ;  /* 0x00000005ff007c0c */ /* 0x000fda000bf05300 */
[----:B------:R-:W-:Y:S05]  /*28a70*/  @!P0 BRA `(.L_x_645) ;  /* 0x0000000000148947 */ /* 0x000fea0003800000 */
[----:B------:R-:W0:Y:S02]  /*28a80*/  LDC.64 R2, c[0x0][0xa08] ;  /* 0x00028200ff027b82 */ /* 0x000e240000000a00 */
[----:B0-----:R-:W-:-:S05]  /*28a90*/  IMAD.WIDE R2, R32, 0x4, R2 ;  /* 0x0000000420027825 */ /* 0x001fca00078e0202 */
[----:B------:R-:W2:Y:S04]  /*28aa0*/  LDG.E R8, desc[UR50][R2.64] ;  /* 0x0000003202087981 */ /* 0x000ea8000c1e1900 */
[----:B------:R-:W2:Y:S02]  /*28ab0*/  LDG.E R2, desc[UR50][R2.64+0x4] ;  /* 0x0000043202027981 */ /* 0x000ea4000c1e1900 */
[----:B--2---:R-:W-:-:S07]  /*28ac0*/  IADD3 R8, -R8, R2, RZ ;  /* 0x0000000208087210 */ /* 0x004fce0007ffe1ff */
.L_x_645:
[----:B0-----:R-:W2:Y:S04]  /*28ad0*/  @P2 LDG.E R2, desc[UR50][R4.64] ;  /* 0x0000003204022981 */ /* 0x001ea8000c1e1900 */
[----:B------:R0:W2:Y:S01]  /*28ae0*/  @P2 LDG.E R4, desc[UR50][R4.64+0x4] ;  /* 0x0000043204042981 */ /* 0x0000a2000c1e1900 */
[----:B-----5:R-:W-:Y:S01]  /*28af0*/  IMAD.IADD R8, R8, 0x1, -R37 ;  /* 0x0000000108087824 */ /* 0x020fe200078e0a25 */
[----:B------:R-:W-:Y:S01]  /*28b00*/  BSSY B0, `(.L_x_646) ;  /* 0x0000029000007945 */ /* 0x000fe20003800000 */
[----:B------:R-:W-:Y:S02]  /*28b10*/  MOV R3, RZ ;  /* 0x000000ff00037202 */ /* 0x000fe40000000f00 */
[----:B0-----:R-:W-:Y:S01]  /*28b20*/  SHF.R.U32.HI R5, RZ, 0x10, R7 ;  /* 0x00000010ff057819 */ /* 0x001fe20000011607 */
[----:B--2---:R-:W-:Y:S01]  /*28b30*/  @P2 IMAD.IADD R6, R4, 0x1, -R2 ;  /* 0x0000000104062824 */ /* 0x004fe200078e0a02 */
[----:B------:R-:W-:-:S03]  /*28b40*/  LOP3.LUT R4, R7, 0xff, RZ, 0xc0, !PT ;  /* 0x000000ff07047812 */ /* 0x000fc600078ec0ff */
[----:B------:R-:W-:-:S04]  /*28b50*/  IMAD.IADD R26, R8, 0x1, R6 ;  /* 0x00000001081a7824 */ /* 0x000fc800078e0206 */
[C---:B------:R-:W-:Y:S01]  /*28b60*/  VIADD R28, R26.reuse, 0x9f ;  /* 0x0000009f1a1c7836 */ /* 0x040fe20000000000 */
[----:B------:R-:W-:-:S03]  /*28b70*/  ISETP.GE.AND P1, PT, R26, 0x1, PT ;  /* 0x000000011a00780c */ /* 0x000fc60003f26270 */
[----:B------:R-:W-:-:S05]  /*28b80*/  IMAD.HI R28, R28, 0x66666667, RZ ;  /* 0x666666671c1c7827 */ /* 0x000fca00078e02ff */
[----:B------:R-:W-:-:S04]  /*28b90*/  SHF.R.U32.HI R2, RZ, 0x1f, R28 ;  /* 0x0000001fff027819 */ /* 0x000fc8000001161c */
[----:B------:R-:W-:Y:S01]  /*28ba0*/  LEA.HI.SX32 R28, R28, R2, 0x1a ;  /* 0x000000021c1c7211 */ /* 0x000fe200078fd2ff */
[----:B------:R-:W-:Y:S06]  /*28bb0*/  @!P1 BRA `(.L_x_647) ;  /* 0x0000000000749947 */ /* 0x000fec0003800000 */
[----:B------:R-:W-:Y:S01]  /*28bc0*/  ISETP.NE.AND P0, PT, R5, RZ, PT ;  /* 0x000000ff0500720c */ /* 0x000fe20003f05270 */
[----:B------:R-:W-:-:S03]  /*28bd0*/  ULDC UR4, c[0x0][0x9f0] ;  /* 0x00027c0000047ab9 */ /* 0x000fc60000000800 */
[----:B------:R-:W-:-:S04]  /*28be0*/  SEL R7, R5, UR4, P0 ;  /* 0x0000000405077c07 */ /* 0x000fc80008000000 */
[----:B------:R-:W-:Y:S02]  /*28bf0*/  IABS R10, R7 ;  /* 0x00000007000a7213 */ /* 0x000fe40000000000 */
[----:B------:R-:W-:Y:S02]  /*28c00*/  IADD3 R9, R7, -0x1, R28 ;  /* 0xffffffff07097810 */ /* 0x000fe40007ffe01c */
[----:B------:R-:W0:Y:S08]  /*28c10*/  I2F.RP R2, R10 ;  /* 0x0000000a00027306 */ /* 0x000e300000209400 */
[----:B0-----:R-:W0:Y:S02]  /*28c20*/  MUFU.RCP R2, R2 ;  /* 0x0000000200027308 */ /* 0x001e240000001000 */
[----:B0-----:R-:W-:-:S06]  /*28c30*/  VIADD R2, R2, 0xffffffe ;  /* 0x0ffffffe02027836 */ /* 0x001fcc0000000000 */
[----:B------:R0:W1:Y:S02]  /*28c40*/  F2I.FTZ.U32.TRUNC.NTZ R3, R2 ;  /* 0x0000000200037305 */ /* 0x000064000021f000 */
[----:B0-----:R-:W-:-:S04]  /*28c50*/  LOP3.LUT R2, R9, R7, RZ, 0x3c, !PT ;  /* 0x0000000709027212 */ /* 0x001fc800078e3cff */
[----:B------:R-:W-:Y:S01]  /*28c60*/  ISETP.GE.AND P4, PT, R2, RZ, PT ;  /* 0x000000ff0200720c */ /* 0x000fe20003f86270 */
[----:B-1----:R-:W-:-:S04]  /*28c70*/  IMAD.MOV R2, RZ, RZ, -R3 ;  /* 0x000000ffff027224 */ /* 0x002fc800078e0a03 */
[----:B------:R-:W-:Y:S02]  /*28c80*/  IMAD R11, R2, R10, RZ ;  /* 0x0000000a020b7224 */ /* 0x000fe400078e02ff */
[----:B------:R-:W-:-:S04]  /*28c90*/  IMAD.MOV.U32 R2, RZ, RZ, RZ ;  /* 0x000000ffff027224 */ /* 0x000fc800078e00ff */
[----:B------:R-:W-:Y:S01]  /*28ca0*/  IMAD.HI.U32 R11, R3, R11, R2 ;  /* 0x0000000b030b7227 */ /* 0x000fe200078e0002 */
[----:B------:R-:W-:Y:S02]  /*28cb0*/  IABS R2, R9 ;  /* 0x0000000900027213 */ /* 0x000fe40000000000 */
[----:B------:R-:W-:-:S03]  /*28cc0*/  IABS R3, R7 ;  /* 0x0000000700037213 */ /* 0x000fc60000000000 */
[----:B------:R-:W-:-:S04]  /*28cd0*/  IMAD.HI.U32 R11, R11, R2, RZ ;  /* 0x000000020b0b7227 */ /* 0x000fc800078e00ff */
[----:B------:R-:W-:-:S04]  /*28ce0*/  IMAD.MOV R3, RZ, RZ, -R3 ;  /* 0x000000ffff037224 */ /* 0x000fc800078e0a03 */
[----:B------:R-:W-:-:S05]  /*28cf0*/  IMAD R2, R11, R3, R2 ;  /* 0x000000030b027224 */ /* 0x000fca00078e0202 */
[----:B------:R-:W-:-:S13]  /*28d00*/  ISETP.GT.U32.AND P3, PT, R10, R2, PT ;  /* 0x000000020a00720c */ /* 0x000fda0003f64070 */
[-C--:B------:R-:W-:Y:S01]  /*28d10*/  @!P3 IADD3 R2, R2, -R10.reuse, RZ ;  /* 0x8000000a0202b210 */ /* 0x080fe20007ffe0ff */
[----:B------:R-:W-:Y:S01]  /*28d20*/  @!P3 VIADD R11, R11, 0x1 ;  /* 0x000000010b0bb836 */ /* 0x000fe20000000000 */
[----:B------:R-:W-:Y:S02]  /*28d30*/  ISETP.NE.AND P3, PT, R7, RZ, PT ;  /* 0x000000ff0700720c */ /* 0x000fe40003f65270 */
[----:B------:R-:W-:-:S13]  /*28d40*/  ISETP.GE.U32.AND P0, PT, R2, R10, PT ;  /* 0x0000000a0200720c */ /* 0x000fda0003f06070 */
[----:B------:R-:W-:-:S04]  /*28d50*/  @P0 VIADD R11, R11, 0x1 ;  /* 0x000000010b0b0836 */ /* 0x000fc80000000000 */
[----:B------:R-:W-:-:S04]  /*28d60*/  IMAD.MOV.U32 R3, RZ, RZ, R11 ;  /* 0x000000ffff037224 */ /* 0x000fc800078e000b */
[----:B------:R-:W-:Y:S01]  /*28d70*/  @!P4 IMAD.MOV R3, RZ, RZ, -R3 ;  /* 0x000000ffff03c224 */ /* 0x000fe200078e0a03 */
[----:B------:R-:W-:-:S07]  /*28d80*/  @!P3 LOP3.LUT R3, RZ, R7, RZ, 0x33, !PT ;  /* 0x00000007ff03b212 */ /* 0x000fce00078e33ff */
.L_x_647:
[----:B------:R-:W-:Y:S05]  /*28d90*/  BSYNC B0 ;  /* 0x0000000000007941 */ /* 0x000fea0003800000 */
.L_x_646:
[-C--:B------:R-:W-:Y:S01]  /*28da0*/  IMAD R2, R4, R3.reuse, RZ ;  /* 0x0000000304027224 */ /* 0x080fe200078e02ff */
[----:B------:R-:W-:Y:S04]  /*28db0*/  BSSY B0, `(.L_x_648) ;  /* 0x0000151000007945 */ /* 0x000fe80003800000 */
[C---:B------:R-:W-:Y:S01]  /*28dc0*/  VIADDMNMX R3, R2.reuse, R3, R28, PT ;  /* 0x0000000302037246 */ /* 0x040fe2000380011c */
[----:B------:R-:W-:-:S04]  /*28dd0*/  IMAD R2, R2, 0xa0, -R8 ;  /* 0x000000a002027824 */ /* 0x000fc800078e0a08 */
[----:B------:R-:W-:-:S05]  /*28de0*/  IMAD R3, R3, 0xa0, -R8 ;  /* 0x000000a003037824 */ /* 0x000fca00078e0a08 */
[----:B------:R-:W-:Y:S02]  /*28df0*/  VIMNMX R3, R3, R6, PT ;  /* 0x0000000603037248 */ /* 0x000fe40003fe0100 */
[----:B------:R-:W-:-:S04]  /*28e00*/  VIMNMX R6, RZ, R2, !PT ;  /* 0x00000002ff067248 */ /* 0x000fc80007fe0100 */
[----:B------:R-:W-:Y:S01]  /*28e10*/  ISETP.GT.AND P0, PT, R3, R6, PT ;  /* 0x000000060300720c */ /* 0x000fe20003f04270 */
[----:B------:R-:W-:-:S05]  /*28e20*/  IMAD.WIDE.U32 R6, R6, -0x33333333, RZ ;  /* 0xcccccccd06067825 */ /* 0x000fca00078e00ff */
[----:B------:R-:W-:-:S07]  /*28e30*/  SHF.R.U32.HI R6, RZ, 0x7, R7 ;  /* 0x00000007ff067819 */ /* 0x000fce0000011607 */
[----:B------:R-:W-:Y:S01]  /*28e40*/  @P0 IADD3 R2, R3, 0x9f, RZ ;  /* 0x0000009f03020810 */ /* 0x000fe20007ffe0ff */
[----:B------:R-:W-:-:S04]  /*28e50*/  IMAD.MOV.U32 R3, RZ, RZ, R6 ;  /* 0x000000ffff037224 */ /* 0x000fc800078e0006 */
[----:B------:R-:W-:-:S05]  /*28e60*/  @P0 IMAD.HI R2, R2, 0x66666667, RZ ;  /* 0x6666666702020827 */ /* 0x000fca00078e02ff */
[----:B------:R-:W-:-:S04]  /*28e70*/  @P0 SHF.R.U32.HI R7, RZ, 0x1f, R2 ;  /* 0x0000001fff070819 */ /* 0x000fc80000011602 */
[----:B------:R-:W-:Y:S02]  /*28e80*/  @P0 LEA.HI.SX32 R3, R2, R7, 0x1a ;  /* 0x0000000702030211 */ /* 0x000fe400078fd2ff */
[----:B------:R-:W-:Y:S02]  /*28e90*/  PLOP3.LUT P0, PT, PT, PT, PT, 0x80, 0x0 ;  /* 0x000000000000781c */ /* 0x000fe40003f0f070 */
[----:B------:R-:W-:-:S13]  /*28ea0*/  ISETP.GT.AND P3, PT, R3, R6, PT ;  /* 0x000000060300720c */ /* 0x000fda0003f64270 */
[----:B------:R-:W-:Y:S05]  /*28eb0*/  @!P3 BRA `(.L_x_649) ;  /* 0x000000140000b947 */ /* 0x000fea0003800000 */
[----:B------:R-:W-:Y:S01]  /*28ec0*/  UMOV UR4, 0xffffffff ;  /* 0xffffffff00047882 */ /* 0x000fe20000000000 */
[----:B------:R-:W-:Y:S02]  /*28ed0*/  SEL R2, R32, RZ, !P2 ;  /* 0x000000ff20027207 */ /* 0x000fe40005000000 */
[----:B------:R-:W-:Y:S05]  /*28ee0*/  BRA.DIV UR4, `(.L_x_650) ;  /* 0x000000b604607947 */ /* 0x000fea000b800000 */
[----:B------:R-:W0:Y:S02]  /*28ef0*/  S2R R7, SR_TID.X ;  /* 0x0000000000077919 */ /* 0x000e240000002100 */
[----:B0-----:R-:W-:-:S04]  /*28f00*/  SHF.R.U32.HI R7, RZ, 0x5, R7 ;  /* 0x00000005ff077819 */ /* 0x001fc80000011607 */
[----:B------:R-:W-:-:S05]  /*28f10*/  LOP3.LUT R7, R7, 0x3, RZ, 0xc0, !PT ;  /* 0x0000000307077812 */ /* 0x000fca00078ec0ff */
[----:B------:R0:W1:Y:S02]  /*28f20*/  SHFL.IDX PT, R14, R7, RZ, 0x1f ;  /* 0x00001fff070e7589 */ /* 0x00006400000e0000 */
.L_x_961:
[----:B-1----:R-:W-:Y:S02]  /*28f30*/  ISETP.NE.AND P0, PT, R14, RZ, PT ;  /* 0x000000ff0e00720c */ /* 0x002fe40003f05270 */
[----:B------:R-:W-:-:S11]  /*28f40*/  PLOP3.LUT P6, PT, PT, PT, PT, 0x8, 0x0 ;  /* 0x000000000000781c */ /* 0x000fd60003fce170 */
[----:B------:R-:W-:Y:S05]  /*28f50*/  @P0 BRA `(.L_x_651) ;  /* 0x00000000000c0947 */ /* 0x000fea0003800000 */
[----:B------:R-:W-:-:S03]  /*28f60*/  UMOV UR4, 0xffffffff ;  /* 0xffffffff00047882 */ /* 0x000fc60000000000 */
[----:B------:R-:W-:Y:S05]  /*28f70*/  BRA.DIV UR4, `(.L_x_652) ;  /* 0x000000b604707947 */ /* 0x000fea000b800000 */
[----:B------:R-:W-:-:S13]  /*28f80*/  ELECT P6, URZ, PT ;  /* 0x00000000003f782f */ /* 0x000fda00038c0000 */
.L_x_651:
[----:B0-----:R-:W2:Y:S01]  /*28f90*/  LDL R7, [R1+0x30] ;  /* 0x0000300001077983 */ /* 0x001ea20000100800 */
[----:B------:R-:W-:Y:S01]  /*28fa0*/  BSSY B1, `(.L_x_653) ;  /* 0x0000008000017945 */ /* 0x000fe20003800000 */
[----:B--2---:R-:W-:-:S05]  /*28fb0*/  VIADD R7, R7, 0x1 ;  /* 0x0000000107077836 */ /* 0x004fca0000000000 */
[----:B------:R-:W-:-:S04]  /*28fc0*/  LEA.HI R8, R7, R7, RZ, 0x1 ;  /* 0x0000000707087211 */ /* 0x000fc800078f08ff */
[----:B------:R-:W-:-:S05]  /*28fd0*/  LOP3.LUT R8, R8, 0xfffffffe, RZ, 0xc0, !PT ;  /* 0xfffffffe08087812 */ /* 0x000fca00078ec0ff */
[----:B------:R-:W-:-:S05]  /*28fe0*/  IMAD.IADD R7, R7, 0x1, -R8 ;  /* 0x0000000107077824 */ /* 0x000fca00078e0a08 */
[----:B------:R-:W-:-:S04]  /*28ff0*/  SHF.L.U32 R7, R7, 0x1f, RZ ;  /* 0x0000001f07077819 */ /* 0x000fc800000006ff */
[----:B------:R-:W0:Y:S02]  /*29000*/  SYNCS.PHASECHK.TRANS64.TRYWAIT P0, [R22+URZ+0x33420], R7 ;  /* 0x03342007160075a7 */ /* 0x000e24000800017f */
[----:B0-----:R-:W-:Y:S05]  /*29010*/  @!P0 BRA `(.L_x_654) ;  /* 0x000000b400688947 */ /* 0x001fea0003800000 */
.L_x_964:
[----:B------:R-:W-:Y:S05]  /*29020*/  BSYNC B1 ;  /* 0x0000000000017941 */ /* 0x000fea0003800000 */
.L_x_653:
[----:B------:R-:W-:Y:S04]  /*29030*/  BSSY B1, `(.L_x_655) ;  /* 0x000008b000017945 */ /* 0x000fe80003800000 */
[----:B------:R-:W-:Y:S05]  /*29040*/  @!P6 BRA `(.L_x_656) ;  /* 0x000000080024e947 */ /* 0x000fea0003800000 */
[----:B------:R-:W-:Y:S01]  /*29050*/  IMAD R11, R31, 0x8, R22 ;  /* 0x000000081f0b7824 */ /* 0x000fe200078e0216 */
[----:B------:R-:W-:Y:S01]  /*29060*/  SHF.L.U32 R10, R35, 0x1f, RZ ;  /* 0x0000001f230a7819 */ /* 0x000fe200000006ff */
[----:B------:R-:W1:Y:S01]  /*29070*/  S2R R8, SR_TID.X ;  /* 0x0000000000087919 */ /* 0x000e620000002100 */
[----:B------:R-:W-:Y:S02]  /*29080*/  BSSY B2, `(.L_x_657) ;  /* 0x0000005000027945 */ /* 0x000fe40003800000 */
[----:B------:R-:W2:Y:S01]  /*29090*/  SYNCS.PHASECHK.TRANS64.TRYWAIT P0, [R11+URZ+0x334a0], R10 ;  /* 0x0334a00a0b0075a7 */ /* 0x000ea2000800017f */
[----:B-1----:R-:W-:-:S04]  /*290a0*/  LOP3.LUT R8, R8, 0x7f, RZ, 0xc0, !PT ;  /* 0x0000007f08087812 */ /* 0x002fc800078ec0ff */
[----:B------:R-:W-:Y:S01]  /*290b0*/  ISETP.NE.AND P2, PT, R8, RZ, PT ;  /* 0x000000ff0800720c */ /* 0x000fe20003f45270 */
[----:B--2---:R-:W-:-:S12]  /*290c0*/  @!P0 BRA `(.L_x_658) ;  /* 0x000000b400508947 */ /* 0x004fd80003800000 */
.L_x_965:
[----:B------:R-:W-:Y:S05]  /*290d0*/  BSYNC B2 ;  /* 0x0000000000027941 */ /* 0x000fea0003800000 */
.L_x_657:
[----:B------:R-:W-:Y:S04]  /*290e0*/  BSSY B2, `(.L_x_659) ;  /* 0x0000009000027945 */ /* 0x000fe80003800000 */
[----:B------:R-:W-:Y:S05]  /*290f0*/  @P2 BRA `(.L_x_660) ;  /* 0x00000000001c2947 */ /* 0x000fea0003800000 */
[----:B0-----:R-:W0:Y:S02]  /*29100*/  S2R R7, SR_TID.X ;  /* 0x0000000000077919 */ /* 0x001e240000002100 */
[----:B0-----:R-:W-:Y:S02]  /*29110*/  LOP3.LUT R8, R7, 0x1f, RZ, 0xc0, !PT ;  /* 0x0000001f07087812 */ /* 0x001fe400078ec0ff */
[----:B------:R-:W-:Y:S02]  /*29120*/  MOV R7, 0x7800 ;  /* 0x0000780000077802 */ /* 0x000fe40000000f00 */
[----:B------:R-:W-:Y:S02]  /*29130*/  ISETP.NE.AND P0, PT, R8, RZ, PT ;  /* 0x000000ff0800720c */ /* 0x000fe40003f05270 */
[----:B------:R2:W-:Y:S11]  /*29140*/  SYNCS.ARRIVE.TRANS64 RZ, [R11+URZ+0x33490], R7 ;  /* 0x033490070bff79a7 */ /* 0x0005f6000800003f */
[----:B--2---:R-:W-:Y:S05]  /*29150*/  @!P0 BRA `(.L_x_660) ;  /* 0x0000000000048947 */ /* 0x004fea0003800000 */
[----:B------:R-:W-:Y:S01]  /*29160*/  BPT.TRAP 0x1 ;  /* 0x000000040000795c */ /* 0x000fe20000300000 */
.L_x_660:
[----:B------:R-:W-:Y:S05]  /*29170*/  BSYNC B2 ;  /* 0x0000000000027941 */ /* 0x000fea0003800000 */
.L_x_659:
[----:B------:R-:W-:Y:S01]  /*29180*/  IMAD.MOV.U32 R20, RZ, RZ, RZ ;  /* 0x000000ffff147224 */ /* 0x000fe200078e00ff */
[----:B------:R-:W-:Y:S01]  /*29190*/  UIADD3 UR4, UP0, UR40, 0x570, URZ ;  /* 0x0000057028047890 */ /* 0x000fe2000ff1e03f */
[----:B------:R-:W-:Y:S01]  /*291a0*/  IMAD R8, R3, 0xa0, R0 ;  /* 0x000000a003087824 */ /* 0x000fe200078e0200 */
[----:B------:R-:W-:Y:S01]  /*291b0*/  PLOP3.LUT P0, PT, PT, PT, PT, 0x80, 0x0 ;  /* 0x000000000000781c */ /* 0x000fe20003f0f070 */
[----:B------:R-:W-:Y:S01]  /*291c0*/  IMAD R9, R31, 0x7800, R22 ;  /* 0x000078001f097824 */ /* 0x000fe200078e0216 */
[----:B------:R-:W-:Y:S01]  /*291d0*/  R2UR UR10, R20 ;  /* 0x00000000140a72ca */ /* 0x000fe200000e0000 */
[----:B------:R-:W-:Y:S01]  /*291e0*/  VIADD R8, R8, 0xffffff60 ;  /* 0xffffff6008087836 */ /* 0x000fe20000000000 */
[----:B------:R-:W-:Y:S01]  /*291f0*/  UIADD3.X UR5, URZ, UR41, URZ, UP0, !UPT ;  /* 0x000000293f057290 */ /* 0x000fe200087fe43f */
[----:B0-----:R-:W-:Y:S01]  /*29200*/  VIADD R7, R11, 0x33490 ;  /* 0x000334900b077836 */ /* 0x001fe20000000000 */
[----:B------:R-:W-:Y:S01]  /*29210*/  UMOV UR6, 0x0 ;  /* 0x0000000000067882 */ /* 0x000fe20000000000 */
[----:B------:R-:W-:Y:S01]  /*29220*/  VIADD R12, R9, 0x24200 ;  /* 0x00024200090c7836 */ /* 0x000fe20000000000 */
[----:B------:R-:W-:-:S09]  /*29230*/  UMOV UR7, 0x12f00000 ;  /* 0x12f0000000077882 */ /* 0x000fd20000000000 */
.L_x_661:
[----:B------:R-:W-:-:S13]  /*29240*/  @P0 ELECT P3, URZ, PT ;  /* 0x00000000003f082f */ /* 0x000fda0003860000 */
[----:B------:R-:W-:Y:S02]  /*29250*/  @P3 R2UR UR13, R2 ;  /* 0x00000000020d32ca */ /* 0x000fe400000e0000 */
[----:B------:R-:W-:Y:S02]  /*29260*/  @P3 R2UR UR12, R18 ;  /* 0x00000000120c32ca */ /* 0x000fe400000e0000 */
[----:B------:R-:W-:Y:S02]  /*29270*/  @P3 R2UR UR11, R8 ;  /* 0x00000000080b32ca */ /* 0x000fe400000e0000 */
[----:B------:R-:W-:Y:S02]  /*29280*/  @P3 R2UR UR9, R7 ;  /* 0x00000000070932ca */ /* 0x000fe400000e0000 */
[----:B------:R-:W-:Y:S02]  /*29290*/  @P3 R2UR UR8, R12 ;  /* 0x000000000c0832ca */ /* 0x000fe400000e0000 */
[----:B------:R-:W-:-:S02]  /*292a0*/  @P3 PLOP3.LUT P0, PT, P3, PT, PT, 0x8, 0x0 ;  /* 0x000000000000381c */ /* 0x000fc40001f0e170 */
[----:B------:R-:W-:-:S09]  /*292b0*/  PLOP3.LUT P3, PT, PT, PT, PT, 0x8, 0x0 ;  /* 0x000000000000781c */ /* 0x000fd20003f6e170 */
[----:B------:R0:W-:Y:S02]  /*292c0*/  UTMALDG.4D [UR8], [UR4], desc[UR6] ;  /* 0x00000608040075b4 */ /* 0x0001e40008019000 */
[----:B0-----:R-:W-:Y:S05]  /*292d0*/  @P0 BRA.U.ANY `(.L_x_661) ;  /* 0xfffffffd00d80947 */ /* 0x001fea000393ffff */
[----:B------:R-:W-:Y:S01]  /*292e0*/  MOV R15, 0x40 ;  /* 0x00000040000f7802 */ /* 0x000fe20000000f00 */
[----:B------:R-:W-:Y:S01]  /*292f0*/  VIADD R12, R9, 0x26a00 ;  /* 0x00026a00090c7836 */ /* 0x000fe20000000000 */
[----:B------:R-:W-:Y:S01]  /*29300*/  PLOP3.LUT P0, PT, PT, PT, PT, 0x80, 0x0 ;  /* 0x000000000000781c */ /* 0x000fe20003f0f070 */
[----:B------:R-:W-:Y:S01]  /*29310*/  UMOV UR6, 0x0 ;  /* 0x0000000000067882 */ /* 0x000fe20000000000 */
[----:B------:R-:W-:Y:S01]  /*29320*/  R2UR UR10, R15 ;  /* 0x000000000f0a72ca */ /* 0x000fe200000e0000 */
[----:B------:R-:W-:-:S14]  /*29330*/  UMOV UR7, 0x12f00000 ;  /* 0x12f0000000077882 */ /* 0x000fdc0000000000 */
.L_x_662:
        /* <DEDUP_REMOVED lines=10> */
[----:B------:R-:W-:Y:S01]  /*293e0*/  IMAD.MOV.U32 R14, RZ, RZ, 0x80 ;  /* 0x00000080ff0e7424 */ /* 0x000fe200078e00ff */
[----:B------:R-:W-:Y:S01]  /*293f0*/  PLOP3.LUT P0, PT, PT, PT, PT, 0x80, 0x0 ;  /* 0x000000000000781c */ /* 0x000fe20003f0f070 */
[----:B------:R-:W-:Y:S01]  /*29400*/  VIADD R12, R9, 0x29200 ;  /* 0x00029200090c7836 */ /* 0x000fe20000000000 */
[----:B------:R-:W-:Y:S01]  /*29410*/  UMOV UR6, 0x0 ;  /* 0x0000000000067882 */ /* 0x000fe20000000000 */
[----:B------:R-:W-:Y:S01]  /*29420*/  UMOV UR7, 0x12f00000 ;  /* 0x12f0000000077882 */ /* 0x000fe20000000000 */
[----:B------:R-:W-:-:S15]  /*29430*/  R2UR UR10, R14 ;  /* 0x000000000e0a72ca */ /* 0x000fde00000e0000 */
.L_x_663:
        /* <DEDUP_REMOVED lines=10> */
[----:B------:R-:W0:Y:S01]  /*294e0*/  SYNCS.PHASECHK.TRANS64.TRYWAIT P0, [R11+URZ+0x334c0], R10 ;  /* 0x0334c00a0b0075a7 */ /* 0x000e22000800017f */
[----:B------:R-:W-:Y:S04]  /*294f0*/  BSSY B2, `(.L_x_664) ;  /* 0x0000002000027945 */ /* 0x000fe80003800000 */
[----:B0-----:R-:W-:Y:S05]  /*29500*/  @!P0 BRA `(.L_x_665) ;  /* 0x000000b000548947 */ /* 0x001fea0003800000 */
.L_x_966:
[----:B------:R-:W-:Y:S05]  /*29510*/  BSYNC B2 ;  /* 0x0000000000027941 */ /* 0x000fea0003800000 */
.L_x_664:
[----:B------:R-:W-:Y:S01]  /*29520*/  BSSY B2, `(.L_x_666) ;  /* 0x000000b000027945 */ /* 0x000fe20003800000 */
[----:B------:R-:W-:Y:S01]  /*29530*/  IMAD.MOV.U32 R12, RZ, RZ, 0x0 ;  /* 0x00000000ff0c7424 */ /* 0x000fe200078e00ff */
[----:B------:R-:W-:Y:S02]  /*29540*/  MOV R13, 0x12f00000 ;  /* 0x12f00000000d7802 */ /* 0x000fe40000000f00 */
[----:B------:R-:W-:Y:S05]  /*29550*/  @P2 BRA `(.L_x_667) ;  /* 0x00000000001c2947 */ /* 0x000fea0003800000 */
[----:B------:R-:W2:Y:S02]  /*29560*/  S2R R7, SR_TID.X ;  /* 0x0000000000077919 */ /* 0x000ea40000002100 */
[----:B--2---:R-:W-:Y:S01]  /*29570*/  LOP3.LUT R21, R7, 0x1f, RZ, 0xc0, !PT ;  /* 0x0000001f07157812 */ /* 0x004fe200078ec0ff */
[----:B------:R-:W-:-:S03]  /*29580*/  IMAD.MOV.U32 R7, RZ, RZ, 0x7800 ;  /* 0x00007800ff077424 */ /* 0x000fc600078e00ff */
[----:B------:R-:W-:Y:S01]  /*29590*/  ISETP.NE.AND P0, PT, R21, RZ, PT ;  /* 0x000000ff1500720c */ /* 0x000fe20003f05270 */
[----:B------:R2:W-:-:S12]  /*295a0*/  SYNCS.ARRIVE.TRANS64 RZ, [R11+URZ+0x334b0], R7 ;  /* 0x0334b0070bff79a7 */ /* 0x0005d8000800003f */
[----:B--2---:R-:W-:Y:S05]  /*295b0*/  @!P0 BRA `(.L_x_667) ;  /* 0x0000000000048947 */ /* 0x004fea0003800000 */
[----:B------:R-:W-:Y:S01]  /*295c0*/  BPT.TRAP 0x1 ;  /* 0x000000040000795c */ /* 0x000fe20000300000 */
.L_x_667:
[----:B------:R-:W-:Y:S05]  /*295d0*/  BSYNC B2 ;  /* 0x0000000000027941 */ /* 0x000fea0003800000 */
.L_x_666:
[----:B------:R-:W-:Y:S01]  /*295e0*/  R2UR UR10, R20 ;  /* 0x00000000140a72ca */ /* 0x000fe200000e0000 */
[----:B------:R-:W-:Y:S01]  /*295f0*/  UIADD3 UR4, UP0, UR40, 0x670, URZ ;  /* 0x0000067028047890 */ /* 0x000fe2000ff1e03f */
[----:B------:R-:W-:Y:S01]  /*29600*/  R2UR UR6, R12 ;  /* 0x000000000c0672ca */ /* 0x000fe200000e0000 */
[----:B01----:R-:W-:Y:S01]  /*29610*/  VIADD R11, R11, 0x334b0 ;  /* 0x000334b00b0b7836 */ /* 0x003fe20000000000 */
[----:B------:R-:W-:Y:S01]  /*29620*/  R2UR UR7, R13 ;  /* 0x000000000d0772ca */ /* 0x000fe200000e0000 */
[----:B------:R-:W-:Y:S01]  /*29630*/  VIADD R7, R9, 0xf200 ;  /* 0x0000f20009077836 */ /* 0x000fe20000000000 */
[----:B------:R-:W-:Y:S01]  /*29640*/  PLOP3.LUT P0, PT, PT, PT, PT, 0x80, 0x0 ;  /* 0x000000000000781c */ /* 0x000fe20003f0f070 */
[----:B------:R-:W-:-:S12]  /*29650*/  UIADD3.X UR5, URZ, UR41, URZ, UP0, !UPT ;  /* 0x000000293f057290 */ /* 0x000fd800087fe43f */
.L_x_668:
        /* <DEDUP_REMOVED lines=10> */
[----:B------:R-:W-:Y:S01]  /*29700*/  R2UR UR10, R15 ;  /* 0x000000000f0a72ca */ /* 0x000fe200000e0000 */
[----:B------:R-:W-:Y:S01]  /*29710*/  VIADD R7, R9, 0x11a00 ;  /* 0x00011a0009077836 */ /* 0x000fe20000000000 */
[----:B------:R-:W-:Y:S02]  /*29720*/  R2UR UR6, R12 ;  /* 0x000000000c0672ca */ /* 0x000fe400000e0000 */
[----:B------:R-:W-:Y:S02]  /*29730*/  R2UR UR7, R13 ;  /* 0x000000000d0772ca */ /* 0x000fe400000e0000 */
[----:B------:R-:W-:-:S13]  /*29740*/  PLOP3.LUT P0, PT, PT, PT, PT, 0x80, 0x0 ;  /* 0x000000000000781c */ /* 0x000fda0003f0f070 */
.L_x_669:
        /* <DEDUP_REMOVED lines=10> */
[----:B------:R-:W-:Y:S02]  /*297f0*/  R2UR UR10, R14 ;  /* 0x000000000e0a72ca */ /* 0x000fe400000e0000 */
[----:B------:R-:W-:Y:S02]  /*29800*/  R2UR UR6, R12 ;  /* 0x000000000c0672ca */ /* 0x000fe400000e0000 */
[----:B------:R-:W-:Y:S02]  /*29810*/  R2UR UR7, R13 ;  /* 0x000000000d0772ca */ /* 0x000fe400000e0000 */
[----:B------:R-:W-:Y:S02]  /*29820*/  PLOP3.LUT P0, PT, PT, PT, PT, 0x80, 0x0 ;  /* 0x000000000000781c */ /* 0x000fe40003f0f070 */
[----:B------:R-:W-:-:S11]  /*29830*/  IADD3 R9, R9, 0x14200, RZ ;  /* 0x0001420009097810 */ /* 0x000fd60007ffe0ff */
.L_x_670:
        /* <DEDUP_REMOVED lines=9> */
[----:B-1----:R-:W-:Y:S05]  /*298d0*/  @P0 BRA.U.ANY `(.L_x_670) ;  /* 0xfffffffd00d80947 */ /* 0x002fea000393ffff */
.L_x_656:
[----:B------:R-:W-:Y:S05]  /*298e0*/  BSYNC B1 ;  /* 0x0000000000017941 */ /* 0x000fea0003800000 */
.L_x_655:
[----:B------:R-:W-:Y:S01]  /*298f0*/  VIADD R11, R3, 0xfffffffe ;  /* 0xfffffffe030b7836 */ /* 0x000fe20000000000 */
[----:B------:R-:W-:Y:S01]  /*29900*/  PLOP3.LUT P0, PT, PT, PT, PT, 0x8, 0x0 ;  /* 0x000000000000781c */ /* 0x000fe20003f0e170 */
[----:B------:R-:W-:-:S03]  /*29910*/  VIADD R31, R31, 0x1 ;  /* 0x000000011f1f7836 */ /* 0x000fc60000000000 */
[----:B------:R-:W-:Y:S02]  /*29920*/  ISETP.GE.AND P3, PT, R11, R6, PT ;  /* 0x000000060b00720c */ /* 0x000fe40003f66270 */
[----:B------:R-:W-:-:S04]  /*29930*/  ISETP.NE.AND P2, PT, R31, 0x2, PT ;  /* 0x000000021f00780c */ /* 0x000fc80003f45270 */
[----:B------:R-:W-:Y:S02]  /*29940*/  SEL R3, RZ, 0x1, P2 ;  /* 0x00000001ff037807 */ /* 0x000fe40001000000 */
[----:B------:R-:W-:Y:S02]  /*29950*/  SEL R31, R31, RZ, P2 ;  /* 0x000000ff1f1f7207 */ /* 0x000fe40001000000 */
[----:B------:R-:W-:-:S03]  /*29960*/  LOP3.LUT R35, R35, R3, RZ, 0x3c, !PT ;  /* 0x0000000323237212 */ /* 0x000fc600078e3cff */
[----:B------:R-:W-:Y:S05]  /*29970*/  @!P3 BRA `(.L_x_649) ;  /* 0x000000080050b947 */ /* 0x000fea0003800000 */
.L_x_687:
[----:B------:R-:W-:Y:S05]  /*29980*/  YIELD ;  /* 0x0000000000007946 */ /* 0x000fea0003800000 */
        /* <DEDUP_REMOVED lines=10> */
.L_x_967:
[----:B------:R-:W-:Y:S05]  /*29a30*/  BSYNC B2 ;  /* 0x0000000000027941 */ /* 0x000fea0003800000 */
.L_x_673:
[----:B------:R-:W-:Y:S04]  /*29a40*/  BSSY B2, `(.L_x_675) ;  /* 0x0000009000027945 */ /* 0x000fe80003800000 */
[----:B------:R-:W-:Y:S05]  /*29a50*/  @P3 BRA `(.L_x_676) ;  /* 0x00000000001c3947 */ /* 0x000fea0003800000 */
[----:B------:R-:W0:Y:S02]  /*29a60*/  S2R R3, SR_TID.X ;  /* 0x0000000000037919 */ /* 0x000e240000002100 */
[----:B0-----:R-:W-:Y:S01]  /*29a70*/  LOP3.LUT R7, R3, 0x1f, RZ, 0xc0, !PT ;  /* 0x0000001f03077812 */ /* 0x001fe200078ec0ff */
[----:B------:R-:W-:-:S03]  /*29a80*/  IMAD.MOV.U32 R3, RZ, RZ, 0x7800 ;  /* 0x00007800ff037424 */ /* 0x000fc600078e00ff */
[----:B------:R-:W-:Y:S01]  /*29a90*/  ISETP.NE.AND P2, PT, R7, RZ, PT ;  /* 0x000000ff0700720c */ /* 0x000fe20003f45270 */
[----:B------:R2:W-:-:S12]  /*29aa0*/  SYNCS.ARRIVE.TRANS64 RZ, [R10+URZ+0x33490], R3 ;  /* 0x033490030aff79a7 */ /* 0x0005d8000800003f */
[----:B--2---:R-:W-:Y:S05]  /*29ab0*/  @!P2 BRA `(.L_x_676) ;  /* 0x000000000004a947 */ /* 0x004fea0003800000 */
[----:B------:R-:W-:Y:S01]  /*29ac0*/  BPT.TRAP 0x1 ;  /* 0x000000040000795c */ /* 0x000fe20000300000 */
.L_x_676:
[----:B------:R-:W-:Y:S05]  /*29ad0*/  BSYNC B2 ;  /* 0x0000000000027941 */ /* 0x000fea0003800000 */
.L_x_675:
[----:B------:R-:W-:Y:S01]  /*29ae0*/  MOV R14, RZ ;  /* 0x000000ff000e7202 */ /* 0x000fe20000000f00 */
[----:B------:R-:W-:Y:S01]  /*29af0*/  IMAD R8, R31, 0x7800, R22 ;  /* 0x000078001f087824 */ /* 0x000fe200078e0216 */
[----:B------:R-:W-:Y:S01]  /*29b00*/  UIADD3 UR4, UP0, UR40, 0x570, URZ ;  /* 0x0000057028047890 */ /* 0x000fe2000ff1e03f */
[----:B------:R-:W-:Y:S01]  /*29b10*/  PLOP3.LUT P2, PT, PT, PT, PT, 0x80, 0x0 ;  /* 0x000000000000781c */ /* 0x000fe20003f4f070 */
[----:B0-----:R-:W-:Y:S01]  /*29b20*/  IMAD R7, R11, 0xa0, R0 ;  /* 0x000000a00b077824 */ /* 0x001fe200078e0200 */
[----:B------:R-:W-:Y:S01]  /*29b30*/  R2UR UR10, R14 ;  /* 0x000000000e0a72ca */ /* 0x000fe200000e0000 */
[----:B------:R-:W-:Y:S01]  /*29b40*/  VIADD R3, R10, 0x33490 ;  /* 0x000334900a037836 */ /* 0x000fe20000000000 */
[----:B------:R-:W-:Y:S01]  /*29b50*/  UIADD3.X UR5, URZ, UR41, URZ, UP0, !UPT ;  /* 0x000000293f057290 */ /* 0x000fe200087fe43f */
[----:B------:R-:W-:Y:S01]  /*29b60*/  VIADD R12, R8, 0x24200 ;  /* 0x00024200080c7836 */ /* 0x000fe20000000000 */
[----:B------:R-:W-:Y:S01]  /*29b70*/  UMOV UR6, 0x0 ;  /* 0x0000000000067882 */ /* 0x000fe20000000000 */
[----:B------:R-:W-:-:S10]  /*29b80*/  UMOV UR7, 0x12f00000 ;  /* 0x12f0000000077882 */ /* 0x000fd40000000000 */
.L_x_677:
        /* <DEDUP_REMOVED lines=16> */
.L_x_678:
        /* <DEDUP_REMOVED lines=16> */
.L_x_679:
        /* <DEDUP_REMOVED lines=13> */
.L_x_968:
[----:B------:R-:W-:Y:S05]  /*29e60*/  BSYNC B2 ;  /* 0x0000000000027941 */ /* 0x000fea0003800000 */
.L_x_680:
[----:B------:R-:W-:Y:S01]  /*29e70*/  BSSY B2, `(.L_x_682) ;  /* 0x000000b000027945 */ /* 0x000fe20003800000 */
[----:B------:R-:W-:Y:S02]  /*29e80*/  IMAD.MOV.U32 R12, RZ, RZ, 0x0 ;  /* 0x00000000ff0c7424 */ /* 0x000fe400078e00ff */
[----:B------:R-:W-:Y:S01]  /*29e90*/  IMAD.MOV.U32 R13, RZ, RZ, 0x12f00000 ;  /* 0x12f00000ff0d7424 */ /* 0x000fe200078e00ff */
[----:B------:R-:W-:Y:S06]  /*29ea0*/  @P3 BRA `(.L_x_683) ;  /* 0x00000000001c3947 */ /* 0x000fec0003800000 */
[----:B------:R-:W2:Y:S02]  /*29eb0*/  S2R R3, SR_TID.X ;  /* 0x0000000000037919 */ /* 0x000ea40000002100 */
[----:B--2---:R-:W-:Y:S01]  /*29ec0*/  LOP3.LUT R21, R3, 0x1f, RZ, 0xc0, !PT ;  /* 0x0000001f03157812 */ /* 0x004fe200078ec0ff */
[----:B------:R-:W-:-:S03]  /*29ed0*/  IMAD.MOV.U32 R3, RZ, RZ, 0x7800 ;  /* 0x00007800ff037424 */ /* 0x000fc600078e00ff */
[----:B------:R-:W-:Y:S01]  /*29ee0*/  ISETP.NE.AND P2, PT, R21, RZ, PT ;  /* 0x000000ff1500720c */ /* 0x000fe20003f45270 */
[----:B------:R2:W-:-:S12]  /*29ef0*/  SYNCS.ARRIVE.TRANS64 RZ, [R10+URZ+0x334b0], R3 ;  /* 0x0334b0030aff79a7 */ /* 0x0005d8000800003f */
[----:B--2---:R-:W-:Y:S05]  /*29f00*/  @!P2 BRA `(.L_x_683) ;  /* 0x000000000004a947 */ /* 0x004fea0003800000 */
[----:B------:R-:W-:Y:S01]  /*29f10*/  BPT.TRAP 0x1 ;  /* 0x000000040000795c */ /* 0x000fe20000300000 */
.L_x_683:
[----:B------:R-:W-:Y:S05]  /*29f20*/  BSYNC B2 ;  /* 0x0000000000027941 */ /* 0x000fea0003800000 */
.L_x_682:
[----:B------:R-:W-:Y:S01]  /*29f30*/  R2UR UR10, R14 ;  /* 0x000000000e0a72ca */ /* 0x000fe200000e0000 */
[----:B------:R-:W-:Y:S01]  /*29f40*/  UIADD3 UR4, UP0, UR40, 0x670, URZ ;  /* 0x0000067028047890 */ /* 0x000fe2000ff1e03f */
[----:B------:R-:W-:Y:S01]  /*29f50*/  R2UR UR6, R12 ;  /* 0x000000000c0672ca */ /* 0x000fe200000e0000 */
[----:B------:R-:W-:Y:S01]  /*29f60*/  VIADD R3, R8, 0xf200 ;  /* 0x0000f20008037836 */ /* 0x000fe20000000000 */
[----:B------:R-:W-:Y:S01]  /*29f70*/  R2UR UR7, R13 ;  /* 0x000000000d0772ca */ /* 0x000fe200000e0000 */
[----:B------:R-:W-:Y:S01]  /*29f80*/  UIADD3.X UR5, URZ, UR41, URZ, UP0, !UPT ;  /* 0x000000293f057290 */ /* 0x000fe200087fe43f */
[----:B------:R-:W-:Y:S02]  /*29f90*/  PLOP3.LUT P2, PT, PT, PT, PT, 0x80, 0x0 ;  /* 0x000000000000781c */ /* 0x000fe40003f4f070 */
[----:B01----:R-:W-:-:S11]  /*29fa0*/  IADD3 R10, R10, 0x334b0, RZ ;  /* 0x000334b00a0a7810 */ /* 0x003fd60007ffe0ff */
.L_x_684:
        /* <DEDUP_REMOVED lines=15> */
.L_x_685:
        /* <DEDUP_REMOVED lines=15> */
.L_x_686:
        /* <DEDUP_REMOVED lines=10> */
.L_x_672:
[----:B------:R-:W-:Y:S05]  /*2a230*/  BSYNC B1 ;  /* 0x0000000000017941 */ /* 0x000fea0003800000 */
.L_x_671:
[----:B------:R-:W-:Y:S01]  /*2a240*/  ISETP.GT.AND P3, PT, R11, R6, PT ;  /* 0x000000060b00720c */ /* 0x000fe20003f64270 */
[----:B------:R-:W-:Y:S01]  /*2a250*/  VIADD R31, R31, 0x1 ;  /* 0x000000011f1f7836 */ /* 0x000fe20000000000 */
[----:B------:R-:W-:-:S04]  /*2a260*/  IADD3 R11, R11, -0x1, RZ ;  /* 0xffffffff0b0b7810 */ /* 0x000fc80007ffe0ff */
[----:B------:R-:W-:-:S04]  /*2a270*/  ISETP.NE.AND P2, PT, R31, 0x2, PT ;  /* 0x000000021f00780c */ /* 0x000fc80003f45270 */
[----:B------:R-:W-:Y:S02]  /*2a280*/  SEL R3, RZ, 0x1, P2 ;  /* 0x00000001ff037807 */ /* 0x000fe40001000000 */
[----:B------:R-:W-:Y:S02]  /*2a290*/  SEL R31, R31, RZ, P2 ;  /* 0x000000ff1f1f7207 */ /* 0x000fe40001000000 */
[----:B------:R-:W-:Y:S01]  /*2a2a0*/  LOP3.LUT R35, R35, R3, RZ, 0x3c, !PT ;  /* 0x0000000323237212 */ /* 0x000fe200078e3cff */
[----:B------:R-:W-:Y:S06]  /*2a2b0*/  @P3 BRA `(.L_x_687) ;  /* 0xfffffff400b03947 */ /* 0x000fec000383ffff */
.L_x_649:
[----:B------:R-:W-:Y:S05]  /*2a2c0*/  BSYNC B0 ;  /* 0x0000000000007941 */ /* 0x000fea0003800000 */
.L_x_648:
[----:B------:R-:W-:Y:S05]  /*2a2d0*/  @!P0 WARPSYNC.ALL ;  /* 0x0000000000008948 */ /* 0x000fea0003800000 */
[----:B------:R-:W-:Y:S01]  /*2a2e0*/  @!P0 BAR.SYNC.DEFER_BLOCKING 0xc, 0x180 ;  /* 0x0306000000008b1d */ /* 0x000fe20000010000 */
[----:B------:R-:W-:-:S05]  /*2a2f0*/  IMAD.MOV.U32 R0, RZ, RZ, RZ ;  /* 0x000000ffff007224 */ /* 0x000fca00078e00ff */
[----:B------:R-:W-:Y:S04]  /*2a300*/  BSSY B0, `(.L_x_688) ;  /* 0x000001e000007945 */ /* 0x000fe80003800000 */
[----:B------:R-:W-:Y:S05]  /*2a310*/  @!P1 BRA `(.L_x_689) ;  /* 0x0000000000709947 */ /* 0x000fea0003800000 */
[----:B------:R-:W-:-:S13]  /*2a320*/  ISETP.NE.AND P0, PT, R5, RZ, PT ;  /* 0x000000ff0500720c */ /* 0x000fda0003f05270 */
[----:B------:R-:W1:Y:S02]  /*2a330*/  @!P0 LDC R5, c[0x0][0x9f0] ;  /* 0x00027c00ff058b82 */ /* 0x000e640000000800 */
[-C--:B-1----:R-:W-:Y:S02]  /*2a340*/  IABS R0, R5.reuse ;  /* 0x0000000500007213 */ /* 0x082fe40000000000 */
[----:B0-----:R-:W-:Y:S02]  /*2a350*/  IABS R7, R5 ;  /* 0x0000000500077213 */ /* 0x001fe40000000000 */
[----:B------:R-:W0:Y:S02]  /*2a360*/  I2F.RP R2, R0 ;  /* 0x0000000000027306 */ /* 0x000e240000209400 */
[----:B------:R-:W-:-:S06]  /*2a370*/  IADD3 R7, RZ, -R7, RZ ;  /* 0x80000007ff077210 */ /* 0x000fcc0007ffe0ff */
[----:B0-----:R-:W0:Y:S02]  /*2a380*/  MUFU.RCP R2, R2 ;  /* 0x0000000200027308 */ /* 0x001e240000001000 */
[----:B0-----:R-:W-:-:S06]  /*2a390*/  VIADD R2, R2, 0xffffffe ;  /* 0x0ffffffe02027836 */ /* 0x001fcc0000000000 */
[----:B------:R-:W0:Y:S02]  /*2a3a0*/  F2I.FTZ.U32.TRUNC.NTZ R3, R2 ;  /* 0x0000000200037305 */ /* 0x000e24000021f000 */
[----:B0-----:R-:W-:-:S04]  /*2a3b0*/  IMAD.MOV R2, RZ, RZ, -R3 ;  /* 0x000000ffff027224 */ /* 0x001fc800078e0a03 */
[----:B------:R-:W-:Y:S02]  /*2a3c0*/  IMAD R6, R2, R0, RZ ;  /* 0x0000000002067224 */ /* 0x000fe400078e02ff */
[----:B------:R-:W-:-:S04]  /*2a3d0*/  IMAD.MOV.U32 R2, RZ, RZ, RZ ;  /* 0x000000ffff027224 */ /* 0x000fc800078e00ff */
[----:B------:R-:W-:Y:S01]  /*2a3e0*/  IMAD.HI.U32 R6, R3, R6, R2 ;  /* 0x0000000603067227 */ /* 0x000fe200078e0002 */
[----:B------:R-:W-:-:S04]  /*2a3f0*/  IADD3 R3, R28, -0x1, R5 ;  /* 0xffffffff1c037810 */ /* 0x000fc80007ffe005 */
[----:B------:R-:W-:Y:S02]  /*2a400*/  IABS R2, R3 ;  /* 0x0000000300027213 */ /* 0x000fe40000000000 */
[----:B------:R-:W-:-:S03]  /*2a410*/  LOP3.LUT R3, R3, R5, RZ, 0x3c, !PT ;  /* 0x0000000503037212 */ /* 0x000fc600078e3cff */
[----:B------:R-:W-:Y:S01]  /*2a420*/  IMAD.HI.U32 R6, R6, R2, RZ ;  /* 0x0000000206067227 */ /* 0x000fe200078e00ff */
[----:B------:R-:W-:-:S03]  /*2a430*/  ISETP.GE.AND P2, PT, R3, RZ, PT ;  /* 0x000000ff0300720c */ /* 0x000fc60003f46270 */
        /* <DEDUP_REMOVED lines=10> */
.L_x_689:
[----:B------:R-:W-:Y:S05]  /*2a4e0*/  BSYNC B0 ;  /* 0x0000000000007941 */ /* 0x000fea0003800000 */
.L_x_688:
[----:B------:R-:W-:-:S05]  /*2a4f0*/  IMAD R2, R4, R0, RZ ;  /* 0x0000000004027224 */ /* 0x000fca00078e02ff */
[----:B------:R1:W-:Y:S01]  /*2a500*/  STL [R1+0x4], R2 ;  /* 0x0000040201007387 */ /* 0x0003e20000100800 */
[----:B------:R-:W-:-:S04]  /*2a510*/  VIADDMNMX R28, R2, R0, R28, PT ;  /* 0x00000000021c7246 */ /* 0x000fc8000380011c */
[----:B------:R-:W-:-:S13]  /*2a520*/  ISETP.GT.AND P0, PT, R28, R2, PT ;  /* 0x000000021c00720c */ /* 0x000fda0003f04270 */
[----:B-1----:R-:W-:Y:S05]  /*2a530*/  @P0 BRA `(.L_x_690) ;  /* 0x0000000000440947 */ /* 0x002fea0003800000 */
        /* <DEDUP_REMOVED lines=13> */
[----:B0-----:R-:W0:Y:S01]  /*2a610*/  POPC R7, R4 ;  /* 0x0000000400077309 */ /* 0x001e220000000000 */
[----:B--2---:R-:W0:Y:S02]  /*2a620*/  SHFL.IDX PT, R0, R3, R0, 0x1f ;  /* 0x00001f0003007589 */ /* 0x004e2400000e0000 */
[----:B0-----:R-:W-:Y:S01]  /*2a630*/  IADD3 R16, R0, UR38, R7 ;  /* 0x0000002600107c10 */ /* 0x001fe2000fffe007 */
[----:B------:R-:W-:Y:S06]  /*2a640*/  BRA `(.L_x_691) ;  /* 0x0000004800007947 */ /* 0x000fec0003800000 */
.L_x_690:
        /* <DEDUP_REMOVED lines=8> */
[----:B------:R-:W-:Y:S01]  /*2a6d0*/  IMAD.U32 R4, RZ, RZ, UR6 ;  /* 0x00000006ff047e24 */ /* 0x000fe2000f8e00ff */
[----:B0-----:R-:W-:Y:S01]  /*2a6e0*/  MOV R7, UR9 ;  /* 0x0000000900077c02 */ /* 0x001fe20008000f00 */
[----:B------:R-:W0:Y:S01]  /*2a6f0*/  LDC.64 R2, c[0x4][R2] ;  /* 0x0100000002027b82 */ /* 0x000e220000000a00 */
[----:B------:R-:W-:Y:S01]  /*2a700*/  IMAD.U32 R5, RZ, RZ, UR7 ;  /* 0x00000007ff057e24 */ /* 0x000fe2000f8e00ff */
[----:B------:R-:W-:Y:S01]  /*2a710*/  MOV R13, RZ ;  /* 0x000000ff000d7202 */ /* 0x000fe20000000f00 */
[----:B------:R-:W-:Y:S02]  /*2a720*/  IMAD.U32 R6, RZ, RZ, UR8 ;  /* 0x00000008ff067e24 */ /* 0x000fe4000f8e00ff */
[----:B------:R-:W-:-:S02]  /*2a730*/  IMAD.U32 R10, RZ, RZ, UR4 ;  /* 0x00000004ff0a7e24 */ /* 0x000fc4000f8e00ff */
[----:B------:R-:W-:Y:S02]  /*2a740*/  IMAD.U32 R11, RZ, RZ, UR5 ;  /* 0x00000005ff0b7e24 */ /* 0x000fe4000f8e00ff */
[----:B------:R-:W-:Y:S02]  /*2a750*/  IMAD.MOV.U32 R8, RZ, RZ, 0x70 ;  /* 0x00000070ff087424 */ /* 0x000fe400078e00ff */
[----:B------:R-:W-:-:S07]  /*2a760*/  IMAD.MOV.U32 R12, RZ, RZ, 0x1 ;  /* 0x00000001ff0c7424 */ /* 0x000fce00078e00ff */
[----:B------:R-:W-:-:S07]  /*2a770*/  LEPC R20, `(.L_x_693) ;  /* 0x000000001014794e */ /* 0x000fce0000000000 */
[----:B0-----:R-:W-:Y:S05]  /*2a780*/  CALL.ABS.NOINC R2 ;  /* 0x0000000002007343 */ /* 0x001fea0003c00000 */
.L_x_693:
[----:B------:R-:W-:Y:S05]  /*2a790*/  BSYNC B6 ;  /* 0x0000000000067941 */ /* 0x000fea0003800000 */
.L_x_692:
[----:B------:R-:W2:Y:S01]  /*2a7a0*/  LDL.LU R30, [R1+0x8] ;  /* 0x00000800011e7983 */ /* 0x000ea20000300800 */
[----:B------:R-:W-:Y:S01]  /*2a7b0*/  VIADD R0, R22, 0xf200 ;  /* 0x0000f20016007836 */ /* 0x000fe20000000000 */
[----:B------:R-:W-:Y:S04]  /*2a7c0*/  BSSY B6, `(.L_x_694) ;  /* 0x0000016000067945 */ /* 0x000fe80003800000 */
[----:B------:R-:W-:Y:S02]  /*2a7d0*/  LOP3.LUT P0, RZ, R0, 0x1bf, RZ, 0xc0, !PT ;  /* 0x000001bf00ff7812 */ /* 0x000fe4000780c0ff */
[----:B--2---:R-:W-:-:S11]  /*2a7e0*/  LOP3.LUT R30, R30, 0xfffffffe, RZ, 0xc0, !PT ;  /* 0xfffffffe1e1e7812 */ /* 0x004fd600078ec0ff */
[----:B------:R-:W-:-:S05]  /*2a7f0*/  @P0 LOP3.LUT R30, R30, 0x1, RZ, 0xfc, !PT ;  /* 0x000000011e1e0812 */ /* 0x000fca00078efcff */
[----:B------:R1:W-:Y:S01]  /*2a800*/  STL [R1+0x8], R30 ;  /* 0x0000081e01007387 */ /* 0x0003e20000100800 */
        /* <DEDUP_REMOVED lines=16> */
[----:B01----:R-:W-:Y:S05]  /*2a910*/  CALL.ABS.NOINC R2 ;  /* 0x0000000002007343 */ /* 0x003fea0003c00000 */
.L_x_695:
[----:B------:R-:W-:Y:S05]  /*2a920*/  BSYNC B6 ;  /* 0x0000000000067941 */ /* 0x000fea0003800000 */
.L_x_694:
        /* <DEDUP_REMOVED lines=20> */
.L_x_697:
[----:B------:R-:W-:Y:S05]  /*2aa70*/  BSYNC B6 ;  /* 0x0000000000067941 */ /* 0x000fea0003800000 */
.L_x_696:
[----:B------:R-:W-:Y:S01]  /*2aa80*/  LOP3.LUT P6, RZ, R30, 0x1, RZ, 0xc0, !PT ;  /* 0x000000011eff7812 */ /* 0x000fe200078cc0ff */
[----:B------:R-:W-:-:S12]  /*2aa90*/  BSSY B6, `(.L_x_698) ;  /* 0x0000012000067945 */ /* 0x000fd80003800000 */
[----:B------:R-:W-:Y:S05]  /*2aaa0*/  @!P6 BRA `(.L_x_699) ;  /* 0x000000000040e947 */ /* 0x000fea0003800000 */
[----:B------:R-:W-:Y:S01]  /*2aab0*/  MOV R2, 0x0 ;  /* 0x0000000000027802 */ /* 0x000fe20000000f00 */
[----:B------:R-:W-:Y:S01]  /*2aac0*/  ULDC.64 UR4, c[0x4][0xc0] ;  /* 0x0100300000047ab9 */ /* 0x000fe20000000a00 */
[----:B------:R-:W-:Y:S01]  /*2aad0*/  ULDC.64 UR6, c[0x4][0xc8] ;  /* 0x0100320000067ab9 */ /* 0x000fe20000000a00 */
[----:B------:R-:W-:Y:S01]  /*2aae0*/  ULDC.64 UR8, c[0x4][0x20] ;  /* 0x0100080000087ab9 */ /* 0x000fe20000000a00 */
[----:B------:R-:W-:Y:S01]  /*2aaf0*/  IMAD.U32 R4, RZ, RZ, UR4 ;  /* 0x00000004ff047e24 */ /* 0x000fe2000f8e00ff */
[----:B------:R-:W-:Y:S01]  /*2ab00*/  MOV R10, UR8 ;  /* 0x00000008000a7c02 */ /* 0x000fe20008000f00 */
[----:B------:R-:W2:Y:S01]  /*2ab10*/  LDC.64 R2, c[0x4][R2] ;  /* 0x0100000002027b82 */ /* 0x000ea20000000a00 */
[----:B------:R-:W-:Y:S02]  /*2ab20*/  IMAD.U32 R5, RZ, RZ, UR5 ;  /* 0x00000005ff057e24 */ /* 0x000fe4000f8e00ff */
[----:B------:R-:W-:Y:S02]  /*2ab30*/  IMAD.U32 R6, RZ, RZ, UR6 ;  /* 0x00000006ff067e24 */ /* 0x000fe4000f8e00ff */
[----:B0-----:R-:W-:-:S02]  /*2ab40*/  IMAD.U32 R7, RZ, RZ, UR7 ;  /* 0x00000007ff077e24 */ /* 0x001fc4000f8e00ff */
[----:B------:R-:W-:Y:S02]  /*2ab50*/  IMAD.U32 R11, RZ, RZ, UR9 ;  /* 0x00000009ff0b7e24 */ /* 0x000fe4000f8e00ff */
[----:B------:R-:W-:Y:S02]  /*2ab60*/  IMAD.MOV.U32 R8, RZ, RZ, 0x70 ;  /* 0x00000070ff087424 */ /* 0x000fe400078e00ff */
[----:B------:R-:W-:Y:S02]  /*2ab70*/  IMAD.MOV.U32 R12, RZ, RZ, 0x1 ;  /* 0x00000001ff0c7424 */ /* 0x000fe400078e00ff */
[----:B------:R-:W-:-:S07]  /*2ab80*/  IMAD.MOV.U32 R13, RZ, RZ, RZ ;  /* 0x000000ffff0d7224 */ /* 0x000fce00078e00ff */
[----:B------:R-:W-:-:S07]  /*2ab90*/  LEPC R20, `(.L_x_699) ;  /* 0x000000001014794e */ /* 0x000fce0000000000 */
[----:B-12---:R-:W-:Y:S05]  /*2aba0*/  CALL.ABS.NOINC R2 ;  /* 0x0000000002007343 */ /* 0x006fea0003c00000 */
.L_x_699:
[----:B------:R-:W-:Y:S05]  /*2abb0*/  BSYNC B6 ;  /* 0x0000000000067941 */ /* 0x000fea0003800000 */
.L_x_698:
[----:B------:R-:W-:Y:S01]  /*2abc0*/  ULDC.64 UR4, c[0x0][0x9f8] ;  /* 0x00027e0000047ab9 */ /* 0x000fe20000000a00 */
[----:B------:R-:W2:Y:S01]  /*2abd0*/  S2R R2, SR_TID.X ;  /* 0x0000000000027919 */ /* 0x000ea20000002100 */
[----:B------:R-:W-:Y:S01]  /*2abe0*/  ISETP.NE.U32.AND P0, PT, RZ, UR4, PT ;  /* 0x00000004ff007c0c */ /* 0x000fe2000bf05070 */
[----:B------:R-:W3:Y:S03]  /*2abf0*/  LDC R12, c[0x0][0x430] ;  /* 0x00010c00ff0c7b82 */ /* 0x000ee60000000800 */
[----:B------:R-:W-:-:S13]  /*2ac00*/  ISETP.NE.AND.EX P0, PT, RZ, UR5, PT, P0 ;  /* 0x00000005ff007c0c */ /* 0x000fda000bf05300 */
[----:B------:R-:W-:-:S04]  /*2ac10*/  @P0 IADD3 R24, P1, R24, UR4, RZ ;  /* 0x0000000418180c10 */ /* 0x000fc8000ff3e0ff */
[----:B------:R-:W-:-:S05]  /*2ac20*/  @P0 IADD3.X R25, R25, UR5, RZ, P1, !PT ;  /* 0x0000000519190c10 */ /* 0x000fca0008ffe4ff */
[----:B------:R-:W4:Y:S01]  /*2ac30*/  @P0 LDG.E R32, desc[UR50][R24.64] ;  /* 0x0000003218200981 */ /* 0x000f22000c1e1900 */
[----:B---3--:R-:W-:Y:S02]  /*2ac40*/  ISETP.NE.AND P0, PT, R12, 0x1, PT ;  /* 0x000000010c00780c */ /* 0x008fe40003f05270 */
[----:B------:R-:W-:Y:S02]  /*2ac50*/  MOV R5, 0xa0 ;  /* 0x000000a000057802 */ /* 0x000fe40000000f00 */
[C---:B--2---:R-:W-:Y:S01]  /*2ac60*/  LOP3.LUT R20, R2.reuse, 0x7f, RZ, 0xc0, !PT ;  /* 0x0000007f02147812 */ /* 0x044fe200078ec0ff */
[----:B------:R-:W-:Y:S02]  /*2ac70*/  IMAD.SHL.U32 R2, R2, 0x20, RZ ;  /* 0x0000002002027824 */ /* 0x000fe400078e00ff */
[----:B------:R-:W-:Y:S01]  /*2ac80*/  IMAD R5, R28, R5, -0xa0 ;  /* 0xffffff601c057424 */ /* 0x000fe200078e0205 */
[----:B------:R-:W-:-:S04]  /*2ac90*/  SHF.R.U32.HI R20, RZ, 0x2, R20 ;  /* 0x00000002ff147819 */ /* 0x000fc80000011614 */
[----:B------:R-:W-:Y:S01]  /*2aca0*/  LOP3.LUT R2, R20, 0x60, R2, 0xf8, !PT ;  /* 0x0000006014027812 */ /* 0x000fe200078ef802 */
[----:B------:R-:W2:Y:S01]  /*2acb0*/  @P0 LDC R3, c[0x0][0x434] ;  /* 0x00010d00ff030b82 */ /* 0x000ea20000000800 */
[----:B------:R-:W3:Y:S03]  /*2acc0*/  S2R R20, SR_TID.X ;  /* 0x0000000000147919 */ /* 0x000ee60000002100 */
[----:B------:R-:W-:-:S04]  /*2acd0*/  IMAD.IADD R2, R2, 0x1, R5 ;  /* 0x0000000102027824 */ /* 0x000fc800078e0205 */
[----:B------:R-:W0:Y:S01]  /*2ace0*/  @P0 LDC R0, c[0x0][0x438] ;  /* 0x00010e00ff000b82 */ /* 0x000e220000000800 */
[C---:B------:R-:W-:Y:S01]  /*2acf0*/  ISETP.GE.AND P1, PT, R2.reuse, R26, PT ;  /* 0x0000001a0200720c */ /* 0x040fe20003f26270 */
[----:B------:R-:W-:-:S04]  /*2ad00*/  IMAD.IADD R6, R2, 0x1, R37 ;  /* 0x0000000102067824 */ /* 0x000fc800078e0225 */
[----:B------:R-:W-:Y:S02]  /*2ad10*/  IMAD.MOV.U32 R8, RZ, RZ, R6 ;  /* 0x000000ffff087224 */ /* 0x000fe400078e0006 */
[----:B------:R-:W1:Y:S01]  /*2ad20*/  @P0 LDC R9, c[0x0][0x434] ;  /* 0x00010d00ff090b82 */ /* 0x000e620000000800 */
[----:B--2---:R-:W-:-:S07]  /*2ad30*/  @P0 IMAD.HI.U32 R3, R6, R3, RZ ;  /* 0x0000000306030227 */ /* 0x004fce00078e00ff */
[----:B------:R-:W2:Y:S01]  /*2ad40*/  @P0 LDC R4, c[0x0][0x438] ;  /* 0x00010e00ff040b82 */ /* 0x000ea20000000800 */
[----:B0-----:R-:W-:Y:S02]  /*2ad50*/  @P0 SHF.R.U32.HI R8, RZ, R0, R3 ;  /* 0x00000000ff080219 */ /* 0x001fe40000011603 */
[----:B---3--:R-:W-:-:S05]  /*2ad60*/  LOP3.LUT R21, R20, 0x7f, RZ, 0xc0, !PT ;  /* 0x0000007f14157812 */ /* 0x008fca00078ec0ff */
[----:B------:R-:W0:Y:S01]  /*2ad70*/  @!P1 LDC.64 R2, c[0x0][0x428] ;  /* 0x00010a00ff029b82 */ /* 0x000e220000000a00 */
[----:B------:R-:W-:Y:S02]  /*2ad80*/  SHF.L.U32 R20, R20, 0x5, RZ ;  /* 0x0000000514147819 */ /* 0x000fe400000006ff */
[----:B------:R-:W-:-:S04]  /*2ad90*/  SHF.R.U32.HI R21, RZ, 0x2, R21 ;  /* 0x00000002ff157819 */ /* 0x000fc80000011615 */
[----:B------:R-:W-:-:S04]  /*2ada0*/  LOP3.LUT R20, R21, 0x60, R20, 0xf8, !PT ;  /* 0x0000006015147812 */ /* 0x000fc800078ef814 */
[----:B------:R-:W-:-:S05]  /*2adb0*/  LOP3.LUT R20, R20, 0x80, RZ, 0xfc, !PT ;  /* 0x0000008014147812 */ /* 0x000fca00078efcff */
[----:B------:R-:W-:-:S04]  /*2adc0*/  IMAD.IADD R5, R20, 0x1, R5 ;  /* 0x0000000114057824 */ /* 0x000fc800078e0205 */
[----:B------:R-:W-:-:S04]  /*2add0*/  IMAD.IADD R7, R5, 0x1, R37 ;  /* 0x0000000105077824 */ /* 0x000fc800078e0225 */
[----:B-1----:R-:W-:-:S04]  /*2ade0*/  @P0 IMAD.HI.U32 R9, R7, R9, RZ ;  /* 0x0000000907090227 */ /* 0x002fc800078e00ff */
[----:B------:R-:W-:Y:S01]  /*2adf0*/  IMAD.MOV.U32 R0, RZ, RZ, R7 ;  /* 0x000000ffff007224 */ /* 0x000fe200078e0007 */
[----:B--2---:R-:W-:Y:S01]  /*2ae00*/  @P0 SHF.R.U32.HI R0, RZ, R4, R9 ;  /* 0x00000004ff000219 */ /* 0x004fe20000011609 */
[--C-:B------:R-:W-:Y:S01]  /*2ae10*/  @!P1 IMAD.MOV.U32 R4, RZ, RZ, R8.reuse ;  /* 0x000000ffff049224 */ /* 0x100fe200078e0008 */
[----:B------:R-:W-:Y:S02]  /*2ae20*/  ISETP.GE.AND P0, PT, R5, R26, PT ;  /* 0x0000001a0500720c */ /* 0x000fe40003f06270 */
[----:B------:R-:W-:Y:S02]  /*2ae30*/  @!P1 SHF.R.S32.HI R5, RZ, 0x1f, R8 ;  /* 0x0000001fff059819 */ /* 0x000fe40000011408 */
[----:B------:R-:W-:Y:S02]  /*2ae40*/  ISETP.GT.U32.OR P0, PT, R20, 0x9f, P0 ;  /* 0x0000009f1400780c */ /* 0x000fe40000704470 */
[----:B------:R-:W-:Y:S01]  /*2ae50*/  LOP3.LUT R30, R30, 0xfffffff7, RZ, 0xc0, !PT ;  /* 0xfffffff71e1e7812 */ /* 0x000fe200078ec0ff */
[----:B------:R-:W-:Y:S01]  /*2ae60*/  UMOV UR4, 0xffffffff ;  /* 0xffffffff00047882 */ /* 0x000fe20000000000 */
[----:B----4-:R-:W-:Y:S01]  /*2ae70*/  SHF.R.S32.HI R13, RZ, 0x1f, R32 ;  /* 0x0000001fff0d7819 */ /* 0x010fe20000011420 */
[----:B0-----:R-:W-:-:S04]  /*2ae80*/  @!P1 IMAD.WIDE.U32 R4, R32, R2, R4 ;  /* 0x0000000220049225 */ /* 0x001fc800078e0004 */
[----:B------:R-:W-:Y:S01]  /*2ae90*/  @!P1 IMAD R9, R13, R2, RZ ;  /* 0x000000020d099224 */ /* 0x000fe200078e02ff */
[----:B------:R0:W-:Y:S03]  /*2aea0*/  STL [R1], R13 ;  /* 0x0000000d01007387 */ /* 0x0001e60000100800 */
[----:B------:R-:W-:Y:S02]  /*2aeb0*/  @!P1 IMAD R9, R32, R3, R9 ;  /* 0x0000000320099224 */ /* 0x000fe400078e0209 */
[----:B------:R-:W1:Y:S03]  /*2aec0*/  @!P1 LDC.64 R2, c[0x0][0x418] ;  /* 0x00010600ff029b82 */ /* 0x000e660000000a00 */
[----:B------:R-:W-:Y:S02]  /*2aed0*/  @!P1 IADD3 R9, R5, R9, RZ ;  /* 0x0000000905099210 */ /* 0x000fe40007ffe0ff */
[----:B-1----:R-:W-:Y:S01]  /*2aee0*/  @!P1 LEA R10, P2, R4, R2, 0x2 ;  /* 0x00000002040a9211 */ /* 0x002fe200078410ff */
[----:B------:R-:W-:-:S02]  /*2aef0*/  IMAD.MOV R2, RZ, RZ, -R8 ;  /* 0x000000ffff027224 */ /* 0x000fc400078e0a08 */
[----:B------:R-:W-:Y:S01]  /*2af00*/  @!P0 IMAD.MOV.U32 R8, RZ, RZ, R0 ;  /* 0x000000ffff088224 */ /* 0x000fe200078e0000 */
[----:B------:R-:W-:Y:S01]  /*2af10*/  @!P1 LEA.HI.X R11, R4, R3, R9, 0x2, P2 ;  /* 0x00000003040b9211 */ /* 0x000fe200010f1409 */
[----:B------:R-:W-:Y:S01]  /*2af20*/  IMAD R6, R12, R2, R6 ;  /* 0x000000020c067224 */ /* 0x000fe200078e0206 */
[----:B------:R-:W1:Y:S01]  /*2af30*/  @!P0 LDC.64 R4, c[0x0][0x418] ;  /* 0x00010600ff048b82 */ /* 0x000e620000000a00 */
[--C-:B------:R-:W-:Y:S01]  /*2af40*/  IMAD.MOV R2, RZ, RZ, -R0.reuse ;  /* 0x000000ffff027224 */ /* 0x100fe200078e0a00 */
[----:B------:R-:W-:-:S03]  /*2af50*/  @!P0 SHF.R.S32.HI R9, RZ, 0x1f, R0 ;  /* 0x0000001fff098819 */ /* 0x000fc60000011400 */
[----:B------:R-:W-:-:S03]  /*2af60*/  IMAD R7, R12, R2, R7 ;  /* 0x000000020c077224 */ /* 0x000fc600078e0207 */
[----:B------:R-:W2:Y:S08]  /*2af70*/  @!P0 LDC.64 R2, c[0x0][0x428] ;  /* 0x00010a00ff028b82 */ /* 0x000eb00000000a00 */
[----:B------:R-:W3:Y:S01]  /*2af80*/  LDC R0, c[0x0][0x2f4] ;  /* 0x0000bd00ff007b82 */ /* 0x000ee20000000800 */
[----:B--2---:R-:W-:-:S04]  /*2af90*/  @!P0 IMAD.WIDE.U32 R8, R32, R2, R8 ;  /* 0x0000000220088225 */ /* 0x004fc800078e0008 */
[----:B------:R-:W-:-:S04]  /*2afa0*/  @!P0 IMAD R2, R13, R2, RZ ;  /* 0x000000020d028224 */ /* 0x000fc800078e02ff */
[----:B------:R-:W-:Y:S01]  /*2afb0*/  @!P0 IMAD R3, R32, R3, R2 ;  /* 0x0000000320038224 */ /* 0x000fe200078e0202 */
[----:B-1----:R-:W-:-:S03]  /*2afc0*/  @!P0 LEA R2, P2, R8, R4, 0x2 ;  /* 0x0000000408028211 */ /* 0x002fc600078410ff */
[----:B------:R-:W-:-:S05]  /*2afd0*/  @!P0 IMAD.IADD R3, R3, 0x1, R9 ;  /* 0x0000000103038824 */ /* 0x000fca00078e0209 */
[----:B------:R-:W-:Y:S02]  /*2afe0*/  @!P0 LEA.HI.X R3, R8, R5, R3, 0x2, P2 ;  /* 0x0000000508038211 */ /* 0x000fe400010f1403 */
[----:B------:R-:W-:Y:S02]  /*2aff0*/  ISETP.GT.U32.AND P2, PT, R20, 0x9f, PT ;  /* 0x0000009f1400780c */ /* 0x000fe40003f44070 */
[----:B------:R-:W-:Y:S01]  /*2b000*/  MOV R5, RZ ;  /* 0x000000ff00057202 */ /* 0x000fe20000000f00 */
[----:B------:R-:W-:-:S05]  /*2b010*/  IMAD.U32 R12, RZ, RZ, UR39 ;  /* 0x00000027ff0c7e24 */ /* 0x000fca000f8e00ff */
[----:B------:R1:W5:Y:S01]  /*2b020*/  @!P1 LDG.E R5, desc[UR50][R10.64] ;  /* 0x000000320a059981 */ /* 0x000362000c1e1900 */
[----:B---3--:R-:W-:Y:S01]  /*2b030*/  ISETP.GE.AND P1, PT, R36, R0, PT ;  /* 0x000000002400720c */ /* 0x008fe20003f26270 */
[----:B------:R-:W-:-:S03]  /*2b040*/  IMAD.MOV.U32 R8, RZ, RZ, RZ ;  /* 0x000000ffff087224 */ /* 0x000fc600078e00ff */
[----:B------:R-:W-:Y:S02]  /*2b050*/  @P2 LOP3.LUT R30, R30, 0x8, RZ, 0xfc, !PT ;  /* 0x000000081e1e2812 */ /* 0x000fe400078efcff */
[----:B------:R-:W-:Y:S01]  /*2b060*/  ISETP.NE.AND P3, PT, R12, 0x3, PT ;  /* 0x000000030c00780c */ /* 0x000fe20003f65270 */
[----:B------:R1:W5:Y:S01]  /*2b070*/  @!P0 LDG.E R8, desc[UR50][R2.64] ;  /* 0x0000003202088981 */ /* 0x000362000c1e1900 */
[----:B------:R-:W-:Y:S02]  /*2b080*/  LOP3.LUT R30, R30, 0xffffffef, RZ, 0xc0, !PT ;  /* 0xffffffef1e1e7812 */ /* 0x000fe400078ec0ff */
[----:B0-----:R-:W-:Y:S02]  /*2b090*/  LOP3.LUT R13, R36, 0x40, RZ, 0xfc, !PT ;  /* 0x00000040240d7812 */ /* 0x001fe400078efcff */
[----:B------:R-:W-:Y:S02]  /*2b0a0*/  LOP3.LUT R30, R30, 0xfffffffb, RZ, 0xc0, !PT ;  /* 0xfffffffb1e1e7812 */ /* 0x000fe400078ec0ff */
[----:B------:R-:W-:-:S02]  /*2b0b0*/  ISETP.GE.AND P0, PT, R13, R0, PT ;  /* 0x000000000d00720c */ /* 0x000fc40003f06270 */
[----:B------:R-:W-:Y:S02]  /*2b0c0*/  @P1 LOP3.LUT R30, R30, 0x4, RZ, 0xfc, !PT ;  /* 0x000000041e1e1812 */ /* 0x000fe400078efcff */
[----:B------:R-:W-:Y:S02]  /*2b0d0*/  LOP3.LUT R13, R36, 0x80, RZ, 0xfc, !PT ;  /* 0x00000080240d7812 */ /* 0x000fe400078efcff */
[----:B------:R-:W-:-:S04]  /*2b0e0*/  @P3 LOP3.LUT R30, R30, 0x10, RZ, 0xfc, !PT ;  /* 0x000000101e1e3812 */ /* 0x000fc800078efcff */
[----:B------:R-:W-:-:S04]  /*2b0f0*/  LOP3.LUT R30, R30, 0xfffffffd, RZ, 0xc0, !PT ;  /* 0xfffffffd1e1e7812 */ /* 0x000fc800078ec0ff */
[----:B------:R-:W-:Y:S02]  /*2b100*/  @P0 LOP3.LUT R30, R30, 0x2, RZ, 0xfc, !PT ;  /* 0x000000021e1e0812 */ /* 0x000fe400078efcff */
[----:B------:R-:W-:Y:S02]  /*2b110*/  ISETP.GE.AND P0, PT, R13, R0, PT ;  /* 0x000000000d00720c */ /* 0x000fe40003f06270 */
[----:B------:R-:W-:-:S11]  /*2b120*/  LOP3.LUT R30, R30, 0xfffffffe, RZ, 0xc0, !PT ;  /* 0xfffffffe1e1e7812 */ /* 0x000fd600078ec0ff */
[----:B------:R-:W-:-:S05]  /*2b130*/  @P0 LOP3.LUT R30, R30, 0x1, RZ, 0xfc, !PT ;  /* 0x000000011e1e0812 */ /* 0x000fca00078efcff */
[----:B------:R1:W-:Y:S01]  /*2b140*/  STL [R1+0x8], R30 ;  /* 0x0000081e01007387 */ /* 0x0003e20000100800 */
[----:B------:R-:W-:Y:S05]  /*2b150*/  BRA.DIV UR4, `(.L_x_700) ;  /* 0x00000096047c7947 */ /* 0x000fea000b800000 */
.L_x_971:
[----:B------:R-:W-:Y:S01]  /*2b160*/  VIADD R9, R28, 0xffffffff ;  /* 0xffffffff1c097836 */ /* 0x000fe20000000000 */
[----:B------:R-:W-:Y:S06]  /*2b170*/  @!P3 BRA `(.L_x_701) ;  /* 0x000000000004b947 */ /* 0x000fec0003800000 */
[----:B------:R-:W-:Y:S01]  /*2b180*/  BPT.TRAP 0x1 ;  /* 0x000000040000795c */ /* 0x000fe20000300000 */
.L_x_701:
[----:B------:R-:W-:Y:S01]  /*2b190*/  IMAD R0, R29, 0x8, R22 ;  /* 0x000000081d007824 */ /* 0x000fe200078e0216 */
[----:B-1----:R-:W-:Y:S01]  /*2b1a0*/  SHF.L.U32 R2, R33, 0x1f, RZ ;  /* 0x0000001f21027819 */ /* 0x002fe200000006ff */
[----:B------:R-:W-:Y:S01]  /*2b1b0*/  BSSY B0, `(.L_x_702) ;  /* 0x0000005000007945 */ /* 0x000fe20003800000 */
[----:B------:R-:W-:Y:S02]  /*2b1c0*/  SHF.R.S32.HI R25, RZ, 0x1f, R6 ;  /* 0x0000001fff197819 */ /* 0x000fe40000011406 */
[----:B------:R-:W0:Y:S01]  /*2b1d0*/  SYNCS.PHASECHK.TRANS64.TRYWAIT P0, [R0+URZ+0x33480], R2 ;  /* 0x03348002000075a7 */ /* 0x000e22000800017f */
[----:B------:R1:W-:Y:S02]  /*2b1e0*/  STL [R1+0x24], R2 ;  /* 0x0000240201007387 */ /* 0x0003e40000100800 */
[----:B01----:R-:W-:Y:S05]  /*2b1f0*/  @!P0 BRA `(.L_x_703) ;  /* 0x0000009400848947 */ /* 0x003fea0003800000 */
.L_x_972:
[----:B------:R-:W-:Y:S05]  /*2b200*/  BSYNC B0 ;  /* 0x0000000000007941 */ /* 0x000fea0003800000 */
.L_x_702:
[----:B------:R-:W2:Y:S01]  /*2b210*/  LDL R13, [R1+0x10] ;  /* 0x00001000010d7983 */ /* 0x000ea20000100800 */
[----:B------:R-:W-:Y:S01]  /*2b220*/  ULDC.64 UR4, c[0x0][0x328] ;  /* 0x0000ca0000047ab9 */ /* 0x000fe20000000a00 */
[----:B-----5:R-:W-:Y:S01]  /*2b230*/  SHF.R.S32.HI R30, RZ, 0x1f, R5 ;  /* 0x0000001fff1e7819 */ /* 0x020fe20000011405 */
[----:B------:R-:W-:Y:S01]  /*2b240*/  ULDC.64 UR6, c[0x0][0x338] ;  /* 0x0000ce0000067ab9 */ /* 0x000fe20000000a00 */
[----:B------:R-:W3:Y:S01]  /*2b250*/  LDL.LU R12, [R1+0x8] ;  /* 0x00000800010c7983 */ /* 0x000ee20000300800 */
[----:B------:R-:W-:Y:S01]  /*2b260*/  IMAD R4, R25, UR4, RZ ;  /* 0x0000000419047c24 */ /* 0x000fe2000f8e02ff */
[----:B------:R-:W-:Y:S01]  /*2b270*/  SHF.R.S32.HI R34, RZ, 0x1f, R8 ;  /* 0x0000001fff227819 */ /* 0x000fe20000011408 */
[C---:B0-----:R-:W-:Y:S01]  /*2b280*/  IMAD.WIDE.U32 R2, R6.reuse, UR4, RZ ;  /* 0x0000000406027c25 */ /* 0x041fe2000f8e00ff */
[----:B------:R-:W0:Y:S03]  /*2b290*/  S2R R14, SR_TID.X ;  /* 0x00000000000e7919 */ /* 0x000e260000002100 */
[----:B------:R-:W-:-:S02]  /*2b2a0*/  IMAD R4, R6, UR5, R4 ;  /* 0x0000000506047c24 */ /* 0x000fc4000f8e0204 */
[----:B------:R-:W-:Y:S01]  /*2b2b0*/  IMAD R9, R9, -0xa0, R26 ;  /* 0xffffff6009097824 */ /* 0x000fe200078e021a */
[----:B------:R-:W-:Y:S02]  /*2b2c0*/  SHF.R.S32.HI R26, RZ, 0x1f, R7 ;  /* 0x0000001fff1a7819 */ /* 0x000fe40000011407 */
[----:B------:R-:W-:Y:S01]  /*2b2d0*/  IADD3 R3, R3, R4, RZ ;  /* 0x0000000403037210 */ /* 0x000fe20007ffe0ff */
[----:B------:R-:W-:Y:S02]  /*2b2e0*/  IMAD R4, R30, UR6, RZ ;  /* 0x000000061e047c24 */ /* 0x000fe4000f8e02ff */
[----:B------:R-:W-:-:S04]  /*2b2f0*/  IMAD.WIDE.U32 R2, R5, UR6, R2 ;  /* 0x0000000605027c25 */ /* 0x000fc8000f8e0002 */
[----:B------:R-:W-:Y:S02]  /*2b300*/  IMAD R4, R5, UR7, R4 ;  /* 0x0000000705047c24 */ /* 0x000fe4000f8e0204 */
[----:B------:R-:W-:Y:S02]  /*2b310*/  IMAD.MOV.U32 R10, RZ, RZ, R2 ;  /* 0x000000ffff0a7224 */ /* 0x000fe400078e0002 */
[----:B------:R-:W-:Y:S02]  /*2b320*/  IMAD R2, R26, UR4, RZ ;  /* 0x000000041a027c24 */ /* 0x000fe4000f8e02ff */
[----:B------:R-:W-:Y:S02]  /*2b330*/  IMAD.IADD R11, R3, 0x1, R4 ;  /* 0x00000001030b7824 */ /* 0x000fe400078e0204 */
[C---:B------:R-:W-:Y:S02]  /*2b340*/  IMAD R4, R7.reuse, UR5, R2 ;  /* 0x0000000507047c24 */ /* 0x040fe4000f8e0202 */
[----:B------:R-:W-:Y:S01]  /*2b350*/  IMAD.WIDE.U32 R2, R7, UR4, RZ ;  /* 0x0000000407027c25 */ /* 0x000fe2000f8e00ff */
[----:B------:R-:W-:-:S03]  /*2b360*/  ULDC.64 UR4, c[0x0][0x330] ;  /* 0x0000cc0000047ab9 */ /* 0x000fc60000000a00 */
[----:B------:R-:W-:Y:S01]  /*2b370*/  IMAD.IADD R3, R3, 0x1, R4 ;  /* 0x0000000103037824 */ /* 0x000fe200078e0204 */
[----:B0-----:R-:W-:Y:S01]  /*2b380*/  LOP3.LUT R14, R14, 0x7f, RZ, 0xc0, !PT ;  /* 0x0000007f0e0e7812 */ /* 0x001fe200078ec0ff */
[----:B------:R-:W-:Y:S02]  /*2b390*/  IMAD R4, R34, UR6, RZ ;  /* 0x0000000622047c24 */ /* 0x000fe4000f8e02ff */
[----:B------:R-:W-:Y:S01]  /*2b3a0*/  IMAD.WIDE.U32 R2, R8, UR6, R2 ;  /* 0x0000000608027c25 */ /* 0x000fe2000f8e0002 */
[----:B------:R-:W-:-:S03]  /*2b3b0*/  SHF.R.U32.HI R14, RZ, 0x2, R14 ;  /* 0x00000002ff0e7819 */ /* 0x000fc6000001160e */
[----:B------:R-:W-:Y:S01]  /*2b3c0*/  IMAD R4, R8, UR7, R4 ;  /* 0x0000000708047c24 */ /* 0x000fe2000f8e0204 */
[----:B------:R-:W-:Y:S01]  /*2b3d0*/  ULDC.64 UR6, c[0x0][0x318] ;  /* 0x0000c60000067ab9 */ /* 0x000fe20000000a00 */
[----:B------:R-:W-:Y:S01]  /*2b3e0*/  IMAD.WIDE.U32 R10, R18, UR4, R10 ;  /* 0x00000004120a7c25 */ /* 0x000fe2000f8e000a */
[----:B------:R-:W-:-:S03]  /*2b3f0*/  IADD3 R9, -R14, R9, RZ ;  /* 0x000000090e097210 */ /* 0x000fc60007ffe1ff */
[----:B------:R-:W-:Y:S01]  /*2b400*/  IMAD.IADD R3, R3, 0x1, R4 ;  /* 0x0000000103037824 */ /* 0x000fe200078e0204 */
[----:B------:R-:W-:Y:S01]  /*2b410*/  IADD3 R10, P0, R10, UR6, RZ ;  /* 0x000000060a0a7c10 */ /* 0x000fe2000ff1e0ff */
[C---:B------:R-:W-:Y:S02]  /*2b420*/  IMAD R4, R18.reuse, UR5, RZ ;  /* 0x0000000512047c24 */ /* 0x040fe4000f8e02ff */
[----:B------:R-:W-:Y:S01]  /*2b430*/  IMAD.WIDE.U32 R2, R18, UR4, R2 ;  /* 0x0000000412027c25 */ /* 0x000fe2000f8e0002 */
[----:B------:R-:W-:Y:S02]  /*2b440*/  UMOV UR4, 0xffffffff ;  /* 0xffffffff00047882 */ /* 0x000fe40000000000 */
[----:B------:R-:W-:Y:S02]  /*2b450*/  IADD3.X R20, R11, UR7, R4, P0, !PT ;  /* 0x000000070b147c10 */ /* 0x000fe400087fe404 */
[----:B------:R-:W-:-:S04]  /*2b460*/  IADD3 R24, P0, R2, UR6, RZ ;  /* 0x0000000602187c10 */ /* 0x000fc8000ff1e0ff */
[----:B------:R-:W-:Y:S02]  /*2b470*/  IADD3.X R21, R4, UR7, R3, P0, !PT ;  /* 0x0000000704157c10 */ /* 0x000fe400087fe403 */
[----:B------:R-:W-:Y:S01]  /*2b480*/  ISETP.GE.AND P0, PT, R9, 0x1, PT ;  /* 0x000000010900780c */ /* 0x000fe20003f06270 */
[----:B--2---:R-:W-:Y:S01]  /*2b490*/  IMAD R4, R29, 0x7800, R13 ;  /* 0x000078001d047824 */ /* 0x004fe200078e020d */
[----:B---3--:R-:W-:-:S11]  /*2b4a0*/  LOP3.LUT R12, R12, 0xffffffdf, RZ, 0xc0, !PT ;  /* 0xffffffdf0c0c7812 */ /* 0x008fd600078ec0ff */
[----:B------:R-:W-:-:S05]  /*2b4b0*/  @P0 LOP3.LUT R12, R12, 0x20, RZ, 0xfc, !PT ;  /* 0x000000200c0c0812 */ /* 0x000fca00078efcff */
[----:B------:R0:W-:Y:S01]  /*2b4c0*/  STL [R1+0x8], R12 ;  /* 0x0000080c01007387 */ /* 0x0001e20000100800 */
[----:B------:R-:W-:Y:S05]  /*2b4d0*/  BRA.DIV UR4, `(.L_x_704) ;  /* 0x0000009204e47947 */ /* 0x000fea000b800000 */
[----:B------:R-:W1:Y:S01]  /*2b4e0*/  SHFL.IDX PT, R2, R10, RZ, 0x1c1f ;  /* 0x001c1fff0a027589 */ /* 0x000e6200000e0000 */
[----:B0-----:R-:W0:Y:S01]  /*2b4f0*/  LDC R12, c[0x0][0x2f4] ;  /* 0x0000bd00ff0c7b82 */ /* 0x001e220000000800 */
[----:B------:R-:W-:Y:S01]  /*2b500*/  IMAD.IADD R4, R22, 0x1, R4 ;  /* 0x0000000116047824 */ /* 0x000fe200078e0204 */
[C---:B------:R-:W-:Y:S01]  /*2b510*/  LOP3.LUT R11, R36.reuse, 0x80, RZ, 0xfc, !PT ;  /* 0x00000080240b7812 */ /* 0x040fe200078efcff */
[----:B------:R-:W2:Y:S01]  /*2b520*/  SHFL.IDX PT, R3, R20, RZ, 0x1c1f ;  /* 0x001c1fff14037589 */ /* 0x000ea200000e0000 */
[C---:B------:R-:W-:Y:S02]  /*2b530*/  LOP3.LUT R13, R36.reuse, 0x40, RZ, 0xfc, !PT ;  /* 0x00000040240d7812 */ /* 0x040fe400078efcff */
[C---:B-1----:R-:W-:Y:S02]  /*2b540*/  IADD3 R2, P0, R36.reuse, R2, RZ ;  /* 0x0000000224027210 */ /* 0x042fe40007f1e0ff */
[-C--:B0-----:R-:W-:Y:S02]  /*2b550*/  ISETP.GE.AND P3, PT, R36, R12.reuse, PT ;  /* 0x0000000c2400720c */ /* 0x081fe40003f66270 */
[----:B------:R-:W-:Y:S01]  /*2b560*/  ISETP.GE.AND P2, PT, R13, R12, PT ;  /* 0x0000000c0d00720c */ /* 0x000fe20003f46270 */
[----:B--2---:R-:W-:Y:S01]  /*2b570*/  IMAD.X R3, RZ, RZ, R3, P0 ;  /* 0x000000ffff037224 */ /* 0x004fe200000e0603 */
[----:B------:R-:W-:-:S13]  /*2b580*/  ISETP.LT.OR P0, PT, R9, 0x1, P3 ;  /* 0x000000010900780c */ /* 0x000fda0001f01670 */
[----:B------:R-:W-:Y:S01]  /*2b590*/  @!PT LDS RZ, [RZ] ;  /* 0x00000000fffff984 */ /* 0x000fe20000000800 */
[----:B------:R-:W-:Y:S01]  /*2b5a0*/  LDGSTS.E.BYPASS.LTC128B.128 [R4+0xf200], desc[UR50][R2.64], !P0 ;  /* 0x0f20000002047fae */ /* 0x000fe2000c101d72 */
[----:B------:R-:W-:-:S03]  /*2b5b0*/  ISETP.GE.AND P0, PT, R11, R12, PT ;  /* 0x0000000c0b00720c */ /* 0x000fc60003f06270 */
[----:B------:R-:W2:Y:S01]  /*2b5c0*/  LDL.LU R11, [R1+0x8] ;  /* 0x00000800010b7983 */ /* 0x000ea20000300800 */
[C---:B------:R-:W-:Y:S02]  /*2b5d0*/  ISETP.LT.OR P1, PT, R9.reuse, 0x1, P2 ;  /* 0x000000010900780c */ /* 0x040fe40001721670 */
[C---:B------:R-:W-:Y:S02]  /*2b5e0*/  ISETP.GE.AND P6, PT, R9.reuse, 0x81, PT ;  /* 0x000000810900780c */ /* 0x040fe40003fc6270 */
[C---:B------:R-:W-:Y:S02]  /*2b5f0*/  ISETP.GE.AND P5, PT, R9.reuse, 0x21, PT ;  /* 0x000000210900780c */ /* 0x040fe40003fa6270 */
[----:B------:R-:W-:-:S07]  /*2b600*/  ISETP.GE.AND P4, PT, R9, 0x41, PT ;  /* 0x000000410900780c */ /* 0x000fce0003f86270 */
        /* <DEDUP_REMOVED lines=28> */
[----:B------:R-:W-:Y:S01]  /*2b7d0*/  LDGSTS.E.BYPASS.LTC128B.128 [R4+0x10a00], desc[UR50][R2.64], !P1 ;  /* 0x10a0000002047fae */ /* 0x000fe2000c901d72 */
[----:B------:R-:W-:-:S13]  /*2b7e0*/  ISETP.LT.OR P1, PT, R9, 0x61, P2 ;  /* 0x000000610900780c */ /* 0x000fda0001721670 */
[----:B------:R-:W-:Y:S01]  /*2b7f0*/  LDGSTS.E.BYPASS.LTC128B.128 [R4+0x13200], desc[UR50][R2.64+0x40], !P1 ;  /* 0x1320004002047fae */ /* 0x000fe2000c901d72 */
[----:B------:R-:W-:-:S13]  /*2b800*/  ISETP.LT.OR P1, PT, R9, 0x61, P0 ;  /* 0x000000610900780c */ /* 0x000fda0000721670 */
[----:B------:R0:W-:Y:S01]  /*2b810*/  LDGSTS.E.BYPASS.LTC128B.128 [R4+0x15a00], desc[UR50][R2.64+0x80], !P1 ;  /* 0x15a0008002047fae */ /* 0x0001e2000c901d72 */
[----:B------:R-:W-:-:S03]  /*2b820*/  ISETP.GE.AND P1, PT, R9, 0x61, PT ;  /* 0x000000610900780c */ /* 0x000fc60003f26270 */
[----:B0-----:R0:W1:Y:S04]  /*2b830*/  SHFL.IDX PT, R3, R21, RZ, 0x1c1f ;  /* 0x001c1fff15037589 */ /* 0x00106800000e0000 */
[----:B------:R0:W3:Y:S01]  /*2b840*/  SHFL.IDX PT, R2, R24, RZ, 0x1c1f ;  /* 0x001c1fff18027589 */ /* 0x0000e200000e0000 */
[----:B--2---:R-:W-:-:S04]  /*2b850*/  LOP3.LUT R11, R11, 0xffffffbf, RZ, 0xc0, !PT ;  /* 0xffffffbf0b0b7812 */ /* 0x004fc800078ec0ff */
[----:B------:R-:W-:-:S05]  /*2b860*/  @P6 LOP3.LUT R11, R11, 0x40, RZ, 0xfc, !PT ;  /* 0x000000400b0b6812 */ /* 0x000fca00078efcff */
[----:B------:R0:W-:Y:S02]  /*2b870*/  STL [R1+0x8], R11 ;  /* 0x0000080b01007387 */ /* 0x0001e40000100800 */
.L_x_984:
[C---:B------:R-:W-:Y:S02]  /*2b880*/  ISETP.LT.OR P3, PT, R9.reuse, 0x81, P3 ;  /* 0x000000810900780c */ /* 0x040fe40001f61670 */
[C---:B------:R-:W-:Y:S02]  /*2b890*/  ISETP.LT.OR P2, PT, R9.reuse, 0x81, P2 ;  /* 0x000000810900780c */ /* 0x040fe40001741670 */
[----:B------:R-:W-:Y:S02]  /*2b8a0*/  ISETP.LT.OR P0, PT, R9, 0x81, P0 ;  /* 0x000000810900780c */ /* 0x000fe40000701670 */
[----:B---3--:R-:W-:-:S05]  /*2b8b0*/  IADD3 R2, P6, R36, R2, RZ ;  /* 0x0000000224027210 */ /* 0x008fca0007fde0ff */
[----:B-1----:R-:W-:-:S05]  /*2b8c0*/  IMAD.X R3, RZ, RZ, R3, P6 ;  /* 0x000000ffff037224 */ /* 0x002fca00030e0603 */
        /* <DEDUP_REMOVED lines=8> */
.L_x_705:
[----:B------:R-:W-:Y:S02]  /*2b950*/  PLOP3.LUT P2, PT, P2, P0, PT, 0xa2, 0x0 ;  /* 0x000000000000781c */ /* 0x000fe40001741472 */
[----:B------:R-:W-:-:S08]  /*2b960*/  @P0 R2UR P2, UR4, R0 ;  /* 0x00000000000402ca */ /* 0x000fd00000040000 */
[----:B------:R-:W-:-:S05]  /*2b970*/  @P0 PLOP3.LUT P0, PT, P2, PT, PT, 0x80, 0x0 ;  /* 0x000000000000081c */ /* 0x000fca000170f070 */
[----:B------:R-:W-:Y:S01]  /*2b980*/  @!P2 SYNCS.ARRIVE.TRANS64.RED.A0T1 RZ, [UR4+0x33470], RZ ;  /* 0x033470ffffffa9a7 */ /* 0x000fe20008200404 */
[----:B------:R-:W-:Y:S07]  /*2b990*/  @!P2 ARRIVES.LDGSTSBAR.64.TRANSCNT [UR4+0x33470] ;  /* 0x03347000ff00a9b0 */ /* 0x000fee0008000a84 */
[----:B------:R-:W-:Y:S05]  /*2b9a0*/  @P0 BRA.U.ANY `(.L_x_705) ;  /* 0xfffffffd00e80947 */ /* 0x000fea000393ffff */
[----:B------:R-:W-:Y:S01]  /*2b9b0*/  NOP ;  /* 0x0000000000007918 */ /* 0x000fe20000000000 */
[----:B-1----:R-:W-:-:S05]  /*2b9c0*/  IMAD.U32 R2, RZ, RZ, UR39 ;  /* 0x00000027ff027e24 */ /* 0x002fca000f8e00ff */
[----:B------:R-:W-:-:S13]  /*2b9d0*/  ISETP.NE.AND P3, PT, R2, 0x3, PT ;  /* 0x000000030200780c */ /* 0x000fda0003f65270 */
[----:B------:R-:W-:Y:S05]  /*2b9e0*/  @!P3 BRA `(.L_x_706) ;  /* 0x000000000004b947 */ /* 0x000fea0003800000 */
[----:B------:R-:W-:Y:S01]  /*2b9f0*/  BPT.TRAP 0x1 ;  /* 0x000000040000795c */ /* 0x000fe20000300000 */
.L_x_706:
[----:B------:R1:W-:Y:S01]  /*2ba00*/  SYNCS.ARRIVE.TRANS64.A1T0 RZ, [R0+URZ+0x33470], RZ ;  /* 0x033470ff00ff79a7 */ /* 0x0003e2000810003f */
[----:B------:R-:W-:Y:S05]  /*2ba10*/  @!P3 BRA `(.L_x_707) ;  /* 0x000000000004b947 */ /* 0x000fea0003800000 */
[----:B------:R-:W-:Y:S01]  /*2ba20*/  BPT.TRAP 0x1 ;  /* 0x000000040000795c */ /* 0x000fe20000300000 */
.L_x_707:
[----:B------:R-:W3:Y:S01]  /*2ba30*/  LDL R2, [R1+0x24] ;  /* 0x0000240001027983 */ /* 0x000ee20000100800 */
[----:B------:R-:W-:Y:S01]  /*2ba40*/  BSSY B0, `(.L_x_708) ;  /* 0x0000003000007945 */ /* 0x000fe20003800000 */
[----:B---3--:R-:W3:Y:S03]  /*2ba50*/  SYNCS.PHASECHK.TRANS64.TRYWAIT P0, [R0+URZ+0x33440], R2 ;  /* 0x03344002000075a7 */ /* 0x008ee6000800017f */
[----:B---3--:R-:W-:Y:S05]  /*2ba60*/  @!P0 BRA `(.L_x_709) ;  /* 0x0000009400888947 */ /* 0x008fea0003800000 */
.L_x_985:
[----:B------:R-:W-:Y:S05]  /*2ba70*/  BSYNC B0 ;  /* 0x0000000000007941 */ /* 0x000fea0003800000 */
.L_x_708:
[----:B------:R4:W5:Y:S01]  /*2ba80*/  LDL R20, [R1+0x8] ;  /* 0x0000080001147983 */ /* 0x0009620000100800 */
[----:B------:R-:W-:Y:S01]  /*2ba90*/  ULDC.64 UR4, c[0x0][0x300] ;  /* 0x0000c00000047ab9 */ /* 0x000fe20000000a00 */
[----:B------:R-:W-:Y:S01]  /*2baa0*/  ULDC.64 UR6, c[0x0][0x310] ;  /* 0x0000c40000067ab9 */ /* 0x000fe20000000a00 */
[----:B------:R-:W-:Y:S02]  /*2bab0*/  IMAD R9, R25, UR4, RZ ;  /* 0x0000000419097c24 */ /* 0x000fe4000f8e02ff */
[----:B---3--:R-:W-:-:S04]  /*2bac0*/  IMAD.WIDE.U32 R2, R6, UR4, RZ ;  /* 0x0000000406027c25 */ /* 0x008fc8000f8e00ff */
[----:B------:R-:W-:Y:S02]  /*2bad0*/  IMAD R9, R6, UR5, R9 ;  /* 0x0000000506097c24 */ /* 0x000fe4000f8e0209 */
[----:B------:R-:W-:Y:S02]  /*2bae0*/  IMAD R30, R30, UR6, RZ ;  /* 0x000000061e1e7c24 */ /* 0x000fe4000f8e02ff */
[----:B------:R-:W-:Y:S02]  /*2baf0*/  IMAD.IADD R3, R3, 0x1, R9 ;  /* 0x0000000103037824 */ /* 0x000fe400078e0209 */
[C---:B------:R-:W-:Y:S02]  /*2bb00*/  IMAD R30, R5.reuse, UR7, R30 ;  /* 0x00000007051e7c24 */ /* 0x040fe4000f8e021e */
[----:B------:R-:W-:-:S04]  /*2bb10*/  IMAD.WIDE.U32 R2, R5, UR6, R2 ;  /* 0x0000000605027c25 */ /* 0x000fc8000f8e0002 */
[----:B------:R-:W-:Y:S01]  /*2bb20*/  IMAD R5, R26, UR4, RZ ;  /* 0x000000041a057c24 */ /* 0x000fe2000f8e02ff */
[----:B--2---:R-:W-:Y:S01]  /*2bb30*/  MOV R10, R2 ;  /* 0x00000002000a7202 */ /* 0x004fe20000000f00 */
[----:B0-----:R-:W-:Y:S02]  /*2bb40*/  IMAD.IADD R11, R3, 0x1, R30 ;  /* 0x00000001030b7824 */ /* 0x001fe400078e021e */
        /* <DEDUP_REMOVED lines=17> */
[----:B----4-:R-:W-:Y:S08]  /*2bc60*/  BRA.DIV UR4, `(.L_x_710) ;  /* 0x0000009604207947 */ /* 0x010ff0000b800000 */
[----:B------:R-:W0:Y:S01]  /*2bc70*/  SHFL.IDX PT, R3, R5, RZ, 0x1c1f ;  /* 0x001c1fff05037589 */ /* 0x000e2200000e0000 */
[----:B-----5:R-:W-:Y:S01]  /*2bc80*/  LOP3.LUT R20, R20, 0xfffffeff, RZ, 0xc0, !PT ;  /* 0xfffffeff14147812 */ /* 0x020fe200078ec0ff */
[----:B------:R-:W2:Y:S01]  /*2bc90*/  LDC R10, c[0x0][0x2f4] ;  /* 0x0000bd00ff0a7b82 */ /* 0x000ea20000000800 */
[----:B------:R-:W-:Y:S01]  /*2bca0*/  LOP3.LUT R11, R36, 0x40, RZ, 0xfc, !PT ;  /* 0x00000040240b7812 */ /* 0x000fe200078efcff */
[----:B------:R-:W3:Y:S01]  /*2bcb0*/  SHFL.IDX PT, R2, R6, RZ, 0x1c1f ;  /* 0x001c1fff06027589 */ /* 0x000ee200000e0000 */
[----:B------:R-:W-:Y:S02]  /*2bcc0*/  @P1 LOP3.LUT R20, R20, 0x100, RZ, 0xfc, !PT ;  /* 0x0000010014141812 */ /* 0x000fe400078efcff */
[----:B------:R-:W-:Y:S01]  /*2bcd0*/  LOP3.LUT R9, R36, 0x80, RZ, 0xfc, !PT ;  /* 0x0000008024097812 */ /* 0x000fe200078efcff */
[----:B------:R-:W-:Y:S01]  /*2bce0*/  SHFL.IDX PT, R7, R7, RZ, 0x1c1f ;  /* 0x001c1fff07077589 */ /* 0x000fe200000e0000 */
[----:B------:R-:W-:-:S03]  /*2bcf0*/  LOP3.LUT P1, RZ, R20, 0x20, RZ, 0xc0, !PT ;  /* 0x0000002014ff7812 */ /* 0x000fc6000782c0ff */
[----:B------:R-:W-:Y:S10]  /*2bd00*/  STL [R1+0x8], R20 ;  /* 0x0000081401007387 */ /* 0x000ff40000100800 */
[----:B0-----:R-:W-:-:S02]  /*2bd10*/  @P1 IADD3 R3, P0, R36, R3, RZ ;  /* 0x0000000324031210 */ /* 0x001fc40007f1e0ff */
[-C--:B--2---:R-:W-:Y:S02]  /*2bd20*/  ISETP.GE.AND P6, PT, R36, R10.reuse, PT ;  /* 0x0000000a2400720c */ /* 0x084fe40003fc6270 */
[-C--:B------:R-:W-:Y:S01]  /*2bd30*/  ISETP.GE.AND P3, PT, R11, R10.reuse, PT ;  /* 0x0000000a0b00720c */ /* 0x080fe20003f66270 */
[----:B---3--:R-:W-:Y:S01]  /*2bd40*/  @P1 IMAD.X R2, RZ, RZ, R2, P0 ;  /* 0x000000ffff021224 */ /* 0x008fe200000e0602 */
        /* <DEDUP_REMOVED lines=9> */
[----:B------:R-:W2:Y:S01]  /*2bde0*/  SHFL.IDX PT, R2, R6, 0x1, 0x1c1f ;  /* 0x003c1f0006027f89 */ /* 0x000ea200000e0000 */
[----:B0-----:R-:W-:-:S05]  /*2bdf0*/  @P5 IADD3 R3, P0, R36, R3, RZ ;  /* 0x0000000324035210 */ /* 0x001fca0007f1e0ff */
[----:B--2---:R-:W-:-:S05]  /*2be00*/  @P5 IMAD.X R2, RZ, RZ, R2, P0 ;  /* 0x000000ffff025224 */ /* 0x004fca00000e0602 */
[----:B------:R-:W-:-:S04]  /*2be10*/  @P5 LOP3.LUT R3, R3, R2, RZ, 0x3c, !PT ;  /* 0x0000000203035212 */ /* 0x000fc800078e3cff */
[----:B------:R-:W-:-:S04]  /*2be20*/  @P5 LOP3.LUT R2, R3, R2, RZ, 0x3c, !PT ;  /* 0x0000000203025212 */ /* 0x000fc800078e3cff */
[----:B------:R-:W-:-:S05]  /*2be30*/  @P5 LOP3.LUT R3, R3, R2, RZ, 0x3c, !PT ;  /* 0x0000000203035212 */ /* 0x000fca00078e3cff */
[----:B------:R-:W-:Y:S04]  /*2be40*/  @P5 LDGSTS.E.BYPASS.LTC128B.128 [R4+0x24a00], desc[UR50][R2.64], !P6 ;  /* 0x24a0000002045fae */ /* 0x000fe8000f101d72 */
[----:B------:R-:W-:Y:S04]  /*2be50*/  @P5 LDGSTS.E.BYPASS.LTC128B.128 [R4+0x27200], desc[UR50][R2.64+0x40], !P3 ;  /* 0x2720004002045fae */ /* 0x000fe8000d901d72 */
[----:B------:R0:W-:Y:S04]  /*2be60*/  @P5 LDGSTS.E.BYPASS.LTC128B.128 [R4+0x29a00], desc[UR50][R2.64+0x80], !P2 ;  /* 0x29a0008002045fae */ /* 0x0001e8000d101d72 */
[----:B0-----:R-:W0:Y:S04]  /*2be70*/  SHFL.IDX PT, R3, R5, 0x2, 0x1c1f ;  /* 0x005c1f0005037f89 */ /* 0x001e2800000e0000 */
[----:B------:R-:W2:Y:S04]  /*2be80*/  SHFL.IDX PT, R2, R6, 0x2, 0x1c1f ;  /* 0x005c1f0006027f89 */ /* 0x000ea800000e0000 */
[----:B------:R-:W3:Y:S04]  /*2be90*/  SHFL.IDX PT, R5, R5, 0x3, 0x1c1f ;  /* 0x007c1f0005057f89 */ /* 0x000ee800000e0000 */
[----:B------:R-:W4:Y:S01]  /*2bea0*/  SHFL.IDX PT, R6, R6, 0x3, 0x1c1f ;  /* 0x007c1f0006067f89 */ /* 0x000f2200000e0000 */
[----:B0-----:R-:W-:-:S04]  /*2beb0*/  @P4 IADD3 R3, P0, R36, R3, RZ ;  /* 0x0000000324034210 */ /* 0x001fc80007f1e0ff */
[----:B--2---:R-:W-:-:S04]  /*2bec0*/  @P4 IADD3.X R2, RZ, R2, RZ, P0, !PT ;  /* 0x00000002ff024210 */ /* 0x004fc800007fe4ff */
[----:B------:R-:W-:-:S04]  /*2bed0*/  @P4 LOP3.LUT R3, R3, R2, RZ, 0x3c, !PT ;  /* 0x0000000203034212 */ /* 0x000fc800078e3cff */
[----:B------:R-:W-:-:S04]  /*2bee0*/  @P4 LOP3.LUT R2, R3, R2, RZ, 0x3c, !PT ;  /* 0x0000000203024212 */ /* 0x000fc800078e3cff */
[----:B------:R-:W-:-:S05]  /*2bef0*/  @P4 LOP3.LUT R3, R3, R2, RZ, 0x3c, !PT ;  /* 0x0000000203034212 */ /* 0x000fca00078e3cff */
[----:B------:R-:W-:Y:S04]  /*2bf00*/  @P4 LDGSTS.E.BYPASS.LTC128B.128 [R4+0x25200], desc[UR50][R2.64], !P6 ;  /* 0x2520000002044fae */ /* 0x000fe8000f101d72 */
[----:B------:R-:W-:Y:S04]  /*2bf10*/  @P4 LDGSTS.E.BYPASS.LTC128B.128 [R4+0x27a00], desc[UR50][R2.64+0x40], !P3 ;  /* 0x27a0004002044fae */ /* 0x000fe8000d901d72 */
[----:B------:R3:W-:Y:S02]  /*2bf20*/  @P4 LDGSTS.E.BYPASS.LTC128B.128 [R4+0x2a200], desc[UR50][R2.64+0x80], !P2 ;  /* 0x2a20008002044fae */ /* 0x0007e4000d101d72 */
[----:B---3--:R-:W-:-:S05]  /*2bf30*/  @P1 IADD3 R2, P0, R36, R5, RZ ;  /* 0x0000000524021210 */ /* 0x008fca0007f1e0ff */
[----:B----4-:R-:W-:-:S05]  /*2bf40*/  @P1 IMAD.X R3, RZ, RZ, R6, P0 ;  /* 0x000000ffff031224 */ /* 0x010fca00000e0606 */
[----:B------:R-:W-:Y:S04]  /*2bf50*/  @P1 LDGSTS.E.BYPASS.LTC128B.128 [R4+0x25a00], desc[UR50][R2.64], !P6 ;  /* 0x25a0000002041fae */ /* 0x000fe8000f101d72 */
[----:B------:R-:W-:Y:S04]  /*2bf60*/  @P1 LDGSTS.E.BYPASS.LTC128B.128 [R4+0x28200], desc[UR50][R2.64+0x40], !P3 ;  /* 0x2820004002041fae */ /* 0x000fe8000d901d72 */
[----:B------:R0:W-:Y:S04]  /*2bf70*/  @P1 LDGSTS.E.BYPASS.LTC128B.128 [R4+0x2aa00], desc[UR50][R2.64+0x80], !P2 ;  /* 0x2aa0008002041fae */ /* 0x0001e8000d101d72 */
[----:B0-----:R0:W2:Y:S02]  /*2bf80*/  SHFL.IDX PT, R2, R8, RZ, 0x1c1f ;  /* 0x001c1fff08027589 */ /* 0x0010a400000e0000 */
.L_x_997:
[----:B------:R-:W-:Y:S01]  /*2bf90*/  LOP3.LUT P0, RZ, R20, 0x40, RZ, 0xc0, !PT ;  /* 0x0000004014ff7812 */ /* 0x000fe2000780c0ff */
[----:B------:R-:W-:-:S12]  /*2bfa0*/  BSSY B0, `(.L_x_711) ;  /* 0x0000010000007945 */ /* 0x000fd80003800000 */
[----:B------:R-:W-:Y:S05]  /*2bfb0*/  @!P0 BRA `(.L_x_712) ;  /* 0x0000000000388947 */ /* 0x000fea0003800000 */
[----:B------:R-:W3:Y:S01]  /*2bfc0*/  LDC R6, c[0x0][0x2f4] ;  /* 0x0000bd00ff067b82 */ /* 0x000ee20000000800 */
[C---:B0-----:R-:W-:Y:S02]  /*2bfd0*/  LOP3.LUT R8, R36.reuse, 0x40, RZ, 0xfc, !PT ;  /* 0x0000004024087812 */ /* 0x041fe400078efcff */
[C---:B------:R-:W-:Y:S02]  /*2bfe0*/  LOP3.LUT R5, R36.reuse, 0x80, RZ, 0xfc, !PT ;  /* 0x0000008024057812 */ /* 0x040fe400078efcff */
[----:B--2---:R-:W-:-:S05]  /*2bff0*/  IADD3 R2, P0, R36, R2, RZ ;  /* 0x0000000224027210 */ /* 0x004fca0007f1e0ff */
[----:B------:R-:W-:Y:S01]  /*2c000*/  IMAD.X R3, RZ, RZ, R7, P0 ;  /* 0x000000ffff037224 */ /* 0x000fe200000e0607 */
[-C--:B---3--:R-:W-:Y:S02]  /*2c010*/  ISETP.GE.AND P3, PT, R36, R6.reuse, PT ;  /* 0x000000062400720c */ /* 0x088fe40003f66270 */
        /* <DEDUP_REMOVED lines=8> */
.L_x_712:
[----:B------:R-:W-:Y:S05]  /*2c0a0*/  BSYNC B0 ;  /* 0x0000000000007941 */ /* 0x000fea0003800000 */
.L_x_711:
[----:B------:R-:W-:Y:S01]  /*2c0b0*/  NOP ;  /* 0x0000000000007918 */ /* 0x000fe20000000000 */
[----:B------:R-:W-:-:S13]  /*2c0c0*/  PLOP3.LUT P0, PT, PT, PT, PT, 0x80, 0x0 ;  /* 0x000000000000781c */ /* 0x000fda0003f0f070 */
.L_x_713:
[----:B------:R-:W-:Y:S02]  /*2c0d0*/  PLOP3.LUT P1, PT, P1, P0, PT, 0xa2, 0x0 ;  /* 0x000000000000781c */ /* 0x000fe40000f21472 */
[----:B------:R-:W-:-:S08]  /*2c0e0*/  @P0 R2UR P1, UR4, R0 ;  /* 0x00000000000402ca */ /* 0x000fd00000020000 */
[----:B------:R-:W-:-:S05]  /*2c0f0*/  @P0 PLOP3.LUT P0, PT, P1, PT, PT, 0x80, 0x0 ;  /* 0x000000000000081c */ /* 0x000fca0000f0f070 */
[----:B------:R-:W-:Y:S01]  /*2c100*/  @!P1 SYNCS.ARRIVE.TRANS64.RED.A0T1 RZ, [UR4+0x33430], RZ ;  /* 0x033430ffffff99a7 */ /* 0x000fe20008200404 */
[----:B------:R-:W-:Y:S07]  /*2c110*/  @!P1 ARRIVES.LDGSTSBAR.64.TRANSCNT [UR4+0x33430] ;  /* 0x03343000ff0099b0 */ /* 0x000fee0008000a84 */
[----:B------:R-:W-:Y:S05]  /*2c120*/  @P0 BRA.U.ANY `(.L_x_713) ;  /* 0xfffffffd00e80947 */ /* 0x000fea000393ffff */
[----:B------:R-:W-:Y:S01]  /*2c130*/  NOP ;  /* 0x0000000000007918 */ /* 0x000fe20000000000 */
[----:B--23--:R-:W-:-:S05]  /*2c140*/  IMAD.U32 R2, RZ, RZ, UR39 ;  /* 0x00000027ff027e24 */ /* 0x00cfca000f8e00ff */
[----:B------:R-:W-:-:S13]  /*2c150*/  ISETP.NE.AND P2, PT, R2, 0x3, PT ;  /* 0x000000030200780c */ /* 0x000fda0003f45270 */
[----:B------:R-:W-:Y:S05]  /*2c160*/  @!P2 BRA `(.L_x_714) ;  /* 0x000000000004a947 */ /* 0x000fea0003800000 */
[----:B------:R-:W-:Y:S01]  /*2c170*/  BPT.TRAP 0x1 ;  /* 0x000000040000795c */ /* 0x000fe20000300000 */
.L_x_714:
[----:B------:R2:W5:Y:S01]  /*2c180*/  LDL.LU R3, [R1+0x28] ;  /* 0x0000280001037983 */ /* 0x0005620000300800 */
[----:B------:R2:W-:Y:S02]  /*2c190*/  SYNCS.ARRIVE.TRANS64.A1T0 RZ, [R0+URZ+0x33430], RZ ;  /* 0x033430ff00ff79a7 */ /* 0x0005e4000810003f */
[----:B------:R-:W-:Y:S05]  /*2c1a0*/  WARPSYNC.ALL ;  /* 0x0000000000007948 */ /* 0x000fea0003800000 */
[----:B------:R-:W-:Y:S01]  /*2c1b0*/  ULDC.64 UR6, c[0x0][0xa00] ;  /* 0x0002800000067ab9 */ /* 0x000fe20000000a00 */
[----:B------:R-:W-:Y:S01]  /*2c1c0*/  VIADD R2, R22, 0x1e200 ;  /* 0x0001e20016027836 */ /* 0x000fe20000000000 */
[----:B------:R-:W-:Y:S01]  /*2c1d0*/  BAR.SYNC.DEFER_BLOCKING 0x8, 0x180 ;  /* 0x0206000000007b1d */ /* 0x000fe20000010000 */
[----:B------:R-:W-:Y:S02]  /*2c1e0*/  ISETP.NE.U32.AND P0, PT, RZ, UR6, PT ;  /* 0x00000006ff007c0c */ /* 0x000fe4000bf05070 */
[----:B-12---:R-:W-:-:S02]  /*2c1f0*/  SHF.R.S32.HI R0, RZ, 0x1f, R27 ;  /* 0x0000001fff007819 */ /* 0x006fc4000001141b */
[----:B------:R-:W-:Y:S01]  /*2c200*/  ISETP.NE.AND.EX P0, PT, RZ, UR7, PT, P0 ;  /* 0x00000007ff007c0c */ /* 0x000fe2000bf05300 */
[----:B------:R-:W-:Y:S01]  /*2c210*/  ULDC.64 UR4, c[0x0][0x298] ;  /* 0x0000a60000047ab9 */ /* 0x000fe20000000a00 */
[----:B------:R-:W-:Y:S01]  /*2c220*/  BSSY B6, `(.L_x_715) ;  /* 0x0000019000067945 */ /* 0x000fe20003800000 */
[----:B------:R-:W-:Y:S01]  /*2c230*/  IMAD R0, R0, UR4, RZ ;  /* 0x0000000400007c24 */ /* 0x000fe2000f8e02ff */
[----:B------:R-:W-:Y:S01]  /*2c240*/  SEL R23, R23, RZ, !P0 ;  /* 0x000000ff17177207 */ /* 0x000fe20004000000 */
[----:B------:R-:W-:-:S04]  /*2c250*/  IMAD.WIDE.U32 R24, R27, UR4, RZ ;  /* 0x000000041b187c25 */ /* 0x000fc8000f8e00ff */
[----:B------:R-:W-:-:S05]  /*2c260*/  IMAD R0, R27, UR5, R0 ;  /* 0x000000051b007c24 */ /* 0x000fca000f8e0200 */
[----:B------:R-:W-:Y:S02]  /*2c270*/  IADD3 R26, R25, R0, RZ ;  /* 0x00000000191a7210 */ /* 0x000fe40007ffe0ff */
[----:B-----5:R-:W-:Y:S02]  /*2c280*/  SEL R30, R3, RZ, !P0 ;  /* 0x000000ff031e7207 */ /* 0x020fe40004000000 */
[----:B------:R-:W-:-:S13]  /*2c290*/  LOP3.LUT P0, RZ, R2, 0x1bf, RZ, 0xc0, !PT ;  /* 0x000001bf02ff7812 */ /* 0x000fda000780c0ff */
[----:B------:R-:W-:Y:S05]  /*2c2a0*/  @!P0 BRA `(.L_x_716) ;  /* 0x0000000000408947 */ /* 0x000fea0003800000 */
[----:B------:R-:W-:Y:S01]  /*2c2b0*/  MOV R2, 0x0 ;  /* 0x0000000000027802 */ /* 0x000fe20000000f00 */
[----:B------:R-:W-:Y:S01]  /*2c2c0*/  ULDC.64 UR4, c[0x4][0xc0] ;  /* 0x0100300000047ab9 */ /* 0x000fe20000000a00 */
[----:B------:R-:W-:Y:S01]  /*2c2d0*/  ULDC.64 UR6, c[0x4][0xc8] ;  /* 0x0100320000067ab9 */ /* 0x000fe20000000a00 */
[----:B------:R-:W-:Y:S01]  /*2c2e0*/  ULDC.64 UR8, c[0x4][0x28] ;  /* 0x01000a0000087ab9 */ /* 0x000fe20000000a00 */
[----:B------:R-:W-:Y:S01]  /*2c2f0*/  IMAD.U32 R4, RZ, RZ, UR4 ;  /* 0x00000004ff047e24 */ /* 0x000fe2000f8e00ff */
[----:B------:R-:W-:Y:S01]  /*2c300*/  MOV R10, UR8 ;  /* 0x00000008000a7c02 */ /* 0x000fe20008000f00 */
[----:B------:R-:W1:Y:S01]  /*2c310*/  LDC.64 R2, c[0x4][R2] ;  /* 0x0100000002027b82 */ /* 0x000e620000000a00 */
[----:B------:R-:W-:Y:S02]  /*2c320*/  IMAD.U32 R5, RZ, RZ, UR5 ;  /* 0x00000005ff057e24 */ /* 0x000fe4000f8e00ff */
[----:B------:R-:W-:Y:S02]  /*2c330*/  IMAD.U32 R6, RZ, RZ, UR6 ;  /* 0x00000006ff067e24 */ /* 0x000fe4000f8e00ff */
[----:B------:R-:W-:-:S02]  /*2c340*/  IMAD.U32 R7, RZ, RZ, UR7 ;  /* 0x00000007ff077e24 */ /* 0x000fc4000f8e00ff */
[----:B------:R-:W-:Y:S02]  /*2c350*/  IMAD.U32 R11, RZ, RZ, UR9 ;  /* 0x00000009ff0b7e24 */ /* 0x000fe4000f8e00ff */
[----:B0-----:R-:W-:Y:S02]  /*2c360*/  IMAD.MOV.U32 R8, RZ, RZ, 0x70 ;  /* 0x00000070ff087424 */ /* 0x001fe400078e00ff */
[----:B------:R-:W-:Y:S02]  /*2c370*/  IMAD.MOV.U32 R12, RZ, RZ, 0x1 ;  /* 0x00000001ff0c7424 */ /* 0x000fe400078e00ff */
[----:B------:R-:W-:-:S07]  /*2c380*/  IMAD.MOV.U32 R13, RZ, RZ, RZ ;  /* 0x000000ffff0d7224 */ /* 0x000fce00078e00ff */
[----:B------:R-:W-:-:S07]  /*2c390*/  LEPC R20, `(.L_x_716) ;  /* 0x000000001014794e */ /* 0x000fce0000000000 */
[----:B-1----:R-:W-:Y:S05]  /*2c3a0*/  CALL.ABS.NOINC R2 ;  /* 0x0000000002007343 */ /* 0x002fea0003c00000 */
.L_x_716:
[----:B------:R-:W-:Y:S05]  /*2c3b0*/  BSYNC B6 ;  /* 0x0000000000067941 */ /* 0x000fea0003800000 */
.L_x_715:
[----:B------:R1:W5:Y:S01]  /*2c3c0*/  LDL R20, [R1+0x2c] ;  /* 0x00002c0001147983 */ /* 0x0003620000100800 */
[----:B------:R-:W2:Y:S01]  /*2c3d0*/  LDC R7, c[0x0][0x448] ;  /* 0x00011200ff077b82 */ /* 0x000ea20000000800 */
[----:B------:R-:W-:Y:S01]  /*2c3e0*/  MOV R2, R24 ;  /* 0x0000001800027202 */ /* 0x000fe20000000f00 */
[----:B------:R-:W-:Y:S01]  /*2c3f0*/  IMAD.MOV.U32 R3, RZ, RZ, R26 ;  /* 0x000000ffff037224 */ /* 0x000fe200078e001a */
[----:B0-----:R1:W5:Y:S01]  /*2c400*/  LDL R8, [R1+0x1c] ;  /* 0x00001c0001087983 */ /* 0x0013620000100800 */
[----:B------:R-:W-:Y:S01]  /*2c410*/  ULDC.64 UR4, c[0x0][0x2d8] ;  /* 0x0000b60000047ab9 */ /* 0x000fe20000000a00 */
[----:B------:R-:W-:Y:S01]  /*2c420*/  IMAD.SHL.U32 R17, R17, 0x80, RZ ;  /* 0x0000008011117824 */ /* 0x000fe200078e00ff */
[----:B------:R-:W0:Y:S01]  /*2c430*/  S2R R21, SR_TID.X ;  /* 0x0000000000157919 */ /* 0x000e220000002100 */
[----:B------:R-:W-:-:S04]  /*2c440*/  IMAD.WIDE.U32 R2, R18, UR4, R2 ;  /* 0x0000000412027c25 */ /* 0x000fc8000f8e0002 */
[----:B------:R-:W-:Y:S01]  /*2c450*/  IMAD R3, R18, UR5, R3 ;  /* 0x0000000512037c24 */ /* 0x000fe2000f8e0203 */
[----:B------:R-:W-:Y:S02]  /*2c460*/  ULDC.64 UR4, c[0x0][0x2e0] ;  /* 0x0000b80000047ab9 */ /* 0x000fe40000000a00 */
[----:B------:R-:W-:Y:S02]  /*2c470*/  IMAD R0, R30, UR4, RZ ;  /* 0x000000041e007c24 */ /* 0x000fe4000f8e02ff */
[----:B------:R-:W-:-:S04]  /*2c480*/  IMAD.WIDE.U32 R2, R23, UR4, R2 ;  /* 0x0000000417027c25 */ /* 0x000fc8000f8e0002 */
[----:B------:R-:W-:Y:S01]  /*2c490*/  IMAD R0, R23, UR5, R0 ;  /* 0x0000000517007c24 */ /* 0x000fe2000f8e0200 */
[----:B------:R-:W-:Y:S01]  /*2c4a0*/  ULDC.64 UR4, c[0x0][0x2d0] ;  /* 0x0000b40000047ab9 */ /* 0x000fe20000000a00 */
[----:B--2---:R-:W-:Y:S02]  /*2c4b0*/  ISETP.NE.AND P0, PT, R7, 0x1, PT ;  /* 0x000000010700780c */ /* 0x004fe40003f05270 */
[----:B------:R-:W-:-:S11]  /*2c4c0*/  IMAD.IADD R3, R3, 0x1, R0 ;  /* 0x0000000103037824 */ /* 0x000fd600078e0200 */
[----:B------:R-:W2:Y:S01]  /*2c4d0*/  @P0 LDC R4, c[0x0][0x44c] ;  /* 0x00011300ff040b82 */ /* 0x000ea20000000800 */
[C---:B0-----:R-:W-:Y:S01]  /*2c4e0*/  LOP3.LUT R27, R21.reuse, 0x7f, RZ, 0xc0, !PT ;  /* 0x0000007f151b7812 */ /* 0x041fe200078ec0ff */
[----:B------:R-:W-:-:S03]  /*2c4f0*/  IMAD.SHL.U32 R21, R21, 0x20, RZ ;  /* 0x0000002015157824 */ /* 0x000fc600078e00ff */
[----:B------:R-:W-:-:S03]  /*2c500*/  SHF.R.U32.HI R27, RZ, 0x2, R27 ;  /* 0x00000002ff1b7819 */ /* 0x000fc6000001161b */
[----:B------:R-:W0:Y:S01]  /*2c510*/  @P0 LDC R0, c[0x0][0x450] ;  /* 0x00011400ff000b82 */ /* 0x000e220000000800 */
[----:B------:R-:W-:-:S04]  /*2c520*/  LOP3.LUT R21, R27, 0x60, R21, 0xf8, !PT ;  /* 0x000000601b157812 */ /* 0x000fc800078ef815 */
[----:B------:R-:W-:Y:S02]  /*2c530*/  LOP3.LUT R5, R21, R17, RZ, 0xfc, !PT ;  /* 0x0000001115057212 */ /* 0x000fe400078efcff */
[----:B------:R-:W3:Y:S03]  /*2c540*/  S2R R21, SR_TID.X ;  /* 0x0000000000157919 */ /* 0x000ee60000002100 */
[----:B--2---:R-:W-:Y:S01]  /*2c550*/  @P0 IMAD.HI.U32 R6, R5, R4, RZ ;  /* 0x0000000405060227 */ /* 0x004fe200078e00ff */
[----:B------:R-:W-:-:S04]  /*2c560*/  MOV R4, R5 ;  /* 0x0000000500047202 */ /* 0x000fc80000000f00 */
[----:B0-----:R-:W-:-:S05]  /*2c570*/  @P0 SHF.R.U32.HI R4, RZ, R0, R6 ;  /* 0x00000000ff040219 */ /* 0x001fca0000011606 */
[----:B------:R-:W-:-:S04]  /*2c580*/  IMAD.MOV R0, RZ, RZ, -R4 ;  /* 0x000000ffff007224 */ /* 0x000fc800078e0a04 */
[----:B------:R-:W-:Y:S01]  /*2c590*/  IMAD R0, R7, R0, R5 ;  /* 0x0000000007007224 */ /* 0x000fe200078e0205 */
[----:B------:R-:W-:Y:S01]  /*2c5a0*/  SHF.R.S32.HI R5, RZ, 0x1f, R4 ;  /* 0x0000001fff057819 */ /* 0x000fe20000011404 */
[----:B------:R-:W-:-:S04]  /*2c5b0*/  IMAD.WIDE.U32 R2, R4, UR4, R2 ;  /* 0x0000000404027c25 */ /* 0x000fc8000f8e0002 */
[----:B------:R-:W-:-:S04]  /*2c5c0*/  IMAD R5, R5, UR4, RZ ;  /* 0x0000000405057c24 */ /* 0x000fc8000f8e02ff */
[----:B------:R-:W-:Y:S01]  /*2c5d0*/  IMAD R5, R4, UR5, R5 ;  /* 0x0000000504057c24 */ /* 0x000fe2000f8e0205 */
[----:B------:R-:W-:Y:S01]  /*2c5e0*/  SHF.R.S32.HI R4, RZ, 0x1f, R0 ;  /* 0x0000001fff047819 */ /* 0x000fe20000011400 */
[----:B------:R-:W-:Y:S02]  /*2c5f0*/  ULDC.64 UR4, c[0x0][0x2c8] ;  /* 0x0000b20000047ab9 */ /* 0x000fe40000000a00 */
[----:B------:R-:W-:Y:S02]  /*2c600*/  IMAD.IADD R3, R3, 0x1, R5 ;  /* 0x0000000103037824 */ /* 0x000fe400078e0205 */
[----:B------:R-:W-:Y:S02]  /*2c610*/  IMAD R4, R4, UR4, RZ ;  /* 0x0000000404047c24 */ /* 0x000fe4000f8e02ff */
[----:B------:R-:W-:-:S04]  /*2c620*/  IMAD.WIDE.U32 R2, R0, UR4, R2 ;  /* 0x0000000400027c25 */ /* 0x000fc8000f8e0002 */
[----:B------:R-:W-:Y:S01]  /*2c630*/  IMAD R4, R0, UR5, R4 ;  /* 0x0000000500047c24 */ /* 0x000fe2000f8e0204 */
[----:B------:R-:W-:Y:S02]  /*2c640*/  ULDC.64 UR4, c[0x0][0x280] ;  /* 0x0000a00000047ab9 */ /* 0x000fe40000000a00 */
[----:B------:R-:W-:Y:S01]  /*2c650*/  IADD3 R0, P0, R2, UR4, RZ ;  /* 0x0000000402007c10 */ /* 0x000fe2000ff1e0ff */
[----:B------:R-:W-:Y:S01]  /*2c660*/  ULDC UR4, c[0x0][0x2b8] ;  /* 0x0000ae0000047ab9 */ /* 0x000fe20000000800 */
[----:B---3--:R-:W-:Y:S02]  /*2c670*/  LOP3.LUT R27, R21, 0x7f, RZ, 0xc0, !PT ;  /* 0x0000007f151b7812 */ /* 0x008fe400078ec0ff */
[C---:B------:R-:W-:Y:S02]  /*2c680*/  LOP3.LUT R34, R36.reuse, 0x40, RZ, 0xfc, !PT ;  /* 0x0000004024227812 */ /* 0x040fe400078efcff */
[C---:B------:R-:W-:Y:S02]  /*2c690*/  LOP3.LUT R21, R36.reuse, 0x80, RZ, 0xfc, !PT ;  /* 0x0000008024157812 */ /* 0x040fe400078efcff */
[----:B------:R-:W-:Y:S01]  /*2c6a0*/  IADD3.X R4, R3, UR5, R4, P0, !PT ;  /* 0x0000000503047c10 */ /* 0x000fe200087fe404 */
[----:B------:R-:W-:Y:S01]  /*2c6b0*/  UMOV UR5, 0xffffffff ;  /* 0xffffffff00057882 */ /* 0x000fe20000000000 */
[----:B------:R-:W-:-:S02]  /*2c6c0*/  ISETP.GE.AND P3, PT, R36, UR4, PT ;  /* 0x0000000424007c0c */ /* 0x000fc4000bf66270 */
[----:B------:R-:W-:Y:S02]  /*2c6d0*/  ISETP.GE.AND P2, PT, R34, UR4, PT ;  /* 0x0000000422007c0c */ /* 0x000fe4000bf46270 */
[----:B------:R-:W-:Y:S02]  /*2c6e0*/  ISETP.GE.AND P0, PT, R21, UR4, PT ;  /* 0x0000000415007c0c */ /* 0x000fe4000bf06270 */
[----:B------:R-:W-:Y:S01]  /*2c6f0*/  SHF.R.U32.HI R9, RZ, 0x2, R27 ;  /* 0x00000002ff097819 */ /* 0x000fe2000001161b */
[----:B-1----:R-:W-:Y:S10]  /*2c700*/  BRA.DIV UR5, `(.L_x_717) ;  /* 0x0000009205487947 */ /* 0x002ff4000b800000 */
[----:B------:R-:W0:Y:S01]  /*2c710*/  SHFL.IDX PT, R3, R0, RZ, 0x1c1f ;  /* 0x001c1fff00037589 */ /* 0x000e2200000e0000 */
[----:B-----5:R-:W-:Y:S02]  /*2c720*/  IMAD R5, R20, R7, RZ ;  /* 0x0000000714057224 */ /* 0x020fe400078e02ff */
[----:B------:R-:W-:Y:S01]  /*2c730*/  IMAD.IADD R17, R9, 0x1, R17 ;  /* 0x0000000109117824 */ /* 0x000fe200078e0211 */
[----:B------:R-:W1:Y:S04]  /*2c740*/  SHFL.IDX PT, R2, R4, RZ, 0x1c1f ;  /* 0x001c1fff04027589 */ /* 0x000e6800000e0000 */
[----:B------:R-:W-:Y:S01]  /*2c750*/  ISETP.GE.AND P1, PT, R17, R5, PT ;  /* 0x000000051100720c */ /* 0x000fe20003f26270 */
[----:B------:R-:W2:-:S12]  /*2c760*/  SHFL.IDX PT, R14, R0, 0x1, 0x1c1f ;  /* 0x003c1f00000e7f89 */ /* 0x000e9800000e0000 */
[----:B0-----:R-:W-:-:S05]  /*2c770*/  @!P1 IADD3 R6, P4, R36, R3, RZ ;  /* 0x0000000324069210 */ /* 0x001fca0007f9e0ff */
[----:B-1----:R-:W-:Y:S01]  /*2c780*/  @!P1 IMAD.X R3, RZ, RZ, R2, P4 ;  /* 0x000000ffff039224 */ /* 0x002fe200020e0602 */
[----:B------:R-:W-:Y:S01]  /*2c790*/  @!P1 MOV R2, R6 ;  /* 0x0000000600029202 */ /* 0x000fe20000000f00 */
[----:B------:R-:W-:-:S04]  /*2c7a0*/  VIADD R6, R17, 0x20 ;  /* 0x0000002011067836 */ /* 0x000fc80000000000 */
[----:B------:R-:W-:Y:S04]  /*2c7b0*/  @!P1 LDGSTS.E.BYPASS.LTC128B.128 [R8+0x1e200], desc[UR50][R2.64], !P3 ;  /* 0x1e20000002089fae */ /* 0x000fe8000d901d72 */
[----:B------:R-:W-:Y:S04]  /*2c7c0*/  @!P1 LDGSTS.E.BYPASS.LTC128B.128 [R8+0x20200], desc[UR50][R2.64+0x40], !P2 ;  /* 0x2020004002089fae */ /* 0x000fe8000d101d72 */
[----:B------:R0:W-:Y:S01]  /*2c7d0*/  @!P1 LDGSTS.E.BYPASS.LTC128B.128 [R8+0x22200], desc[UR50][R2.64+0x80], !P0 ;  /* 0x2220008002089fae */ /* 0x0001e2000c101d72 */
[----:B------:R-:W-:-:S03]  /*2c7e0*/  ISETP.GE.AND P1, PT, R6, R5, PT ;  /* 0x000000050600720c */ /* 0x000fc60003f26270 */
[----:B0-----:R-:W0:Y:S10]  /*2c7f0*/  SHFL.IDX PT, R2, R4, 0x1, 0x1c1f ;  /* 0x003c1f0004027f89 */ /* 0x001e3400000e0000 */
[----:B--2---:R-:W-:-:S02]  /*2c800*/  @!P1 IADD3 R6, P4, R36, R14, RZ ;  /* 0x0000000e24069210 */ /* 0x004fc40007f9e0ff */
[----:B------:R-:W1:Y:S03]  /*2c810*/  SHFL.IDX PT, R14, R0, 0x2, 0x1c1f ;  /* 0x005c1f00000e7f89 */ /* 0x000e6600000e0000 */
[----:B0-----:R-:W-:Y:S02]  /*2c820*/  @!P1 IMAD.X R7, RZ, RZ, R2, P4 ;  /* 0x000000ffff079224 */ /* 0x001fe400020e0602 */
[----:B------:R-:W-:Y:S01]  /*2c830*/  @!P1 IMAD.MOV.U32 R2, RZ, RZ, R6 ;  /* 0x000000ffff029224 */ /* 0x000fe200078e0006 */
[----:B------:R-:W-:Y:S01]  /*2c840*/  IADD3 R6, R17, 0x40, RZ ;  /* 0x0000004011067810 */ /* 0x000fe20007ffe0ff */
[----:B------:R-:W-:-:S05]  /*2c850*/  @!P1 IMAD.MOV.U32 R3, RZ, RZ, R7 ;  /* 0x000000ffff039224 */ /* 0x000fca00078e0007 */
[----:B------:R-:W-:Y:S04]  /*2c860*/  @!P1 LDGSTS.E.BYPASS.LTC128B.128 [R8+0x1ea00], desc[UR50][R2.64], !P3 ;  /* 0x1ea0000002089fae */ /* 0x000fe8000d901d72 */
[----:B------:R-:W-:Y:S04]  /*2c870*/  @!P1 LDGSTS.E.BYPASS.LTC128B.128 [R8+0x20a00], desc[UR50][R2.64+0x40], !P2 ;  /* 0x20a0004002089fae */ /* 0x000fe8000d101d72 */
[----:B------:R0:W-:Y:S01]  /*2c880*/  @!P1 LDGSTS.E.BYPASS.LTC128B.128 [R8+0x22a00], desc[UR50][R2.64+0x80], !P0 ;  /* 0x22a0008002089fae */ /* 0x0001e2000c101d72 */
[----:B------:R-:W-:-:S03]  /*2c890*/  ISETP.GE.AND P1, PT, R6, R5, PT ;  /* 0x000000050600720c */ /* 0x000fc60003f26270 */
[----:B0-----:R-:W0:Y:S10]  /*2c8a0*/  SHFL.IDX PT, R2, R4, 0x2, 0x1c1f ;  /* 0x005c1f0004027f89 */ /* 0x001e3400000e0000 */
[----:B-1----:R-:W-:Y:S01]  /*2c8b0*/  @!P1 IADD3 R6, P4, R36, R14, RZ ;  /* 0x0000000e24069210 */ /* 0x002fe20007f9e0ff */
[----:B------:R-:W1:Y:S04]  /*2c8c0*/  SHFL.IDX PT, R4, R4, 0x3, 0x1c1f ;  /* 0x007c1f0004047f89 */ /* 0x000e6800000e0000 */
[----:B------:R2:W3:Y:S01]  /*2c8d0*/  SHFL.IDX PT, R14, R0, 0x3, 0x1c1f ;  /* 0x007c1f00000e7f89 */ /* 0x0004e200000e0000 */
[----:B0-----:R-:W-:-:S02]  /*2c8e0*/  @!P1 IMAD.X R7, RZ, RZ, R2, P4 ;  /* 0x000000ffff079224 */ /* 0x001fc400020e0602 */
[----:B------:R-:W-:Y:S02]  /*2c8f0*/  @!P1 IMAD.MOV.U32 R2, RZ, RZ, R6 ;  /* 0x000000ffff029224 */ /* 0x000fe400078e0006 */
[----:B------:R-:W-:-:S05]  /*2c900*/  @!P1 IMAD.MOV.U32 R3, RZ, RZ, R7 ;  /* 0x000000ffff039224 */ /* 0x000fca00078e0007 */
[----:B------:R2:W-:Y:S04]  /*2c910*/  @!P1 LDGSTS.E.BYPASS.LTC128B.128 [R8+0x1f200], desc[UR50][R2.64], !P3 ;  /* 0x1f20000002089fae */ /* 0x0005e8000d901d72 */
[----:B------:R2:W-:Y:S04]  /*2c920*/  @!P1 LDGSTS.E.BYPASS.LTC128B.128 [R8+0x21200], desc[UR50][R2.64+0x40], !P2 ;  /* 0x2120004002089fae */ /* 0x0005e8000d101d72 */
[----:B-1-3--:R2:W-:Y:S02]  /*2c930*/  @!P1 LDGSTS.E.BYPASS.LTC128B.128 [R8+0x23200], desc[UR50][R2.64+0x80], !P0 ;  /* 0x2320008002089fae */ /* 0x00a5e4000c101d72 */
.L_x_1006:
[----:B--2---:R-:W-:Y:S01]  /*2c940*/  VIADD R0, R17, 0x60 ;  /* 0x0000006011007836 */ /* 0x004fe20000000000 */
[----:B------:R-:W-:Y:S04]  /*2c950*/  BSSY B0, `(.L_x_718) ;  /* 0x000000b000007945 */ /* 0x000fe80003800000 */
[----:B------:R-:W-:-:S13]  /*2c960*/  ISETP.GE.AND P1, PT, R0, R5, PT ;  /* 0x000000050000720c */ /* 0x000fda0003f26270 */
[----:B------:R-:W-:Y:S05]  /*2c970*/  @P1 BRA `(.L_x_719) ;  /* 0x0000000000201947 */ /* 0x000fea0003800000 */
[----:B------:R-:W-:-:S04]  /*2c980*/  IADD3 R2, P1, R36, R14, RZ ;  /* 0x0000000e24027210 */ /* 0x000fc80007f3e0ff */
[----:B------:R-:W-:-:S05]  /*2c990*/  IADD3.X R3, RZ, R4, RZ, P1, !PT ;  /* 0x00000004ff037210 */ /* 0x000fca0000ffe4ff */
[----:B------:R-:W-:Y:S01]  /*2c9a0*/  @!PT LDS RZ, [RZ] ;  /* 0x00000000fffff984 */ /* 0x000fe20000000800 */
[----:B------:R-:W-:Y:S01]  /*2c9b0*/  @!PT LDS RZ, [RZ] ;  /* 0x00000000fffff984 */ /* 0x000fe20000000800 */
[----:B------:R-:W-:Y:S01]  /*2c9c0*/  @!PT LDS RZ, [RZ] ;  /* 0x00000000fffff984 */ /* 0x000fe20000000800 */
[----:B------:R0:W-:Y:S04]  /*2c9d0*/  LDGSTS.E.BYPASS.LTC128B.128 [R8+0x1fa00], desc[UR50][R2.64], !P3 ;  /* 0x1fa0000002087fae */ /* 0x0001e8000d901d72 */
[----:B------:R0:W-:Y:S04]  /*2c9e0*/  LDGSTS.E.BYPASS.LTC128B.128 [R8+0x21a00], desc[UR50][R2.64+0x40], !P2 ;  /* 0x21a0004002087fae */ /* 0x0001e8000d101d72 */
[----:B------:R0:W-:Y:S02]  /*2c9f0*/  LDGSTS.E.BYPASS.LTC128B.128 [R8+0x23a00], desc[UR50][R2.64+0x80], !P0 ;  /* 0x23a0008002087fae */ /* 0x0001e4000c101d72 */
.L_x_719:
[----:B------:R-:W-:Y:S05]  /*2ca00*/  BSYNC B0 ;  /* 0x0000000000007941 */ /* 0x000fea0003800000 */
.L_x_718:
[----:B------:R-:W-:Y:S01]  /*2ca10*/  NOP ;  /* 0x0000000000007918 */ /* 0x000fe20000000000 */
[----:B------:R-:W-:-:S13]  /*2ca20*/  PLOP3.LUT P0, PT, PT, PT, PT, 0x80, 0x0 ;  /* 0x000000000000781c */ /* 0x000fda0003f0f070 */
.L_x_720:
[----:B------:R-:W-:Y:S02]  /*2ca30*/  PLOP3.LUT P1, PT, P1, P0, PT, 0xa2, 0x0 ;  /* 0x000000000000781c */ /* 0x000fe40000f21472 */
[----:B------:R-:W-:-:S08]  /*2ca40*/  @P0 R2UR P1, UR4, R22 ;  /* 0x00000000160402ca */ /* 0x000fd00000020000 */
[----:B------:R-:W-:-:S05]  /*2ca50*/  @P0 PLOP3.LUT P0, PT, P1, PT, PT, 0x80, 0x0 ;  /* 0x000000000000081c */ /* 0x000fca0000f0f070 */
[----:B------:R-:W-:Y:S01]  /*2ca60*/  @!P1 SYNCS.ARRIVE.TRANS64.RED.A0T1 RZ, [UR4+0x33400], RZ ;  /* 0x033400ffffff99a7 */ /* 0x000fe20008200404 */
[----:B------:R-:W-:Y:S07]  /*2ca70*/  @!P1 ARRIVES.LDGSTSBAR.64.TRANSCNT [UR4+0x33400] ;  /* 0x03340000ff0099b0 */ /* 0x000fee0008000a84 */
[----:B------:R-:W-:Y:S05]  /*2ca80*/  @P0 BRA.U.ANY `(.L_x_720) ;  /* 0xfffffffd00e80947 */ /* 0x000fea000393ffff */
[----:B0-----:R-:W2:Y:S02]  /*2ca90*/  LDL.LU R2, [R1+0x30] ;  /* 0x0000300001027983 */ /* 0x001ea40000300800 */
[----:B--2---:R-:W-:-:S05]  /*2caa0*/  VIADD R2, R2, 0x1 ;  /* 0x0000000102027836 */ /* 0x004fca0000000000 */
        /* <DEDUP_REMOVED lines=8> */
[----:B------:R-:W-:Y:S01]  /*2cb30*/  VIADD R30, R28, 0xfffffffe ;  /* 0xfffffffe1c1e7836 */ /* 0x000fe20000000000 */
[----:B------:R-:W1:Y:S02]  /*2cb40*/  SYNCS.PHASECHK.TRANS64.TRYWAIT P0, [R22+URZ+0x33420], R3 ;  /* 0x03342003160075a7 */ /* 0x000e64000800017f */
[----:B01----:R-:W-:Y:S05]  /*2cb50*/  @!P0 BRA `(.L_x_722) ;  /* 0x0000009000748947 */ /* 0x003fea0003800000 */
.L_x_1007:
[----:B------:R-:W-:Y:S05]  /*2cb60*/  BSYNC B0 ;  /* 0x0000000000007941 */ /* 0x000fea0003800000 */
.L_x_721:
[----:B------:R-:W2:Y:S02]  /*2cb70*/  LDL R0, [R1+0x4] ;  /* 0x0000040001007983 */ /* 0x000ea40000100800 */
[----:B--2---:R-:W-:-:S13]  /*2cb80*/  ISETP.GE.AND P0, PT, R30, R0, PT ;  /* 0x000000001e00720c */ /* 0x004fda0003f06270 */
[----:B------:R-:W-:Y:S05]  /*2cb90*/  @!P0 BRA `(.L_x_723) ;  /* 0x0000001800388947 */ /* 0x000fea0003800000 */
[----:B------:R-:W-:Y:S01]  /*2cba0*/  IMAD.MOV.U32 R17, RZ, RZ, R29 ;  /* 0x000000ffff117224 */ /* 0x000fe200078e001d */
[----:B------:R-:W-:-:S07]  /*2cbb0*/  MOV R20, R33 ;  /* 0x0000002100147202 */ /* 0x000fce0000000f00 */
.L_x_743:
[----:B0-2---:R-:W2:Y:S01]  /*2cbc0*/  LDL R9, [R1] ;  /* 0x0000000001097983 */ /* 0x005ea20000100800 */
[----:B-1----:R-:W1:Y:S01]  /*2cbd0*/  LDC R6, c[0x0][0x430] ;  /* 0x00010c00ff067b82 */ /* 0x002e620000000800 */
[----:B------:R-:W3:Y:S01]  /*2cbe0*/  S2R R0, SR_TID.X ;  /* 0x0000000000007919 */ /* 0x000ee20000002100 */
[----:B0-----:R-:W0:Y:S01]  /*2cbf0*/  S2R R3, SR_TID.X ;  /* 0x0000000000037919 */ /* 0x001e220000002100 */
[----:B------:R-:W4:Y:S01]  /*2cc00*/  S2R R8, SR_TID.X ;  /* 0x0000000000087919 */ /* 0x000f220000002100 */
[----:B------:R-:W-:Y:S01]  /*2cc10*/  IMAD R7, R30, 0xa0, R37 ;  /* 0x000000a01e077824 */ /* 0x000fe200078e0225 */
[----:B------:R-:W2:Y:S01]  /*2cc20*/  LDL R13, [R1+0x4] ;  /* 0x00000400010d7983 */ /* 0x000ea20000100800 */
[----:B-1----:R-:W-:Y:S02]  /*2cc30*/  ISETP.NE.AND P0, PT, R6, 0x1, PT ;  /* 0x000000010600780c */ /* 0x002fe40003f05270 */
[----:B---3--:R-:W-:-:S11]  /*2cc40*/  LOP3.LUT R0, R0, 0x7f, RZ, 0xc0, !PT ;  /* 0x0000007f00007812 */ /* 0x008fd600078ec0ff */
[----:B------:R-:W1:Y:S01]  /*2cc50*/  @P0 LDC R2, c[0x0][0x434] ;  /* 0x00010d00ff020b82 */ /* 0x000e620000000800 */
[----:B------:R-:W-:Y:S01]  /*2cc60*/  SHF.R.U32.HI R0, RZ, 0x2, R0 ;  /* 0x00000002ff007819 */ /* 0x000fe20000011600 */
[----:B0-----:R-:W-:-:S05]  /*2cc70*/  IMAD.SHL.U32 R4, R3, 0x20, RZ ;  /* 0x0000002003047824 */ /* 0x001fca00078e00ff */
[----:B------:R-:W-:Y:S02]  /*2cc80*/  LOP3.LUT R4, R0, 0x60, R4, 0xf8, !PT ;  /* 0x0000006000047812 */ /* 0x000fe400078ef804 */
[----:B------:R-:W0:Y:S01]  /*2cc90*/  @P0 LDC R0, c[0x0][0x438] ;  /* 0x00010e00ff000b82 */ /* 0x000e220000000800 */
[----:B------:R-:W-:Y:S01]  /*2cca0*/  LOP3.LUT R3, R3, 0x7f, RZ, 0xc0, !PT ;  /* 0x0000007f03037812 */ /* 0x000fe200078ec0ff */
[----:B----4-:R-:W-:Y:S02]  /*2ccb0*/  IMAD.SHL.U32 R8, R8, 0x20, RZ ;  /* 0x0000002008087824 */ /* 0x010fe400078e00ff */
[----:B------:R-:W-:Y:S01]  /*2ccc0*/  IMAD.IADD R5, R4, 0x1, R7 ;  /* 0x0000000104057824 */ /* 0x000fe200078e0207 */
[----:B------:R-:W-:-:S04]  /*2ccd0*/  SHF.R.U32.HI R4, RZ, 0x2, R3 ;  /* 0x00000002ff047819 */ /* 0x000fc80000011603 */
[----:B------:R-:W-:Y:S02]  /*2cce0*/  LOP3.LUT R8, R4, 0x60, R8, 0xf8, !PT ;  /* 0x0000006004087812 */ /* 0x000fe400078ef808 */
[----:B------:R-:W3:Y:S01]  /*2ccf0*/  @P0 LDC R4, c[0x0][0x434] ;  /* 0x00010d00ff040b82 */ /* 0x000ee20000000800 */
[----:B-1----:R-:W-:-:S04]  /*2cd00*/  @P0 IMAD.HI.U32 R3, R5, R2, RZ ;  /* 0x0000000205030227 */ /* 0x002fc800078e00ff */
[----:B------:R-:W-:Y:S01]  /*2cd10*/  IMAD.MOV.U32 R2, RZ, RZ, R5 ;  /* 0x000000ffff027224 */ /* 0x000fe200078e0005 */
[----:B0-----:R-:W-:Y:S02]  /*2cd20*/  @P0 SHF.R.U32.HI R2, RZ, R0, R3 ;  /* 0x00000000ff020219 */ /* 0x001fe40000011603 */
[----:B------:R-:W0:Y:S01]  /*2cd30*/  @P0 LDC R0, c[0x0][0x438] ;  /* 0x00010e00ff000b82 */ /* 0x000e220000000800 */
[----:B------:R-:W-:-:S04]  /*2cd40*/  LOP3.LUT R8, R8, 0x80, RZ, 0xfc, !PT ;  /* 0x0000008008087812 */ /* 0x000fc800078efcff */
[----:B------:R-:W-:-:S05]  /*2cd50*/  IADD3 R7, R8, R7, RZ ;  /* 0x0000000708077210 */ /* 0x000fca0007ffe0ff */
[----:B---3--:R-:W-:-:S04]  /*2cd60*/  @P0 IMAD.HI.U32 R3, R7, R4, RZ ;  /* 0x0000000407030227 */ /* 0x008fc800078e00ff */
[----:B------:R-:W-:Y:S01]  /*2cd70*/  IMAD.MOV.U32 R4, RZ, RZ, R7 ;  /* 0x000000ffff047224 */ /* 0x000fe200078e0007 */
[----:B------:R-:W-:Y:S05]  /*2cd80*/  YIELD ;  /* 0x0000000000007946 */ /* 0x000fea0003800000 */
[----:B------:R-:W-:Y:S01]  /*2cd90*/  ULDC.64 UR4, c[0x0][0x428] ;  /* 0x00010a0000047ab9 */ /* 0x000fe20000000a00 */
[----:B------:R-:W-:Y:S01]  /*2cda0*/  ULDC.64 UR6, c[0x0][0x418] ;  /* 0x0001060000067ab9 */ /* 0x000fe20000000a00 */
[----:B0-----:R-:W-:Y:S01]  /*2cdb0*/  @P0 SHF.R.U32.HI R4, RZ, R0, R3 ;  /* 0x00000000ff040219 */ /* 0x001fe20000011603 */
[----:B------:R-:W-:-:S04]  /*2cdc0*/  IMAD.MOV R3, RZ, RZ, -R2 ;  /* 0x000000ffff037224 */ /* 0x000fc800078e0a02 */
[----:B------:R-:W-:Y:S02]  /*2cdd0*/  IMAD.MOV R0, RZ, RZ, -R4 ;  /* 0x000000ffff007224 */ /* 0x000fe400078e0a04 */
[C---:B------:R-:W-:Y:S01]  /*2cde0*/  IMAD R5, R6.reuse, R3, R5 ;  /* 0x0000000306057224 */ /* 0x040fe200078e0205 */
[--C-:B------:R-:W-:Y:S01]  /*2cdf0*/  SHF.R.S32.HI R3, RZ, 0x1f, R2.reuse ;  /* 0x0000001fff037819 */ /* 0x100fe20000011402 */
[----:B------:R-:W-:Y:S02]  /*2ce00*/  IMAD R6, R6, R0, R7 ;  /* 0x0000000006067224 */ /* 0x000fe400078e0207 */
[----:B------:R-:W-:Y:S01]  /*2ce10*/  IMAD.WIDE.U32 R2, R32, UR4, R2 ;  /* 0x0000000420027c25 */ /* 0x000fe2000f8e0002 */
[----:B------:R-:W-:Y:S02]  /*2ce20*/  ISETP.GT.U32.AND P1, PT, R8, 0x9f, PT ;  /* 0x0000009f0800780c */ /* 0x000fe40003f24070 */
[----:B------:R-:W-:Y:S01]  /*2ce30*/  LEA R8, P0, R2, UR6, 0x2 ;  /* 0x0000000602087c11 */ /* 0x000fe2000f8010ff */
[----:B--2---:R-:W-:-:S04]  /*2ce40*/  IMAD R0, R9, UR4, RZ ;  /* 0x0000000409007c24 */ /* 0x004fc8000f8e02ff */
[----:B------:R-:W-:-:S04]  /*2ce50*/  IMAD R0, R32, UR5, R0 ;  /* 0x0000000520007c24 */ /* 0x000fc8000f8e0200 */
[----:B------:R-:W-:-:S05]  /*2ce60*/  IMAD.IADD R3, R0, 0x1, R3 ;  /* 0x0000000100037824 */ /* 0x000fca00078e0203 */
[----:B------:R-:W-:-:S05]  /*2ce70*/  LEA.HI.X R9, R2, UR7, R3, 0x2, P0 ;  /* 0x0000000702097c11 */ /* 0x000fca00080f1403 */
[----:B------:R-:W2:Y:S01]  /*2ce80*/  LDG.E R8, desc[UR50][R8.64] ;  /* 0x0000003208087981 */ /* 0x000ea2000c1e1900 */
[----:B------:R-:W-:Y:S02]  /*2ce90*/  @!P1 SHF.R.S32.HI R3, RZ, 0x1f, R4 ;  /* 0x0000001fff039819 */ /* 0x000fe40000011404 */
[----:B------:R-:W-:Y:S01]  /*2cea0*/  @!P1 MOV R2, R4 ;  /* 0x0000000400029202 */ /* 0x000fe20000000f00 */
[----:B------:R-:W-:-:S04]  /*2ceb0*/  IMAD.U32 R12, RZ, RZ, UR39 ;  /* 0x00000027ff0c7e24 */ /* 0x000fc8000f8e00ff */
[----:B------:R-:W-:Y:S01]  /*2cec0*/  @!P1 IMAD.WIDE.U32 R2, R32, UR4, R2 ;  /* 0x0000000420029c25 */ /* 0x000fe2000f8e0002 */
[----:B------:R-:W-:-:S03]  /*2ced0*/  ISETP.NE.AND P2, PT, R12, 0x3, PT ;  /* 0x000000030c00780c */ /* 0x000fc60003f45270 */
[----:B------:R-:W-:Y:S01]  /*2cee0*/  @!P1 IMAD.IADD R0, R0, 0x1, R3 ;  /* 0x0000000100009824 */ /* 0x000fe200078e0203 */
[C---:B------:R-:W-:Y:S01]  /*2cef0*/  @!P1 LEA R10, P0, R2.reuse, UR6, 0x2 ;  /* 0x00000006020a9c11 */ /* 0x040fe2000f8010ff */
[----:B------:R-:W-:Y:S02]  /*2cf00*/  VIADD R29, R17, 0x1 ;  /* 0x00000001111d7836 */ /* 0x000fe40000000000 */
[----:B------:R-:W-:Y:S01]  /*2cf10*/  IMAD.MOV.U32 R7, RZ, RZ, RZ ;  /* 0x000000ffff077224 */ /* 0x000fe200078e00ff */
[----:B------:R-:W-:Y:S02]  /*2cf20*/  @!P1 LEA.HI.X R11, R2, UR7, R0, 0x2, P0 ;  /* 0x00000007020b9c11 */ /* 0x000fe400080f1400 */
[----:B------:R-:W-:-:S03]  /*2cf30*/  ISETP.NE.AND P0, PT, R29, 0x2, PT ;  /* 0x000000021d00780c */ /* 0x000fc60003f05270 */
[----:B------:R0:W5:Y:S01]  /*2cf40*/  @!P1 LDG.E R7, desc[UR50][R10.64] ;  /* 0x000000320a079981 */ /* 0x000162000c1e1900 */
[----:B------:R-:W-:Y:S02]  /*2cf50*/  SEL R33, RZ, 0x1, P0 ;  /* 0x00000001ff217807 */ /* 0x000fe40000000000 */
[C---:B------:R-:W-:Y:S02]  /*2cf60*/  ISETP.GT.AND P1, PT, R30.reuse, R13, PT ;  /* 0x0000000d1e00720c */ /* 0x040fe40003f24270 */
[----:B------:R-:W-:Y:S02]  /*2cf70*/  SEL R29, R29, RZ, P0 ;  /* 0x000000ff1d1d7207 */ /* 0x000fe40000000000 */
[----:B------:R-:W-:Y:S02]  /*2cf80*/  IADD3 R30, R30, -0x1, RZ ;  /* 0xffffffff1e1e7810 */ /* 0x000fe40007ffe0ff */
[----:B------:R-:W-:Y:S02]  /*2cf90*/  LOP3.LUT R33, R20, R33, RZ, 0x3c, !PT ;  /* 0x0000002114217212 */ /* 0x000fe400078e3cff */
[----:B--2---:R-:W-:Y:S01]  /*2cfa0*/  SHF.R.S32.HI R27, RZ, 0x1f, R8 ;  /* 0x0000001fff1b7819 */ /* 0x004fe20000011408 */
[----:B0-----:R-:W-:Y:S06]  /*2cfb0*/  @!P2 BRA `(.L_x_724) ;  /* 0x000000000004a947 */ /* 0x001fec0003800000 */
[----:B------:R-:W-:Y:S01]  /*2cfc0*/  BPT.TRAP 0x1 ;  /* 0x000000040000795c */ /* 0x000fe20000300000 */
.L_x_724:
[----:B------:R-:W-:Y:S01]  /*2cfd0*/  IMAD R4, R29, 0x8, R22 ;  /* 0x000000081d047824 */ /* 0x000fe200078e0216 */
[----:B------:R-:W-:Y:S01]  /*2cfe0*/  SHF.L.U32 R28, R33, 0x1f, RZ ;  /* 0x0000001f211c7819 */ /* 0x000fe200000006ff */
[----:B------:R-:W-:Y:S01]  /*2cff0*/  BSSY B0, `(.L_x_725) ;  /* 0x0000004000007945 */ /* 0x000fe20003800000 */
[----:B------:R-:W-:Y:S02]  /*2d000*/  SHF.R.S32.HI R24, RZ, 0x1f, R5 ;  /* 0x0000001fff187819 */ /* 0x000fe40000011405 */
[----:B------:R-:W0:Y:S02]  /*2d010*/  SYNCS.PHASECHK.TRANS64.TRYWAIT P0, [R4+URZ+0x33480], R28 ;  /* 0x0334801c040075a7 */ /* 0x000e24000800017f */
[----:B0-----:R-:W-:Y:S05]  /*2d020*/  @!P0 BRA `(.L_x_726) ;  /* 0x0000008c00548947 */ /* 0x001fea0003800000 */
.L_x_1008:
[----:B------:R-:W-:Y:S05]  /*2d030*/  BSYNC B0 ;  /* 0x0000000000007941 */ /* 0x000fea0003800000 */
.L_x_725:
[----:B------:R-:W2:Y:S01]  /*2d040*/  LDL R15, [R1+0x10] ;  /* 0x00001000010f7983 */ /* 0x000ea20000100800 */
[----:B------:R-:W-:Y:S01]  /*2d050*/  ULDC.64 UR4, c[0x0][0x328] ;  /* 0x0000ca0000047ab9 */ /* 0x000fe20000000a00 */
[----:B------:R-:W-:Y:S01]  /*2d060*/  ULDC.64 UR6, c[0x0][0x338] ;  /* 0x0000ce0000067ab9 */ /* 0x000fe20000000a00 */
[----:B------:R-:W-:Y:S01]  /*2d070*/  IMAD R0, R24, UR4, RZ ;  /* 0x0000000418007c24 */ /* 0x000fe2000f8e02ff */
[----:B------:R-:W-:Y:S01]  /*2d080*/  SHF.R.S32.HI R25, RZ, 0x1f, R6 ;  /* 0x0000001fff197819 */ /* 0x000fe20000011406 */
[C---:B------:R-:W-:Y:S01]  /*2d090*/  IMAD.WIDE.U32 R2, R5.reuse, UR4, RZ ;  /* 0x0000000405027c25 */ /* 0x040fe2000f8e00ff */
[----:B-----5:R-:W-:Y:S01]  /*2d0a0*/  SHF.R.S32.HI R26, RZ, 0x1f, R7 ;  /* 0x0000001fff1a7819 */ /* 0x020fe20000011407 */
[----:B------:R-:W1:Y:S01]  /*2d0b0*/  LDC R12, c[0x0][0x2f4] ;  /* 0x0000bd00ff0c7b82 */ /* 0x000e620000000800 */
[C---:B------:R-:W-:Y:S01]  /*2d0c0*/  LOP3.LUT R14, R36.reuse, 0x80, RZ, 0xfc, !PT ;  /* 0x00000080240e7812 */ /* 0x040fe200078efcff */
        /* <DEDUP_REMOVED lines=13> */
[----:B------:R-:W-:Y:S01]  /*2d1a0*/  IMAD.WIDE.U32 R10, R18, UR4, R10 ;  /* 0x00000004120a7c25 */ /* 0x000fe2000f8e000a */
[----:B------:R-:W-:Y:S02]  /*2d1b0*/  IADD3 R3, R3, R0, RZ ;  /* 0x0000000003037210 */ /* 0x000fe40007ffe0ff */
[-C--:B------:R-:W-:Y:S01]  /*2d1c0*/  ISETP.GE.AND P3, PT, R13, R12.reuse, PT ;  /* 0x0000000c0d00720c */ /* 0x080fe20003f66270 */
[----:B------:R-:W-:Y:S01]  /*2d1d0*/  IMAD R0, R26, UR6, RZ ;  /* 0x000000061a007c24 */ /* 0x000fe2000f8e02ff */
[----:B------:R-:W-:Y:S01]  /*2d1e0*/  ISETP.GE.AND P4, PT, R36, R12, PT ;  /* 0x0000000c2400720c */ /* 0x000fe20003f86270 */
[----:B------:R-:W-:-:S04]  /*2d1f0*/  IMAD.WIDE.U32 R2, R7, UR6, R2 ;  /* 0x0000000607027c25 */ /* 0x000fc8000f8e0002 */
[----:B------:R-:W-:Y:S01]  /*2d200*/  IMAD R0, R7, UR7, R0 ;  /* 0x0000000707007c24 */ /* 0x000fe2000f8e0200 */
[----:B------:R-:W-:Y:S01]  /*2d210*/  ULDC.64 UR6, c[0x0][0x318] ;  /* 0x0000c60000067ab9 */ /* 0x000fe20000000a00 */
[----:B------:R-:W-:Y:S01]  /*2d220*/  IMAD R21, R18, UR5, RZ ;  /* 0x0000000512157c24 */ /* 0x000fe2000f8e02ff */
[----:B------:R-:W-:Y:S01]  /*2d230*/  IADD3 R9, P0, R10, UR6, RZ ;  /* 0x000000060a097c10 */ /* 0x000fe2000ff1e0ff */
[----:B------:R-:W-:-:S03]  /*2d240*/  IMAD.IADD R3, R3, 0x1, R0 ;  /* 0x0000000103037824 */ /* 0x000fc600078e0200 */
[----:B------:R-:W-:Y:S01]  /*2d250*/  IADD3.X R10, R21, UR7, R11, P0, !PT ;  /* 0x00000007150a7c10 */ /* 0x000fe200087fe40b */
[----:B------:R-:W-:Y:S01]  /*2d260*/  IMAD.WIDE.U32 R2, R18, UR4, R2 ;  /* 0x0000000412027c25 */ /* 0x000fe2000f8e0002 */
[----:B------:R-:W-:Y:S02]  /*2d270*/  UMOV UR4, 0xffffffff ;  /* 0xffffffff00047882 */ /* 0x000fe40000000000 */
[----:B------:R-:W-:-:S04]  /*2d280*/  IADD3 R23, P0, R2, UR6, RZ ;  /* 0x0000000602177c10 */ /* 0x000fc8000ff1e0ff */
[----:B------:R-:W-:Y:S01]  /*2d290*/  IADD3.X R21, R21, UR7, R3, P0, !PT ;  /* 0x0000000715157c10 */ /* 0x000fe200087fe403 */
[----:B--2---:R-:W-:Y:S01]  /*2d2a0*/  IMAD R34, R29, 0x7800, R15 ;  /* 0x000078001d227824 */ /* 0x004fe200078e020f */
        /* <DEDUP_REMOVED lines=19> */
[----:B-1----:R-:W-:-:S04]  /*2d3e0*/  IADD3 R2, P0, R36, R2, RZ ;  /* 0x0000000224027210 */ /* 0x002fc80007f1e0ff */
[----:B------:R-:W-:Y:S02]  /*2d3f0*/  IADD3.X R3, RZ, R34, RZ, P0, !PT ;  /* 0x00000022ff037210 */ /* 0x000fe400007fe4ff */
        /* <DEDUP_REMOVED lines=11> */
.L_x_1020:
        /* <DEDUP_REMOVED lines=10> */
.L_x_728:
        /* <DEDUP_REMOVED lines=11> */
.L_x_729:
[----:B------:R2:W-:Y:S01]  /*2d600*/  SYNCS.ARRIVE.TRANS64.A1T0 RZ, [R4+URZ+0x33470], RZ ;  /* 0x033470ff04ff79a7 */ /* 0x0005e2000810003f */
[----:B------:R-:W-:Y:S05]  /*2d610*/  @!P3 BRA `(.L_x_730) ;  /* 0x000000000004b947 */ /* 0x000fea0003800000 */
[----:B------:R-:W-:Y:S01]  /*2d620*/  BPT.TRAP 0x1 ;  /* 0x000000040000795c */ /* 0x000fe20000300000 */
.L_x_730:
[----:B------:R-:W3:Y:S01]  /*2d630*/  SYNCS.PHASECHK.TRANS64.TRYWAIT P0, [R4+URZ+0x33440], R28 ;  /* 0x0334401c040075a7 */ /* 0x000ee2000800017f */
[----:B------:R-:W-:Y:S04]  /*2d640*/  BSSY B0, `(.L_x_731) ;  /* 0x0000002000007945 */ /* 0x000fe80003800000 */
[----:B---3--:R-:W-:Y:S05]  /*2d650*/  @!P0 BRA `(.L_x_732) ;  /* 0x0000008c005c8947 */ /* 0x008fea0003800000 */
.L_x_1021:
[----:B------:R-:W-:Y:S05]  /*2d660*/  BSYNC B0 ;  /* 0x0000000000007941 */ /* 0x000fea0003800000 */
.L_x_731:
        /* <DEDUP_REMOVED lines=13> */
[----:B------:R-:W-:-:S03]  /*2d740*/  IMAD R5, R6, UR5, R5 ;  /* 0x0000000506057c24 */ /* 0x000fc6000f8e0205 */
[----:B------:R-:W-:Y:S01]  /*2d750*/  IADD3 R9, R3, R8, RZ ;  /* 0x0000000803097210 */ /* 0x000fe20007ffe0ff */
[----:B------:R-:W-:Y:S01]  /*2d760*/  IMAD.MOV.U32 R8, RZ, RZ, R2 ;  /* 0x000000ffff087224 */ /* 0x000fe200078e0002 */
[-C--:B----4-:R-:W-:Y:S01]  /*2d770*/  ISETP.GE.AND P2, PT, R12, R10.reuse, PT ;  /* 0x0000000a0c00720c */ /* 0x090fe20003f46270 */
[----:B------:R-:W-:Y:S01]  /*2d780*/  IMAD.WIDE.U32 R2, R6, UR4, RZ ;  /* 0x0000000406027c25 */ /* 0x000fe2000f8e00ff */
[----:B------:R-:W-:Y:S01]  /*2d790*/  ULDC.64 UR4, c[0x0][0x308] ;  /* 0x0000c20000047ab9 */ /* 0x000fe20000000a00 */
[-C--:B------:R-:W-:Y:S02]  /*2d7a0*/  ISETP.GE.AND P3, PT, R11, R10.reuse, PT ;  /* 0x0000000a0b00720c */ /* 0x080fe40003f66270 */
[----:B------:R-:W-:Y:S01]  /*2d7b0*/  IMAD.IADD R3, R3, 0x1, R5 ;  /* 0x0000000103037824 */ /* 0x000fe200078e0205 */
[----:B------:R-:W-:Y:S01]  /*2d7c0*/  ISETP.GE.AND P4, PT, R36, R10, PT ;  /* 0x0000000a2400720c */ /* 0x000fe20003f86270 */
        /* <DEDUP_REMOVED lines=26> */
[----:B----4-:R-:W-:-:S04]  /*2d970*/  IADD3 R2, P0, R36, R2, RZ ;  /* 0x0000000224027210 */ /* 0x010fc80007f1e0ff */
[----:B-----5:R-:W-:-:S05]  /*2d980*/  IADD3.X R3, RZ, R3, RZ, P0, !PT ;  /* 0x00000003ff037210 */ /* 0x020fca00007fe4ff */
        /* <DEDUP_REMOVED lines=16> */
.L_x_1033:
        /* <DEDUP_REMOVED lines=10> */
.L_x_734:
        /* <DEDUP_REMOVED lines=11> */
.L_x_735:
[----:B------:R-:W-:Y:S01]  /*2dbe0*/  MOV R0, UR37 ;  /* 0x0000002500007c02 */ /* 0x000fe20008000f00 */
[----:B------:R4:W-:Y:S03]  /*2dbf0*/  SYNCS.ARRIVE.TRANS64.A1T0 RZ, [R4+URZ+0x33430], RZ ;  /* 0x033430ff04ff79a7 */ /* 0x0009e6000810003f */
[----:B------:R-:W-:-:S13]  /*2dc00*/  ISETP.NE.AND P0, PT, R0, 0x3, PT ;  /* 0x000000030000780c */ /* 0x000fda0003f05270 */
[----:B----4-:R-:W-:Y:S05]  /*2dc10*/  @!P0 BRA `(.L_x_736) ;  /* 0x0000000000048947 */ /* 0x010fea0003800000 */
[----:B------:R-:W-:Y:S01]  /*2dc20*/  BPT.TRAP 0x1 ;  /* 0x000000040000795c */ /* 0x000fe20000300000 */
.L_x_736:
[----:B------:R-:W-:Y:S01]  /*2dc30*/  LOP3.LUT R3, R20, 0x1, RZ, 0x3c, !PT ;  /* 0x0000000114037812 */ /* 0x000fe200078e3cff */
[----:B------:R-:W-:Y:S01]  /*2dc40*/  IMAD R0, R17, 0x8, R22 ;  /* 0x0000000811007824 */ /* 0x000fe200078e0216 */
[----:B------:R-:W-:Y:S02]  /*2dc50*/  BSSY B0, `(.L_x_737) ;  /* 0x0000004000007945 */ /* 0x000fe40003800000 */
[----:B------:R-:W-:-:S04]  /*2dc60*/  SHF.L.U32 R3, R3, 0x1f, RZ ;  /* 0x0000001f03037819 */ /* 0x000fc800000006ff */
[----:B------:R-:W4:Y:S02]  /*2dc70*/  SYNCS.PHASECHK.TRANS64.TRYWAIT P2, [R0+URZ+0x33470], R3 ;  /* 0x03347003000075a7 */ /* 0x000f24000804017f */
[----:B----4-:R-:W-:Y:S05]  /*2dc80*/  @!P2 BRA `(.L_x_738) ;  /* 0x0000008c005ca947 */ /* 0x010fea0003800000 */
.L_x_1034:
[----:B------:R-:W-:Y:S05]  /*2dc90*/  BSYNC B0 ;  /* 0x0000000000007941 */ /* 0x000fea0003800000 */
.L_x_737:
[----:B------:R-:W-:-:S05]  /*2dca0*/  IMAD.U32 R2, RZ, RZ, UR39 ;  /* 0x00000027ff027e24 */ /* 0x000fca000f8e00ff */
[----:B------:R-:W-:-:S13]  /*2dcb0*/  ISETP.NE.AND P2, PT, R2, 0x3, PT ;  /* 0x000000030200780c */ /* 0x000fda0003f45270 */
[----:B------:R-:W-:Y:S05]  /*2dcc0*/  @!P2 BRA `(.L_x_739) ;  /* 0x000000000004a947 */ /* 0x000fea0003800000 */
[----:B------:R-:W-:Y:S01]  /*2dcd0*/  BPT.TRAP 0x1 ;  /* 0x000000040000795c */ /* 0x000fe20000300000 */
.L_x_739:
[----:B------:R-:W-:Y:S01]  /*2dce0*/  SHF.L.U32 R5, R20, 0x1f, RZ ;  /* 0x0000001f14057819 */ /* 0x000fe200000006ff */
[----:B----4-:R-:W-:-:S03]  /*2dcf0*/  IMAD R3, R17, 0x7800, RZ ;  /* 0x0000780011037824 */ /* 0x010fc600078e02ff */
[----:B------:R-:W4:Y:S02]  /*2dd00*/  SYNCS.PHASECHK.TRANS64.TRYWAIT P2, [R0+URZ+0x33460], R5 ;  /* 0x03346005000075a7 */ /* 0x000f24000804017f */
[----:B----4-:R-:W-:Y:S05]  /*2dd10*/  @!P2 BRA `(.L_x_740) ;  /* 0x0000008c004ca947 */ /* 0x010fea0003800000 */
.L_x_1035:
[----:B------:R-:W4:Y:S04]  /*2dd20*/  LDL R2, [R1+0x18] ;  /* 0x0000180001027983 */ /* 0x000f280000100800 */
[----:B------:R-:W5:Y:S01]  /*2dd30*/  LDL R10, [R1+0x14] ;  /* 0x00001400010a7983 */ /* 0x000f620000100800 */
[----:B------:R-:W-:Y:S05]  /*2dd40*/  WARPSYNC.ALL ;  /* 0x0000000000007948 */ /* 0x000fea0003800000 */
[----:B------:R-:W-:-:S04]  /*2dd50*/  MOV R12, UR39 ;  /* 0x00000027000c7c02 */ /* 0x000fc80008000f00 */
[----:B------:R-:W-:Y:S02]  /*2dd60*/  ISETP.NE.AND P2, PT, R12, 0x3, PT ;  /* 0x000000030c00780c */ /* 0x000fe40003f45270 */
[C---:B----4-:R-:W-:Y:S02]  /*2dd70*/  LOP3.LUT R5, R3.reuse, R2, RZ, 0xfc, !PT ;  /* 0x0000000203057212 */ /* 0x050fe400078efcff */
[----:B-----5:R-:W-:-:S03]  /*2dd80*/  LOP3.LUT R3, R3, R10, RZ, 0xfc, !PT ;  /* 0x0000000a03037212 */ /* 0x020fc600078efcff */
[C---:B------:R-:W-:Y:S02]  /*2dd90*/  IMAD.IADD R2, R22.reuse, 0x1, R5 ;  /* 0x0000000116027824 */ /* 0x040fe400078e0205 */
[----:B------:R-:W-:-:S03]  /*2dda0*/  IMAD.IADD R3, R22, 0x1, R3 ;  /* 0x0000000116037824 */ /* 0x000fc600078e0203 */
[----:B0-23--:R-:W0:Y:S02]  /*2ddb0*/  LDSM.16.MT88.4 R4, [R2+0xf200] ;  /* 0x00f200000204783b */ /* 0x00de240000004200 */
        /* <DEDUP_REMOVED lines=97> */
.L_x_741:
[----:B--2---:R2:W-:Y:S01]  /*2e3d0*/  SYNCS.ARRIVE.TRANS64.A1T0 RZ, [R0+URZ+0x33450], RZ ;  /* 0x033450ff00ff79a7 */ /* 0x0045e2000810003f */
[----:B------:R-:W-:Y:S06]  /*2e3e0*/  BAR.SYNC.DEFER_BLOCKING 0x2, 0x80 ;  /* 0x0082000000007b1d */ /* 0x000fec0000010000 */
[----:B------:R-:W-:Y:S05]  /*2e3f0*/  @!P0 BRA `(.L_x_742) ;  /* 0x0000000000048947 */ /* 0x000fea0003800000 */
[----:B------:R-:W-:Y:S01]  /*2e400*/  BPT.TRAP 0x1 ;  /* 0x000000040000795c */ /* 0x000fe20000300000 */
.L_x_742:
[----:B------:R-:W3:Y:S01]  /*2e410*/  LDL R2, [R1+0xc] ;  /* 0x00000c0001027983 */ /* 0x000ee20000100800 */
[----:B--2---:R-:W-:Y:S02]  /*2e420*/  VIADD R0, R0, 0x33480 ;  /* 0x0003348000007836 */ /* 0x004fe40000000000 */
[----:B------:R-:W-:Y:S02]  /*2e430*/  IMAD.MOV.U32 R17, RZ, RZ, R29 ;  /* 0x000000ffff117224 */ /* 0x000fe400078e001d */
[----:B------:R-:W-:Y:S01]  /*2e440*/  IMAD.MOV.U32 R20, RZ, RZ, R33 ;  /* 0x000000ffff147224 */ /* 0x000fe200078e0021 */
[----:B---3--:R-:W-:-:S04]  /*2e450*/  PRMT R0, R2, 0x654, R0 ;  /* 0x0000065402007816 */ /* 0x008fc80000000000 */
[----:B------:R2:W-:Y:S01]  /*2e460*/  SYNCS.ARRIVE.TRANS64.RED.A1T0 RZ, [R0+URZ], RZ ;  /* 0x000000ff00ff79a7 */ /* 0x0005e2000810043f */
[----:B------:R-:W-:Y:S05]  /*2e470*/  @P1 BRA `(.L_x_743) ;  /* 0xffffffe400d01947 */ /* 0x000fea000383ffff */
.L_x_723:
[----:B--2---:R-:W2:Y:S01]  /*2e480*/  S2R R0, SR_TID.X ;  /* 0x0000000000007919 */ /* 0x004ea20000002100 */
[----:B------:R-:W-:Y:S01]  /*2e490*/  BSSY B0, `(.L_x_744) ;  /* 0x0000012000007945 */ /* 0x000fe20003800000 */
[----:B--2---:R-:W-:Y:S01]  /*2e4a0*/  LOP3.LUT R2, R0, 0x7f, RZ, 0xc0, !PT ;  /* 0x0000007f00027812 */ /* 0x004fe200078ec0ff */
[----:B------:R-:W-:-:S03]  /*2e4b0*/  IMAD.U32 R0, RZ, RZ, UR37 ;  /* 0x00000025ff007e24 */ /* 0x000fc6000f8e00ff */
[----:B------:R-:W-:Y:S02]  /*2e4c0*/  ISETP.NE.AND P1, PT, R2, RZ, PT ;  /* 0x000000ff0200720c */ /* 0x000fe40003f25270 */
[----:B------:R-:W-:-:S11]  /*2e4d0*/  ISETP.NE.AND P0, PT, R0, 0x3, PT ;  /* 0x000000030000780c */ /* 0x000fd60003f05270 */
[----:B------:R-:W-:Y:S05]  /*2e4e0*/  @P1 BRA `(.L_x_745) ;  /* 0x0000000000301947 */ /* 0x000fea0003800000 */
[----:B------:R-:W2:Y:S01]  /*2e4f0*/  S2R R5, SR_LANEID ;  /* 0x0000000000057919 */ /* 0x000ea20000000000 */
[----:B------:R-:W-:Y:S01]  /*2e500*/  VOTEU.ANY UR4, UPT, PT ;  /* 0x0000000000047886 */ /* 0x000fe200038e0100 */
[----:B0-----:R-:W0:Y:S01]  /*2e510*/  LDC.64 R2, c[0x0][0xc60] ;  /* 0x00031800ff027b82 */ /* 0x001e220000000a00 */
[----:B------:R-:W2:Y:S02]  /*2e520*/  FLO.U32 R0, UR4 ;  /* 0x0000000400007d00 */ /* 0x000ea400080e0000 */
[----:B--2---:R-:W-:-:S06]  /*2e530*/  ISETP.EQ.U32.AND P1, PT, R0, R5, PT ;  /* 0x000000050000720c */ /* 0x004fcc0003f22070 */
[----:B------:R-:W0:Y:S07]  /*2e540*/  POPC R5, UR4 ;  /* 0x0000000400057d09 */ /* 0x000e2e0008000000 */
[----:B0-----:R-:W2:Y:S01]  /*2e550*/  @P1 ATOMG.E.ADD.STRONG.GPU PT, R3, desc[UR50][R2.64], R5 ;  /* 0x00000005020319a8 */ /* 0x001ea200081ee1f2 */
[----:B------:R-:W0:Y:S02]  /*2e560*/  S2R R4, SR_LTMASK ;  /* 0x0000000000047919 */ /* 0x000e240000003900 */
[----:B0-----:R-:W-:-:S04]  /*2e570*/  LOP3.LUT R4, R4, UR4, RZ, 0xc0, !PT ;  /* 0x0000000404047c12 */ /* 0x001fc8000f8ec0ff */
[----:B------:R-:W0:Y:S01]  /*2e580*/  POPC R7, R4 ;  /* 0x0000000400077309 */ /* 0x000e220000000000 */
[----:B--2---:R-:W0:Y:S02]  /*2e590*/  SHFL.IDX PT, R0, R3, R0, 0x1f ;  /* 0x00001f0003007589 */ /* 0x004e2400000e0000 */
[----:B0-----:R-:W-:-:S07]  /*2e5a0*/  IADD3 R16, R0, UR38, R7 ;  /* 0x0000002600107c10 */ /* 0x001fce000fffe007 */
.L_x_745:
[----:B------:R-:W-:Y:S05]  /*2e5b0*/  BSYNC B0 ;  /* 0x0000000000007941 */ /* 0x000fea0003800000 */
.L_x_744:
[----:B------:R-:W-:Y:S05]  /*2e5c0*/  @!P0 BRA `(.L_x_746) ;  /* 0x0000000000048947 */ /* 0x000fea0003800000 */
[----:B------:R-:W-:Y:S01]  /*2e5d0*/  BPT.TRAP 0x1 ;  /* 0x000000040000795c */ /* 0x000fe20000300000 */
.L_x_746:
[----:B------:R-:W-:Y:S01]  /*2e5e0*/  LOP3.LUT R0, R33, 0x1, RZ, 0x3c, !PT ;  /* 0x0000000121007812 */ /* 0x000fe200078e3cff */
[----:B------:R-:W-:Y:S01]  /*2e5f0*/  BSSY B0, `(.L_x_747) ;  /* 0x0000005000007945 */ /* 0x000fe20003800000 */
[----:B0-----:R-:W-:Y:S02]  /*2e600*/  LEA R3, R29, R22, 0x3 ;  /* 0x000000161d037211 */ /* 0x001fe400078e18ff */
[----:B------:R-:W-:-:S04]  /*2e610*/  SHF.L.U32 R0, R0, 0x1f, RZ ;  /* 0x0000001f00007819 */ /* 0x000fc800000006ff */
[----:B------:R-:W0:Y:S02]  /*2e620*/  SYNCS.PHASECHK.TRANS64.TRYWAIT P1, [R3+URZ+0x33470], R0 ;  /* 0x03347000030075a7 */ /* 0x000e24000802017f */
[----:B0-----:R-:W-:Y:S05]  /*2e630*/  @!P1 BRA `(.L_x_748) ;  /* 0x0000008400189947 */ /* 0x001fea0003800000 */
.L_x_1036:
[----:B------:R-:W-:Y:S05]  /*2e640*/  BSYNC B0 ;  /* 0x0000000000007941 */ /* 0x000fea0003800000 */
.L_x_747:
[----:B------:R-:W-:-:S05]  /*2e650*/  IMAD.U32 R2, RZ, RZ, UR39 ;  /* 0x00000027ff027e24 */ /* 0x000fca000f8e00ff */
[----:B------:R-:W-:-:S13]  /*2e660*/  ISETP.NE.AND P1, PT, R2, 0x3, PT ;  /* 0x000000030200780c */ /* 0x000fda0003f25270 */
[----:B------:R-:W-:Y:S05]  /*2e670*/  @!P1 BRA `(.L_x_749) ;  /* 0x0000000000049947 */ /* 0x000fea0003800000 */
[----:B------:R-:W-:Y:S01]  /*2e680*/  BPT.TRAP 0x1 ;  /* 0x000000040000795c */ /* 0x000fe20000300000 */
.L_x_749:
[----:B0-----:R-:W-:-:S04]  /*2e690*/  SHF.L.U32 R0, R33, 0x1f, RZ ;  /* 0x0000001f21007819 */ /* 0x001fc800000006ff */
[----:B------:R-:W0:Y:S02]  /*2e6a0*/  SYNCS.PHASECHK.TRANS64.TRYWAIT P1, [R3+URZ+0x33460], R0 ;  /* 0x03346000030075a7 */ /* 0x000e24000802017f */
[----:B0-----:R-:W-:Y:S05]  /*2e6b0*/  @!P1 BRA `(.L_x_750) ;  /* 0x00000084000c9947 */ /* 0x001fea0003800000 */
.L_x_1037:
[----:B------:R-:W2:Y:S04]  /*2e6c0*/  LDL R4, [R1+0x18] ;  /* 0x0000180001047983 */ /* 0x000ea80000100800 */
[----:B------:R-:W3:Y:S01]  /*2e6d0*/  LDL R10, [R1+0x14] ;  /* 0x00001400010a7983 */ /* 0x000ee20000100800 */
[----:B------:R-:W-:Y:S01]  /*2e6e0*/  IMAD R2, R29, 0x7800, RZ ;  /* 0x000078001d027824 */ /* 0x000fe200078e02ff */
[----:B------:R-:W-:Y:S05]  /*2e6f0*/  WARPSYNC.ALL ;  /* 0x0000000000007948 */ /* 0x000fea0003800000 */
[----:B------:R-:W-:-:S05]  /*2e700*/  IMAD.U32 R12, RZ, RZ, UR39 ;  /* 0x00000027ff0c7e24 */ /* 0x000fca000f8e00ff */
[----:B------:R-:W-:Y:S02]  /*2e710*/  ISETP.NE.AND P1, PT, R12, 0x3, PT ;  /* 0x000000030c00780c */ /* 0x000fe40003f25270 */
[----:B--2---:R-:W-:-:S05]  /*2e720*/  LOP3.LUT R5, R2, R4, RZ, 0xfc, !PT ;  /* 0x0000000402057212 */ /* 0x004fca00078efcff */
[----:B0-----:R-:W-:-:S05]  /*2e730*/  IMAD.IADD R0, R22, 0x1, R5 ;  /* 0x0000000116007824 */ /* 0x001fca00078e0205 */
[----:B------:R-:W0:Y:S02]  /*2e740*/  LDSM.16.MT88.4 R4, [R0+0xf200] ;  /* 0x00f200000004783b */ /* 0x000e240000004200 */
[C-C-:B0-----:R-:W-:Y:S02]  /*2e750*/  PRMT R8, R4.reuse, 0x6420, R5.reuse ;  /* 0x0000642004087816 */ /* 0x141fe40000000005 */
[----:B------:R-:W-:Y:S02]  /*2e760*/  PRMT R9, R4, 0x7531, R5 ;  /* 0x0000753104097816 */ /* 0x000fe40000000005 */
[----:B---3--:R-:W-:Y:S02]  /*2e770*/  LOP3.LUT R5, R2, R10, RZ, 0xfc, !PT ;  /* 0x0000000a02057212 */ /* 0x008fe400078efcff */
        /* <DEDUP_REMOVED lines=96> */
.L_x_751:
[----:B--2---:R2:W-:Y:S01]  /*2ed80*/  SYNCS.ARRIVE.TRANS64.A1T0 RZ, [R3+URZ+0x33450], RZ ;  /* 0x033450ff03ff79a7 */ /* 0x0045e2000810003f */
[----:B------:R-:W-:Y:S06]  /*2ed90*/  BAR.SYNC.DEFER_BLOCKING 0x2, 0x80 ;  /* 0x0082000000007b1d */ /* 0x000fec0000010000 */
[----:B------:R-:W-:Y:S05]  /*2eda0*/  @!P0 BRA `(.L_x_752) ;  /* 0x0000000000048947 */ /* 0x000fea0003800000 */
[----:B------:R-:W-:Y:S01]  /*2edb0*/  BPT.TRAP 0x1 ;  /* 0x000000040000795c */ /* 0x000fe20000300000 */
.L_x_752:
[----:B------:R-:W3:Y:S01]  /*2edc0*/  LDL R0, [R1+0xc] ;  /* 0x00000c0001007983 */ /* 0x000ee20000100800 */
[----:B--2---:R-:W-:Y:S01]  /*2edd0*/  IADD3 R3, R3, 0x33480, RZ ;  /* 0x0003348003037810 */ /* 0x004fe20007ffe0ff */
[----:B------:R-:W-:-:S05]  /*2ede0*/  VIADD R29, R29, 0x1 ;  /* 0x000000011d1d7836 */ /* 0x000fca0000000000 */
[----:B------:R-:W-:-:S04]  /*2edf0*/  ISETP.NE.AND P0, PT, R29, 0x2, PT ;  /* 0x000000021d00780c */ /* 0x000fc80003f05270 */
[----:B------:R-:W-:Y:S02]  /*2ee00*/  SEL R29, R29, RZ, P0 ;  /* 0x000000ff1d1d7207 */ /* 0x000fe40000000000 */
[----:B---3--:R-:W-:Y:S02]  /*2ee10*/  PRMT R3, R0, 0x654, R3 ;  /* 0x0000065400037816 */ /* 0x008fe40000000003 */
[----:B------:R-:W-:Y:S02]  /*2ee20*/  SEL R0, RZ, 0x1, P0 ;  /* 0x00000001ff007807 */ /* 0x000fe40000000000 */
[----:B------:R2:W-:Y:S02]  /*2ee30*/  SYNCS.ARRIVE.TRANS64.RED.A1T0 RZ, [R3+URZ], RZ ;  /* 0x000000ff03ff79a7 */ /* 0x0005e4000810043f */
[----:B------:R-:W-:-:S07]  /*2ee40*/  LOP3.LUT R33, R33, R0, RZ, 0x3c, !PT ;  /* 0x0000000021217212 */ /* 0x000fce00078e3cff */
.L_x_691:
[----:B------:R-:W3:Y:S02]  /*2ee50*/  LDL R0, [R1+0x8] ;  /* 0x0000080001007983 */ /* 0x000ee40000100800 */
[----:B---3--:R-:W-:-:S13]  /*2ee60*/  LOP3.LUT P0, RZ, R0, 0x80, RZ, 0xc0, !PT ;  /* 0x0000008000ff7812 */ /* 0x008fda000780c0ff */
[----:B------:R-:W-:Y:S05]  /*2ee70*/  @!P0 BRA `(.L_x_753) ;  /* 0x0000000000288947 */ /* 0x000fea0003800000 */
[----:B------:R-:W-:Y:S05]  /*2ee80*/  WARPSYNC.ALL ;  /* 0x0000000000007948 */ /* 0x000fea0003800000 */
[----:B------:R-:W3:Y:S08]  /*2ee90*/  S2UR UR4, SR_CgaCtaId ;  /* 0x00000000000479c3 */ /* 0x000ef00000008800 */
[----:B------:R-:W-:Y:S01]  /*2eea0*/  BAR.SYNC.DEFER_BLOCKING 0x5, 0x180 ;  /* 0x0146000000007b1d */ /* 0x000fe20000010000 */
[----:B0-----:R-:W-:Y:S01]  /*2eeb0*/  MOV R22, 0x400 ;  /* 0x0000040000167802 */ /* 0x001fe20000000f00 */
[----:B---3--:R-:W-:-:S05]  /*2eec0*/  IMAD.U32 R0, RZ, RZ, UR4 ;  /* 0x00000004ff007e24 */ /* 0x008fca000f8e00ff */
[----:B------:R-:W-:Y:S01]  /*2eed0*/  LEA R22, R0, R22, 0x18 ;  /* 0x0000001600167211 */ /* 0x000fe200078ec0ff */
[----:B------:R4:W-:Y:S04]  /*2eee0*/  STL [R1+0xc], R0 ;  /* 0x00000c0001007387 */ /* 0x0009e80000100800 */
[----:B------:R4:W0:Y:S01]  /*2eef0*/  LDS.128 R16, [R22+0x334d0] ;  /* 0x0334d00016107984 */ /* 0x0008220000000c00 */
[----:B------:R-:W-:Y:S06]  /*2ef00*/  BAR.ARV 0x4, 0x180 ;  /* 0x0106000000007b1d */ /* 0x000fec0000002000 */
[----:B------:R-:W-:Y:S05]  /*2ef10*/  BRA `(.L_x_754) ;  /* 0x0000000800d87947 */ /* 0x000fea0003800000 */
.L_x_753:
[----:B------:R-:W0:Y:S01]  /*2ef20*/  S2R R0, SR_TID.X ;  /* 0x0000000000007919 */ /* 0x000e220000002100 */
[----:B------:R-:W-:Y:S01]  /*2ef30*/  UMOV UR4, 0xffffffff ;  /* 0xffffffff00047882 */ /* 0x000fe20000000000 */
[----:B0-----:R-:W-:-:S04]  /*2ef40*/  LOP3.LUT R9, R0, 0x1f, RZ, 0xc0, !PT ;  /* 0x0000001f00097812 */ /* 0x001fc800078ec0ff */
[----:B------:R-:W-:Y:S01]  /*2ef50*/  ISETP.NE.AND P0, PT, R9, 0x1f, PT ;  /* 0x0000001f0900780c */ /* 0x000fe20003f05270 */
[----:B------:R-:W-:-:S12]  /*2ef60*/  BRA.DIV UR4, `(.L_x_755) ;  /* 0x0000007a04f47947 */ /* 0x000fd8000b800000 */
[----:B------:R-:W-:Y:S01]  /*2ef70*/  IMAD.IADD R7, R19, 0x1, R9 ;  /* 0x0000000113077824 */ /* 0x000fe200078e0209 */
[----:B------:R-:W-:-:S04]  /*2ef80*/  ULDC UR4, c[0x0][0xc3c] ;  /* 0x00030f0000047ab9 */ /* 0x000fc80000000800 */
[----:B------:R-:W-:-:S13]  /*2ef90*/  ISETP.GE.OR P1, PT, R7, UR4, !P0 ;  /* 0x0000000407007c0c */ /* 0x000fda000c726670 */
[----:B--2---:R-:W0:Y:S08]  /*2efa0*/  @!P1 LDC.64 R2, c[0x0][0xc80] ;  /* 0x00032000ff029b82 */ /* 0x004e300000000a00 */
[----:B------:R-:W2:Y:S01]  /*2efb0*/  @!P1 LDC.64 R4, c[0x0][0xc78] ;  /* 0x00031e00ff049b82 */ /* 0x000ea20000000a00 */
[----:B0-----:R-:W-:-:S05]  /*2efc0*/  @!P1 IMAD.WIDE R2, R7, 0x4, R2 ;  /* 0x0000000407029825 */ /* 0x001fca00078e0202 */
[----:B------:R2:W3:Y:S02]  /*2efd0*/  @!P1 LDG.E R8, desc[UR50][R2.64] ;  /* 0x0000003202089981 */ /* 0x0004e4000c1e1900 */
[----:B--2---:R-:W-:-:S05]  /*2efe0*/  @!P1 IMAD.WIDE R2, R7, 0x4, R4 ;  /* 0x0000000407029825 */ /* 0x004fca00078e0204 */
[----:B------:R-:W2:Y:S01]  /*2eff0*/  @!P1 LDG.E R5, desc[UR50][R2.64] ;  /* 0x0000003202059981 */ /* 0x000ea2000c1e1900 */
[----:B------:R-:W-:Y:S01]  /*2f000*/  IMAD.MOV.U32 R7, RZ, RZ, RZ ;  /* 0x000000ffff077224 */ /* 0x000fe200078e00ff */
[C---:B------:R-:W-:Y:S01]  /*2f010*/  ISETP.GE.U32.AND P2, PT, R9.reuse, 0x2, PT ;  /* 0x000000020900780c */ /* 0x040fe20003f46070 */
[----:B------:R-:W-:Y:S01]  /*2f020*/  IMAD.MOV.U32 R4, RZ, RZ, RZ ;  /* 0x000000ffff047224 */ /* 0x000fe200078e00ff */
[C---:B------:R-:W-:Y:S01]  /*2f030*/  ISETP.GE.U32.AND P3, PT, R9.reuse, 0x4, PT ;  /* 0x000000040900780c */ /* 0x040fe20003f66070 */
[----:B------:R-:W-:Y:S01]  /*2f040*/  SHFL.IDX PT, R0, R16, RZ, 0x1f ;  /* 0x00001fff10007589 */ /* 0x000fe200000e0000 */
[C---:B------:R-:W-:Y:S02]  /*2f050*/  ISETP.GE.U32.AND P4, PT, R9.reuse, 0x8, PT ;  /* 0x000000080900780c */ /* 0x040fe40003f86070 */
[C---:B------:R-:W-:Y:S01]  /*2f060*/  ISETP.GE.U32.AND P5, PT, R9.reuse, 0x10, PT ;  /* 0x000000100900780c */ /* 0x040fe20003fa6070 */
[----:B------:R0:W-:Y:S02]  /*2f070*/  SHFL.IDX PT, R6, R16, 0x1, 0x1f ;  /* 0x00201f0010067f89 */ /* 0x0001e400000e0000 */
[----:B0-----:R-:W-:Y:S01]  /*2f080*/  IMAD.MOV.U32 R16, RZ, RZ, RZ ;  /* 0x000000ffff107224 */ /* 0x001fe200078e00ff */
[----:B---3--:R-:W-:Y:S01]  /*2f090*/  @!P1 MOV R7, R8 ;  /* 0x0000000800079202 */ /* 0x008fe20000000f00 */
[----:B--2---:R-:W-:Y:S01]  /*2f0a0*/  @!P1 IMAD.MOV.U32 R4, RZ, RZ, R5 ;  /* 0x000000ffff049224 */ /* 0x004fe200078e0005 */
[----:B------:R-:W-:-:S03]  /*2f0b0*/  ISETP.NE.AND P1, PT, R9, RZ, PT ;  /* 0x000000ff0900720c */ /* 0x000fc60003f25270 */
[----:B------:R-:W-:-:S05]  /*2f0c0*/  IMAD R13, R4, R7, RZ ;  /* 0x00000007040d7224 */ /* 0x000fca00078e02ff */
        /* <DEDUP_REMOVED lines=15> */
[----:B------:R0:W2:Y:S02]  /*2f1c0*/  SHFL.IDX PT, R14, R3, 0x1f, 0x1f ;  /* 0x03e01f00030e7f89 */ /* 0x0000a400000e0000 */
.L_x_1047:
[----:B------:R-:W-:Y:S02]  /*2f1d0*/  ULDC UR4, c[0x0][0xc38] ;  /* 0x00030e0000047ab9 */ /* 0x000fe40000000800 */
[----:B------:R-:W-:-:S04]  /*2f1e0*/  IMAD.U32 R2, RZ, RZ, UR4 ;  /* 0x00000004ff027e24 */ /* 0x000fc8000f8e00ff */
[----:B--2---:R-:W-:-:S05]  /*2f1f0*/  IMAD R5, R14, R2, RZ ;  /* 0x000000020e057224 */ /* 0x004fca00078e02ff */
[----:B------:R-:W-:-:S04]  /*2f200*/  IADD3 R6, R6, R5, RZ ;  /* 0x0000000506067210 */ /* 0x000fc80007ffe0ff */
[----:B------:R-:W-:-:S13]  /*2f210*/  ISETP.GT.AND P6, PT, R6, R0, PT ;  /* 0x000000000600720c */ /* 0x000fda0003fc4270 */
[----:B------:R-:W-:Y:S05]  /*2f220*/  @P6 BRA `(.L_x_756) ;  /* 0x0000000000a46947 */ /* 0x000fea0003800000 */
.L_x_759:
[----:B------:R-:W2:Y:S01]  /*2f230*/  LDC R2, c[0x0][0xc3c] ;  /* 0x00030f00ff027b82 */ /* 0x000ea20000000800 */
[----:B------:R-:W-:-:S05]  /*2f240*/  VIADD R19, R19, 0x1f ;  /* 0x0000001f13137836 */ /* 0x000fca0000000000 */
[----:B--2---:R-:W-:-:S13]  /*2f250*/  ISETP.GE.AND P6, PT, R19, R2, PT ;  /* 0x000000021300720c */ /* 0x004fda0003fc6270 */
[----:B------:R-:W-:Y:S05]  /*2f260*/  @P6 BRA `(.L_x_757) ;  /* 0x0000000400b86947 */ /* 0x000fea0003800000 */
[----:B0-----:R-:W0:Y:S01]  /*2f270*/  S2R R3, SR_TID.X ;  /* 0x0000000000037919 */ /* 0x001e220000002100 */
[----:B------:R-:W-:Y:S01]  /*2f280*/  IMAD.MOV.U32 R7, RZ, RZ, RZ ;  /* 0x000000ffff077224 */ /* 0x000fe200078e00ff */
[----:B0-----:R-:W-:-:S05]  /*2f290*/  LOP3.LUT R3, R3, 0x1f, RZ, 0xc0, !PT ;  /* 0x0000001f03037812 */ /* 0x001fca00078ec0ff */
[----:B------:R-:W-:-:S05]  /*2f2a0*/  IMAD.IADD R9, R19, 0x1, R3 ;  /* 0x0000000113097824 */ /* 0x000fca00078e0203 */
[----:B------:R-:W-:-:S13]  /*2f2b0*/  ISETP.GE.OR P6, PT, R9, R2, !P0 ;  /* 0x000000020900720c */ /* 0x000fda00047c6670 */
[----:B------:R-:W0:Y:S08]  /*2f2c0*/  @!P6 LDC.64 R2, c[0x0][0xc80] ;  /* 0x00032000ff02eb82 */ /* 0x000e300000000a00 */
[----:B------:R-:W2:Y:S01]  /*2f2d0*/  @!P6 LDC.64 R4, c[0x0][0xc78] ;  /* 0x00031e00ff04eb82 */ /* 0x000ea20000000a00 */
[----:B0-----:R-:W-:-:S05]  /*2f2e0*/  @!P6 IMAD.WIDE R2, R9, 0x4, R2 ;  /* 0x000000040902e825 */ /* 0x001fca00078e0202 */
[----:B------:R2:W3:Y:S02]  /*2f2f0*/  @!P6 LDG.E R7, desc[UR50][R2.64] ;  /* 0x000000320207e981 */ /* 0x0004e4000c1e1900 */
[----:B--2---:R-:W-:-:S04]  /*2f300*/  @!P6 IMAD.WIDE R2, R9, 0x4, R4 ;  /* 0x000000040902e825 */ /* 0x004fc800078e0204 */
[----:B------:R-:W-:-:S06]  /*2f310*/  IMAD.MOV.U32 R4, RZ, RZ, RZ ;  /* 0x000000ffff047224 */ /* 0x000fcc00078e00ff */
[----:B------:R-:W3:Y:S01]  /*2f320*/  @!P6 LDG.E R4, desc[UR50][R2.64] ;  /* 0x000000320204e981 */ /* 0x000ee2000c1e1900 */
[----:B------:R-:W-:Y:S01]  /*2f330*/  UMOV UR4, 0xffffffff ;  /* 0xffffffff00047882 */ /* 0x000fe20000000000 */
[----:B---3--:R-:W-:Y:S02]  /*2f340*/  IMAD R13, R4, R7, RZ ;  /* 0x00000007040d7224 */ /* 0x008fe400078e02ff */
[----:B------:R-:W-:Y:S05]  /*2f350*/  BRA.DIV UR4, `(.L_x_758) ;  /* 0x0000007e04347947 */ /* 0x000fea000b800000 */
        /* <DEDUP_REMOVED lines=15> */
[----:B------:R0:W2:Y:S02]  /*2f450*/  SHFL.IDX PT, R14, R3, 0x1f, 0x1f ;  /* 0x03e01f00030e7f89 */ /* 0x0000a400000e0000 */
.L_x_1055:
[----:B------:R-:W-:Y:S02]  /*2f460*/  ULDC UR4, c[0x0][0xc38] ;  /* 0x00030e0000047ab9 */ /* 0x000fe40000000800 */
[----:B------:R-:W-:-:S05]  /*2f470*/  MOV R2, UR4 ;  /* 0x0000000400027c02 */ /* 0x000fca0008000f00 */
[----:B--2---:R-:W-:-:S04]  /*2f480*/  IMAD R5, R14, R2, RZ ;  /* 0x000000020e057224 */ /* 0x004fc800078e02ff */
[----:B------:R-:W-:-:S05]  /*2f490*/  IMAD.IADD R6, R5, 0x1, R6 ;  /* 0x0000000105067824 */ /* 0x000fca00078e0206 */
[----:B------:R-:W-:-:S13]  /*2f4a0*/  ISETP.GT.AND P6, PT, R6, R0, PT ;  /* 0x000000000600720c */ /* 0x000fda0003fc4270 */
[----:B------:R-:W-:Y:S05]  /*2f4b0*/  @!P6 BRA `(.L_x_759) ;  /* 0xfffffffc005ce947 */ /* 0x000fea000383ffff */
.L_x_756:
[----:B------:R-:W-:Y:S01]  /*2f4c0*/  IMAD.IADD R6, R6, 0x1, -R5 ;  /* 0x0000000106067824 */ /* 0x000fe200078e0a05 */
[----:B------:R-:W-:-:S03]  /*2f4d0*/  UMOV UR4, 0xffffffff ;  /* 0xffffffff00047882 */ /* 0x000fc60000000000 */
[----:B------:R-:W-:-:S05]  /*2f4e0*/  IMAD R5, R3, R2, R6 ;  /* 0x0000000203057224 */ /* 0x000fca00078e0206 */
[----:B------:R-:W-:Y:S01]  /*2f4f0*/  ISETP.GT.AND P6, PT, R5, R0, PT ;  /* 0x000000000500720c */ /* 0x000fe20003fc4270 */
[----:B------:R-:W-:-:S12]  /*2f500*/  BRA.DIV UR4, `(.L_x_760) ;  /* 0x0000007e04807947 */ /* 0x000fd8000b800000 */
[----:B------:R-:W-:-:S04]  /*2f510*/  VOTE.ANY R8, PT, !P6 ;  /* 0x0000000000087806 */ /* 0x000fc800070e0100 */
[----:B------:R-:W2:Y:S02]  /*2f520*/  POPC R5, R8 ;  /* 0x0000000800057309 */ /* 0x000ea40000000000 */
[----:B--2---:R2:W3:Y:S04]  /*2f530*/  SHFL.IDX PT, R7, R7, R5, 0x1f ;  /* 0x00001f0507077589 */ /* 0x0044e800000e0000 */
[----:B------:R2:W4:Y:S02]  /*2f540*/  SHFL.IDX PT, R4, R4, R5, 0x1f ;  /* 0x00001f0504047589 */ /* 0x00052400000e0000 */
.L_x_1060:
[----:B------:R-:W-:-:S13]  /*2f550*/  ISETP.NE.AND P0, PT, R8, RZ, PT ;  /* 0x000000ff0800720c */ /* 0x000fda0003f05270 */
[----:B------:R-:W-:Y:S05]  /*2f560*/  @!P0 BRA `(.L_x_761) ;  /* 0x0000000000108947 */ /* 0x000fea0003800000 */
[----:B------:R-:W-:Y:S01]  /*2f570*/  UMOV UR4, 0xffffffff ;  /* 0xffffffff00047882 */ /* 0x000fe20000000000 */
[----:B------:R-:W-:Y:S02]  /*2f580*/  VIADD R12, R5, 0xffffffff ;  /* 0xffffffff050c7836 */ /* 0x000fe40000000000 */
[----:B------:R-:W-:Y:S05]  /*2f590*/  BRA.DIV UR4, `(.L_x_762) ;  /* 0x0000007e04b87947 */ /* 0x000fea000b800000 */
[----:B------:R0:W0:Y:S02]  /*2f5a0*/  SHFL.IDX PT, R16, R3, R12, 0x1f ;  /* 0x00001f0c03107589 */ /* 0x00002400000e0000 */
.L_x_761:
[----:B---3--:R-:W-:Y:S01]  /*2f5b0*/  IABS R8, R7 ;  /* 0x0000000700087213 */ /* 0x008fe20000000000 */
[----:B0-----:R-:W-:Y:S01]  /*2f5c0*/  IMAD R16, R16, R2, R6 ;  /* 0x0000000210107224 */ /* 0x001fe200078e0206 */
[----:B----4-:R-:W-:Y:S01]  /*2f5d0*/  IABS R6, R4 ;  /* 0x0000000400067213 */ /* 0x010fe20000000000 */
[----:B------:R-:W-:Y:S01]  /*2f5e0*/  IMAD.MOV.U32 R2, RZ, RZ, RZ ;  /* 0x000000ffff027224 */ /* 0x000fe200078e00ff */
[----:B------:R-:W0:Y:S01]  /*2f5f0*/  I2F.RP R9, R8 ;  /* 0x0000000800097306 */ /* 0x000e220000209400 */
[----:B------:R-:W-:Y:S02]  /*2f600*/  IMAD.IADD R0, R0, 0x1, -R16 ;  /* 0x0000000100007824 */ /* 0x000fe400078e0a10 */
[----:B------:R-:W-:-:S05]  /*2f610*/  IMAD.IADD R19, R5, 0x1, R19 ;  /* 0x0000000105137824 */ /* 0x000fca00078e0213 */
[----:B------:R-:W-:Y:S08]  /*2f620*/  I2F.RP R12, R6 ;  /* 0x00000006000c7306 */ /* 0x000ff00000209400 */
[----:B0-----:R-:W0:Y:S02]  /*2f630*/  MUFU.RCP R9, R9 ;  /* 0x0000000900097308 */ /* 0x001e240000001000 */
[----:B0-----:R-:W-:Y:S01]  /*2f640*/  VIADD R10, R9, 0xffffffe ;  /* 0x0ffffffe090a7836 */ /* 0x001fe20000000000 */
[----:B------:R-:W-:-:S05]  /*2f650*/  IABS R9, R7 ;  /* 0x0000000700097213 */ /* 0x000fca0000000000 */
[----:B------:R0:W3:Y:S02]  /*2f660*/  F2I.FTZ.U32.TRUNC.NTZ R3, R10 ;  /* 0x0000000a00037305 */ /* 0x0000e4000021f000 */
[----:B0-----:R-:W-:Y:S02]  /*2f670*/  IABS R10, R0 ;  /* 0x00000000000a7213 */ /* 0x001fe40000000000 */
[----:B---3--:R-:W-:-:S05]  /*2f680*/  IADD3 R11, RZ, -R3, RZ ;  /* 0x80000003ff0b7210 */ /* 0x008fca0007ffe0ff */
[----:B------:R-:W-:-:S04]  /*2f690*/  IMAD R11, R11, R8, RZ ;  /* 0x000000080b0b7224 */ /* 0x000fc800078e02ff */
[----:B------:R-:W-:Y:S02]  /*2f6a0*/  IMAD.HI.U32 R3, R3, R11, R2 ;  /* 0x0000000b03037227 */ /* 0x000fe400078e0002 */
[----:B------:R-:W0:Y:S02]  /*2f6b0*/  MUFU.RCP R2, R12 ;  /* 0x0000000c00027308 */ /* 0x000e240000001000 */
[----:B------:R-:W-:Y:S02]  /*2f6c0*/  IMAD.MOV R11, RZ, RZ, -R9 ;  /* 0x000000ffff0b7224 */ /* 0x000fe400078e0a09 */
[----:B------:R-:W-:-:S04]  /*2f6d0*/  IMAD.HI.U32 R9, R3, R10, RZ ;  /* 0x0000000a03097227 */ /* 0x000fc800078e00ff */
[----:B------:R-:W-:-:S05]  /*2f6e0*/  IMAD R11, R9, R11, R10 ;  /* 0x0000000b090b7224 */ /* 0x000fca00078e020a */
[----:B------:R-:W-:Y:S01]  /*2f6f0*/  ISETP.GT.U32.AND P1, PT, R8, R11, PT ;  /* 0x0000000b0800720c */ /* 0x000fe20003f24070 */
[----:B0-----:R-:W-:Y:S02]  /*2f700*/  VIADD R3, R2, 0xffffffe ;  /* 0x0ffffffe02037836 */ /* 0x001fe40000000000 */
[----:B------:R-:W-:-:S04]  /*2f710*/  IMAD.MOV.U32 R2, RZ, RZ, RZ ;  /* 0x000000ffff027224 */ /* 0x000fc800078e00ff */
[----:B------:R-:W0:Y:S06]  /*2f720*/  F2I.FTZ.U32.TRUNC.NTZ R3, R3 ;  /* 0x0000000300037305 */ /* 0x000e2c000021f000 */
[-C--:B------:R-:W-:Y:S01]  /*2f730*/  @!P1 IADD3 R11, R11, -R8.reuse, RZ ;  /* 0x800000080b0b9210 */ /* 0x080fe20007ffe0ff */
[----:B------:R-:W-:Y:S01]  /*2f740*/  @!P1 VIADD R9, R9, 0x1 ;  /* 0x0000000109099836 */ /* 0x000fe20000000000 */
[----:B------:R-:W-:Y:S02]  /*2f750*/  ISETP.NE.AND P1, PT, R7, RZ, PT ;  /* 0x000000ff0700720c */ /* 0x000fe40003f25270 */
[----:B------:R-:W-:Y:S01]  /*2f760*/  ISETP.GE.U32.AND P0, PT, R11, R8, PT ;  /* 0x000000080b00720c */ /* 0x000fe20003f06070 */
[----:B0-----:R-:W-:-:S04]  /*2f770*/  IMAD.MOV R11, RZ, RZ, -R3 ;  /* 0x000000ffff0b7224 */ /* 0x001fc800078e0a03 */
[----:B------:R-:W-:-:S08]  /*2f780*/  IMAD R11, R11, R6, RZ ;  /* 0x000000060b0b7224 */ /* 0x000fd000078e02ff */
[----:B------:R-:W-:Y:S02]  /*2f790*/  @P0 VIADD R9, R9, 0x1 ;  /* 0x0000000109090836 */ /* 0x000fe40000000000 */
[----:B------:R-:W-:Y:S01]  /*2f7a0*/  IMAD.HI.U32 R8, R3, R11, R2 ;  /* 0x0000000b03087227 */ /* 0x000fe200078e0002 */
[----:B------:R-:W-:-:S04]  /*2f7b0*/  LOP3.LUT R2, R0, R7, RZ, 0x3c, !PT ;  /* 0x0000000700027212 */ /* 0x000fc800078e3cff */
[----:B------:R-:W-:Y:S02]  /*2f7c0*/  ISETP.GE.AND P2, PT, R2, RZ, PT ;  /* 0x000000ff0200720c */ /* 0x000fe40003f46270 */
[----:B------:R-:W-:-:S05]  /*2f7d0*/  IABS R2, R4 ;  /* 0x0000000400027213 */ /* 0x000fca0000000000 */
[----:B------:R-:W-:-:S06]  /*2f7e0*/  IMAD.MOV R2, RZ, RZ, -R2 ;  /* 0x000000ffff027224 */ /* 0x000fcc00078e0a02 */
[----:B------:R-:W-:Y:S02]  /*2f7f0*/  @!P2 IADD3 R9, -R9, RZ, RZ ;  /* 0x000000ff0909a210 */ /* 0x000fe40007ffe1ff */
[----:B------:R-:W-:-:S04]  /*2f800*/  @!P1 LOP3.LUT R9, RZ, R7, RZ, 0x33, !PT ;  /* 0x00000007ff099212 */ /* 0x000fc800078e33ff */
[-C--:B------:R-:W-:Y:S01]  /*2f810*/  IABS R3, R9.reuse ;  /* 0x0000000900037213 */ /* 0x080fe20000000000 */
[----:B------:R-:W-:-:S04]  /*2f820*/  IMAD R7, R7, R9, RZ ;  /* 0x0000000907077224 */ /* 0x000fc800078e02ff */
[----:B------:R-:W-:-:S04]  /*2f830*/  IMAD.HI.U32 R8, R8, R3, RZ ;  /* 0x0000000308087227 */ /* 0x000fc800078e00ff */
[----:B------:R-:W-:Y:S01]  /*2f840*/  IMAD R3, R8, R2, R3 ;  /* 0x0000000208037224 */ /* 0x000fe200078e0203 */
[----:B------:R-:W-:Y:S01]  /*2f850*/  LOP3.LUT R2, R9, R4, RZ, 0x3c, !PT ;  /* 0x0000000409027212 */ /* 0x000fe200078e3cff */
[----:B------:R-:W-:-:S03]  /*2f860*/  IMAD.IADD R17, R0, 0x1, -R7 ;  /* 0x0000000100117824 */ /* 0x000fc600078e0a07 */
[----:B------:R-:W-:Y:S02]  /*2f870*/  ISETP.GT.U32.AND P1, PT, R6, R3, PT ;  /* 0x000000030600720c */ /* 0x000fe40003f24070 */
[----:B------:R-:W-:-:S11]  /*2f880*/  ISETP.GE.AND P2, PT, R2, RZ, PT ;  /* 0x000000ff0200720c */ /* 0x000fd60003f46270 */
[----:B------:R-:W-:Y:S02]  /*2f890*/  @!P1 IMAD.IADD R3, R3, 0x1, -R6 ;  /* 0x0000000103039824 */ /* 0x000fe400078e0a06 */
[----:B------:R-:W-:Y:S01]  /*2f8a0*/  @!P1 VIADD R8, R8, 0x1 ;  /* 0x0000000108089836 */ /* 0x000fe20000000000 */
[----:B------:R-:W-:Y:S02]  /*2f8b0*/  ISETP.NE.AND P1, PT, R4, RZ, PT ;  /* 0x000000ff0400720c */ /* 0x000fe40003f25270 */
[----:B------:R-:W-:-:S13]  /*2f8c0*/  ISETP.GE.U32.AND P0, PT, R3, R6, PT ;  /* 0x000000060300720c */ /* 0x000fda0003f06070 */
[----:B------:R-:W-:-:S05]  /*2f8d0*/  @P0 VIADD R8, R8, 0x1 ;  /* 0x0000000108080836 */ /* 0x000fca0000000000 */
[----:B------:R-:W-:Y:S02]  /*2f8e0*/  @!P2 IADD3 R8, -R8, RZ, RZ ;  /* 0x000000ff0808a210 */ /* 0x000fe40007ffe1ff */
[----:B------:R-:W-:-:S05]  /*2f8f0*/  @!P1 LOP3.LUT R8, RZ, R4, RZ, 0x33, !PT ;  /* 0x00000004ff089212 */ /* 0x000fca00078e33ff */
[----:B------:R-:W-:-:S04]  /*2f900*/  IMAD.MOV R2, RZ, RZ, -R8 ;  /* 0x000000ffff027224 */ /* 0x000fc800078e0a08 */
[C---:B------:R-:W-:Y:S02]  /*2f910*/  IMAD R9, R4.reuse, R2, R9 ;  /* 0x0000000204097224 */ /* 0x040fe400078e0209 */
[----:B------:R-:W-:-:S05]  /*2f920*/  IMAD R4, R4, 0x1000000, R8 ;  /* 0x0100000004047824 */ /* 0x000fca00078e0208 */
[----:B------:R-:W-:Y:S01]  /*2f930*/  LEA R18, R9, R4, 0x10 ;  /* 0x0000000409127211 */ /* 0x000fe200078e80ff */
[----:B------:R-:W-:Y:S06]  /*2f940*/  BRA `(.L_x_763) ;  /* 0x00000000001c7947 */ /* 0x000fec0003800000 */
.L_x_757:
[----:B------:R-:W-:Y:S01]  /*2f950*/  UMOV UR4, URZ ;  /* 0x0000003f00047c82 */ /* 0x000fe20008000000 */
[----:B------:R-:W-:Y:S01]  /*2f960*/  UMOV UR5, URZ ;  /* 0x0000003f00057c82 */ /* 0x000fe20008000000 */
[----:B------:R-:W-:Y:S01]  /*2f970*/  ULDC UR6, c[0x0][0xc3c] ;  /* 0x00030f0000067ab9 */ /* 0x000fe20000000800 */
[----:B------:R-:W-:Y:S02]  /*2f980*/  IMAD.MOV.U32 R16, RZ, RZ, R0 ;  /* 0x000000ffff107224 */ /* 0x000fe400078e0000 */
[----:B------:R-:W-:Y:S02]  /*2f990*/  IMAD.U32 R17, RZ, RZ, UR4 ;  /* 0x00000004ff117e24 */ /* 0x000fe4000f8e00ff */
[----:B------:R-:W-:Y:S02]  /*2f9a0*/  IMAD.U32 R18, RZ, RZ, UR5 ;  /* 0x00000005ff127e24 */ /* 0x000fe4000f8e00ff */
[----:B------:R-:W-:-:S07]  /*2f9b0*/  IMAD.U32 R19, RZ, RZ, UR6 ;  /* 0x00000006ff137e24 */ /* 0x000fce000f8e00ff */
.L_x_763:
[----:B------:R3:W4:Y:S01]  /*2f9c0*/  LDL R2, [R1+0xc] ;  /* 0x00000c0001027983 */ /* 0x0007220000100800 */
[----:B------:R-:W5:Y:S01]  /*2f9d0*/  S2R R0, SR_TID.X ;  /* 0x0000000000007919 */ /* 0x000f620000002100 */
[----:B------:R-:W-:Y:S05]  /*2f9e0*/  WARPSYNC.ALL ;  /* 0x0000000000007948 */ /* 0x000fea0003800000 */
[----:B-----5:R-:W-:Y:S01]  /*2f9f0*/  LOP3.LUT R0, R0, 0x1f, RZ, 0xc0, !PT ;  /* 0x0000001f00007812 */ /* 0x020fe200078ec0ff */
[----:B------:R-:W-:Y:S03]  /*2fa00*/  BAR.SYNC.DEFER_BLOCKING 0x4, 0x180 ;  /* 0x0106000000007b1d */ /* 0x000fe60000010000 */
[----:B------:R-:W-:-:S13]  /*2fa10*/  ISETP.NE.AND P0, PT, R0, RZ, PT ;  /* 0x000000ff0000720c */ /* 0x000fda0003f05270 */
[----:B------:R-:W-:Y:S01]  /*2fa20*/  @!P0 MOV R0, 0x400 ;  /* 0x0000040000008802 */ /* 0x000fe20000000f00 */
[----:B----4-:R-:W4:Y:S03]  /*2fa30*/  @!P0 S2R R2, SR_CgaCtaId ;  /* 0x0000000000028919 */ /* 0x010f260000008800 */
[----:B----4-:R-:W-:Y:S01]  /*2fa40*/  @!P0 LEA R22, R2, R0, 0x18 ;  /* 0x0000000002168211 */ /* 0x010fe200078ec0ff */
[----:B------:R3:W-:Y:S04]  /*2fa50*/  @!P0 STL [R1+0xc], R2 ;  /* 0x00000c0201008387 */ /* 0x0007e80000100800 */
[----:B------:R3:W-:Y:S01]  /*2fa60*/  @!P0 STS.128 [R22+0x334d0], R16 ;  /* 0x0334d01016008388 */ /* 0x0007e20000000c00 */
[----:B------:R-:W-:Y:S06]  /*2fa70*/  BAR.ARV 0x5, 0x180 ;  /* 0x0146000000007b1d */ /* 0x000fec0000002000 */
.L_x_754:
[----:B------:R-:W-:Y:S02]  /*2fa80*/  ULDC UR4, c[0x0][0xc3c] ;  /* 0x00030f0000047ab9 */ /* 0x000fe40000000800 */
[----:B0-----:R-:W-:-:S13]  /*2fa90*/  ISETP.GE.AND P0, PT, R19, UR4, PT ;  /* 0x0000000413007c0c */ /* 0x001fda000bf06270 */
[----:B------:R-:W-:Y:S05]  /*2faa0*/  @!P0 BRA `(.L_x_764) ;  /* 0xffffff8800d48947 */ /* 0x000fea000383ffff */
[----:B------:R-:W-:Y:S05]  /*2fab0*/  BSYNC B7 ;  /* 0x0000000000077941 */ /* 0x000fea0003800000 */
.L_x_642:
[----:B--2-4-:R-:W2:Y:S01]  /*2fac0*/  LDL.LU R0, [R1+0x30] ;  /* 0x0000300001007983 */ /* 0x014ea20000300800 */
[----:B------:R-:W-:Y:S01]  /*2fad0*/  BSSY B0, `(.L_x_765) ;  /* 0x000000b000007945 */ /* 0x000fe20003800000 */
[----:B------:R-:W4:Y:S01]  /*2fae0*/  S2R R5, SR_CgaCtaId ;  /* 0x0000000000057919 */ /* 0x000f220000008800 */
[----:B--2---:R-:W-:-:S04]  /*2faf0*/  IADD3 R0, R0, 0x1, RZ ;  /* 0x0000000100007810 */ /* 0x004fc80007ffe0ff */
[----:B0--3--:R-:W-:-:S04]  /*2fb00*/  LEA.HI R2, R0, R0, RZ, 0x1 ;  /* 0x0000000000027211 */ /* 0x009fc800078f08ff */
[----:B------:R-:W-:Y:S02]  /*2fb10*/  LOP3.LUT R3, R2, 0xfffffffe, RZ, 0xc0, !PT ;  /* 0xfffffffe02037812 */ /* 0x000fe400078ec0ff */
[----:B------:R-:W-:-:S03]  /*2fb20*/  MOV R2, 0x400 ;  /* 0x0000040000027802 */ /* 0x000fc60000000f00 */
[----:B------:R-:W-:Y:S01]  /*2fb30*/  IMAD.IADD R0, R0, 0x1, -R3 ;  /* 0x0000000100007824 */ /* 0x000fe200078e0a03 */
[----:B----4-:R-:W-:-:S04]  /*2fb40*/  LEA R5, R5, R2, 0x18 ;  /* 0x0000000205057211 */ /* 0x010fc800078ec0ff */
[----:B------:R-:W-:-:S04]  /*2fb50*/  SHF.L.U32 R0, R0, 0x1f, RZ ;  /* 0x0000001f00007819 */ /* 0x000fc800000006ff */
[----:B------:R-:W0:Y:S02]  /*2fb60*/  SYNCS.PHASECHK.TRANS64.TRYWAIT P0, [R5+URZ+0x33420], R0 ;  /* 0x03342000050075a7 */ /* 0x000e24000800017f */
[----:B0-----:R-:W-:Y:S05]  /*2fb70*/  @!P0 BRA `(.L_x_766) ;  /* 0x0000007800688947 */ /* 0x001fea0003800000 */
.L_x_1063:
[----:B------:R-:W-:Y:S05]  /*2fb80*/  BSYNC B0 ;  /* 0x0000000000007941 */ /* 0x000fea0003800000 */
.L_x_765:
[----:B------:R-:W-:-:S03]  /*2fb90*/  UMOV UR4, 0xffffffff ;  /* 0xffffffff00047882 */ /* 0x000fc60000000000 */
[----:B------:R-:W-:Y:S05]  /*2fba0*/  BRA.DIV UR4, `(.L_x_767) ;  /* 0x0000007a04707947 */ /* 0x000fea000b800000 */
[----:B0-----:R-:W0:Y:S02]  /*2fbb0*/  S2R R0, SR_TID.X ;  /* 0x0000000000007919 */ /* 0x001e240000002100 */
[----:B0-----:R-:W-:-:S04]  /*2fbc0*/  SHF.R.U32.HI R0, RZ, 0x5, R0 ;  /* 0x00000005ff007819 */ /* 0x001fc80000011600 */
[----:B------:R-:W-:-:S05]  /*2fbd0*/  LOP3.LUT R0, R0, 0x3, RZ, 0xc0, !PT ;  /* 0x0000000300007812 */ /* 0x000fca00078ec0ff */
[----:B------:R0:W2:Y:S02]  /*2fbe0*/  SHFL.IDX PT, R14, R0, RZ, 0x1f ;  /* 0x00001fff000e7589 */ /* 0x0000a400000e0000 */
.L_x_1066:
[----:B--2---:R-:W-:-:S13]  /*2fbf0*/  ISETP.NE.AND P0, PT, R14, RZ, PT ;  /* 0x000000ff0e00720c */ /* 0x004fda0003f05270 */
[----:B------:R-:W-:Y:S05]  /*2fc00*/  @P0 BRA `(.L_x_423) ;  /* 0x0000000000a80947 */ /* 0x000fea0003800000 */
[----:B------:R-:W-:-:S03]  /*2fc10*/  UMOV UR4, 0xffffffff ;  /* 0xffffffff00047882 */ /* 0x000fc60000000000 */
[----:B------:R-:W-:Y:S05]  /*2fc20*/  BRA.DIV UR4, `(.L_x_768) ;  /* 0x0000007a04847947 */ /* 0x000fea000b800000 */
[----:B------:R-:W-:-:S13]  /*2fc30*/  ELECT P6, URZ, PT ;  /* 0x00000000003f782f */ /* 0x000fda00038c0000 */
.L_x_1069:
[----:B------:R-:W-:Y:S05]  /*2fc40*/  @!P6 BRA `(.L_x_423) ;  /* 0x000000000098e947 */ /* 0x000fea0003800000 */
[----:B------:R-:W-:-:S06]  /*2fc50*/  ULOP3.LUT UR4, UR36, 0x2, URZ, 0xfc, !UPT ;  /* 0x0000000224047892 */ /* 0x000fcc000f8efc3f */
[----:B0-----:R-:W-:-:S05]  /*2fc60*/  IMAD.U32 R0, RZ, RZ, UR4 ;  /* 0x00000004ff007e24 */ /* 0x001fca000f8e00ff */
[----:B------:R-:W-:-:S13]  /*2fc70*/  ISETP.NE.AND P0, PT, R0, 0x3, PT ;  /* 0x000000030000780c */ /* 0x000fda0003f05270 */
[----:B------:R-:W-:Y:S05]  /*2fc80*/  @!P0 BRA `(.L_x_769) ;  /* 0x0000000000048947 */ /* 0x000fea0003800000 */
[----:B------:R-:W-:Y:S01]  /*2fc90*/  BPT.TRAP 0x1 ;  /* 0x000000040000795c */ /* 0x000fe20000300000 */
.L_x_769:
[----:B------:R-:W-:Y:S01]  /*2fca0*/  IMAD R3, R29, 0x8, R5 ;  /* 0x000000081d037824 */ /* 0x000fe200078e0205 */
[----:B------:R-:W-:Y:S01]  /*2fcb0*/  SHF.L.U32 R2, R33, 0x1f, RZ ;  /* 0x0000001f21027819 */ /* 0x000fe200000006ff */
[----:B------:R-:W-:-:S03]  /*2fcc0*/  VIADD R29, R29, 0x1 ;  /* 0x000000011d1d7836 */ /* 0x000fc60000000000 */
[----:B------:R-:W0:Y:S02]  /*2fcd0*/  SYNCS.PHASECHK.TRANS64.TRYWAIT P1, [R3+URZ+0x33440], R2 ;  /* 0x03344002030075a7 */ /* 0x000e24000802017f */
[----:B------:R-:W-:-:S04]  /*2fce0*/  ISETP.NE.AND P2, PT, R29, 0x2, PT ;  /* 0x000000021d00780c */ /* 0x000fc80003f45270 */
[----:B------:R-:W-:Y:S01]  /*2fcf0*/  SEL R0, RZ, 0x1, P2 ;  /* 0x00000001ff007807 */ /* 0x000fe20001000000 */
[----:B0-----:R-:W-:Y:S08]  /*2fd00*/  @!P1 BRA `(.L_x_770) ;  /* 0x00000078006c9947 */ /* 0x001ff00003800000 */
.L_x_1070:
[----:B------:R-:W-:Y:S02]  /*2fd10*/  SEL R29, R29, RZ, P2 ;  /* 0x000000ff1d1d7207 */ /* 0x000fe40001000000 */
[----:B------:R-:W-:Y:S01]  /*2fd20*/  LOP3.LUT R0, R33, R0, RZ, 0x3c, !PT ;  /* 0x0000000021007212 */ /* 0x000fe200078e3cff */
[----:B------:R-:W-:Y:S06]  /*2fd30*/  @!P0 BRA `(.L_x_771) ;  /* 0x0000000000048947 */ /* 0x000fec0003800000 */
[----:B------:R-:W-:Y:S01]  /*2fd40*/  BPT.TRAP 0x1 ;  /* 0x000000040000795c */ /* 0x000fe20000300000 */
.L_x_771:
[----:B------:R-:W-:Y:S02]  /*2fd50*/  LEA R29, R29, R5, 0x3 ;  /* 0x000000051d1d7211 */ /* 0x000fe400078e18ff */
[----:B------:R-:W-:-:S04]  /*2fd60*/  SHF.L.U32 R0, R0, 0x1f, RZ ;  /* 0x0000001f00007819 */ /* 0x000fc800000006ff */
[----:B------:R-:W2:Y:S02]  /*2fd70*/  SYNCS.PHASECHK.TRANS64.TRYWAIT P1, [R29+URZ+0x33440], R0 ;  /* 0x033440001d0075a7 */ /* 0x000ea4000802017f */
[----:B--2---:R-:W-:Y:S05]  /*2fd80*/  @!P1 BRA `(.L_x_772) ;  /* 0x0000007800609947 */ /* 0x004fea0003800000 */
.L_x_1071:
[----:B------:R-:W-:Y:S05]  /*2fd90*/  @!P0 BRA `(.L_x_773) ;  /* 0x0000000000048947 */ /* 0x000fea0003800000 */
[----:B------:R-:W-:Y:S01]  /*2fda0*/  BPT.TRAP 0x1 ;  /* 0x000000040000795c */ /* 0x000fe20000300000 */
.L_x_773:
[----:B------:R-:W3:Y:S02]  /*2fdb0*/  SYNCS.PHASECHK.TRANS64.TRYWAIT P1, [R3+URZ+0x33460], R2 ;  /* 0x03346002030075a7 */ /* 0x000ee4000802017f */
[----:B---3--:R-:W-:Y:S05]  /*2fdc0*/  @!P1 BRA `(.L_x_774) ;  /* 0x0000007800649947 */ /* 0x008fea0003800000 */
.L_x_1072:
[----:B------:R-:W-:Y:S05]  /*2fdd0*/  @!P0 BRA `(.L_x_775) ;  /* 0x0000000000048947 */ /* 0x000fea0003800000 */
[----:B------:R-:W-:Y:S01]  /*2fde0*/  BPT.TRAP 0x1 ;  /* 0x000000040000795c */ /* 0x000fe20000300000 */
.L_x_775:
[----:B------:R-:W4:Y:S02]  /*2fdf0*/  SYNCS.PHASECHK.TRANS64.TRYWAIT P1, [R29+URZ+0x33460], R0 ;  /* 0x033460001d0075a7 */ /* 0x000f24000802017f */
[----:B----4-:R-:W-:Y:S05]  /*2fe00*/  @!P1 BRA `(.L_x_776) ;  /* 0x0000007800689947 */ /* 0x010fea0003800000 */
.L_x_1073:
[----:B------:R-:W-:Y:S05]  /*2fe10*/  @!P0 BRA `(.L_x_777) ;  /* 0x0000000000048947 */ /* 0x000fea0003800000 */
[----:B------:R-:W-:Y:S01]  /*2fe20*/  BPT.TRAP 0x1 ;  /* 0x000000040000795c */ /* 0x000fe20000300000 */
.L_x_777:
[----:B------:R-:W5:Y:S02]  /*2fe30*/  SYNCS.PHASECHK.TRANS64.TRYWAIT P1, [R3+URZ+0x33480], R2 ;  /* 0x03348002030075a7 */ /* 0x000f64000802017f */
[----:B-----5:R-:W-:Y:S05]  /*2fe40*/  @!P1 BRA `(.L_x_778) ;  /* 0x00000078006c9947 */ /* 0x020fea0003800000 */
.L_x_1074:
[----:B------:R-:W-:Y:S05]  /*2fe50*/  @!P0 BRA `(.L_x_779) ;  /* 0x0000000000048947 */ /* 0x000fea0003800000 */
[----:B------:R-:W-:Y:S01]  /*2fe60*/  BPT.TRAP 0x1 ;  /* 0x000000040000795c */ /* 0x000fe20000300000 */
.L_x_779:
[----:B------:R0:W0:Y:S02]  /*2fe70*/  SYNCS.PHASECHK.TRANS64.TRYWAIT P0, [R29+URZ+0x33480], R0 ;  /* 0x033480001d0075a7 */ /* 0x000024000800017f */
[----:B0-----:R-:W-:Y:S05]  /*2fe80*/  @!P0 NANOSLEEP.SYNCS 0x989680 ;  /* 0x009896800000895d */ /* 0x001fea0003900000 */
[----:B------:R-:W0:Y:S02]  /*2fe90*/  @!P0 SYNCS.PHASECHK.TRANS64 P0, [R29+URZ+0x33480], R0 ;  /* 0x033480001d0085a7 */ /* 0x000e24000800007f */
[----:B0-----:R-:W-:Y:S05]  /*2fea0*/  @!P0 BRA `(.L_x_779) ;  /* 0xfffffffc00f08947 */ /* 0x001fea000383ffff */
.L_x_423:
[----:B------:R-:W-:Y:S05]  /*2feb0*/  BSYNC B8 ;  /* 0x0000000000087941 */ /* 0x000fea0003800000 */
.L_x_420:
[----:B------:R-:W-:Y:S05]  /*2fec0*/  EXIT ;  /* 0x000000000000794d */ /* 0x000fea0003800000 */
.L_x_443:
[----:B-1----:R1:W2:Y:S02]  /*2fed0*/  SYNCS.PHASECHK.TRANS64.TRYWAIT P5, [R93+URZ+0x33490], R94 ;  /* 0x0334905e5d0075a7 */ /* 0x0022a400080a017f */
[----:B--2---:R-:W-:Y:S05]  /*2fee0*/  @!P5 NANOSLEEP.SYNCS 0x989680 ;  /* 0x009896800000d95d */ /* 0x004fea0003900000 */
[----:B------:R-:W2:Y:S02]  /*2fef0*/  @!P5 SYNCS.PHASECHK.TRANS64 P5, [R93+URZ+0x33490], R94 ;  /* 0x0334905e5d00d5a7 */ /* 0x000ea400080a007f */
[----:B--2---:R-:W-:Y:S05]  /*2ff00*/  @!P5 BRA `(.L_x_443) ;  /* 0xfffffffc00f0d947 */ /* 0x004fea000383ffff */
[----:B------:R-:W-:Y:S05]  /*2ff10*/  BRA `(.L_x_780) ;  /* 0xfffffd3c00dc7947 */ /* 0x000fea000383ffff */
.L_x_444:
[----:B------:R-:W-:Y:S01]  /*2ff20*/  BSSY B1, `(.L_x_781) ;  /* 0x0000008000017945 */ /* 0x000fe20003800000 */
[----:B0-----:R-:W-:Y:S02]  /*2ff30*/  IMAD.MOV.U32 R13, RZ, RZ, R119 ;  /* 0x000000ffff0d7224 */ /* 0x001fe400078e0077 */
[----:B------:R-:W-:Y:S02]  /*2ff40*/  IMAD.MOV.U32 R12, RZ, RZ, RZ ;  /* 0x000000ffff0c7224 */ /* 0x000fe400078e00ff */
[----:B------:R-:W-:Y:S02]  /*2ff50*/  IMAD.MOV.U32 R11, RZ, RZ, 0x1e1f ;  /* 0x00001e1fff0b7424 */ /* 0x000fe400078e00ff */
[----:B------:R-:W-:-:S07]  /*2ff60*/  IMAD.MOV.U32 R15, RZ, RZ, -0x1 ;  /* 0xffffffffff0f7424 */ /* 0x000fce00078e00ff */
[----:B-1----:R-:W-:Y:S05]  /*2ff70*/  WARPSYNC.COLLECTIVE R15, `(.L_x_782) ;  /* 0x000000000f087348 */ /* 0x002fea0003c00000 */
[----:B------:R0:W2:Y:S02]  /*2ff80*/  SHFL.IDX P6, R14, R13, R12, R11 ;  /* 0x0000000c0d0e7389 */ /* 0x0000a400000c000b */
[----:B012---:R-:W-:Y:S01]  /*2ff90*/  ENDCOLLECTIVE ;  /* 0x000000000000791b */ /* 0x007fe20003800000 */
.L_x_782:
[----:B------:R-:W-:Y:S05]  /*2ffa0*/  BSYNC B1 ;  /* 0x0000000000017941 */ /* 0x000fea0003800000 */
.L_x_781:
[----:B------:R-:W-:Y:S01]  /*2ffb0*/  IMAD.MOV.U32 R13, RZ, RZ, R120 ;  /* 0x000000ffff0d7224 */ /* 0x000fe200078e0078 */
[----:B------:R-:W-:Y:S01]  /*2ffc0*/  MOV R145, R14 ;  /* 0x0000000e00917202 */ /* 0x000fe20000000f00 */
[----:B------:R-:W-:Y:S02]  /*2ffd0*/  IMAD.MOV.U32 R12, RZ, RZ, RZ ;  /* 0x000000ffff0c7224 */ /* 0x000fe400078e00ff */
[----:B------:R-:W-:Y:S02]  /*2ffe0*/  IMAD.MOV.U32 R11, RZ, RZ, 0x1e1f ;  /* 0x00001e1fff0b7424 */ /* 0x000fe400078e00ff */
[----:B------:R-:W-:-:S07]  /*2fff0*/  IMAD.MOV.U32 R15, RZ, RZ, -0x1 ;  /* 0xffffffffff0f7424 */ /* 0x000fce00078e00ff */
[----:B------:R-:W-:Y:S05]  /*30000*/  WARPSYNC.COLLECTIVE R15, `(.L_x_783) ;  /* 0x000000000f087348 */ /* 0x000fea0003c00000 */
[----:B------:R0:W1:Y:S02]  /*30010*/  SHFL.IDX P6, R14, R13, R12, R11 ;  /* 0x0000000c0d0e7389 */ /* 0x00006400000c000b */
[----:B01----:R-:W-:Y:S01]  /*30020*/  ENDCOLLECTIVE ;  /* 0x000000000000791b */ /* 0x003fe20003800000 */
.L_x_783:
[----:B------:R-:W-:Y:S01]  /*30030*/  MOV R11, R14 ;  /* 0x0000000e000b7202 */ /* 0x000fe20000000f00 */
[----:B------:R-:W-:Y:S06]  /*30040*/  BRA `(.L_x_784) ;  /* 0xfffffd3c00a47947 */ /* 0x000fec000383ffff */
.L_x_469:
[----:B------:R-:W-:Y:S01]  /*30050*/  BSSY B1, `(.L_x_785) ;  /* 0x0000008000017945 */ /* 0x000fe20003800000 */
[----:B0-----:R-:W-:Y:S02]  /*30060*/  IMAD.MOV.U32 R13, RZ, RZ, R119 ;  /* 0x000000ffff0d7224 */ /* 0x001fe400078e0077 */
[----:B------:R-:W-:Y:S02]  /*30070*/  IMAD.MOV.U32 R12, RZ, RZ, 0x1 ;  /* 0x00000001ff0c7424 */ /* 0x000fe400078e00ff */
[----:B----4-:R-:W-:Y:S02]  /*30080*/  IMAD.MOV.U32 R11, RZ, RZ, 0x1e1f ;  /* 0x00001e1fff0b7424 */ /* 0x010fe400078e00ff */
[----:B------:R-:W-:-:S07]  /*30090*/  IMAD.MOV.U32 R15, RZ, RZ, -0x1 ;  /* 0xffffffffff0f7424 */ /* 0x000fce00078e00ff */
[----:B-123--:R-:W-:Y:S05]  /*300a0*/  WARPSYNC.COLLECTIVE R15, `(.L_x_786) ;  /* 0x000000000f087348 */ /* 0x00efea0003c00000 */
[----:B------:R0:W4:Y:S02]  /*300b0*/  SHFL.IDX P6, R14, R13, R12, R11 ;  /* 0x0000000c0d0e7389 */ /* 0x00012400000c000b */
[----:B01234-:R-:W-:Y:S01]  /*300c0*/  ENDCOLLECTIVE ;  /* 0x000000000000791b */ /* 0x01ffe20003800000 */
.L_x_786:
[----:B------:R-:W-:Y:S05]  /*300d0*/  BSYNC B1 ;  /* 0x0000000000017941 */ /* 0x000fea0003800000 */
.L_x_785:
[----:B------:R-:W-:Y:S01]  /*300e0*/  IMAD.MOV.U32 R13, RZ, RZ, R120 ;  /* 0x000000ffff0d7224 */ /* 0x000fe200078e0078 */
[----:B------:R-:W-:Y:S01]  /*300f0*/  MOV R119, R14 ;  /* 0x0000000e00777202 */ /* 0x000fe20000000f00 */
[----:B------:R-:W-:Y:S02]  /*30100*/  IMAD.MOV.U32 R12, RZ, RZ, 0x1 ;  /* 0x00000001ff0c7424 */ /* 0x000fe400078e00ff */
[----:B------:R-:W-:Y:S02]  /*30110*/  IMAD.MOV.U32 R11, RZ, RZ, 0x1e1f ;  /* 0x00001e1fff0b7424 */ /* 0x000fe400078e00ff */
[----:B------:R-:W-:-:S07]  /*30120*/  IMAD.MOV.U32 R15, RZ, RZ, -0x1 ;  /* 0xffffffffff0f7424 */ /* 0x000fce00078e00ff */
[----:B------:R-:W-:Y:S05]  /*30130*/  WARPSYNC.COLLECTIVE R15, `(.L_x_787) ;  /* 0x000000000f087348 */ /* 0x000fea0003c00000 */
[----:B------:R0:W1:Y:S02]  /*30140*/  SHFL.IDX P6, R14, R13, R12, R11 ;  /* 0x0000000c0d0e7389 */ /* 0x00006400000c000b */
[----:B01----:R-:W-:Y:S01]  /*30150*/  ENDCOLLECTIVE ;  /* 0x000000000000791b */ /* 0x003fe20003800000 */
.L_x_787:
[----:B------:R-:W-:Y:S01]  /*30160*/  MOV R120, R14 ;  /* 0x0000000e00787202 */ /* 0x000fe20000000f00 */
[----:B------:R-:W-:Y:S06]  /*30170*/  BRA `(.L_x_788) ;  /* 0xfffffd6800947947 */ /* 0x000fec000383ffff */
.L_x_499:
[----:B-1----:R1:W2:Y:S02]  /*30180*/  SYNCS.PHASECHK.TRANS64.TRYWAIT P5, [R93+URZ+0x33490], R94 ;  /* 0x0334905e5d0075a7 */ /* 0x0022a400080a017f */
[----:B--2---:R-:W-:Y:S05]  /*30190*/  @!P5 NANOSLEEP.SYNCS 0x989680 ;  /* 0x009896800000d95d */ /* 0x004fea0003900000 */
[----:B------:R-:W2:Y:S02]  /*301a0*/  @!P5 SYNCS.PHASECHK.TRANS64 P5, [R93+URZ+0x33490], R94 ;  /* 0x0334905e5d00d5a7 */ /* 0x000ea400080a007f */
[----:B--2---:R-:W-:Y:S05]  /*301b0*/  @!P5 BRA `(.L_x_499) ;  /* 0xfffffffc00f0d947 */ /* 0x004fea000383ffff */
[----:B------:R-:W-:Y:S05]  /*301c0*/  BRA `(.L_x_789) ;  /* 0xfffffd9c009c7947 */ /* 0x000fea000383ffff */
.L_x_500:
        /* <DEDUP_REMOVED lines=8> */
.L_x_791:
[----:B------:R-:W-:Y:S05]  /*30250*/  BSYNC B1 ;  /* 0x0000000000017941 */ /* 0x000fea0003800000 */
.L_x_790:
        /* <DEDUP_REMOVED lines=8> */
.L_x_792:
[----:B------:R-:W-:Y:S01]  /*302e0*/  MOV R11, R14 ;  /* 0x0000000e000b7202 */ /* 0x000fe20000000f00 */
[----:B------:R-:W-:Y:S06]  /*302f0*/  BRA `(.L_x_793) ;  /* 0xfffffd9c006c7947 */ /* 0x000fec000383ffff */
.L_x_513:
[----:B------:R-:W-:Y:S01]  /*30300*/  BSSY B1, `(.L_x_794) ;  /* 0x0000008000017945 */ /* 0x000fe20003800000 */
[----:B0-2---:R-:W-:Y:S02]  /*30310*/  IMAD.MOV.U32 R13, RZ, RZ, R119 ;  /* 0x000000ffff0d7224 */ /* 0x005fe400078e0077 */
[----:B------:R-:W-:Y:S02]  /*30320*/  IMAD.MOV.U32 R12, RZ, RZ, 0x1 ;  /* 0x00000001ff0c7424 */ /* 0x000fe400078e00ff */
[----:B----4-:R-:W-:Y:S02]  /*30330*/  IMAD.MOV.U32 R11, RZ, RZ, 0x1e1f ;  /* 0x00001e1fff0b7424 */ /* 0x010fe400078e00ff */
[----:B------:R-:W-:-:S07]  /*30340*/  IMAD.MOV.U32 R15, RZ, RZ, -0x1 ;  /* 0xffffffffff0f7424 */ /* 0x000fce00078e00ff */
[----:B-1-3--:R-:W-:Y:S05]  /*30350*/  WARPSYNC.COLLECTIVE R15, `(.L_x_795) ;  /* 0x000000000f087348 */ /* 0x00afea0003c00000 */
[----:B------:R0:W2:Y:S02]  /*30360*/  SHFL.IDX P6, R14, R13, R12, R11 ;  /* 0x0000000c0d0e7389 */ /* 0x0000a400000c000b */
[----:B0123--:R-:W-:Y:S01]  /*30370*/  ENDCOLLECTIVE ;  /* 0x000000000000791b */ /* 0x00ffe20003800000 */
.L_x_795:
[----:B------:R-:W-:Y:S05]  /*30380*/  BSYNC B1 ;  /* 0x0000000000017941 */ /* 0x000fea0003800000 */
.L_x_794:
        /* <DEDUP_REMOVED lines=8> */
.L_x_796:
[----:B------:R-:W-:Y:S01]  /*30410*/  MOV R120, R14 ;  /* 0x0000000e00787202 */ /* 0x000fe20000000f00 */
[----:B------:R-:W-:Y:S06]  /*30420*/  BRA `(.L_x_797) ;  /* 0xfffffdc800fc7947 */ /* 0x000fec000383ffff */
.L_x_526:
[----:B0-----:R0:W1:Y:S02]  /*30430*/  SYNCS.PHASECHK.TRANS64.TRYWAIT P3, [R93+URZ+0x33490], R94 ;  /* 0x0334905e5d0075a7 */ /* 0x001064000806017f */
[----:B-1----:R-:W-:Y:S05]  /*30440*/  @!P3 NANOSLEEP.SYNCS 0x989680 ;  /* 0x009896800000b95d */ /* 0x002fea0003900000 */
[----:B------:R-:W1:Y:S02]  /*30450*/  @!P3 SYNCS.PHASECHK.TRANS64 P3, [R93+URZ+0x33490], R94 ;  /* 0x0334905e5d00b5a7 */ /* 0x000e64000806007f */
[----:B-1----:R-:W-:Y:S05]  /*30460*/  @!P3 BRA `(.L_x_526) ;  /* 0xfffffffc00f0b947 */ /* 0x002fea000383ffff */
[----:B------:R-:W-:Y:S05]  /*30470*/  BRA `(.L_x_798) ;  /* 0xfffffdf800a07947 */ /* 0x000fea000383ffff */
.L_x_527:
        /* <DEDUP_REMOVED lines=8> */
.L_x_800:
[----:B------:R-:W-:Y:S05]  /*30500*/  BSYNC B1 ;  /* 0x0000000000017941 */ /* 0x000fea0003800000 */
.L_x_799:
        /* <DEDUP_REMOVED lines=8> */
.L_x_801:
[----:B------:R-:W-:Y:S01]  /*30590*/  MOV R45, R14 ;  /* 0x0000000e002d7202 */ /* 0x000fe20000000f00 */
[----:B------:R-:W-:Y:S06]  /*305a0*/  BRA `(.L_x_802) ;  /* 0xfffffdf800d07947 */ /* 0x000fec000383ffff */
.L_x_530:
[----:B------:R-:W-:Y:S01]  /*305b0*/  BSSY B1, `(.L_x_803) ;  /* 0x0000008000017945 */ /* 0x000fe20003800000 */
[----:B----4-:R-:W-:Y:S02]  /*305c0*/  IMAD.MOV.U32 R13, RZ, RZ, R44 ;  /* 0x000000ffff0d7224 */ /* 0x010fe400078e002c */
[----:B------:R-:W-:Y:S02]  /*305d0*/  IMAD.MOV.U32 R12, RZ, RZ, 0x1 ;  /* 0x00000001ff0c7424 */ /* 0x000fe400078e00ff */
[----:B------:R-:W-:Y:S02]  /*305e0*/  IMAD.MOV.U32 R11, RZ, RZ, 0x1e1f ;  /* 0x00001e1fff0b7424 */ /* 0x000fe400078e00ff */
[----:B------:R-:W-:-:S07]  /*305f0*/  IMAD.MOV.U32 R15, RZ, RZ, -0x1 ;  /* 0xffffffffff0f7424 */ /* 0x000fce00078e00ff */
[----:B0123--:R-:W-:Y:S05]  /*30600*/  WARPSYNC.COLLECTIVE R15, `(.L_x_804) ;  /* 0x000000000f087348 */ /* 0x00ffea0003c00000 */
[----:B------:R4:W0:Y:S02]  /*30610*/  SHFL.IDX P6, R14, R13, R12, R11 ;  /* 0x0000000c0d0e7389 */ /* 0x00082400000c000b */
[----:B01234-:R-:W-:Y:S01]  /*30620*/  ENDCOLLECTIVE ;  /* 0x000000000000791b */ /* 0x01ffe20003800000 */
.L_x_804:
[----:B------:R-:W-:Y:S05]  /*30630*/  BSYNC B1 ;  /* 0x0000000000017941 */ /* 0x000fea0003800000 */
.L_x_803:
        /* <DEDUP_REMOVED lines=8> */
.L_x_805:
[----:B------:R-:W-:Y:S01]  /*306c0*/  MOV R45, R14 ;  /* 0x0000000e002d7202 */ /* 0x000fe20000000f00 */
[----:B------:R-:W-:Y:S06]  /*306d0*/  BRA `(.L_x_806) ;  /* 0xfffffdfc00287947 */ /* 0x000fec000383ffff */
.L_x_534:
[----:B------:R0:W0:Y:S02]  /*306e0*/  SYNCS.PHASECHK.TRANS64.TRYWAIT P2, [R93+URZ+0x334b0], R94 ;  /* 0x0334b05e5d0075a7 */ /* 0x000024000804017f */
[----:B0-----:R-:W-:Y:S05]  /*306f0*/  @!P2 NANOSLEEP.SYNCS 0x989680 ;  /* 0x009896800000a95d */ /* 0x001fea0003900000 */
[----:B------:R-:W0:Y:S02]  /*30700*/  @!P2 SYNCS.PHASECHK.TRANS64 P2, [R93+URZ+0x334b0], R94 ;  /* 0x0334b05e5d00a5a7 */ /* 0x000e24000804007f */
[----:B0-----:R-:W-:Y:S05]  /*30710*/  @!P2 BRA `(.L_x_534) ;  /* 0xfffffffc00f0a947 */ /* 0x001fea000383ffff */
[----:B------:R-:W-:Y:S05]  /*30720*/  BRA `(.L_x_807) ;  /* 0xfffffdfc00fc7947 */ /* 0x000fea000383ffff */
.L_x_544:
[----:B------:R-:W-:Y:S01]  /*30730*/  BSSY B0, `(.L_x_808) ;  /* 0x0000007000007945 */ /* 0x000fe20003800000 */
[----:B------:R-:W-:Y:S02]  /*30740*/  IMAD.MOV.U32 R12, RZ, RZ, RZ ;  /* 0x000000ffff0c7224 */ /* 0x000fe400078e00ff */
[----:B------:R-:W-:Y:S02]  /*30750*/  IMAD.MOV.U32 R11, RZ, RZ, 0x1f ;  /* 0x0000001fff0b7424 */ /* 0x000fe400078e00ff */
[----:B------:R-:W-:-:S07]  /*30760*/  IMAD.MOV.U32 R15, RZ, RZ, -0x1 ;  /* 0xffffffffff0f7424 */ /* 0x000fce00078e00ff */
[----:B------:R-:W-:Y:S05]  /*30770*/  WARPSYNC.COLLECTIVE R15, `(.L_x_809) ;  /* 0x000000000f087348 */ /* 0x000fea0003c00000 */
[----:B------:R0:W1:Y:S02]  /*30780*/  SHFL.IDX P6, R14, R13, R12, R11 ;  /* 0x0000000c0d0e7389 */ /* 0x00006400000c000b */
[----:B01----:R-:W-:Y:S01]  /*30790*/  ENDCOLLECTIVE ;  /* 0x000000000000791b */ /* 0x003fe20003800000 */
.L_x_809:
[----:B------:R-:W-:Y:S05]  /*307a0*/  BSYNC B0 ;  /* 0x0000000000007941 */ /* 0x000fea0003800000 */
.L_x_808:
[----:B------:R1:W-:Y:S01]  /*307b0*/  STL [R1+0x44], R14 ;  /* 0x0000440e01007387 */ /* 0x0003e20000100800 */
[----:B------:R-:W-:Y:S05]  /*307c0*/  BRA `(.L_x_810) ;  /* 0xfffffe0c00807947 */ /* 0x000fea000383ffff */
.L_x_554:
[----:B------:R-:W-:Y:S01]  /*307d0*/  BSSY B1, `(.L_x_811) ;  /* 0x0000008000017945 */ /* 0x000fe20003800000 */
[----:B------:R-:W-:Y:S01]  /*307e0*/  IMAD.MOV.U32 R13, RZ, RZ, R28 ;  /* 0x000000ffff0d7224 */ /* 0x000fe200078e001c */
[----:B------:R-:W-:Y:S01]  /*307f0*/  MOV R12, RZ ;  /* 0x000000ff000c7202 */ /* 0x000fe20000000f00 */
[----:B------:R-:W-:Y:S02]  /*30800*/  IMAD.MOV.U32 R11, RZ, RZ, 0x1e1f ;  /* 0x00001e1fff0b7424 */ /* 0x000fe400078e00ff */
[----:B------:R-:W-:-:S07]  /*30810*/  IMAD.MOV.U32 R15, RZ, RZ, -0x1 ;  /* 0xffffffffff0f7424 */ /* 0x000fce00078e00ff */
[----:B-1----:R-:W-:Y:S05]  /*30820*/  WARPSYNC.COLLECTIVE R15, `(.L_x_812) ;  /* 0x000000000f087348 */ /* 0x002fea0003c00000 */
[----:B-1----:R0:W1:Y:S02]  /*30830*/  SHFL.IDX P6, R14, R13, R12, R11 ;  /* 0x0000000c0d0e7389 */ /* 0x00206400000c000b */
[----:B01----:R-:W-:Y:S01]  /*30840*/  ENDCOLLECTIVE ;  /* 0x000000000000791b */ /* 0x003fe20003800000 */
.L_x_812:
[----:B------:R-:W-:Y:S05]  /*30850*/  BSYNC B1 ;  /* 0x0000000000017941 */ /* 0x000fea0003800000 */
.L_x_811:
[----:B------:R-:W-:Y:S01]  /*30860*/  IMAD.MOV.U32 R13, RZ, RZ, R24 ;  /* 0x000000ffff0d7224 */ /* 0x000fe200078e0018 */
[----:B------:R-:W-:Y:S01]  /*30870*/  MOV R12, RZ ;  /* 0x000000ff000c7202 */ /* 0x000fe20000000f00 */
[----:B------:R-:W-:Y:S02]  /*30880*/  IMAD.MOV.U32 R11, RZ, RZ, 0x1e1f ;  /* 0x00001e1fff0b7424 */ /* 0x000fe400078e00ff */
[----:B------:R-:W-:Y:S02]  /*30890*/  IMAD.MOV.U32 R15, RZ, RZ, -0x1 ;  /* 0xffffffffff0f7424 */ /* 0x000fe400078e00ff */
[----:B------:R-:W-:-:S07]  /*308a0*/  IMAD.MOV.U32 R0, RZ, RZ, R14 ;  /* 0x000000ffff007224 */ /* 0x000fce00078e000e */
[----:B------:R-:W-:Y:S05]  /*308b0*/  WARPSYNC.COLLECTIVE R15, `(.L_x_813) ;  /* 0x000000000f087348 */ /* 0x000fea0003c00000 */
[----:B------:R0:W1:Y:S02]  /*308c0*/  SHFL.IDX P6, R14, R13, R12, R11 ;  /* 0x0000000c0d0e7389 */ /* 0x00006400000c000b */
[----:B01----:R-:W-:Y:S01]  /*308d0*/  ENDCOLLECTIVE ;  /* 0x000000000000791b */ /* 0x003fe20003800000 */
.L_x_813:
[----:B------:R-:W-:Y:S02]  /*308e0*/  IMAD.MOV.U32 R13, RZ, RZ, R45 ;  /* 0x000000ffff0d7224 */ /* 0x000fe400078e002d */
[----:B------:R-:W-:-:S07]  /*308f0*/  IMAD.MOV.U32 R7, RZ, RZ, R14 ;  /* 0x000000ffff077224 */ /* 0x000fce00078e000e */
[----:B------:R-:W-:Y:S05]  /*30900*/  WARPSYNC.COLLECTIVE R15, `(.L_x_814) ;  /* 0x000000000f087348 */ /* 0x000fea0003c00000 */
[----:B------:R0:W1:Y:S02]  /*30910*/  SHFL.IDX P6, R14, R13, R12, R11 ;  /* 0x0000000c0d0e7389 */ /* 0x00006400000c000b */
[----:B01----:R-:W-:Y:S01]  /*30920*/  ENDCOLLECTIVE ;  /* 0x000000000000791b */ /* 0x003fe20003800000 */
.L_x_814:
[----:B------:R-:W-:Y:S01]  /*30930*/  IMAD.MOV.U32 R13, RZ, RZ, R26 ;  /* 0x000000ffff0d7224 */ /* 0x000fe200078e001a */
[----:B------:R-:W-:-:S07]  /*30940*/  MOV R3, R14 ;  /* 0x0000000e00037202 */ /* 0x000fce0000000f00 */
[----:B------:R-:W-:Y:S05]  /*30950*/  WARPSYNC.COLLECTIVE R15, `(.L_x_815) ;  /* 0x000000000f087348 */ /* 0x000fea0003c00000 */
[----:B------:R0:W1:Y:S02]  /*30960*/  SHFL.IDX P6, R14, R13, R12, R11 ;  /* 0x0000000c0d0e7389 */ /* 0x00006400000c000b */
[----:B01----:R-:W-:Y:S01]  /*30970*/  ENDCOLLECTIVE ;  /* 0x000000000000791b */ /* 0x003fe20003800000 */
.L_x_815:
[----:B------:R-:W-:Y:S01]  /*30980*/  IMAD.MOV.U32 R39, RZ, RZ, R14 ;  /* 0x000000ffff277224 */ /* 0x000fe200078e000e */
[----:B------:R-:W-:Y:S06]  /*30990*/  BRA `(.L_x_816) ;  /* 0xfffffe14000c7947 */ /* 0x000fec000383ffff */
.L_x_558:
[----:B-1----:R1:W4:Y:S02]  /*309a0*/  SYNCS.PHASECHK.TRANS64.TRYWAIT P0, [R18+URZ+0x33400], R3 ;  /* 0x03340003120075a7 */ /* 0x002324000800017f */
[----:B----4-:R-:W-:Y:S05]  /*309b0*/  @!P0 NANOSLEEP.SYNCS 0x989680 ;  /* 0x009896800000895d */ /* 0x010fea0003900000 */
[----:B------:R-:W4:Y:S02]  /*309c0*/  @!P0 SYNCS.PHASECHK.TRANS64 P0, [R18+URZ+0x33400], R3 ;  /* 0x03340003120085a7 */ /* 0x000f24000800007f */
[----:B----4-:R-:W-:Y:S05]  /*309d0*/  @!P0 BRA `(.L_x_558) ;  /* 0xfffffffc00f08947 */ /* 0x010fea000383ffff */
[----:B------:R-:W-:Y:S05]  /*309e0*/  BRA `(.L_x_817) ;  /* 0xfffffe1800747947 */ /* 0x000fea000383ffff */
.L_x_570:
[----:B------:R-:W-:Y:S01]  /*309f0*/  BSSY B1, `(.L_x_818) ;  /* 0x0000008000017945 */ /* 0x000fe20003800000 */
[----:B------:R-:W-:Y:S01]  /*30a00*/  IMAD.MOV.U32 R13, RZ, RZ, R28 ;  /* 0x000000ffff0d7224 */ /* 0x000fe200078e001c */
[----:B------:R-:W-:Y:S01]  /*30a10*/  MOV R11, 0x1e1f ;  /* 0x00001e1f000b7802 */ /* 0x000fe20000000f00 */
[----:B------:R-:W-:Y:S02]  /*30a20*/  IMAD.MOV.U32 R12, RZ, RZ, RZ ;  /* 0x000000ffff0c7224 */ /* 0x000fe400078e00ff */
[----:B------:R-:W-:-:S07]  /*30a30*/  IMAD.MOV.U32 R15, RZ, RZ, -0x1 ;  /* 0xffffffffff0f7424 */ /* 0x000fce00078e00ff */
[----:B-1----:R-:W-:Y:S05]  /*30a40*/  WARPSYNC.COLLECTIVE R15, `(.L_x_819) ;  /* 0x000000000f087348 */ /* 0x002fea0003c00000 */
[----:B-1----:R0:W1:Y:S02]  /*30a50*/  SHFL.IDX P6, R14, R13, R12, R11 ;  /* 0x0000000c0d0e7389 */ /* 0x00206400000c000b */
[----:B01----:R-:W-:Y:S01]  /*30a60*/  ENDCOLLECTIVE ;  /* 0x000000000000791b */ /* 0x003fe20003800000 */
.L_x_819:
[----:B------:R-:W-:Y:S05]  /*30a70*/  BSYNC B1 ;  /* 0x0000000000017941 */ /* 0x000fea0003800000 */
.L_x_818:
[----:B------:R-:W-:Y:S01]  /*30a80*/  IMAD.MOV.U32 R13, RZ, RZ, R24 ;  /* 0x000000ffff0d7224 */ /* 0x000fe200078e0018 */
[----:B------:R-:W-:Y:S01]  /*30a90*/  MOV R11, 0x1e1f ;  /* 0x00001e1f000b7802 */ /* 0x000fe20000000f00 */
[----:B------:R-:W-:Y:S02]  /*30aa0*/  IMAD.MOV.U32 R12, RZ, RZ, RZ ;  /* 0x000000ffff0c7224 */ /* 0x000fe400078e00ff */
[----:B------:R-:W-:Y:S02]  /*30ab0*/  IMAD.MOV.U32 R15, RZ, RZ, -0x1 ;  /* 0xffffffffff0f7424 */ /* 0x000fe400078e00ff */
[----:B------:R-:W-:-:S07]  /*30ac0*/  IMAD.MOV.U32 R3, RZ, RZ, R14 ;  /* 0x000000ffff037224 */ /* 0x000fce00078e000e */
[----:B------:R-:W-:Y:S05]  /*30ad0*/  WARPSYNC.COLLECTIVE R15, `(.L_x_820) ;  /* 0x000000000f087348 */ /* 0x000fea0003c00000 */
[----:B------:R0:W1:Y:S02]  /*30ae0*/  SHFL.IDX P6, R14, R13, R12, R11 ;  /* 0x0000000c0d0e7389 */ /* 0x00006400000c000b */
[----:B01----:R-:W-:Y:S01]  /*30af0*/  ENDCOLLECTIVE ;  /* 0x000000000000791b */ /* 0x003fe20003800000 */
.L_x_820:
[----:B------:R-:W-:Y:S02]  /*30b00*/  IMAD.MOV.U32 R13, RZ, RZ, R45 ;  /* 0x000000ffff0d7224 */ /* 0x000fe400078e002d */
[----:B------:R-:W-:-:S07]  /*30b10*/  IMAD.MOV.U32 R37, RZ, RZ, R14 ;  /* 0x000000ffff257224 */ /* 0x000fce00078e000e */
[----:B------:R-:W-:Y:S05]  /*30b20*/  WARPSYNC.COLLECTIVE R15, `(.L_x_821) ;  /* 0x000000000f087348 */ /* 0x000fea0003c00000 */
[----:B------:R0:W1:Y:S02]  /*30b30*/  SHFL.IDX P6, R14, R13, R12, R11 ;  /* 0x0000000c0d0e7389 */ /* 0x00006400000c000b */
[----:B01----:R-:W-:Y:S01]  /*30b40*/  ENDCOLLECTIVE ;  /* 0x000000000000791b */ /* 0x003fe20003800000 */
.L_x_821:
[----:B------:R-:W-:Y:S01]  /*30b50*/  MOV R13, R26 ;  /* 0x0000001a000d7202 */ /* 0x000fe20000000f00 */
[----:B------:R-:W-:-:S07]  /*30b60*/  IMAD.MOV.U32 R45, RZ, RZ, R14 ;  /* 0x000000ffff2d7224 */ /* 0x000fce00078e000e */
[----:B------:R-:W-:Y:S05]  /*30b70*/  WARPSYNC.COLLECTIVE R15, `(.L_x_822) ;  /* 0x000000000f087348 */ /* 0x000fea0003c00000 */
[----:B------:R0:W1:Y:S02]  /*30b80*/  SHFL.IDX P6, R14, R13, R12, R11 ;  /* 0x0000000c0d0e7389 */ /* 0x00006400000c000b */
[----:B01----:R-:W-:Y:S01]  /*30b90*/  ENDCOLLECTIVE ;  /* 0x000000000000791b */ /* 0x003fe20003800000 */
.L_x_822:
[----:B------:R-:W-:Y:S01]  /*30ba0*/  IMAD.MOV.U32 R47, RZ, RZ, R14 ;  /* 0x000000ffff2f7224 */ /* 0x000fe200078e000e */
[----:B------:R-:W-:Y:S06]  /*30bb0*/  BRA `(.L_x_823) ;  /* 0xfffffe4800007947 */ /* 0x000fec000383ffff */
.L_x_574:
[----:B0-----:R0:W1:Y:S02]  /*30bc0*/  SYNCS.PHASECHK.TRANS64.TRYWAIT P0, [R18+URZ+0x33400], R3 ;  /* 0x03340003120075a7 */ /* 0x001064000800017f */
[----:B-1----:R-:W-:Y:S05]  /*30bd0*/  @!P0 NANOSLEEP.SYNCS 0x989680 ;  /* 0x009896800000895d */ /* 0x002fea0003900000 */
[----:B------:R-:W1:Y:S02]  /*30be0*/  @!P0 SYNCS.PHASECHK.TRANS64 P0, [R18+URZ+0x33400], R3 ;  /* 0x03340003120085a7 */ /* 0x000e64000800007f */
[----:B-1----:R-:W-:Y:S05]  /*30bf0*/  @!P0 BRA `(.L_x_574) ;  /* 0xfffffffc00f08947 */ /* 0x002fea000383ffff */
[----:B------:R-:W-:Y:S05]  /*30c00*/  BRA `(.L_x_824) ;  /* 0xfffffe4c000c7947 */ /* 0x000fea000383ffff */
.L_x_582:
[----:B--2---:R2:W3:Y:S02]  /*30c10*/  SYNCS.PHASECHK.TRANS64.TRYWAIT P1, [R0+URZ+0x33430], R3 ;  /* 0x03343003000075a7 */ /* 0x0044e4000802017f */
[----:B---3--:R-:W-:Y:S05]  /*30c20*/  @!P1 NANOSLEEP.SYNCS 0x989680 ;  /* 0x009896800000995d */ /* 0x008fea0003900000 */
[----:B------:R-:W3:Y:S02]  /*30c30*/  @!P1 SYNCS.PHASECHK.TRANS64 P1, [R0+URZ+0x33430], R3 ;  /* 0x03343003000095a7 */ /* 0x000ee4000802007f */
[----:B---3--:R-:W-:Y:S05]  /*30c40*/  @!P1 BRA `(.L_x_582) ;  /* 0xfffffffc00f09947 */ /* 0x008fea000383ffff */
[----:B------:R-:W-:Y:S05]  /*30c50*/  BRA `(.L_x_581) ;  /* 0xfffffe7c00587947 */ /* 0x000fea000383ffff */
.L_x_589:
[----:B-1----:R1:W2:Y:S02]  /*30c60*/  SYNCS.PHASECHK.TRANS64.TRYWAIT P2, [R5+URZ+0x33430], R4 ;  /* 0x03343004050075a7 */ /* 0x0022a4000804017f */
[----:B--2---:R-:W-:Y:S05]  /*30c70*/  @!P2 NANOSLEEP.SYNCS 0x989680 ;  /* 0x009896800000a95d */ /* 0x004fea0003900000 */
[----:B------:R-:W2:Y:S02]  /*30c80*/  @!P2 SYNCS.PHASECHK.TRANS64 P2, [R5+URZ+0x33430], R4 ;  /* 0x033430040500a5a7 */ /* 0x000ea4000804007f */
[----:B--2---:R-:W-:Y:S05]  /*30c90*/  @!P2 BRA `(.L_x_589) ;  /* 0xfffffffc00f0a947 */ /* 0x004fea000383ffff */
[----:B------:R-:W-:Y:S05]  /*30ca0*/  BRA `(.L_x_588) ;  /* 0xfffffec000a07947 */ /* 0x000fea000383ffff */
.L_x_593:
[----:B-1----:R1:W2:Y:S02]  /*30cb0*/  SYNCS.PHASECHK.TRANS64.TRYWAIT P1, [R4+URZ+0x33450], R3 ;  /* 0x03345003040075a7 */ /* 0x0022a4000802017f */
[----:B--2---:R-:W-:Y:S05]  /*30cc0*/  @!P1 NANOSLEEP.SYNCS 0x989680 ;  /* 0x009896800000995d */ /* 0x004fea0003900000 */
[----:B------:R-:W2:Y:S02]  /*30cd0*/  @!P1 SYNCS.PHASECHK.TRANS64 P1, [R4+URZ+0x33450], R3 ;  /* 0x03345003040095a7 */ /* 0x000ea4000802007f */
[----:B--2---:R-:W-:Y:S05]  /*30ce0*/  @!P1 BRA `(.L_x_593) ;  /* 0xfffffffc00f09947 */ /* 0x004fea000383ffff */
[----:B------:R-:W-:Y:S05]  /*30cf0*/  BRA `(.L_x_590) ;  /* 0xfffffed000e07947 */ /* 0x000fea000383ffff */
.L_x_600:
[----:B-1----:R1:W2:Y:S02]  /*30d00*/  SYNCS.PHASECHK.TRANS64.TRYWAIT P1, [R8+URZ+0x33450], R3 ;  /* 0x03345003080075a7 */ /* 0x0022a4000802017f */
[----:B--2---:R-:W-:Y:S05]  /*30d10*/  @!P1 NANOSLEEP.SYNCS 0x989680 ;  /* 0x009896800000995d */ /* 0x004fea0003900000 */
[----:B------:R-:W2:Y:S02]  /*30d20*/  @!P1 SYNCS.PHASECHK.TRANS64 P1, [R8+URZ+0x33450], R3 ;  /* 0x03345003080095a7 */ /* 0x000ea4000802007f */
[----:B--2---:R-:W-:Y:S05]  /*30d30*/  @!P1 BRA `(.L_x_600) ;  /* 0xfffffffc00f09947 */ /* 0x004fea000383ffff */
[----:B------:R-:W-:Y:S05]  /*30d40*/  BRA `(.L_x_599) ;  /* 0xffffff0000587947 */ /* 0x000fea000383ffff */
.L_x_604:
        /* <DEDUP_REMOVED lines=16> */
[----:B------:R-:W-:Y:S01]  /*30e50*/  SEL R55, R12, R100, P0 ;  /* 0x000000640c377207 */ /* 0x000fe20000000000 */
[----:B-----5:R-:W-:Y:S01]  /*30e60*/  IMAD.MOV.U32 R12, RZ, RZ, R0 ;  /* 0x000000ffff0c7224 */ /* 0x020fe200078e0000 */
[----:B------:R-:W-:Y:S01]  /*30e70*/  SEL R57, R57, R11, P0 ;  /* 0x0000000b39397207 */ /* 0x000fe20000000000 */
[----:B------:R-:W-:Y:S01]  /*30e80*/  IMAD.MOV.U32 R11, RZ, RZ, 0x1c1f ;  /* 0x00001c1fff0b7424 */ /* 0x000fe200078e00ff */
[----:B------:R-:W-:-:S02]  /*30e90*/  SEL R98, R15, R91, P0 ;  /* 0x0000005b0f627207 */ /* 0x000fc40000000000 */
[----:B------:R-:W-:Y:S01]  /*30ea0*/  SEL R43, R91, R15, P0 ;  /* 0x0000000f5b2b7207 */ /* 0x000fe20000000000 */
[----:B------:R-:W-:Y:S01]  /*30eb0*/  IMAD.MOV.U32 R15, RZ, RZ, -0x1 ;  /* 0xffffffffff0f7424 */ /* 0x000fe200078e00ff */
[----:B------:R-:W-:Y:S02]  /*30ec0*/  SEL R30, R33, R32, P0 ;  /* 0x00000020211e7207 */ /* 0x000fe40000000000 */
[----:B------:R-:W-:Y:S02]  /*30ed0*/  SEL R31, R32, R33, P0 ;  /* 0x00000021201f7207 */ /* 0x000fe40000000000 */
[----:B------:R-:W-:Y:S02]  /*30ee0*/  SEL R32, R14, R60, P0 ;  /* 0x0000003c0e207207 */ /* 0x000fe40000000000 */
[----:B------:R-:W-:-:S07]  /*30ef0*/  SEL R33, R60, R14, P0 ;  /* 0x0000000e3c217207 */ /* 0x000fce0000000000 */
[----:B0-----:R-:W-:Y:S05]  /*30f00*/  WARPSYNC.COLLECTIVE R15, `(.L_x_825) ;  /* 0x000000000f087348 */ /* 0x001fea0003c00000 */
[----:B------:R1:W2:Y:S02]  /*30f10*/  SHFL.IDX P6, R14, R13, R12, R11 ;  /* 0x0000000c0d0e7389 */ /* 0x0002a400000c000b */
[----:B012---:R-:W-:Y:S01]  /*30f20*/  ENDCOLLECTIVE ;  /* 0x000000000000791b */ /* 0x007fe20003800000 */
.L_x_825:
[----:B------:R-:W-:Y:S02]  /*30f30*/  SEL R3, R5, R109, P0 ;  /* 0x0000006d05037207 */ /* 0x000fe40000000000 */
[----:B------:R-:W-:Y:S02]  /*30f40*/  SEL R142, R109, R5, P0 ;  /* 0x000000056d8e7207 */ /* 0x000fe40000000000 */
[----:B------:R-:W-:Y:S02]  /*30f50*/  SEL R62, R116, R4, P0 ;  /* 0x00000004743e7207 */ /* 0x000fe40000000000 */
[----:B------:R-:W-:Y:S02]  /*30f60*/  SEL R63, R4, R116, P0 ;  /* 0x00000074043f7207 */ /* 0x000fe40000000000 */
[----:B------:R-:W-:Y:S02]  /*30f70*/  LOP3.LUT R116, R0, 0x2, RZ, 0x3c, !PT ;  /* 0x0000000200747812 */ /* 0x000fe400078e3cff */
[----:B------:R-:W-:-:S02]  /*30f80*/  SEL R58, R108, R6, P0 ;  /* 0x000000066c3a7207 */ /* 0x000fc40000000000 */
[----:B------:R-:W-:Y:S01]  /*30f90*/  SEL R59, R6, R108, P0 ;  /* 0x0000006c063b7207 */ /* 0x000fe20000000000 */
[----:B------:R-:W-:Y:S01]  /*30fa0*/  IMAD.MOV.U32 R13, RZ, RZ, R2 ;  /* 0x000000ffff0d7224 */ /* 0x000fe200078e0002 */
[----:B------:R-:W-:Y:S02]  /*30fb0*/  SEL R108, R110, R36, P0 ;  /* 0x000000246e6c7207 */ /* 0x000fe40000000000 */
[----:B------:R-:W-:Y:S02]  /*30fc0*/  SEL R36, R36, R110, P0 ;  /* 0x0000006e24247207 */ /* 0x000fe40000000000 */
[----:B------:R-:W-:Y:S02]  /*30fd0*/  SEL R147, R114, R115, P0 ;  /* 0x0000007372937207 */ /* 0x000fe40000000000 */
[----:B------:R-:W-:Y:S02]  /*30fe0*/  SEL R148, R115, R114, P0 ;  /* 0x0000007273947207 */ /* 0x000fe40000000000 */
[----:B------:R-:W-:-:S02]  /*30ff0*/  SEL R94, R45, R83, P0 ;  /* 0x000000532d5e7207 */ /* 0x000fc40000000000 */
[----:B------:R-:W-:-:S07]  /*31000*/  MOV R109, R14 ;  /* 0x0000000e006d7202 */ /* 0x000fce0000000f00 */
[----:B------:R-:W-:Y:S05]  /*31010*/  WARPSYNC.COLLECTIVE R15, `(.L_x_826) ;  /* 0x000000000f087348 */ /* 0x000fea0003c00000 */
[----:B------:R0:W1:Y:S02]  /*31020*/  SHFL.IDX P6, R14, R13, R12, R11 ;  /* 0x0000000c0d0e7389 */ /* 0x00006400000c000b */
[----:B01----:R-:W-:Y:S01]  /*31030*/  ENDCOLLECTIVE ;  /* 0x000000000000791b */ /* 0x003fe20003800000 */
.L_x_826:
[----:B------:R-:W-:Y:S02]  /*31040*/  SEL R45, R83, R45, P0 ;  /* 0x0000002d532d7207 */ /* 0x000fe40000000000 */
[----:B------:R-:W-:Y:S02]  /*31050*/  SEL R128, R104, R20, P0 ;  /* 0x0000001468807207 */ /* 0x000fe40000000000 */
[----:B------:R-:W-:Y:S02]  /*31060*/  SEL R68, R89, R136, P0 ;  /* 0x0000008859447207 */ /* 0x000fe40000000000 */
[----:B------:R-:W-:Y:S02]  /*31070*/  SEL R69, R136, R89, P0 ;  /* 0x0000005988457207 */ /* 0x000fe40000000000 */
[----:B------:R-:W-:Y:S02]  /*31080*/  SEL R119, R8, R122, P0 ;  /* 0x0000007a08777207 */ /* 0x000fe40000000000 */
[----:B------:R-:W-:-:S02]  /*31090*/  SEL R141, R122, R8, P0 ;  /* 0x000000087a8d7207 */ /* 0x000fc40000000000 */
[----:B------:R-:W-:Y:S01]  /*310a0*/  SEL R122, R10, R126, P0 ;  /* 0x0000007e0a7a7207 */ /* 0x000fe20000000000 */
[----:B------:R-:W-:Y:S01]  /*310b0*/  IMAD.MOV.U32 R13, RZ, RZ, R143 ;  /* 0x000000ffff0d7224 */ /* 0x000fe200078e008f */
[----:B------:R-:W-:Y:S01]  /*310c0*/  SEL R139, R126, R10, P0 ;  /* 0x0000000a7e8b7207 */ /* 0x000fe20000000000 */
[----:B------:R-:W-:Y:S01]  /*310d0*/  IMAD.MOV.U32 R12, RZ, RZ, R116 ;  /* 0x000000ffff0c7224 */ /* 0x000fe200078e0074 */
[----:B------:R-:W-:Y:S02]  /*310e0*/  SEL R126, R117, R121, P0 ;  /* 0x00000079757e7207 */ /* 0x000fe40000000000 */
[----:B------:R-:W-:Y:S02]  /*310f0*/  SEL R74, R106, R76, P0 ;  /* 0x0000004c6a4a7207 */ /* 0x000fe40000000000 */
[----:B------:R-:W-:Y:S02]  /*31100*/  SEL R50, R76, R106, P0 ;  /* 0x0000006a4c327207 */ /* 0x000fe40000000000 */
[----:B------:R-:W-:Y:S01]  /*31110*/  SEL R121, R121, R117, P0 ;  /* 0x0000007579797207 */ /* 0x000fe20000000000 */
[----:B------:R-:W-:Y:S01]  /*31120*/  IMAD.MOV.U32 R110, RZ, RZ, R14 ;  /* 0x000000ffff6e7224 */ /* 0x000fe200078e000e */
[----:B------:R-:W-:-:S07]  /*31130*/  SEL R76, R77, R111, P0 ;  /* 0x0000006f4d4c7207 */ /* 0x000fce0000000000 */
[----:B------:R-:W-:Y:S05]  /*31140*/  WARPSYNC.COLLECTIVE R15, `(.L_x_827) ;  /* 0x000000000f087348 */ /* 0x000fea0003c00000 */
[----:B------:R0:W1:Y:S02]  /*31150*/  SHFL.IDX P6, R14, R13, R12, R11 ;  /* 0x0000000c0d0e7389 */ /* 0x00006400000c000b */
[----:B01----:R-:W-:Y:S01]  /*31160*/  ENDCOLLECTIVE ;  /* 0x000000000000791b */ /* 0x003fe20003800000 */
.L_x_827:
[----:B------:R-:W-:Y:S02]  /*31170*/  SEL R117, R125, R123, P0 ;  /* 0x0000007b7d757207 */ /* 0x000fe40000000000 */
[----:B------:R-:W-:Y:S01]  /*31180*/  SEL R8, R123, R125, P0 ;  /* 0x0000007d7b087207 */ /* 0x000fe20000000000 */
[----:B------:R-:W-:Y:S01]  /*31190*/  IMAD.MOV.U32 R125, RZ, RZ, RZ ;  /* 0x000000ffff7d7224 */ /* 0x000fe200078e00ff */
[----:B------:R-:W-:Y:S02]  /*311a0*/  SEL R77, R111, R77, P0 ;  /* 0x0000004d6f4d7207 */ /* 0x000fe40000000000 */
[----:B------:R-:W-:Y:S02]  /*311b0*/  SEL R111, R118, R7, P0 ;  /* 0x00000007766f7207 */ /* 0x000fe40000000000 */
[----:B------:R-:W-:Y:S02]  /*311c0*/  SEL R123, R7, R118, P0 ;  /* 0x00000076077b7207 */ /* 0x000fe40000000000 */
        /* <DEDUP_REMOVED lines=12> */
.L_x_828:
        /* <DEDUP_REMOVED lines=19> */
.L_x_829:
        /* <DEDUP_REMOVED lines=17> */
.L_x_830:
[----:B------:R-:W-:Y:S02]  /*314d0*/  SEL R42, R42, R93, P0 ;  /* 0x0000005d2a2a7207 */ /* 0x000fe40000000000 */
[----:B------:R-:W-:Y:S02]  /*314e0*/  SEL R100, R38, R95, P0 ;  /* 0x0000005f26647207 */ /* 0x000fe40000000000 */
[----:B------:R-:W-:Y:S02]  /*314f0*/  SEL R38, R95, R38, P0 ;  /* 0x000000265f267207 */ /* 0x000fe40000000000 */
[----:B------:R-:W-:Y:S02]  /*31500*/  SEL R102, R41, R99, P0 ;  /* 0x0000006329667207 */ /* 0x000fe40000000000 */
[----:B------:R-:W-:Y:S02]  /*31510*/  SEL R41, R99, R41, P0 ;  /* 0x0000002963297207 */ /* 0x000fe40000000000 */
[----:B------:R-:W-:-:S02]  /*31520*/  SEL R106, R39, R107, P0 ;  /* 0x0000006b276a7207 */ /* 0x000fc40000000000 */
[----:B------:R-:W-:Y:S01]  /*31530*/  SEL R39, R107, R39, P0 ;  /* 0x000000276b277207 */ /* 0x000fe20000000000 */
[----:B------:R-:W-:Y:S02]  /*31540*/  IMAD.MOV.U32 R13, RZ, RZ, R140 ;  /* 0x000000ffff0d7224 */ /* 0x000fe400078e008c */
[----:B------:R-:W-:Y:S02]  /*31550*/  IMAD.MOV.U32 R12, RZ, RZ, R116 ;  /* 0x000000ffff0c7224 */ /* 0x000fe400078e0074 */
[----:B------:R-:W-:-:S07]  /*31560*/  IMAD.MOV.U32 R115, RZ, RZ, R14 ;  /* 0x000000ffff737224 */ /* 0x000fce00078e000e */
[----:B------:R-:W-:Y:S05]  /*31570*/  WARPSYNC.COLLECTIVE R15, `(.L_x_831) ;  /* 0x000000000f087348 */ /* 0x000fea0003c00000 */
[----:B------:R0:W1:Y:S02]  /*31580*/  SHFL.IDX P6, R14, R13, R12, R11 ;  /* 0x0000000c0d0e7389 */ /* 0x00006400000c000b */
[----:B01----:R-:W-:Y:S01]  /*31590*/  ENDCOLLECTIVE ;  /* 0x000000000000791b */ /* 0x003fe20003800000 */
.L_x_831:
[----:B------:R-:W-:Y:S01]  /*315a0*/  IMAD.MOV.U32 R13, RZ, RZ, R142 ;  /* 0x000000ffff0d7224 */ /* 0x000fe200078e008e */
[----:B------:R-:W-:-:S07]  /*315b0*/  MOV R83, R14 ;  /* 0x0000000e00537202 */ /* 0x000fce0000000f00 */
[----:B------:R-:W-:Y:S05]  /*315c0*/  WARPSYNC.COLLECTIVE R15, `(.L_x_832) ;  /* 0x000000000f087348 */ /* 0x000fea0003c00000 */
[----:B------:R0:W1:Y:S02]  /*315d0*/  SHFL.IDX P6, R14, R13, R12, R11 ;  /* 0x0000000c0d0e7389 */ /* 0x00006400000c000b */
[----:B01----:R-:W-:Y:S01]  /*315e0*/  ENDCOLLECTIVE ;  /* 0x000000000000791b */ /* 0x003fe20003800000 */
.L_x_832:
[----:B------:R-:W-:Y:S02]  /*315f0*/  SEL R112, R114, R83, P0 ;  /* 0x0000005372707207 */ /* 0x000fe40000000000 */
[----:B------:R-:W-:Y:S01]  /*31600*/  SEL R114, R83, R114, P0 ;  /* 0x0000007253727207 */ /* 0x000fe20000000000 */
[----:B------:R-:W-:Y:S02]  /*31610*/  IMAD.MOV.U32 R13, RZ, RZ, R128 ;  /* 0x000000ffff0d7224 */ /* 0x000fe400078e0080 */
[----:B------:R-:W-:Y:S02]  /*31620*/  IMAD.MOV.U32 R12, RZ, RZ, R0 ;  /* 0x000000ffff0c7224 */ /* 0x000fe400078e0000 */
[----:B------:R-:W-:-:S07]  /*31630*/  IMAD.MOV.U32 R89, RZ, RZ, R14 ;  /* 0x000000ffff597224 */ /* 0x000fce00078e000e */
[----:B------:R-:W-:Y:S05]  /*31640*/  WARPSYNC.COLLECTIVE R15, `(.L_x_833) ;  /* 0x000000000f087348 */ /* 0x000fea0003c00000 */
[----:B------:R0:W1:Y:S02]  /*31650*/  SHFL.IDX P6, R14, R13, R12, R11 ;  /* 0x0000000c0d0e7389 */ /* 0x00006400000c000b */
[----:B01----:R-:W-:Y:S01]  /*31660*/  ENDCOLLECTIVE ;  /* 0x000000000000791b */ /* 0x003fe20003800000 */
.L_x_833:
[----:B------:R-:W-:Y:S02]  /*31670*/  SEL R113, R115, R89, P0 ;  /* 0x0000005973717207 */ /* 0x000fe40000000000 */
[----:B------:R-:W-:Y:S01]  /*31680*/  SEL R115, R89, R115, P0 ;  /* 0x0000007359737207 */ /* 0x000fe20000000000 */
[----:B------:R-:W-:Y:S01]  /*31690*/  IMAD.MOV.U32 R13, RZ, RZ, R119 ;  /* 0x000000ffff0d7224 */ /* 0x000fe200078e0077 */
[----:B------:R-:W-:-:S07]  /*316a0*/  MOV R118, R14 ;  /* 0x0000000e00767202 */ /* 0x000fce0000000f00 */
[----:B------:R-:W-:Y:S05]  /*316b0*/  WARPSYNC.COLLECTIVE R15, `(.L_x_834) ;  /* 0x000000000f087348 */ /* 0x000fea0003c00000 */
[----:B------:R0:W1:Y:S02]  /*316c0*/  SHFL.IDX P6, R14, R13, R12, R11 ;  /* 0x0000000c0d0e7389 */ /* 0x00006400000c000b */
[----:B01----:R-:W-:Y:S01]  /*316d0*/  ENDCOLLECTIVE ;  /* 0x000000000000791b */ /* 0x003fe20003800000 */
.L_x_834:
[----:B------:R-:W-:Y:S02]  /*316e0*/  IMAD.MOV.U32 R13, RZ, RZ, R138 ;  /* 0x000000ffff0d7224 */ /* 0x000fe400078e008a */
[----:B------:R-:W-:Y:S02]  /*316f0*/  IMAD.MOV.U32 R12, RZ, RZ, R116 ;  /* 0x000000ffff0c7224 */ /* 0x000fe400078e0074 */
[----:B------:R-:W-:-:S07]  /*31700*/  IMAD.MOV.U32 R119, RZ, RZ, R14 ;  /* 0x000000ffff777224 */ /* 0x000fce00078e000e */
[----:B------:R-:W-:Y:S05]  /*31710*/  WARPSYNC.COLLECTIVE R15, `(.L_x_835) ;  /* 0x000000000f087348 */ /* 0x000fea0003c00000 */
[----:B------:R0:W1:Y:S02]  /*31720*/  SHFL.IDX P6, R14, R13, R12, R11 ;  /* 0x0000000c0d0e7389 */ /* 0x00006400000c000b */
[----:B01----:R-:W-:Y:S01]  /*31730*/  ENDCOLLECTIVE ;  /* 0x000000000000791b */ /* 0x003fe20003800000 */
.L_x_835:
[----:B------:R-:W-:Y:S01]  /*31740*/  IMAD.MOV.U32 R13, RZ, RZ, R141 ;  /* 0x000000ffff0d7224 */ /* 0x000fe200078e008d */
[----:B------:R-:W-:-:S07]  /*31750*/  MOV R81, R14 ;  /* 0x0000000e00517202 */ /* 0x000fce0000000f00 */
[----:B------:R-:W-:Y:S05]  /*31760*/  WARPSYNC.COLLECTIVE R15, `(.L_x_836) ;  /* 0x000000000f087348 */ /* 0x000fea0003c00000 */
[----:B------:R0:W1:Y:S02]  /*31770*/  SHFL.IDX P6, R14, R13, R12, R11 ;  /* 0x0000000c0d0e7389 */ /* 0x00006400000c000b */
[----:B01----:R-:W-:Y:S01]  /*31780*/  ENDCOLLECTIVE ;  /* 0x000000000000791b */ /* 0x003fe20003800000 */
.L_x_836:
[----:B------:R-:W-:Y:S02]  /*31790*/  IMAD.MOV.U32 R13, RZ, RZ, R126 ;  /* 0x000000ffff0d7224 */ /* 0x000fe400078e007e */
[----:B------:R-:W-:Y:S02]  /*317a0*/  IMAD.MOV.U32 R12, RZ, RZ, R0 ;  /* 0x000000ffff0c7224 */ /* 0x000fe400078e0000 */
[----:B------:R-:W-:-:S07]  /*317b0*/  IMAD.MOV.U32 R85, RZ, RZ, R14 ;  /* 0x000000ffff557224 */ /* 0x000fce00078e000e */
[----:B------:R-:W-:Y:S05]  /*317c0*/  WARPSYNC.COLLECTIVE R15, `(.L_x_837) ;  /* 0x000000000f087348 */ /* 0x000fea0003c00000 */
[----:B------:R0:W1:Y:S02]  /*317d0*/  SHFL.IDX P6, R14, R13, R12, R11 ;  /* 0x0000000c0d0e7389 */ /* 0x00006400000c000b */
[----:B01----:R-:W-:Y:S01]  /*317e0*/  ENDCOLLECTIVE ;  /* 0x000000000000791b */ /* 0x003fe20003800000 */
.L_x_837:
[----:B------:R-:W-:Y:S01]  /*317f0*/  IMAD.MOV.U32 R13, RZ, RZ, R122 ;  /* 0x000000ffff0d7224 */ /* 0x000fe200078e007a */
[----:B------:R-:W-:-:S07]  /*31800*/  MOV R3, R14 ;  /* 0x0000000e00037202 */ /* 0x000fce0000000f00 */
[----:B------:R-:W-:Y:S05]  /*31810*/  WARPSYNC.COLLECTIVE R15, `(.L_x_838) ;  /* 0x000000000f087348 */ /* 0x000fea0003c00000 */
[----:B------:R0:W1:Y:S02]  /*31820*/  SHFL.IDX P6, R14, R13, R12, R11 ;  /* 0x0000000c0d0e7389 */ /* 0x00006400000c000b */
[----:B01----:R-:W-:Y:S01]  /*31830*/  ENDCOLLECTIVE ;  /* 0x000000000000791b */ /* 0x003fe20003800000 */
.L_x_838:
[----:B------:R-:W-:Y:S02]  /*31840*/  IMAD.MOV.U32 R13, RZ, RZ, R121 ;  /* 0x000000ffff0d7224 */ /* 0x000fe400078e0079 */
[----:B------:R-:W-:Y:S02]  /*31850*/  IMAD.MOV.U32 R12, RZ, RZ, R116 ;  /* 0x000000ffff0c7224 */ /* 0x000fe400078e0074 */
[----:B------:R-:W-:-:S07]  /*31860*/  IMAD.MOV.U32 R122, RZ, RZ, R14 ;  /* 0x000000ffff7a7224 */ /* 0x000fce00078e000e */
[----:B------:R-:W-:Y:S05]  /*31870*/  WARPSYNC.COLLECTIVE R15, `(.L_x_839) ;  /* 0x000000000f087348 */ /* 0x000fea0003c00000 */
[----:B------:R0:W1:Y:S02]  /*31880*/  SHFL.IDX P6, R14, R13, R12, R11 ;  /* 0x0000000c0d0e7389 */ /* 0x00006400000c000b */
[----:B01----:R-:W-:Y:S01]  /*31890*/  ENDCOLLECTIVE ;  /* 0x000000000000791b */ /* 0x003fe20003800000 */
.L_x_839:
[----:B------:R-:W-:Y:S01]  /*318a0*/  IMAD.MOV.U32 R13, RZ, RZ, R139 ;  /* 0x000000ffff0d7224 */ /* 0x000fe200078e008b */
[----:B------:R-:W-:-:S07]  /*318b0*/  MOV R4, R14 ;  /* 0x0000000e00047202 */ /* 0x000fce0000000f00 */
[----:B------:R-:W-:Y:S05]  /*318c0*/  WARPSYNC.COLLECTIVE R15, `(.L_x_840) ;  /* 0x000000000f087348 */ /* 0x000fea0003c00000 */
[----:B------:R0:W1:Y:S02]  /*318d0*/  SHFL.IDX P6, R14, R13, R12, R11 ;  /* 0x0000000c0d0e7389 */ /* 0x00006400000c000b */
[----:B01----:R-:W-:Y:S01]  /*318e0*/  ENDCOLLECTIVE ;  /* 0x000000000000791b */ /* 0x003fe20003800000 */
.L_x_840:
[----:B------:R-:W-:Y:S01]  /*318f0*/  IMAD.MOV.U32 R13, RZ, RZ, R117 ;  /* 0x000000ffff0d7224 */ /* 0x000fe200078e0075 */
[----:B------:R-:W-:Y:S01]  /*31900*/  SEL R117, R119, R85, P0 ;  /* 0x0000005577757207 */ /* 0x000fe20000000000 */
[----:B------:R-:W-:Y:S01]  /*31910*/  IMAD.MOV.U32 R12, RZ, RZ, R0 ;  /* 0x000000ffff0c7224 */ /* 0x000fe200078e0000 */
[----:B------:R-:W-:Y:S01]  /*31920*/  SEL R119, R85, R119, P0 ;  /* 0x0000007755777207 */ /* 0x000fe20000000000 */
[----:B------:R-:W-:-:S07]  /*31930*/  IMAD.MOV.U32 R75, RZ, RZ, R14 ;  /* 0x000000ffff4b7224 */ /* 0x000fce00078e000e */
[----:B------:R-:W-:Y:S05]  /*31940*/  WARPSYNC.COLLECTIVE R15, `(.L_x_841) ;  /* 0x000000000f087348 */ /* 0x000fea0003c00000 */
[----:B------:R0:W1:Y:S02]  /*31950*/  SHFL.IDX P6, R14, R13, R12, R11 ;  /* 0x0000000c0d0e7389 */ /* 0x00006400000c000b */
[----:B01----:R-:W-:Y:S01]  /*31960*/  ENDCOLLECTIVE ;  /* 0x000000000000791b */ /* 0x003fe20003800000 */
.L_x_841:
[----:B------:R-:W-:Y:S02]  /*31970*/  SEL R121, R122, R75, P0 ;  /* 0x0000004b7a797207 */ /* 0x000fe40000000000 */
[----:B------:R-:W-:Y:S01]  /*31980*/  SEL R122, R75, R122, P0 ;  /* 0x0000007a4b7a7207 */ /* 0x000fe20000000000 */
[----:B------:R-:W-:Y:S01]  /*31990*/  IMAD.MOV.U32 R13, RZ, RZ, R5 ;  /* 0x000000ffff0d7224 */ /* 0x000fe200078e0005 */
[----:B------:R-:W-:-:S07]  /*319a0*/  MOV R7, R14 ;  /* 0x0000000e00077202 */ /* 0x000fce0000000f00 */
[----:B------:R-:W-:Y:S05]  /*319b0*/  WARPSYNC.COLLECTIVE R15, `(.L_x_842) ;  /* 0x000000000f087348 */ /* 0x000fea0003c00000 */
[----:B------:R0:W1:Y:S02]  /*319c0*/  SHFL.IDX P6, R14, R13, R12, R11 ;  /* 0x0000000c0d0e7389 */ /* 0x00006400000c000b */
[----:B01----:R-:W-:Y:S01]  /*319d0*/  ENDCOLLECTIVE ;  /* 0x000000000000791b */ /* 0x003fe20003800000 */
.L_x_842:
[----:B------:R-:W-:Y:S02]  /*319e0*/  IMAD.MOV.U32 R13, RZ, RZ, R8 ;  /* 0x000000ffff0d7224 */ /* 0x000fe400078e0008 */
[----:B------:R-:W-:Y:S02]  /*319f0*/  IMAD.MOV.U32 R12, RZ, RZ, R116 ;  /* 0x000000ffff0c7224 */ /* 0x000fe400078e0074 */
[----:B------:R-:W-:-:S07]  /*31a00*/  IMAD.MOV.U32 R5, RZ, RZ, R14 ;  /* 0x000000ffff057224 */ /* 0x000fce00078e000e */
[----:B------:R-:W-:Y:S05]  /*31a10*/  WARPSYNC.COLLECTIVE R15, `(.L_x_843) ;  /* 0x000000000f087348 */ /* 0x000fea0003c00000 */
[----:B------:R0:W1:Y:S02]  /*31a20*/  SHFL.IDX P6, R14, R13, R12, R11 ;  /* 0x0000000c0d0e7389 */ /* 0x00006400000c000b */
[----:B01----:R-:W-:Y:S01]  /*31a30*/  ENDCOLLECTIVE ;  /* 0x000000000000791b */ /* 0x003fe20003800000 */
.L_x_843:
[----:B------:R-:W-:Y:S01]  /*31a40*/  IMAD.MOV.U32 R13, RZ, RZ, R120 ;  /* 0x000000ffff0d7224 */ /* 0x000fe200078e0078 */
[----:B------:R-:W-:Y:S02]  /*31a50*/  SEL R120, R3, R4, P0 ;  /* 0x0000000403787207 */ /* 0x000fe40000000000 */
[----:B------:R-:W-:Y:S02]  /*31a60*/  SEL R3, R4, R3, P0 ;  /* 0x0000000304037207 */ /* 0x000fe40000000000 */
[----:B------:R-:W-:-:S07]  /*31a70*/  MOV R8, R14 ;  /* 0x0000000e00087202 */ /* 0x000fce0000000f00 */
[----:B------:R-:W-:Y:S05]  /*31a80*/  WARPSYNC.COLLECTIVE R15, `(.L_x_844) ;  /* 0x000000000f087348 */ /* 0x000fea0003c00000 */
[----:B------:R0:W1:Y:S02]  /*31a90*/  SHFL.IDX P6, R14, R13, R12, R11 ;  /* 0x0000000c0d0e7389 */ /* 0x00006400000c000b */
[----:B01----:R-:W-:Y:S01]  /*31aa0*/  ENDCOLLECTIVE ;  /* 0x000000000000791b */ /* 0x003fe20003800000 */
.L_x_844:
[----:B------:R-:W-:Y:S02]  /*31ab0*/  IMAD.MOV.U32 R13, RZ, RZ, R20 ;  /* 0x000000ffff0d7224 */ /* 0x000fe400078e0014 */
[----:B------:R-:W-:Y:S02]  /*31ac0*/  IMAD.MOV.U32 R12, RZ, RZ, R0 ;  /* 0x000000ffff0c7224 */ /* 0x000fe400078e0000 */
[----:B------:R-:W-:-:S07]  /*31ad0*/  IMAD.MOV.U32 R6, RZ, RZ, R14 ;  /* 0x000000ffff067224 */ /* 0x000fce00078e000e */
[----:B------:R-:W-:Y:S05]  /*31ae0*/  WARPSYNC.COLLECTIVE R15, `(.L_x_845) ;  /* 0x000000000f087348 */ /* 0x000fea0003c00000 */
[----:B------:R0:W1:Y:S02]  /*31af0*/  SHFL.IDX P6, R14, R13, R12, R11 ;  /* 0x0000000c0d0e7389 */ /* 0x00006400000c000b */
[----:B01----:R-:W-:Y:S01]  /*31b00*/  ENDCOLLECTIVE ;  /* 0x000000000000791b */ /* 0x003fe20003800000 */
.L_x_845:
[----:B------:R-:W-:Y:S02]  /*31b10*/  SEL R4, R5, R6, P0 ;  /* 0x0000000605047207 */ /* 0x000fe40000000000 */
[----:B------:R-:W-:Y:S02]  /*31b20*/  SEL R5, R6, R5, P0 ;  /* 0x0000000506057207 */ /* 0x000fe40000000000 */
[----:B------:R-:W-:Y:S02]  /*31b30*/  SEL R6, R7, R8, P0 ;  /* 0x0000000807067207 */ /* 0x000fe40000000000 */
[----:B------:R-:W-:Y:S01]  /*31b40*/  SEL R7, R8, R7, P0 ;  /* 0x0000000708077207 */ /* 0x000fe20000000000 */
[----:B------:R-:W-:Y:S01]  /*31b50*/  IMAD.MOV.U32 R13, RZ, RZ, R9 ;  /* 0x000000ffff0d7224 */ /* 0x000fe200078e0009 */
[----:B------:R-:W-:-:S07]  /*31b60*/  MOV R20, R14 ;  /* 0x0000000e00147202 */ /* 0x000fce0000000f00 */
[----:B------:R-:W-:Y:S05]  /*31b70*/  WARPSYNC.COLLECTIVE R15, `(.L_x_846) ;  /* 0x000000000f087348 */ /* 0x000fea0003c00000 */
[----:B------:R0:W1:Y:S02]  /*31b80*/  SHFL.IDX P6, R14, R13, R12, R11 ;  /* 0x0000000c0d0e7389 */ /* 0x00006400000c000b */
[----:B01----:R-:W-:Y:S01]  /*31b90*/  ENDCOLLECTIVE ;  /* 0x000000000000791b */ /* 0x003fe20003800000 */
.L_x_846:
[----:B------:R-:W-:Y:S02]  /*31ba0*/  IMAD.MOV.U32 R13, RZ, RZ, R21 ;  /* 0x000000ffff0d7224 */ /* 0x000fe400078e0015 */
[----:B------:R-:W-:Y:S02]  /*31bb0*/  IMAD.MOV.U32 R12, RZ, RZ, R116 ;  /* 0x000000ffff0c7224 */ /* 0x000fe400078e0074 */
[----:B------:R-:W-:-:S07]  /*31bc0*/  IMAD.MOV.U32 R9, RZ, RZ, R14 ;  /* 0x000000ffff097224 */ /* 0x000fce00078e000e */
[----:B------:R-:W-:Y:S05]  /*31bd0*/  WARPSYNC.COLLECTIVE R15, `(.L_x_847) ;  /* 0x000000000f087348 */ /* 0x000fea0003c00000 */
[----:B------:R0:W1:Y:S02]  /*31be0*/  SHFL.IDX P6, R14, R13, R12, R11 ;  /* 0x0000000c0d0e7389 */ /* 0x00006400000c000b */
[----:B01----:R-:W-:Y:S01]  /*31bf0*/  ENDCOLLECTIVE ;  /* 0x000000000000791b */ /* 0x003fe20003800000 */
.L_x_847:
[----:B------:R-:W-:Y:S01]  /*31c00*/  IMAD.MOV.U32 R13, RZ, RZ, R10 ;  /* 0x000000ffff0d7224 */ /* 0x000fe200078e000a */
[----:B------:R-:W-:-:S07]  /*31c10*/  MOV R21, R14 ;  /* 0x0000000e00157202 */ /* 0x000fce0000000f00 */
[----:B------:R-:W-:Y:S05]  /*31c20*/  WARPSYNC.COLLECTIVE R15, `(.L_x_848) ;  /* 0x000000000f087348 */ /* 0x000fea0003c00000 */
[----:B------:R0:W1:Y:S02]  /*31c30*/  SHFL.IDX P6, R14, R13, R12, R11 ;  /* 0x0000000c0d0e7389 */ /* 0x00006400000c000b */
[----:B01----:R-:W-:Y:S01]  /*31c40*/  ENDCOLLECTIVE ;  /* 0x000000000000791b */ /* 0x003fe20003800000 */
.L_x_848:
[----:B------:R-:W-:Y:S02]  /*31c50*/  IMAD.MOV.U32 R13, RZ, RZ, R26 ;  /* 0x000000ffff0d7224 */ /* 0x000fe400078e001a */
[----:B------:R-:W-:Y:S02]  /*31c60*/  IMAD.MOV.U32 R12, RZ, RZ, R0 ;  /* 0x000000ffff0c7224 */ /* 0x000fe400078e0000 */
[----:B------:R-:W-:-:S07]  /*31c70*/  IMAD.MOV.U32 R10, RZ, RZ, R14 ;  /* 0x000000ffff0a7224 */ /* 0x000fce00078e000e */
[----:B------:R-:W-:Y:S05]  /*31c80*/  WARPSYNC.COLLECTIVE R15, `(.L_x_849) ;  /* 0x000000000f087348 */ /* 0x000fea0003c00000 */
[----:B------:R0:W1:Y:S02]  /*31c90*/  SHFL.IDX P6, R14, R13, R12, R11 ;  /* 0x0000000c0d0e7389 */ /* 0x00006400000c000b */
[----:B01----:R-:W-:Y:S01]  /*31ca0*/  ENDCOLLECTIVE ;  /* 0x000000000000791b */ /* 0x003fe20003800000 */
.L_x_849:
        /* <DEDUP_REMOVED lines=9> */
.L_x_850:
[----:B------:R-:W-:Y:S02]  /*31d40*/  IMAD.MOV.U32 R13, RZ, RZ, R27 ;  /* 0x000000ffff0d7224 */ /* 0x000fe400078e001b */
[----:B------:R-:W-:Y:S02]  /*31d50*/  IMAD.MOV.U32 R12, RZ, RZ, R116 ;  /* 0x000000ffff0c7224 */ /* 0x000fe400078e0074 */
[----:B------:R-:W-:-:S07]  /*31d60*/  IMAD.MOV.U32 R24, RZ, RZ, R14 ;  /* 0x000000ffff187224 */ /* 0x000fce00078e000e */
[----:B------:R-:W-:Y:S05]  /*31d70*/  WARPSYNC.COLLECTIVE R15, `(.L_x_851) ;  /* 0x000000000f087348 */ /* 0x000fea0003c00000 */
[----:B------:R0:W1:Y:S02]  /*31d80*/  SHFL.IDX P6, R14, R13, R12, R11 ;  /* 0x0000000c0d0e7389 */ /* 0x00006400000c000b */
[----:B01----:R-:W-:Y:S01]  /*31d90*/  ENDCOLLECTIVE ;  /* 0x000000000000791b */ /* 0x003fe20003800000 */
.L_x_851:
[----:B------:R-:W-:Y:S01]  /*31da0*/  IMAD.MOV.U32 R13, RZ, RZ, R25 ;  /* 0x000000ffff0d7224 */ /* 0x000fe200078e0019 */
[----:B------:R-:W-:-:S07]  /*31db0*/  MOV R27, R14 ;  /* 0x0000000e001b7202 */ /* 0x000fce0000000f00 */
[----:B------:R-:W-:Y:S05]  /*31dc0*/  WARPSYNC.COLLECTIVE R15, `(.L_x_852) ;  /* 0x000000000f087348 */ /* 0x000fea0003c00000 */
[----:B------:R0:W1:Y:S02]  /*31dd0*/  SHFL.IDX P6, R14, R13, R12, R11 ;  /* 0x0000000c0d0e7389 */ /* 0x00006400000c000b */
[----:B01----:R-:W-:Y:S01]  /*31de0*/  ENDCOLLECTIVE ;  /* 0x000000000000791b */ /* 0x003fe20003800000 */
.L_x_852:
[----:B------:R-:W-:Y:S02]  /*31df0*/  IMAD.MOV.U32 R13, RZ, RZ, R30 ;  /* 0x000000ffff0d7224 */ /* 0x000fe400078e001e */
[----:B------:R-:W-:Y:S02]  /*31e00*/  IMAD.MOV.U32 R12, RZ, RZ, R0 ;  /* 0x000000ffff0c7224 */ /* 0x000fe400078e0000 */
[----:B------:R-:W-:-:S07]  /*31e10*/  IMAD.MOV.U32 R25, RZ, RZ, R14 ;  /* 0x000000ffff197224 */ /* 0x000fce00078e000e */
[----:B------:R-:W-:Y:S05]  /*31e20*/  WARPSYNC.COLLECTIVE R15, `(.L_x_853) ;  /* 0x000000000f087348 */ /* 0x000fea0003c00000 */
[----:B------:R0:W1:Y:S02]  /*31e30*/  SHFL.IDX P6, R14, R13, R12, R11 ;  /* 0x0000000c0d0e7389 */ /* 0x00006400000c000b */
[----:B01----:R-:W-:Y:S01]  /*31e40*/  ENDCOLLECTIVE ;  /* 0x000000000000791b */ /* 0x003fe20003800000 */
.L_x_853:
        /* <DEDUP_REMOVED lines=9> */
.L_x_854:
[----:B------:R-:W-:Y:S02]  /*31ee0*/  IMAD.MOV.U32 R13, RZ, RZ, R31 ;  /* 0x000000ffff0d7224 */ /* 0x000fe400078e001f */
[----:B------:R-:W-:Y:S02]  /*31ef0*/  IMAD.MOV.U32 R12, RZ, RZ, R116 ;  /* 0x000000ffff0c7224 */ /* 0x000fe400078e0074 */
[----:B------:R-:W-:-:S07]  /*31f00*/  IMAD.MOV.U32 R28, RZ, RZ, R14 ;  /* 0x000000ffff1c7224 */ /* 0x000fce00078e000e */
[----:B------:R-:W-:Y:S05]  /*31f10*/  WARPSYNC.COLLECTIVE R15, `(.L_x_855) ;  /* 0x000000000f087348 */ /* 0x000fea0003c00000 */
[----:B------:R0:W1:Y:S02]  /*31f20*/  SHFL.IDX P6, R14, R13, R12, R11 ;  /* 0x0000000c0d0e7389 */ /* 0x00006400000c000b */
[----:B01----:R-:W-:Y:S01]  /*31f30*/  ENDCOLLECTIVE ;  /* 0x000000000000791b */ /* 0x003fe20003800000 */
.L_x_855:
[----:B------:R-:W-:Y:S01]  /*31f40*/  IMAD.MOV.U32 R13, RZ, RZ, R29 ;  /* 0x000000ffff0d7224 */ /* 0x000fe200078e001d */
[----:B------:R-:W-:-:S07]  /*31f50*/  MOV R31, R14 ;  /* 0x0000000e001f7202 */ /* 0x000fce0000000f00 */
[----:B------:R-:W-:Y:S05]  /*31f60*/  WARPSYNC.COLLECTIVE R15, `(.L_x_856) ;  /* 0x000000000f087348 */ /* 0x000fea0003c00000 */
[----:B------:R0:W1:Y:S02]  /*31f70*/  SHFL.IDX P6, R14, R13, R12, R11 ;  /* 0x0000000c0d0e7389 */ /* 0x00006400000c000b */
[----:B01----:R-:W-:Y:S01]  /*31f80*/  ENDCOLLECTIVE ;  /* 0x000000000000791b */ /* 0x003fe20003800000 */
.L_x_856:
[----:B------:R-:W-:Y:S02]  /*31f90*/  IMAD.MOV.U32 R13, RZ, RZ, R34 ;  /* 0x000000ffff0d7224 */ /* 0x000fe400078e0022 */
[----:B------:R-:W-:Y:S02]  /*31fa0*/  IMAD.MOV.U32 R12, RZ, RZ, R0 ;  /* 0x000000ffff0c7224 */ /* 0x000fe400078e0000 */
[----:B------:R-:W-:-:S07]  /*31fb0*/  IMAD.MOV.U32 R29, RZ, RZ, R14 ;  /* 0x000000ffff1d7224 */ /* 0x000fce00078e000e */
[----:B------:R-:W-:Y:S05]  /*31fc0*/  WARPSYNC.COLLECTIVE R15, `(.L_x_857) ;  /* 0x000000000f087348 */ /* 0x000fea0003c00000 */
[----:B------:R0:W1:Y:S02]  /*31fd0*/  SHFL.IDX P6, R14, R13, R12, R11 ;  /* 0x0000000c0d0e7389 */ /* 0x00006400000c000b */
[----:B01----:R-:W-:Y:S01]  /*31fe0*/  ENDCOLLECTIVE ;  /* 0x000000000000791b */ /* 0x003fe20003800000 */
.L_x_857:
        /* <DEDUP_REMOVED lines=9> */
.L_x_858:
[----:B------:R-:W-:Y:S02]  /*32080*/  IMAD.MOV.U32 R13, RZ, RZ, R35 ;  /* 0x000000ffff0d7224 */ /* 0x000fe400078e0023 */
[----:B------:R-:W-:Y:S02]  /*32090*/  IMAD.MOV.U32 R12, RZ, RZ, R116 ;  /* 0x000000ffff0c7224 */ /* 0x000fe400078e0074 */
[----:B------:R-:W-:-:S07]  /*320a0*/  IMAD.MOV.U32 R32, RZ, RZ, R14 ;  /* 0x000000ffff207224 */ /* 0x000fce00078e000e */
[----:B------:R-:W-:Y:S05]  /*320b0*/  WARPSYNC.COLLECTIVE R15, `(.L_x_859) ;  /* 0x000000000f087348 */ /* 0x000fea0003c00000 */
[----:B------:R0:W1:Y:S02]  /*320c0*/  SHFL.IDX P6, R14, R13, R12, R11 ;  /* 0x0000000c0d0e7389 */ /* 0x00006400000c000b */
[----:B01----:R-:W-:Y:S01]  /*320d0*/  ENDCOLLECTIVE ;  /* 0x000000000000791b */ /* 0x003fe20003800000 */
.L_x_859:
[----:B------:R-:W-:Y:S01]  /*320e0*/  IMAD.MOV.U32 R13, RZ, RZ, R33 ;  /* 0x000000ffff0d7224 */ /* 0x000fe200078e0021 */
[----:B------:R-:W-:-:S07]  /*320f0*/  MOV R35, R14 ;  /* 0x0000000e00237202 */ /* 0x000fce0000000f00 */
[----:B------:R-:W-:Y:S05]  /*32100*/  WARPSYNC.COLLECTIVE R15, `(.L_x_860) ;  /* 0x000000000f087348 */ /* 0x000fea0003c00000 */
[----:B------:R0:W1:Y:S02]  /*32110*/  SHFL.IDX P6, R14, R13, R12, R11 ;  /* 0x0000000c0d0e7389 */ /* 0x00006400000c000b */
[----:B01----:R-:W-:Y:S01]  /*32120*/  ENDCOLLECTIVE ;  /* 0x000000000000791b */ /* 0x003fe20003800000 */
.L_x_860:
[----:B------:R-:W-:Y:S02]  /*32130*/  IMAD.MOV.U32 R13, RZ, RZ, R54 ;  /* 0x000000ffff0d7224 */ /* 0x000fe400078e0036 */
[----:B------:R-:W-:Y:S02]  /*32140*/  IMAD.MOV.U32 R12, RZ, RZ, R0 ;  /* 0x000000ffff0c7224 */ /* 0x000fe400078e0000 */
[----:B------:R-:W-:-:S07]  /*32150*/  IMAD.MOV.U32 R33, RZ, RZ, R14 ;  /* 0x000000ffff217224 */ /* 0x000fce00078e000e */
[----:B------:R-:W-:Y:S05]  /*32160*/  WARPSYNC.COLLECTIVE R15, `(.L_x_861) ;  /* 0x000000000f087348 */ /* 0x000fea0003c00000 */
[----:B------:R0:W1:Y:S02]  /*32170*/  SHFL.IDX P6, R14, R13, R12, R11 ;  /* 0x0000000c0d0e7389 */ /* 0x00006400000c000b */
[----:B01----:R-:W-:Y:S01]  /*32180*/  ENDCOLLECTIVE ;  /* 0x000000000000791b */ /* 0x003fe20003800000 */
.L_x_861:
        /* <DEDUP_REMOVED lines=9> */
.L_x_862:
[----:B------:R-:W-:Y:S02]  /*32220*/  IMAD.MOV.U32 R13, RZ, RZ, R55 ;  /* 0x000000ffff0d7224 */ /* 0x000fe400078e0037 */
[----:B------:R-:W-:Y:S02]  /*32230*/  IMAD.MOV.U32 R12, RZ, RZ, R116 ;  /* 0x000000ffff0c7224 */ /* 0x000fe400078e0074 */
[----:B------:R-:W-:-:S07]  /*32240*/  IMAD.MOV.U32 R52, RZ, RZ, R14 ;  /* 0x000000ffff347224 */ /* 0x000fce00078e000e */
[----:B------:R-:W-:Y:S05]  /*32250*/  WARPSYNC.COLLECTIVE R15, `(.L_x_863) ;  /* 0x000000000f087348 */ /* 0x000fea0003c00000 */
[----:B------:R0:W1:Y:S02]  /*32260*/  SHFL.IDX P6, R14, R13, R12, R11 ;  /* 0x0000000c0d0e7389 */ /* 0x00006400000c000b */
[----:B01----:R-:W-:Y:S01]  /*32270*/  ENDCOLLECTIVE ;  /* 0x000000000000791b */ /* 0x003fe20003800000 */
.L_x_863:
[----:B------:R-:W-:Y:S01]  /*32280*/  IMAD.MOV.U32 R13, RZ, RZ, R53 ;  /* 0x000000ffff0d7224 */ /* 0x000fe200078e0035 */
[----:B------:R-:W-:-:S07]  /*32290*/  MOV R55, R14 ;  /* 0x0000000e00377202 */ /* 0x000fce0000000f00 */
[----:B------:R-:W-:Y:S05]  /*322a0*/  WARPSYNC.COLLECTIVE R15, `(.L_x_864) ;  /* 0x000000000f087348 */ /* 0x000fea0003c00000 */
[----:B------:R0:W1:Y:S02]  /*322b0*/  SHFL.IDX P6, R14, R13, R12, R11 ;  /* 0x0000000c0d0e7389 */ /* 0x00006400000c000b */
[----:B01----:R-:W-:Y:S01]  /*322c0*/  ENDCOLLECTIVE ;  /* 0x000000000000791b */ /* 0x003fe20003800000 */
.L_x_864:
[----:B------:R-:W-:Y:S02]  /*322d0*/  IMAD.MOV.U32 R13, RZ, RZ, R58 ;  /* 0x000000ffff0d7224 */ /* 0x000fe400078e003a */
[----:B------:R-:W-:Y:S02]  /*322e0*/  IMAD.MOV.U32 R12, RZ, RZ, R0 ;  /* 0x000000ffff0c7224 */ /* 0x000fe400078e0000 */
[----:B------:R-:W-:-:S07]  /*322f0*/  IMAD.MOV.U32 R53, RZ, RZ, R14 ;  /* 0x000000ffff357224 */ /* 0x000fce00078e000e */
[----:B------:R-:W-:Y:S05]  /*32300*/  WARPSYNC.COLLECTIVE R15, `(.L_x_865) ;  /* 0x000000000f087348 */ /* 0x000fea0003c00000 */
[----:B------:R0:W1:Y:S02]  /*32310*/  SHFL.IDX P6, R14, R13, R12, R11 ;  /* 0x0000000c0d0e7389 */ /* 0x00006400000c000b */
[----:B01----:R-:W-:Y:S01]  /*32320*/  ENDCOLLECTIVE ;  /* 0x000000000000791b */ /* 0x003fe20003800000 */
.L_x_865:
        /* <DEDUP_REMOVED lines=9> */
.L_x_866:
[----:B------:R-:W-:Y:S02]  /*323c0*/  IMAD.MOV.U32 R13, RZ, RZ, R59 ;  /* 0x000000ffff0d7224 */ /* 0x000fe400078e003b */
[----:B------:R-:W-:Y:S02]  /*323d0*/  IMAD.MOV.U32 R12, RZ, RZ, R116 ;  /* 0x000000ffff0c7224 */ /* 0x000fe400078e0074 */
[----:B------:R-:W-:-:S07]  /*323e0*/  IMAD.MOV.U32 R56, RZ, RZ, R14 ;  /* 0x000000ffff387224 */ /* 0x000fce00078e000e */
[----:B------:R-:W-:Y:S05]  /*323f0*/  WARPSYNC.COLLECTIVE R15, `(.L_x_867) ;  /* 0x000000000f087348 */ /* 0x000fea0003c00000 */
[----:B------:R0:W1:Y:S02]  /*32400*/  SHFL.IDX P6, R14, R13, R12, R11 ;  /* 0x0000000c0d0e7389 */ /* 0x00006400000c000b */
[----:B01----:R-:W-:Y:S01]  /*32410*/  ENDCOLLECTIVE ;  /* 0x000000000000791b */ /* 0x003fe20003800000 */
.L_x_867:
[----:B------:R-:W-:Y:S01]  /*32420*/  IMAD.MOV.U32 R13, RZ, RZ, R57 ;  /* 0x000000ffff0d7224 */ /* 0x000fe200078e0039 */
[----:B------:R-:W-:-:S07]  /*32430*/  MOV R59, R14 ;  /* 0x0000000e003b7202 */ /* 0x000fce0000000f00 */
[----:B------:R-:W-:Y:S05]  /*32440*/  WARPSYNC.COLLECTIVE R15, `(.L_x_868) ;  /* 0x000000000f087348 */ /* 0x000fea0003c00000 */
[----:B------:R0:W1:Y:S02]  /*32450*/  SHFL.IDX P6, R14, R13, R12, R11 ;  /* 0x0000000c0d0e7389 */ /* 0x00006400000c000b */
[----:B01----:R-:W-:Y:S01]  /*32460*/  ENDCOLLECTIVE ;  /* 0x000000000000791b */ /* 0x003fe20003800000 */
.L_x_868:
[----:B------:R-:W-:Y:S02]  /*32470*/  IMAD.MOV.U32 R13, RZ, RZ, R62 ;  /* 0x000000ffff0d7224 */ /* 0x000fe400078e003e */
[----:B------:R-:W-:Y:S02]  /*32480*/  IMAD.MOV.U32 R12, RZ, RZ, R0 ;  /* 0x000000ffff0c7224 */ /* 0x000fe400078e0000 */
[----:B------:R-:W-:-:S07]  /*32490*/  IMAD.MOV.U32 R57, RZ, RZ, R14 ;  /* 0x000000ffff397224 */ /* 0x000fce00078e000e */
[----:B------:R-:W-:Y:S05]  /*324a0*/  WARPSYNC.COLLECTIVE R15, `(.L_x_869) ;  /* 0x000000000f087348 */ /* 0x000fea0003c00000 */
[----:B------:R0:W1:Y:S02]  /*324b0*/  SHFL.IDX P6, R14, R13, R12, R11 ;  /* 0x0000000c0d0e7389 */ /* 0x00006400000c000b */
[----:B01----:R-:W-:Y:S01]  /*324c0*/  ENDCOLLECTIVE ;  /* 0x000000000000791b */ /* 0x003fe20003800000 */
.L_x_869:
        /* <DEDUP_REMOVED lines=9> */
.L_x_870:
[----:B------:R-:W-:Y:S02]  /*32560*/  IMAD.MOV.U32 R13, RZ, RZ, R63 ;  /* 0x000000ffff0d7224 */ /* 0x000fe400078e003f */
[----:B------:R-:W-:Y:S02]  /*32570*/  IMAD.MOV.U32 R12, RZ, RZ, R116 ;  /* 0x000000ffff0c7224 */ /* 0x000fe400078e0074 */
[----:B------:R-:W-:-:S07]  /*32580*/  IMAD.MOV.U32 R60, RZ, RZ, R14 ;  /* 0x000000ffff3c7224 */ /* 0x000fce00078e000e */
[----:B------:R-:W-:Y:S05]  /*32590*/  WARPSYNC.COLLECTIVE R15, `(.L_x_871) ;  /* 0x000000000f087348 */ /* 0x000fea0003c00000 */
[----:B------:R0:W1:Y:S02]  /*325a0*/  SHFL.IDX P6, R14, R13, R12, R11 ;  /* 0x0000000c0d0e7389 */ /* 0x00006400000c000b */
[----:B01----:R-:W-:Y:S01]  /*325b0*/  ENDCOLLECTIVE ;  /* 0x000000000000791b */ /* 0x003fe20003800000 */
.L_x_871:
[----:B------:R-:W-:Y:S01]  /*325c0*/  IMAD.MOV.U32 R13, RZ, RZ, R61 ;  /* 0x000000ffff0d7224 */ /* 0x000fe200078e003d */
[----:B------:R-:W-:-:S07]  /*325d0*/  MOV R63, R14 ;  /* 0x0000000e003f7202 */ /* 0x000fce0000000f00 */
[----:B------:R-:W-:Y:S05]  /*325e0*/  WARPSYNC.COLLECTIVE R15, `(.L_x_872) ;  /* 0x000000000f087348 */ /* 0x000fea0003c00000 */
[----:B------:R0:W1:Y:S02]  /*325f0*/  SHFL.IDX P6, R14, R13, R12, R11 ;  /* 0x0000000c0d0e7389 */ /* 0x00006400000c000b */
[----:B01----:R-:W-:Y:S01]  /*32600*/  ENDCOLLECTIVE ;  /* 0x000000000000791b */ /* 0x003fe20003800000 */
.L_x_872:
[----:B------:R-:W-:Y:S02]  /*32610*/  IMAD.MOV.U32 R13, RZ, RZ, R66 ;  /* 0x000000ffff0d7224 */ /* 0x000fe400078e0042 */
[----:B------:R-:W-:Y:S02]  /*32620*/  IMAD.MOV.U32 R12, RZ, RZ, R0 ;  /* 0x000000ffff0c7224 */ /* 0x000fe400078e0000 */
[----:B------:R-:W-:-:S07]  /*32630*/  IMAD.MOV.U32 R61, RZ, RZ, R14 ;  /* 0x000000ffff3d7224 */ /* 0x000fce00078e000e */
[----:B------:R-:W-:Y:S05]  /*32640*/  WARPSYNC.COLLECTIVE R15, `(.L_x_873) ;  /* 0x000000000f087348 */ /* 0x000fea0003c00000 */
[----:B------:R0:W1:Y:S02]  /*32650*/  SHFL.IDX P6, R14, R13, R12, R11 ;  /* 0x0000000c0d0e7389 */ /* 0x00006400000c000b */
[----:B01----:R-:W-:Y:S01]  /*32660*/  ENDCOLLECTIVE ;  /* 0x000000000000791b */ /* 0x003fe20003800000 */
.L_x_873:
        /* <DEDUP_REMOVED lines=9> */
.L_x_874:
[----:B------:R-:W-:Y:S02]  /*32700*/  IMAD.MOV.U32 R13, RZ, RZ, R67 ;  /* 0x000000ffff0d7224 */ /* 0x000fe400078e0043 */
[----:B------:R-:W-:Y:S02]  /*32710*/  IMAD.MOV.U32 R12, RZ, RZ, R116 ;  /* 0x000000ffff0c7224 */ /* 0x000fe400078e0074 */
[----:B------:R-:W-:-:S07]  /*32720*/  IMAD.MOV.U32 R64, RZ, RZ, R14 ;  /* 0x000000ffff407224 */ /* 0x000fce00078e000e */
[----:B------:R-:W-:Y:S05]  /*32730*/  WARPSYNC.COLLECTIVE R15, `(.L_x_875) ;  /* 0x000000000f087348 */ /* 0x000fea0003c00000 */
[----:B------:R0:W1:Y:S02]  /*32740*/  SHFL.IDX P6, R14, R13, R12, R11 ;  /* 0x0000000c0d0e7389 */ /* 0x00006400000c000b */
[----:B01----:R-:W-:Y:S01]  /*32750*/  ENDCOLLECTIVE ;  /* 0x000000000000791b */ /* 0x003fe20003800000 */
.L_x_875:
[----:B------:R-:W-:Y:S01]  /*32760*/  IMAD.MOV.U32 R13, RZ, RZ, R65 ;  /* 0x000000ffff0d7224 */ /* 0x000fe200078e0041 */
[----:B------:R-:W-:-:S07]  /*32770*/  MOV R67, R14 ;  /* 0x0000000e00437202 */ /* 0x000fce0000000f00 */
[----:B------:R-:W-:Y:S05]  /*32780*/  WARPSYNC.COLLECTIVE R15, `(.L_x_876) ;  /* 0x000000000f087348 */ /* 0x000fea0003c00000 */
[----:B------:R0:W1:Y:S02]  /*32790*/  SHFL.IDX P6, R14, R13, R12, R11 ;  /* 0x0000000c0d0e7389 */ /* 0x00006400000c000b */
[----:B01----:R-:W-:Y:S01]  /*327a0*/  ENDCOLLECTIVE ;  /* 0x000000000000791b */ /* 0x003fe20003800000 */
.L_x_876:
[----:B------:R-:W-:Y:S02]  /*327b0*/  IMAD.MOV.U32 R13, RZ, RZ, R70 ;  /* 0x000000ffff0d7224 */ /* 0x000fe400078e0046 */
[----:B------:R-:W-:Y:S02]  /*327c0*/  IMAD.MOV.U32 R12, RZ, RZ, R0 ;  /* 0x000000ffff0c7224 */ /* 0x000fe400078e0000 */
[----:B------:R-:W-:-:S07]  /*327d0*/  IMAD.MOV.U32 R65, RZ, RZ, R14 ;  /* 0x000000ffff417224 */ /* 0x000fce00078e000e */
[----:B------:R-:W-:Y:S05]  /*327e0*/  WARPSYNC.COLLECTIVE R15, `(.L_x_877) ;  /* 0x000000000f087348 */ /* 0x000fea0003c00000 */
[----:B------:R0:W1:Y:S02]  /*327f0*/  SHFL.IDX P6, R14, R13, R12, R11 ;  /* 0x0000000c0d0e7389 */ /* 0x00006400000c000b */
[----:B01----:R-:W-:Y:S01]  /*32800*/  ENDCOLLECTIVE ;  /* 0x000000000000791b */ /* 0x003fe20003800000 */
.L_x_877:
        /* <DEDUP_REMOVED lines=9> */
.L_x_878:
[----:B------:R-:W-:Y:S02]  /*328a0*/  IMAD.MOV.U32 R13, RZ, RZ, R71 ;  /* 0x000000ffff0d7224 */ /* 0x000fe400078e0047 */
[----:B------:R-:W-:Y:S02]  /*328b0*/  IMAD.MOV.U32 R12, RZ, RZ, R116 ;  /* 0x000000ffff0c7224 */ /* 0x000fe400078e0074 */
[----:B------:R-:W-:-:S07]  /*328c0*/  IMAD.MOV.U32 R68, RZ, RZ, R14 ;  /* 0x000000ffff447224 */ /* 0x000fce00078e000e */
[----:B------:R-:W-:Y:S05]  /*328d0*/  WARPSYNC.COLLECTIVE R15, `(.L_x_879) ;  /* 0x000000000f087348 */ /* 0x000fea0003c00000 */
[----:B------:R0:W1:Y:S02]  /*328e0*/  SHFL.IDX P6, R14, R13, R12, R11 ;  /* 0x0000000c0d0e7389 */ /* 0x00006400000c000b */
[----:B01----:R-:W-:Y:S01]  /*328f0*/  ENDCOLLECTIVE ;  /* 0x000000000000791b */ /* 0x003fe20003800000 */
.L_x_879:
[----:B------:R-:W-:Y:S01]  /*32900*/  IMAD.MOV.U32 R13, RZ, RZ, R69 ;  /* 0x000000ffff0d7224 */ /* 0x000fe200078e0045 */
[----:B------:R-:W-:-:S07]  /*32910*/  MOV R71, R14 ;  /* 0x0000000e00477202 */ /* 0x000fce0000000f00 */
[----:B------:R-:W-:Y:S05]  /*32920*/  WARPSYNC.COLLECTIVE R15, `(.L_x_880) ;  /* 0x000000000f087348 */ /* 0x000fea0003c00000 */
[----:B------:R0:W1:Y:S02]  /*32930*/  SHFL.IDX P6, R14, R13, R12, R11 ;  /* 0x0000000c0d0e7389 */ /* 0x00006400000c000b */
[----:B01----:R-:W-:Y:S01]  /*32940*/  ENDCOLLECTIVE ;  /* 0x000000000000791b */ /* 0x003fe20003800000 */
.L_x_880:
[----:B------:R-:W-:Y:S02]  /*32950*/  IMAD.MOV.U32 R13, RZ, RZ, R74 ;  /* 0x000000ffff0d7224 */ /* 0x000fe400078e004a */
[----:B------:R-:W-:Y:S02]  /*32960*/  IMAD.MOV.U32 R12, RZ, RZ, R0 ;  /* 0x000000ffff0c7224 */ /* 0x000fe400078e0000 */
[----:B------:R-:W-:-:S07]  /*32970*/  IMAD.MOV.U32 R69, RZ, RZ, R14 ;  /* 0x000000ffff457224 */ /* 0x000fce00078e000e */
[----:B------:R-:W-:Y:S05]  /*32980*/  WARPSYNC.COLLECTIVE R15, `(.L_x_881) ;  /* 0x000000000f087348 */ /* 0x000fea0003c00000 */
[----:B------:R0:W1:Y:S02]  /*32990*/  SHFL.IDX P6, R14, R13, R12, R11 ;  /* 0x0000000c0d0e7389 */ /* 0x00006400000c000b */
[----:B01----:R-:W-:Y:S01]  /*329a0*/  ENDCOLLECTIVE ;  /* 0x000000000000791b */ /* 0x003fe20003800000 */
.L_x_881:
        /* <DEDUP_REMOVED lines=9> */
.L_x_882:
[----:B------:R-:W-:Y:S02]  /*32a40*/  IMAD.MOV.U32 R13, RZ, RZ, R50 ;  /* 0x000000ffff0d7224 */ /* 0x000fe400078e0032 */
[----:B------:R-:W-:Y:S02]  /*32a50*/  IMAD.MOV.U32 R12, RZ, RZ, R116 ;  /* 0x000000ffff0c7224 */ /* 0x000fe400078e0074 */
[----:B------:R-:W-:-:S07]  /*32a60*/  IMAD.MOV.U32 R72, RZ, RZ, R14 ;  /* 0x000000ffff487224 */ /* 0x000fce00078e000e */
[----:B------:R-:W-:Y:S05]  /*32a70*/  WARPSYNC.COLLECTIVE R15, `(.L_x_883) ;  /* 0x000000000f087348 */ /* 0x000fea0003c00000 */
[----:B------:R0:W1:Y:S02]  /*32a80*/  SHFL.IDX P6, R14, R13, R12, R11 ;  /* 0x0000000c0d0e7389 */ /* 0x00006400000c000b */
[----:B01----:R-:W-:Y:S01]  /*32a90*/  ENDCOLLECTIVE ;  /* 0x000000000000791b */ /* 0x003fe20003800000 */
.L_x_883:
[----:B------:R-:W-:Y:S01]  /*32aa0*/  IMAD.MOV.U32 R13, RZ, RZ, R73 ;  /* 0x000000ffff0d7224 */ /* 0x000fe200078e0049 */
[----:B------:R-:W-:-:S07]  /*32ab0*/  MOV R50, R14 ;  /* 0x0000000e00327202 */ /* 0x000fce0000000f00 */
[----:B------:R-:W-:Y:S05]  /*32ac0*/  WARPSYNC.COLLECTIVE R15, `(.L_x_884) ;  /* 0x000000000f087348 */ /* 0x000fea0003c00000 */
[----:B------:R0:W1:Y:S02]  /*32ad0*/  SHFL.IDX P6, R14, R13, R12, R11 ;  /* 0x0000000c0d0e7389 */ /* 0x00006400000c000b */
[----:B01----:R-:W-:Y:S01]  /*32ae0*/  ENDCOLLECTIVE ;  /* 0x000000000000791b */ /* 0x003fe20003800000 */
.L_x_884:
[----:B------:R-:W-:Y:S02]  /*32af0*/  IMAD.MOV.U32 R13, RZ, RZ, R80 ;  /* 0x000000ffff0d7224 */ /* 0x000fe400078e0050 */
[----:B------:R-:W-:Y:S02]  /*32b00*/  IMAD.MOV.U32 R12, RZ, RZ, R0 ;  /* 0x000000ffff0c7224 */ /* 0x000fe400078e0000 */
[----:B------:R-:W-:-:S07]  /*32b10*/  IMAD.MOV.U32 R73, RZ, RZ, R14 ;  /* 0x000000ffff497224 */ /* 0x000fce00078e000e */
[----:B------:R-:W-:Y:S05]  /*32b20*/  WARPSYNC.COLLECTIVE R15, `(.L_x_885) ;  /* 0x000000000f087348 */ /* 0x000fea0003c00000 */
[----:B------:R0:W1:Y:S02]  /*32b30*/  SHFL.IDX P6, R14, R13, R12, R11 ;  /* 0x0000000c0d0e7389 */ /* 0x00006400000c000b */
[----:B01----:R-:W-:Y:S01]  /*32b40*/  ENDCOLLECTIVE ;  /* 0x000000000000791b */ /* 0x003fe20003800000 */
.L_x_885:
        /* <DEDUP_REMOVED lines=9> */
.L_x_886:
[----:B------:R-:W-:Y:S02]  /*32be0*/  IMAD.MOV.U32 R13, RZ, RZ, R48 ;  /* 0x000000ffff0d7224 */ /* 0x000fe400078e0030 */
[----:B------:R-:W-:Y:S02]  /*32bf0*/  IMAD.MOV.U32 R12, RZ, RZ, R116 ;  /* 0x000000ffff0c7224 */ /* 0x000fe400078e0074 */
[----:B------:R-:W-:-:S07]  /*32c00*/  IMAD.MOV.U32 R76, RZ, RZ, R14 ;  /* 0x000000ffff4c7224 */ /* 0x000fce00078e000e */
[----:B------:R-:W-:Y:S05]  /*32c10*/  WARPSYNC.COLLECTIVE R15, `(.L_x_887) ;  /* 0x000000000f087348 */ /* 0x000fea0003c00000 */
[----:B------:R0:W1:Y:S02]  /*32c20*/  SHFL.IDX P6, R14, R13, R12, R11 ;  /* 0x0000000c0d0e7389 */ /* 0x00006400000c000b */
[----:B01----:R-:W-:Y:S01]  /*32c30*/  ENDCOLLECTIVE ;  /* 0x000000000000791b */ /* 0x003fe20003800000 */
.L_x_887:
[----:B------:R-:W-:Y:S01]  /*32c40*/  IMAD.MOV.U32 R13, RZ, RZ, R77 ;  /* 0x000000ffff0d7224 */ /* 0x000fe200078e004d */
[----:B------:R-:W-:-:S07]  /*32c50*/  MOV R48, R14 ;  /* 0x0000000e00307202 */ /* 0x000fce0000000f00 */
[----:B------:R-:W-:Y:S05]  /*32c60*/  WARPSYNC.COLLECTIVE R15, `(.L_x_888) ;  /* 0x000000000f087348 */ /* 0x000fea0003c00000 */
[----:B------:R0:W1:Y:S02]  /*32c70*/  SHFL.IDX P6, R14, R13, R12, R11 ;  /* 0x0000000c0d0e7389 */ /* 0x00006400000c000b */
[----:B01----:R-:W-:Y:S01]  /*32c80*/  ENDCOLLECTIVE ;  /* 0x000000000000791b */ /* 0x003fe20003800000 */
.L_x_888:
[----:B------:R-:W-:Y:S02]  /*32c90*/  IMAD.MOV.U32 R13, RZ, RZ, R84 ;  /* 0x000000ffff0d7224 */ /* 0x000fe400078e0054 */
[----:B------:R-:W-:Y:S02]  /*32ca0*/  IMAD.MOV.U32 R12, RZ, RZ, R0 ;  /* 0x000000ffff0c7224 */ /* 0x000fe400078e0000 */
[----:B------:R-:W-:-:S07]  /*32cb0*/  IMAD.MOV.U32 R77, RZ, RZ, R14 ;  /* 0x000000ffff4d7224 */ /* 0x000fce00078e000e */
[----:B------:R-:W-:Y:S05]  /*32cc0*/  WARPSYNC.COLLECTIVE R15, `(.L_x_889) ;  /* 0x000000000f087348 */ /* 0x000fea0003c00000 */
[----:B------:R0:W1:Y:S02]  /*32cd0*/  SHFL.IDX P6, R14, R13, R12, R11 ;  /* 0x0000000c0d0e7389 */ /* 0x00006400000c000b */
[----:B01----:R-:W-:Y:S01]  /*32ce0*/  ENDCOLLECTIVE ;  /* 0x000000000000791b */ /* 0x003fe20003800000 */
.L_x_889:
        /* <DEDUP_REMOVED lines=9> */
.L_x_890:
[----:B------:R-:W-:Y:S02]  /*32d80*/  IMAD.MOV.U32 R13, RZ, RZ, R46 ;  /* 0x000000ffff0d7224 */ /* 0x000fe400078e002e */
[----:B------:R-:W-:Y:S02]  /*32d90*/  IMAD.MOV.U32 R12, RZ, RZ, R116 ;  /* 0x000000ffff0c7224 */ /* 0x000fe400078e0074 */
[----:B------:R-:W-:-:S07]  /*32da0*/  IMAD.MOV.U32 R82, RZ, RZ, R14 ;  /* 0x000000ffff527224 */ /* 0x000fce00078e000e */
[----:B------:R-:W-:Y:S05]  /*32db0*/  WARPSYNC.COLLECTIVE R15, `(.L_x_891) ;  /* 0x000000000f087348 */ /* 0x000fea0003c00000 */
[----:B------:R0:W1:Y:S02]  /*32dc0*/  SHFL.IDX P6, R14, R13, R12, R11 ;  /* 0x0000000c0d0e7389 */ /* 0x00006400000c000b */
[----:B01----:R-:W-:Y:S01]  /*32dd0*/  ENDCOLLECTIVE ;  /* 0x000000000000791b */ /* 0x003fe20003800000 */
.L_x_891:
[----:B------:R-:W-:Y:S01]  /*32de0*/  IMAD.MOV.U32 R13, RZ, RZ, R51 ;  /* 0x000000ffff0d7224 */ /* 0x000fe200078e0033 */
[----:B------:R-:W-:-:S07]  /*32df0*/  MOV R46, R14 ;  /* 0x0000000e002e7202 */ /* 0x000fce0000000f00 */
[----:B------:R-:W-:Y:S05]  /*32e00*/  WARPSYNC.COLLECTIVE R15, `(.L_x_892) ;  /* 0x000000000f087348 */ /* 0x000fea0003c00000 */
[----:B------:R0:W1:Y:S02]  /*32e10*/  SHFL.IDX P6, R14, R13, R12, R11 ;  /* 0x0000000c0d0e7389 */ /* 0x00006400000c000b */
[----:B01----:R-:W-:Y:S01]  /*32e20*/  ENDCOLLECTIVE ;  /* 0x000000000000791b */ /* 0x003fe20003800000 */
.L_x_892:
        /* <DEDUP_REMOVED lines=8> */
.L_x_893:
[----:B------:R-:W-:Y:S01]  /*32eb0*/  IMAD.MOV.U32 R13, RZ, RZ, R86 ;  /* 0x000000ffff0d7224 */ /* 0x000fe200078e0056 */
[----:B------:R-:W-:-:S07]  /*32ec0*/  MOV R88, R14 ;  /* 0x0000000e00587202 */ /* 0x000fce0000000f00 */
[----:B------:R-:W-:Y:S05]  /*32ed0*/  WARPSYNC.COLLECTIVE R15, `(.L_x_894) ;  /* 0x000000000f087348 */ /* 0x000fea0003c00000 */
[----:B------:R0:W1:Y:S02]  /*32ee0*/  SHFL.IDX P6, R14, R13, R12, R11 ;  /* 0x0000000c0d0e7389 */ /* 0x00006400000c000b */
[----:B01----:R-:W-:Y:S01]  /*32ef0*/  ENDCOLLECTIVE ;  /* 0x000000000000791b */ /* 0x003fe20003800000 */
.L_x_894:
[----:B------:R-:W-:Y:S02]  /*32f00*/  IMAD.MOV.U32 R13, RZ, RZ, R44 ;  /* 0x000000ffff0d7224 */ /* 0x000fe400078e002c */
[----:B------:R-:W-:Y:S02]  /*32f10*/  IMAD.MOV.U32 R12, RZ, RZ, R116 ;  /* 0x000000ffff0c7224 */ /* 0x000fe400078e0074 */
[----:B------:R-:W-:-:S07]  /*32f20*/  IMAD.MOV.U32 R86, RZ, RZ, R14 ;  /* 0x000000ffff567224 */ /* 0x000fce00078e000e */
[----:B------:R-:W-:Y:S05]  /*32f30*/  WARPSYNC.COLLECTIVE R15, `(.L_x_895) ;  /* 0x000000000f087348 */ /* 0x000fea0003c00000 */
[----:B------:R0:W1:Y:S02]  /*32f40*/  SHFL.IDX P6, R14, R13, R12, R11 ;  /* 0x0000000c0d0e7389 */ /* 0x00006400000c000b */
[----:B01----:R-:W-:Y:S01]  /*32f50*/  ENDCOLLECTIVE ;  /* 0x000000000000791b */ /* 0x003fe20003800000 */
.L_x_895:
[----:B------:R-:W-:Y:S01]  /*32f60*/  IMAD.MOV.U32 R13, RZ, RZ, R49 ;  /* 0x000000ffff0d7224 */ /* 0x000fe200078e0031 */
[----:B------:R-:W-:-:S07]  /*32f70*/  MOV R44, R14 ;  /* 0x0000000e002c7202 */ /* 0x000fce0000000f00 */
[----:B------:R-:W-:Y:S05]  /*32f80*/  WARPSYNC.COLLECTIVE R15, `(.L_x_896) ;  /* 0x000000000f087348 */ /* 0x000fea0003c00000 */
[----:B------:R0:W1:Y:S02]  /*32f90*/  SHFL.IDX P6, R14, R13, R12, R11 ;  /* 0x0000000c0d0e7389 */ /* 0x00006400000c000b */
[----:B01----:R-:W-:Y:S01]  /*32fa0*/  ENDCOLLECTIVE ;  /* 0x000000000000791b */ /* 0x003fe20003800000 */
.L_x_896:
[----:B------:R-:W-:Y:S02]  /*32fb0*/  IMAD.MOV.U32 R13, RZ, RZ, R92 ;  /* 0x000000ffff0d7224 */ /* 0x000fe400078e005c */
[----:B------:R-:W-:Y:S02]  /*32fc0*/  IMAD.MOV.U32 R12, RZ, RZ, R0 ;  /* 0x000000ffff0c7224 */ /* 0x000fe400078e0000 */
[----:B------:R-:W-:-:S07]  /*32fd0*/  IMAD.MOV.U32 R49, RZ, RZ, R14 ;  /* 0x000000ffff317224 */ /* 0x000fce00078e000e */
[----:B------:R-:W-:Y:S05]  /*32fe0*/  WARPSYNC.COLLECTIVE R15, `(.L_x_897) ;  /* 0x000000000f087348 */ /* 0x000fea0003c00000 */
[----:B------:R0:W1:Y:S02]  /*32ff0*/  SHFL.IDX P6, R14, R13, R12, R11 ;  /* 0x0000000c0d0e7389 */ /* 0x00006400000c000b */
[----:B01----:R-:W-:Y:S01]  /*33000*/  ENDCOLLECTIVE ;  /* 0x000000000000791b */ /* 0x003fe20003800000 */
.L_x_897:
[----:B------:R-:W-:Y:S02]  /*33010*/  SEL R85, R86, R49, P0 ;  /* 0x0000003156557207 */ /* 0x000fe40000000000 */
[----:B------:R-:W-:Y:S01]  /*33020*/  SEL R86, R49, R86, P0 ;  /* 0x0000005631567207 */ /* 0x000fe20000000000 */
[----:B------:R-:W-:Y:S01]  /*33030*/  IMAD.MOV.U32 R13, RZ, RZ, R90 ;  /* 0x000000ffff0d7224 */ /* 0x000fe200078e005a */
[----:B------:R-:W-:-:S07]  /*33040*/  MOV R92, R14 ;  /* 0x0000000e005c7202 */ /* 0x000fce0000000f00 */
[----:B------:R-:W-:Y:S05]  /*33050*/  WARPSYNC.COLLECTIVE R15, `(.L_x_898) ;  /* 0x000000000f087348 */ /* 0x000fea0003c00000 */
[----:B------:R0:W1:Y:S02]  /*33060*/  SHFL.IDX P6, R14, R13, R12, R11 ;  /* 0x0000000c0d0e7389 */ /* 0x00006400000c000b */
[----:B01----:R-:W-:Y:S01]  /*33070*/  ENDCOLLECTIVE ;  /* 0x000000000000791b */ /* 0x003fe20003800000 */
.L_x_898:
[----:B------:R-:W-:Y:S02]  /*33080*/  IMAD.MOV.U32 R13, RZ, RZ, R42 ;  /* 0x000000ffff0d7224 */ /* 0x000fe400078e002a */
[----:B------:R-:W-:Y:S02]  /*33090*/  IMAD.MOV.U32 R12, RZ, RZ, R116 ;  /* 0x000000ffff0c7224 */ /* 0x000fe400078e0074 */
[----:B------:R-:W-:-:S07]  /*330a0*/  IMAD.MOV.U32 R90, RZ, RZ, R14 ;  /* 0x000000ffff5a7224 */ /* 0x000fce00078e000e */
[----:B------:R-:W-:Y:S05]  /*330b0*/  WARPSYNC.COLLECTIVE R15, `(.L_x_899) ;  /* 0x000000000f087348 */ /* 0x000fea0003c00000 */
[----:B------:R0:W1:Y:S02]  /*330c0*/  SHFL.IDX P6, R14, R13, R12, R11 ;  /* 0x0000000c0d0e7389 */ /* 0x00006400000c000b */
[----:B01----:R-:W-:Y:S01]  /*330d0*/  ENDCOLLECTIVE ;  /* 0x000000000000791b */ /* 0x003fe20003800000 */
.L_x_899:
[----:B------:R-:W-:Y:S01]  /*330e0*/  IMAD.MOV.U32 R13, RZ, RZ, R47 ;  /* 0x000000ffff0d7224 */ /* 0x000fe200078e002f */
[----:B------:R-:W-:-:S07]  /*330f0*/  MOV R42, R14 ;  /* 0x0000000e002a7202 */ /* 0x000fce0000000f00 */
[----:B------:R-:W-:Y:S05]  /*33100*/  WARPSYNC.COLLECTIVE R15, `(.L_x_900) ;  /* 0x000000000f087348 */ /* 0x000fea0003c00000 */
[----:B------:R0:W1:Y:S02]  /*33110*/  SHFL.IDX P6, R14, R13, R12, R11 ;  /* 0x0000000c0d0e7389 */ /* 0x00006400000c000b */
[----:B01----:R-:W-:Y:S01]  /*33120*/  ENDCOLLECTIVE ;  /* 0x000000000000791b */ /* 0x003fe20003800000 */
.L_x_900:
        /* <DEDUP_REMOVED lines=8> */
.L_x_901:
[----:B------:R-:W-:Y:S02]  /*331b0*/  SEL R89, R90, R47, P0 ;  /* 0x0000002f5a597207 */ /* 0x000fe40000000000 */
[----:B------:R-:W-:Y:S01]  /*331c0*/  SEL R90, R47, R90, P0 ;  /* 0x0000005a2f5a7207 */ /* 0x000fe20000000000 */
[----:B------:R-:W-:Y:S01]  /*331d0*/  IMAD.MOV.U32 R13, RZ, RZ, R94 ;  /* 0x000000ffff0d7224 */ /* 0x000fe200078e005e */
[----:B------:R-:W-:-:S07]  /*331e0*/  MOV R96, R14 ;  /* 0x0000000e00607202 */ /* 0x000fce0000000f00 */
[----:B------:R-:W-:Y:S05]  /*331f0*/  WARPSYNC.COLLECTIVE R15, `(.L_x_902) ;  /* 0x000000000f087348 */ /* 0x000fea0003c00000 */
[----:B------:R0:W1:Y:S02]  /*33200*/  SHFL.IDX P6, R14, R13, R12, R11 ;  /* 0x0000000c0d0e7389 */ /* 0x00006400000c000b */
[----:B01----:R-:W-:Y:S01]  /*33210*/  ENDCOLLECTIVE ;  /* 0x000000000000791b */ /* 0x003fe20003800000 */
.L_x_902:
[----:B------:R-:W-:Y:S02]  /*33220*/  IMAD.MOV.U32 R13, RZ, RZ, R40 ;  /* 0x000000ffff0d7224 */ /* 0x000fe400078e0028 */
[----:B------:R-:W-:Y:S02]  /*33230*/  IMAD.MOV.U32 R12, RZ, RZ, R116 ;  /* 0x000000ffff0c7224 */ /* 0x000fe400078e0074 */
[----:B------:R-:W-:-:S07]  /*33240*/  IMAD.MOV.U32 R94, RZ, RZ, R14 ;  /* 0x000000ffff5e7224 */ /* 0x000fce00078e000e */
[----:B------:R-:W-:Y:S05]  /*33250*/  WARPSYNC.COLLECTIVE R15, `(.L_x_903) ;  /* 0x000000000f087348 */ /* 0x000fea0003c00000 */
[----:B------:R0:W1:Y:S02]  /*33260*/  SHFL.IDX P6, R14, R13, R12, R11 ;  /* 0x0000000c0d0e7389 */ /* 0x00006400000c000b */
[----:B01----:R-:W-:Y:S01]  /*33270*/  ENDCOLLECTIVE ;  /* 0x000000000000791b */ /* 0x003fe20003800000 */
.L_x_903:
[----:B------:R-:W-:Y:S01]  /*33280*/  IMAD.MOV.U32 R13, RZ, RZ, R45 ;  /* 0x000000ffff0d7224 */ /* 0x000fe200078e002d */
[----:B------:R-:W-:-:S07]  /*33290*/  MOV R40, R14 ;  /* 0x0000000e00287202 */ /* 0x000fce0000000f00 */
[----:B------:R-:W-:Y:S05]  /*332a0*/  WARPSYNC.COLLECTIVE R15, `(.L_x_904) ;  /* 0x000000000f087348 */ /* 0x000fea0003c00000 */
[----:B------:R0:W1:Y:S02]  /*332b0*/  SHFL.IDX P6, R14, R13, R12, R11 ;  /* 0x0000000c0d0e7389 */ /* 0x00006400000c000b */
[----:B01----:R-:W-:Y:S01]  /*332c0*/  ENDCOLLECTIVE ;  /* 0x000000000000791b */ /* 0x003fe20003800000 */
.L_x_904:
        /* <DEDUP_REMOVED lines=8> */
.L_x_905:
[----:B------:R-:W-:Y:S02]  /*33350*/  SEL R93, R94, R45, P0 ;  /* 0x0000002d5e5d7207 */ /* 0x000fe40000000000 */
[----:B------:R-:W-:Y:S01]  /*33360*/  SEL R94, R45, R94, P0 ;  /* 0x0000005e2d5e7207 */ /* 0x000fe20000000000 */
[----:B------:R-:W-:Y:S01]  /*33370*/  IMAD.MOV.U32 R13, RZ, RZ, R98 ;  /* 0x000000ffff0d7224 */ /* 0x000fe200078e0062 */
[----:B------:R-:W-:-:S07]  /*33380*/  MOV R100, R14 ;  /* 0x0000000e00647202 */ /* 0x000fce0000000f00 */
[----:B------:R-:W-:Y:S05]  /*33390*/  WARPSYNC.COLLECTIVE R15, `(.L_x_906) ;  /* 0x000000000f087348 */ /* 0x000fea0003c00000 */
[----:B------:R0:W1:Y:S02]  /*333a0*/  SHFL.IDX P6, R14, R13, R12, R11 ;  /* 0x0000000c0d0e7389 */ /* 0x00006400000c000b */
[----:B01----:R-:W-:Y:S01]  /*333b0*/  ENDCOLLECTIVE ;  /* 0x000000000000791b */ /* 0x003fe20003800000 */
.L_x_906:
[----:B------:R-:W-:Y:S02]  /*333c0*/  IMAD.MOV.U32 R13, RZ, RZ, R38 ;  /* 0x000000ffff0d7224 */ /* 0x000fe400078e0026 */
[----:B------:R-:W-:Y:S02]  /*333d0*/  IMAD.MOV.U32 R12, RZ, RZ, R116 ;  /* 0x000000ffff0c7224 */ /* 0x000fe400078e0074 */
[----:B------:R-:W-:-:S07]  /*333e0*/  IMAD.MOV.U32 R98, RZ, RZ, R14 ;  /* 0x000000ffff627224 */ /* 0x000fce00078e000e */
[----:B------:R-:W-:Y:S05]  /*333f0*/  WARPSYNC.COLLECTIVE R15, `(.L_x_907) ;  /* 0x000000000f087348 */ /* 0x000fea0003c00000 */
[----:B------:R0:W1:Y:S02]  /*33400*/  SHFL.IDX P6, R14, R13, R12, R11 ;  /* 0x0000000c0d0e7389 */ /* 0x00006400000c000b */
[----:B01----:R-:W-:Y:S01]  /*33410*/  ENDCOLLECTIVE ;  /* 0x000000000000791b */ /* 0x003fe20003800000 */
.L_x_907:
[----:B------:R-:W-:Y:S01]  /*33420*/  IMAD.MOV.U32 R13, RZ, RZ, R43 ;  /* 0x000000ffff0d7224 */ /* 0x000fe200078e002b */
[----:B------:R-:W-:-:S07]  /*33430*/  MOV R38, R14 ;  /* 0x0000000e00267202 */ /* 0x000fce0000000f00 */
[----:B------:R-:W-:Y:S05]  /*33440*/  WARPSYNC.COLLECTIVE R15, `(.L_x_908) ;  /* 0x000000000f087348 */ /* 0x000fea0003c00000 */
[----:B------:R0:W1:Y:S02]  /*33450*/  SHFL.IDX P6, R14, R13, R12, R11 ;  /* 0x0000000c0d0e7389 */ /* 0x00006400000c000b */
[----:B01----:R-:W-:Y:S01]  /*33460*/  ENDCOLLECTIVE ;  /* 0x000000000000791b */ /* 0x003fe20003800000 */
.L_x_908:
        /* <DEDUP_REMOVED lines=8> */
.L_x_909:
[----:B------:R-:W-:Y:S02]  /*334f0*/  SEL R97, R98, R43, P0 ;  /* 0x0000002b62617207 */ /* 0x000fe40000000000 */
[----:B------:R-:W-:Y:S01]  /*33500*/  SEL R98, R43, R98, P0 ;  /* 0x000000622b627207 */ /* 0x000fe20000000000 */
[----:B------:R-:W-:Y:S01]  /*33510*/  IMAD.MOV.U32 R13, RZ, RZ, R102 ;  /* 0x000000ffff0d7224 */ /* 0x000fe200078e0066 */
[----:B------:R-:W-:-:S07]  /*33520*/  MOV R104, R14 ;  /* 0x0000000e00687202 */ /* 0x000fce0000000f00 */
[----:B------:R-:W-:Y:S05]  /*33530*/  WARPSYNC.COLLECTIVE R15, `(.L_x_910) ;  /* 0x000000000f087348 */ /* 0x000fea0003c00000 */
[----:B------:R0:W1:Y:S02]  /*33540*/  SHFL.IDX P6, R14, R13, R12, R11 ;  /* 0x0000000c0d0e7389 */ /* 0x00006400000c000b */
[----:B01----:R-:W-:Y:S01]  /*33550*/  ENDCOLLECTIVE ;  /* 0x000000000000791b */ /* 0x003fe20003800000 */
.L_x_910:
[----:B------:R-:W-:Y:S02]  /*33560*/  IMAD.MOV.U32 R13, RZ, RZ, R37 ;  /* 0x000000ffff0d7224 */ /* 0x000fe400078e0025 */
[----:B------:R-:W-:Y:S02]  /*33570*/  IMAD.MOV.U32 R12, RZ, RZ, R116 ;  /* 0x000000ffff0c7224 */ /* 0x000fe400078e0074 */
[----:B------:R-:W-:-:S07]  /*33580*/  IMAD.MOV.U32 R102, RZ, RZ, R14 ;  /* 0x000000ffff667224 */ /* 0x000fce00078e000e */
[----:B------:R-:W-:Y:S05]  /*33590*/  WARPSYNC.COLLECTIVE R15, `(.L_x_911) ;  /* 0x000000000f087348 */ /* 0x000fea0003c00000 */
[----:B------:R0:W1:Y:S02]  /*335a0*/  SHFL.IDX P6, R14, R13, R12, R11 ;  /* 0x0000000c0d0e7389 */ /* 0x00006400000c000b */
[----:B01----:R-:W-:Y:S01]  /*335b0*/  ENDCOLLECTIVE ;  /* 0x000000000000791b */ /* 0x003fe20003800000 */
.L_x_911:
[----:B------:R-:W-:Y:S01]  /*335c0*/  IMAD.MOV.U32 R13, RZ, RZ, R41 ;  /* 0x000000ffff0d7224 */ /* 0x000fe200078e0029 */
[----:B------:R-:W-:-:S07]  /*335d0*/  MOV R37, R14 ;  /* 0x0000000e00257202 */ /* 0x000fce0000000f00 */
[----:B------:R-:W-:Y:S05]  /*335e0*/  WARPSYNC.COLLECTIVE R15, `(.L_x_912) ;  /* 0x000000000f087348 */ /* 0x000fea0003c00000 */
[----:B------:R0:W1:Y:S02]  /*335f0*/  SHFL.IDX P6, R14, R13, R12, R11 ;  /* 0x0000000c0d0e7389 */ /* 0x00006400000c000b */
[----:B01----:R-:W-:Y:S01]  /*33600*/  ENDCOLLECTIVE ;  /* 0x000000000000791b */ /* 0x003fe20003800000 */
.L_x_912:
        /* <DEDUP_REMOVED lines=8> */
.L_x_913:
[----:B------:R-:W-:Y:S02]  /*33690*/  SEL R101, R102, R41, P0 ;  /* 0x0000002966657207 */ /* 0x000fe40000000000 */
[----:B------:R-:W-:Y:S01]  /*336a0*/  SEL R102, R41, R102, P0 ;  /* 0x0000006629667207 */ /* 0x000fe20000000000 */
[----:B------:R-:W-:Y:S01]  /*336b0*/  IMAD.MOV.U32 R13, RZ, RZ, R106 ;  /* 0x000000ffff0d7224 */ /* 0x000fe200078e006a */
[----:B------:R-:W-:-:S07]  /*336c0*/  MOV R108, R14 ;  /* 0x0000000e006c7202 */ /* 0x000fce0000000f00 */
[----:B------:R-:W-:Y:S05]  /*336d0*/  WARPSYNC.COLLECTIVE R15, `(.L_x_914) ;  /* 0x000000000f087348 */ /* 0x000fea0003c00000 */
[----:B------:R0:W1:Y:S02]  /*336e0*/  SHFL.IDX P6, R14, R13, R12, R11 ;  /* 0x0000000c0d0e7389 */ /* 0x00006400000c000b */
[----:B01----:R-:W-:Y:S01]  /*336f0*/  ENDCOLLECTIVE ;  /* 0x000000000000791b */ /* 0x003fe20003800000 */
.L_x_914:
[----:B------:R-:W-:Y:S02]  /*33700*/  IMAD.MOV.U32 R13, RZ, RZ, R36 ;  /* 0x000000ffff0d7224 */ /* 0x000fe400078e0024 */
[----:B------:R-:W-:Y:S02]  /*33710*/  IMAD.MOV.U32 R12, RZ, RZ, R116 ;  /* 0x000000ffff0c7224 */ /* 0x000fe400078e0074 */
[----:B------:R-:W-:-:S07]  /*33720*/  IMAD.MOV.U32 R106, RZ, RZ, R14 ;  /* 0x000000ffff6a7224 */ /* 0x000fce00078e000e */
[----:B------:R-:W-:Y:S05]  /*33730*/  WARPSYNC.COLLECTIVE R15, `(.L_x_915) ;  /* 0x000000000f087348 */ /* 0x000fea0003c00000 */
[----:B------:R0:W1:Y:S02]  /*33740*/  SHFL.IDX P6, R14, R13, R12, R11 ;  /* 0x0000000c0d0e7389 */ /* 0x00006400000c000b */
[----:B01----:R-:W-:Y:S01]  /*33750*/  ENDCOLLECTIVE ;  /* 0x000000000000791b */ /* 0x003fe20003800000 */
.L_x_915:
[----:B------:R-:W-:Y:S01]  /*33760*/  IMAD.MOV.U32 R13, RZ, RZ, R39 ;  /* 0x000000ffff0d7224 */ /* 0x000fe200078e0027 */
[----:B------:R-:W-:-:S07]  /*33770*/  MOV R36, R14 ;  /* 0x0000000e00247202 */ /* 0x000fce0000000f00 */
[----:B------:R-:W-:Y:S05]  /*33780*/  WARPSYNC.COLLECTIVE R15, `(.L_x_916) ;  /* 0x000000000f087348 */ /* 0x000fea0003c00000 */
[----:B------:R0:W1:Y:S02]  /*33790*/  SHFL.IDX P6, R14, R13, R12, R11 ;  /* 0x0000000c0d0e7389 */ /* 0x00006400000c000b */
[----:B01----:R-:W-:Y:S01]  /*337a0*/  ENDCOLLECTIVE ;  /* 0x000000000000791b */ /* 0x003fe20003800000 */
.L_x_916:
[----:B------:R-:W-:Y:S02]  /*337b0*/  SEL R107, R108, R36, P0 ;  /* 0x000000246c6b7207 */ /* 0x000fe40000000000 */
[----:B------:R-:W-:Y:S01]  /*337c0*/  SEL R108, R36, R108, P0 ;  /* 0x0000006c246c7207 */ /* 0x000fe20000000000 */
[----:B------:R-:W-:Y:S02]  /*337d0*/  IMAD.MOV.U32 R13, RZ, RZ, R111 ;  /* 0x000000ffff0d7224 */ /* 0x000fe400078e006f */
[----:B------:R-:W-:Y:S01]  /*337e0*/  IMAD.MOV.U32 R12, RZ, RZ, R0 ;  /* 0x000000ffff0c7224 */ /* 0x000fe200078e0000 */
[----:B------:R-:W-:Y:S02]  /*337f0*/  SEL R0, R110, R2, P0 ;  /* 0x000000026e007207 */ /* 0x000fe40000000000 */
[----:B------:R-:W-:Y:S02]  /*33800*/  SEL R110, R2, R110, P0 ;  /* 0x0000006e026e7207 */ /* 0x000fe40000000000 */
[----:B------:R-:W-:-:S02]  /*33810*/  SEL R2, R109, R87, P0 ;  /* 0x000000576d027207 */ /* 0x000fc40000000000 */
[----:B------:R-:W-:Y:S01]  /*33820*/  SEL R109, R87, R109, P0 ;  /* 0x0000006d576d7207 */ /* 0x000fe20000000000 */
[----:B------:R-:W-:Y:S01]  /*33830*/  IMAD.MOV.U32 R39, RZ, RZ, R14 ;  /* 0x000000ffff277224 */ /* 0x000fe200078e000e */
[----:B------:R-:W-:-:S07]  /*33840*/  SEL R87, R88, R44, P0 ;  /* 0x0000002c58577207 */ /* 0x000fce0000000000 */
[----:B------:R-:W-:Y:S05]  /*33850*/  WARPSYNC.COLLECTIVE R15, `(.L_x_917) ;  /* 0x000000000f087348 */ /* 0x000fea0003c00000 */
[----:B------:R0:W1:Y:S02]  /*33860*/  SHFL.IDX P6, R14, R13, R12, R11 ;  /* 0x0000000c0d0e7389 */ /* 0x00006400000c000b */
[----:B01----:R-:W-:Y:S01]  /*33870*/  ENDCOLLECTIVE ;  /* 0x000000000000791b */ /* 0x003fe20003800000 */
.L_x_917:
        /* <DEDUP_REMOVED lines=8> */
.L_x_918:
[----:B------:R-:W-:Y:S02]  /*33900*/  IMAD.MOV.U32 R13, RZ, RZ, R123 ;  /* 0x000000ffff0d7224 */ /* 0x000fe400078e007b */
[----:B------:R-:W-:Y:S01]  /*33910*/  IMAD.MOV.U32 R12, RZ, RZ, R116 ;  /* 0x000000ffff0c7224 */ /* 0x000fe200078e0074 */
[----:B------:R-:W-:Y:S02]  /*33920*/  SEL R116, R118, R81, P0 ;  /* 0x0000005176747207 */ /* 0x000fe40000000000 */
[----:B------:R-:W-:Y:S02]  /*33930*/  SEL R118, R81, R118, P0 ;  /* 0x0000007651767207 */ /* 0x000fe40000000000 */
[----:B------:R-:W-:Y:S02]  /*33940*/  SEL R81, R82, R51, P0 ;  /* 0x0000003352517207 */ /* 0x000fe40000000000 */
[----:B------:R-:W-:Y:S01]  /*33950*/  SEL R82, R51, R82, P0 ;  /* 0x0000005233527207 */ /* 0x000fe20000000000 */
[----:B------:R-:W-:-:S07]  /*33960*/  IMAD.MOV.U32 R124, RZ, RZ, R14 ;  /* 0x000000ffff7c7224 */ /* 0x000fce00078e000e */
[----:B------:R-:W-:Y:S05]  /*33970*/  WARPSYNC.COLLECTIVE R15, `(.L_x_919) ;  /* 0x000000000f087348 */ /* 0x000fea0003c00000 */
[----:B------:R0:W1:Y:S02]  /*33980*/  SHFL.IDX P6, R14, R13, R12, R11 ;  /* 0x0000000c0d0e7389 */ /* 0x00006400000c000b */
[----:B01----:R-:W-:Y:S01]  /*33990*/  ENDCOLLECTIVE ;  /* 0x000000000000791b */ /* 0x003fe20003800000 */
.L_x_919:
[----:B------:R-:W-:Y:S01]  /*339a0*/  IMAD.MOV.U32 R13, RZ, RZ, R148 ;  /* 0x000000ffff0d7224 */ /* 0x000fe200078e0094 */
[----:B------:R-:W-:-:S07]  /*339b0*/  MOV R123, R14 ;  /* 0x0000000e007b7202 */ /* 0x000fce0000000f00 */
[----:B------:R-:W-:Y:S05]  /*339c0*/  WARPSYNC.COLLECTIVE R15, `(.L_x_920) ;  /* 0x000000000f087348 */ /* 0x000fea0003c00000 */
[----:B------:R0:W1:Y:S02]  /*339d0*/  SHFL.IDX P6, R14, R13, R12, R11 ;  /* 0x0000000c0d0e7389 */ /* 0x00006400000c000b */
[----:B01----:R-:W-:Y:S01]  /*339e0*/  ENDCOLLECTIVE ;  /* 0x000000000000791b */ /* 0x003fe20003800000 */
.L_x_920:
[----:B------:R-:W-:Y:S01]  /*339f0*/  IMAD.MOV.U32 R11, RZ, RZ, R14 ;  /* 0x000000ffff0b7224 */ /* 0x000fe200078e000e */
[----:B------:R-:W-:Y:S06]  /*33a00*/  BRA `(.L_x_921) ;  /* 0xfffffef800487947 */ /* 0x000fec000383ffff */
.L_x_607:
[----:B------:R-:W-:Y:S01]  /*33a10*/  IMAD.MOV.U32 R13, RZ, RZ, R21 ;  /* 0x000000ffff0d7224 */ /* 0x000fe200078e0015 */
[----:B------:R-:W-:Y:S01]  /*33a20*/  MOV R12, RZ ;  /* 0x000000ff000c7202 */ /* 0x000fe20000000f00 */
[----:B------:R-:W-:Y:S02]  /*33a30*/  IMAD.MOV.U32 R11, RZ, RZ, 0x181f ;  /* 0x0000181fff0b7424 */ /* 0x000fe400078e00ff */
[----:B------:R-:W-:-:S07]  /*33a40*/  IMAD.MOV.U32 R15, RZ, RZ, -0x1 ;  /* 0xffffffffff0f7424 */ /* 0x000fce00078e00ff */
[----:B-----5:R-:W-:Y:S05]  /*33a50*/  WARPSYNC.COLLECTIVE R15, `(.L_x_922) ;  /* 0x000000000f087348 */ /* 0x020fea0003c00000 */
[----:B------:R0:W1:Y:S02]  /*33a60*/  SHFL.IDX P6, R14, R13, R12, R11 ;  /* 0x0000000c0d0e7389 */ /* 0x00006400000c000b */
[----:B01---5:R-:W-:Y:S01]  /*33a70*/  ENDCOLLECTIVE ;  /* 0x000000000000791b */ /* 0x023fe20003800000 */
.L_x_922:
[----:B------:R-:W-:Y:S02]  /*33a80*/  IMAD.MOV.U32 R13, RZ, RZ, R20 ;  /* 0x000000ffff0d7224 */ /* 0x000fe400078e0014 */
[----:B------:R-:W-:-:S07]  /*33a90*/  IMAD.MOV.U32 R0, RZ, RZ, R14 ;  /* 0x000000ffff007224 */ /* 0x000fce00078e000e */
[----:B------:R-:W-:Y:S05]  /*33aa0*/  WARPSYNC.COLLECTIVE R15, `(.L_x_923) ;  /* 0x000000000f087348 */ /* 0x000fea0003c00000 */
[----:B------:R0:W1:Y:S02]  /*33ab0*/  SHFL.IDX P6, R14, R13, R12, R11 ;  /* 0x0000000c0d0e7389 */ /* 0x00006400000c000b */
[----:B01----:R-:W-:Y:S01]  /*33ac0*/  ENDCOLLECTIVE ;  /* 0x000000000000791b */ /* 0x003fe20003800000 */
.L_x_923:
[----:B------:R-:W-:Y:S05]  /*33ad0*/  BRA `(.L_x_924) ;  /* 0xffffff0800947947 */ /* 0x000fea000383ffff */
.L_x_610:
[----:B------:R-:W-:Y:S01]  /*33ae0*/  BSSY B1, `(.L_x_925) ;  /* 0x0000008000017945 */ /* 0x000fe20003800000 */
[----:B------:R-:W-:Y:S01]  /*33af0*/  MOV R13, R21 ;  /* 0x00000015000d7202 */ /* 0x000fe20000000f00 */
[----:B------:R-:W-:Y:S02]  /*33b00*/  IMAD.MOV.U32 R12, RZ, RZ, 0x1 ;  /* 0x00000001ff0c7424 */ /* 0x000fe400078e00ff */
[----:B------:R-:W-:Y:S02]  /*33b10*/  IMAD.MOV.U32 R11, RZ, RZ, 0x181f ;  /* 0x0000181fff0b7424 */ /* 0x000fe400078e00ff */
[----:B------:R-:W-:-:S07]  /*33b20*/  IMAD.MOV.U32 R15, RZ, RZ, -0x1 ;  /* 0xffffffffff0f7424 */ /* 0x000fce00078e00ff */
[----:B012---:R-:W-:Y:S05]  /*33b30*/  WARPSYNC.COLLECTIVE R15, `(.L_x_926) ;  /* 0x000000000f087348 */ /* 0x007fea0003c00000 */
[----:B--2---:R2:W3:Y:S02]  /*33b40*/  SHFL.IDX P6, R14, R13, R12, R11 ;  /* 0x0000000c0d0e7389 */ /* 0x0044e400000c000b */
[----:B0123--:R-:W-:Y:S01]  /*33b50*/  ENDCOLLECTIVE ;  /* 0x000000000000791b */ /* 0x00ffe20003800000 */
.L_x_926:
[----:B------:R-:W-:Y:S05]  /*33b60*/  BSYNC B1 ;  /* 0x0000000000017941 */ /* 0x000fea0003800000 */
.L_x_925:
[----:B------:R-:W-:Y:S01]  /*33b70*/  MOV R13, R20 ;  /* 0x00000014000d7202 */ /* 0x000fe20000000f00 */
[----:B------:R-:W-:Y:S02]  /*33b80*/  IMAD.MOV.U32 R12, RZ, RZ, 0x1 ;  /* 0x00000001ff0c7424 */ /* 0x000fe400078e00ff */
[----:B------:R-:W-:Y:S02]  /*33b90*/  IMAD.MOV.U32 R11, RZ, RZ, 0x181f ;  /* 0x0000181fff0b7424 */ /* 0x000fe400078e00ff */
[----:B------:R-:W-:Y:S02]  /*33ba0*/  IMAD.MOV.U32 R15, RZ, RZ, -0x1 ;  /* 0xffffffffff0f7424 */ /* 0x000fe400078e00ff */
[----:B------:R-:W-:-:S07]  /*33bb0*/  IMAD.MOV.U32 R0, RZ, RZ, R14 ;  /* 0x000000ffff007224 */ /* 0x000fce00078e000e */
[----:B------:R-:W-:Y:S05]  /*33bc0*/  WARPSYNC.COLLECTIVE R15, `(.L_x_927) ;  /* 0x000000000f087348 */ /* 0x000fea0003c00000 */
[----:B------:R0:W1:Y:S02]  /*33bd0*/  SHFL.IDX P6, R14, R13, R12, R11 ;  /* 0x0000000c0d0e7389 */ /* 0x00006400000c000b */
[----:B01----:R-:W-:Y:S01]  /*33be0*/  ENDCOLLECTIVE ;  /* 0x000000000000791b */ /* 0x003fe20003800000 */
.L_x_927:
[----:B------:R-:W-:Y:S05]  /*33bf0*/  BRA `(.L_x_928) ;  /* 0xffffff0800bc7947 */ /* 0x000fea000383ffff */
.L_x_613:
[----:B------:R-:W-:Y:S01]  /*33c00*/  BSSY B1, `(.L_x_929) ;  /* 0x0000008000017945 */ /* 0x000fe20003800000 */
[----:B------:R-:W-:Y:S01]  /*33c10*/  IMAD.MOV.U32 R13, RZ, RZ, R21 ;  /* 0x000000ffff0d7224 */ /* 0x000fe200078e0015 */
[----:B------:R-:W-:Y:S01]  /*33c20*/  MOV R12, 0x2 ;  /* 0x00000002000c7802 */ /* 0x000fe20000000f00 */
[----:B------:R-:W-:Y:S02]  /*33c30*/  IMAD.MOV.U32 R11, RZ, RZ, 0x181f ;  /* 0x0000181fff0b7424 */ /* 0x000fe400078e00ff */
[----:B----4-:R-:W-:-:S07]  /*33c40*/  IMAD.MOV.U32 R15, RZ, RZ, -0x1 ;  /* 0xffffffffff0f7424 */ /* 0x010fce00078e00ff */
[----:B0123--:R-:W-:Y:S05]  /*33c50*/  WARPSYNC.COLLECTIVE R15, `(.L_x_930) ;  /* 0x000000000f087348 */ /* 0x00ffea0003c00000 */
[----:B--2---:R2:W4:Y:S02]  /*33c60*/  SHFL.IDX P6, R14, R13, R12, R11 ;  /* 0x0000000c0d0e7389 */ /* 0x00452400000c000b */
[----:B01234-:R-:W-:Y:S01]  /*33c70*/  ENDCOLLECTIVE ;  /* 0x000000000000791b */ /* 0x01ffe20003800000 */
.L_x_930:
[----:B------:R-:W-:Y:S05]  /*33c80*/  BSYNC B1 ;  /* 0x0000000000017941 */ /* 0x000fea0003800000 */
.L_x_929:
[----:B------:R-:W-:Y:S01]  /*33c90*/  IMAD.MOV.U32 R13, RZ, RZ, R20 ;  /* 0x000000ffff0d7224 */ /* 0x000fe200078e0014 */
[----:B------:R-:W-:Y:S01]  /*33ca0*/  MOV R12, 0x2 ;  /* 0x00000002000c7802 */ /* 0x000fe20000000f00 */
[----:B------:R-:W-:Y:S02]  /*33cb0*/  IMAD.MOV.U32 R11, RZ, RZ, 0x181f ;  /* 0x0000181fff0b7424 */ /* 0x000fe400078e00ff */
[----:B------:R-:W-:Y:S02]  /*33cc0*/  IMAD.MOV.U32 R15, RZ, RZ, -0x1 ;  /* 0xffffffffff0f7424 */ /* 0x000fe400078e00ff */
[----:B------:R-:W-:-:S07]  /*33cd0*/  IMAD.MOV.U32 R0, RZ, RZ, R14 ;  /* 0x000000ffff007224 */ /* 0x000fce00078e000e */
[----:B------:R-:W-:Y:S05]  /*33ce0*/  WARPSYNC.COLLECTIVE R15, `(.L_x_931) ;  /* 0x000000000f087348 */ /* 0x000fea0003c00000 */
[----:B------:R0:W1:Y:S02]  /*33cf0*/  SHFL.IDX P6, R14, R13, R12, R11 ;  /* 0x0000000c0d0e7389 */ /* 0x00006400000c000b */
[----:B01----:R-:W-:Y:S01]  /*33d00*/  ENDCOLLECTIVE ;  /* 0x000000000000791b */ /* 0x003fe20003800000 */
.L_x_931:
[----:B------:R-:W-:Y:S05]  /*33d10*/  BRA `(.L_x_932) ;  /* 0xffffff0800cc7947 */ /* 0x000fea000383ffff */
.L_x_616:
        /* <DEDUP_REMOVED lines=8> */
.L_x_934:
[----:B------:R-:W-:Y:S05]  /*33da0*/  BSYNC B1 ;  /* 0x0000000000017941 */ /* 0x000fea0003800000 */
.L_x_933:
        /* <DEDUP_REMOVED lines=8> */
.L_x_935:
[----:B------:R-:W-:Y:S05]  /*33e30*/  BRA `(.L_x_936) ;  /* 0xffffff0800dc7947 */ /* 0x000fea000383ffff */
.L_x_618:
[----:B------:R-:W-:Y:S01]  /*33e40*/  IMAD.MOV.U32 R13, RZ, RZ, R41 ;  /* 0x000000ffff0d7224 */ /* 0x000fe200078e0029 */
[----:B------:R-:W-:Y:S01]  /*33e50*/  MOV R15, 0xffffffff ;  /* 0xffffffff000f7802 */ /* 0x000fe20000000f00 */
[----:B------:R-:W-:Y:S02]  /*33e60*/  IMAD.MOV.U32 R12, RZ, RZ, RZ ;  /* 0x000000ffff0c7224 */ /* 0x000fe400078e00ff */
[----:B------:R-:W-:-:S07]  /*33e70*/  IMAD.MOV.U32 R11, RZ, RZ, 0x1c1f ;  /* 0x00001c1fff0b7424 */ /* 0x000fce00078e00ff */
[----:B------:R-:W-:Y:S05]  /*33e80*/  WARPSYNC.COLLECTIVE R15, `(.L_x_937) ;  /* 0x000000000f087348 */ /* 0x000fea0003c00000 */
[----:B------:R0:W1:Y:S02]  /*33e90*/  SHFL.IDX P6, R14, R13, R12, R11 ;  /* 0x0000000c0d0e7389 */ /* 0x00006400000c000b */
[----:B01----:R-:W-:Y:S01]  /*33ea0*/  ENDCOLLECTIVE ;  /* 0x000000000000791b */ /* 0x003fe20003800000 */
.L_x_937:
[----:B------:R-:W-:Y:S02]  /*33eb0*/  IMAD.MOV.U32 R13, RZ, RZ, R40 ;  /* 0x000000ffff0d7224 */ /* 0x000fe400078e0028 */
[----:B------:R-:W-:-:S07]  /*33ec0*/  IMAD.MOV.U32 R42, RZ, RZ, R14 ;  /* 0x000000ffff2a7224 */ /* 0x000fce00078e000e */
[----:B------:R-:W-:Y:S05]  /*33ed0*/  WARPSYNC.COLLECTIVE R15, `(.L_x_938) ;  /* 0x000000000f087348 */ /* 0x000fea0003c00000 */
[----:B------:R0:W1:Y:S02]  /*33ee0*/  SHFL.IDX P6, R14, R13, R12, R11 ;  /* 0x0000000c0d0e7389 */ /* 0x00006400000c000b */
[----:B01----:R-:W-:Y:S01]  /*33ef0*/  ENDCOLLECTIVE ;  /* 0x000000000000791b */ /* 0x003fe20003800000 */
.L_x_938:
[----:B------:R-:W-:Y:S01]  /*33f00*/  IMAD.MOV.U32 R43, RZ, RZ, R14 ;  /* 0x000000ffff2b7224 */ /* 0x000fe200078e000e */
[----:B------:R-:W-:Y:S06]  /*33f10*/  BRA `(.L_x_939) ;  /* 0xffffff0c00a47947 */ /* 0x000fec000383ffff */
.L_x_621:
[----:B------:R-:W-:Y:S01]  /*33f20*/  BSSY B1, `(.L_x_940) ;  /* 0x0000008000017945 */ /* 0x000fe20003800000 */
[----:B------:R-:W-:Y:S01]  /*33f30*/  IMAD.MOV.U32 R13, RZ, RZ, R41 ;  /* 0x000000ffff0d7224 */ /* 0x000fe200078e0029 */
[----:B------:R-:W-:Y:S01]  /*33f40*/  MOV R12, 0x1 ;  /* 0x00000001000c7802 */ /* 0x000fe20000000f00 */
[----:B------:R-:W-:Y:S02]  /*33f50*/  IMAD.MOV.U32 R11, RZ, RZ, 0x1c1f ;  /* 0x00001c1fff0b7424 */ /* 0x000fe400078e00ff */
[----:B------:R-:W-:-:S07]  /*33f60*/  IMAD.MOV.U32 R15, RZ, RZ, -0x1 ;  /* 0xffffffffff0f7424 */ /* 0x000fce00078e00ff */
[----:B0123--:R-:W-:Y:S05]  /*33f70*/  WARPSYNC.COLLECTIVE R15, `(.L_x_941) ;  /* 0x000000000f087348 */ /* 0x00ffea0003c00000 */
[----:B------:R4:W0:Y:S02]  /*33f80*/  SHFL.IDX P6, R14, R13, R12, R11 ;  /* 0x0000000c0d0e7389 */ /* 0x00082400000c000b */
[----:B01234-:R-:W-:Y:S01]  /*33f90*/  ENDCOLLECTIVE ;  /* 0x000000000000791b */ /* 0x01ffe20003800000 */
.L_x_941:
[----:B------:R-:W-:Y:S05]  /*33fa0*/  BSYNC B1 ;  /* 0x0000000000017941 */ /* 0x000fea0003800000 */
.L_x_940:
        /* <DEDUP_REMOVED lines=8> */
.L_x_942:
[----:B------:R-:W-:Y:S05]  /*34030*/  BRA `(.L_x_943) ;  /* 0xffffff1800747947 */ /* 0x000fea000383ffff */
.L_x_625:
[----:B------:R-:W-:Y:S01]  /*34040*/  IMAD.MOV.U32 R13, RZ, RZ, R3 ;  /* 0x000000ffff0d7224 */ /* 0x000fe200078e0003 */
[----:B------:R-:W-:Y:S01]  /*34050*/  MOV R11, 0x181f ;  /* 0x0000181f000b7802 */ /* 0x000fe20000000f00 */
[----:B------:R-:W-:Y:S02]  /*34060*/  IMAD.MOV.U32 R12, RZ, RZ, RZ ;  /* 0x000000ffff0c7224 */ /* 0x000fe400078e00ff */
[----:B------:R-:W-:-:S07]  /*34070*/  IMAD.MOV.U32 R15, RZ, RZ, -0x1 ;  /* 0xffffffffff0f7424 */ /* 0x000fce00078e00ff */
[----:B0-----:R-:W-:Y:S05]  /*34080*/  WARPSYNC.COLLECTIVE R15, `(.L_x_944) ;  /* 0x000000000f087348 */ /* 0x001fea0003c00000 */
[----:B------:R1:W2:Y:S02]  /*34090*/  SHFL.IDX P6, R14, R13, R12, R11 ;  /* 0x0000000c0d0e7389 */ /* 0x0002a400000c000b */
[----:B012---:R-:W-:Y:S01]  /*340a0*/  ENDCOLLECTIVE ;  /* 0x000000000000791b */ /* 0x007fe20003800000 */
.L_x_944:
[----:B------:R-:W-:Y:S02]  /*340b0*/  IMAD.MOV.U32 R13, RZ, RZ, R2 ;  /* 0x000000ffff0d7224 */ /* 0x000fe400078e0002 */
[----:B------:R-:W-:-:S07]  /*340c0*/  IMAD.MOV.U32 R0, RZ, RZ, R14 ;  /* 0x000000ffff007224 */ /* 0x000fce00078e000e */
[----:B------:R-:W-:Y:S05]  /*340d0*/  WARPSYNC.COLLECTIVE R15, `(.L_x_945) ;  /* 0x000000000f087348 */ /* 0x000fea0003c00000 */
[----:B------:R0:W1:Y:S02]  /*340e0*/  SHFL.IDX P6, R14, R13, R12, R11 ;  /* 0x0000000c0d0e7389 */ /* 0x00006400000c000b */
[----:B01----:R-:W-:Y:S01]  /*340f0*/  ENDCOLLECTIVE ;  /* 0x000000000000791b */ /* 0x003fe20003800000 */
.L_x_945:
[----:B------:R-:W-:Y:S05]  /*34100*/  BRA `(.L_x_946) ;  /* 0xffffff3000247947 */ /* 0x000fea000383ffff */
.L_x_628:
[----:B------:R-:W-:Y:S01]  /*34110*/  BSSY B1, `(.L_x_947) ;  /* 0x0000008000017945 */ /* 0x000fe20003800000 */
[----:B----4-:R-:W-:Y:S01]  /*34120*/  IMAD.MOV.U32 R13, RZ, RZ, R3 ;  /* 0x000000ffff0d7224 */ /* 0x010fe200078e0003 */
[----:B------:R-:W-:Y:S01]  /*34130*/  MOV R12, 0x1 ;  /* 0x00000001000c7802 */ /* 0x000fe20000000f00 */
[----:B------:R-:W-:Y:S02]  /*34140*/  IMAD.MOV.U32 R11, RZ, RZ, 0x181f ;  /* 0x0000181fff0b7424 */ /* 0x000fe400078e00ff */
[----:B------:R-:W-:-:S07]  /*34150*/  IMAD.MOV.U32 R15, RZ, RZ, -0x1 ;  /* 0xffffffffff0f7424 */ /* 0x000fce00078e00ff */
[----:B0123--:R-:W-:Y:S05]  /*34160*/  WARPSYNC.COLLECTIVE R15, `(.L_x_948) ;  /* 0x000000000f087348 */ /* 0x00ffea0003c00000 */
[----:B---3--:R3:W4:Y:S02]  /*34170*/  SHFL.IDX P6, R14, R13, R12, R11 ;  /* 0x0000000c0d0e7389 */ /* 0x00872400000c000b */
[----:B01234-:R-:W-:Y:S01]  /*34180*/  ENDCOLLECTIVE ;  /* 0x000000000000791b */ /* 0x01ffe20003800000 */
.L_x_948:
[----:B------:R-:W-:Y:S05]  /*34190*/  BSYNC B1 ;  /* 0x0000000000017941 */ /* 0x000fea0003800000 */
.L_x_947:
        /* <DEDUP_REMOVED lines=8> */
.L_x_949:
[----:B------:R-:W-:Y:S05]  /*34220*/  BRA `(.L_x_950) ;  /* 0xffffff3000387947 */ /* 0x000fea000383ffff */
.L_x_631:
        /* <DEDUP_REMOVED lines=8> */
.L_x_952:
[----:B------:R-:W-:Y:S05]  /*342b0*/  BSYNC B1 ;  /* 0x0000000000017941 */ /* 0x000fea0003800000 */
.L_x_951:
        /* <DEDUP_REMOVED lines=8> */
.L_x_953:
[----:B------:R-:W-:Y:S05]  /*34340*/  BRA `(.L_x_954) ;  /* 0xffffff3000487947 */ /* 0x000fea000383ffff */
.L_x_634:
[----:B------:R-:W-:Y:S01]  /*34350*/  BSSY B1, `(.L_x_955) ;  /* 0x0000008000017945 */ /* 0x000fe20003800000 */
[----:B0-----:R-:W-:Y:S01]  /*34360*/  IMAD.MOV.U32 R13, RZ, RZ, R3 ;  /* 0x000000ffff0d7224 */ /* 0x001fe200078e0003 */
[----:B------:R-:W-:Y:S01]  /*34370*/  MOV R15, 0xffffffff ;  /* 0xffffffff000f7802 */ /* 0x000fe20000000f00 */
[----:B------:R-:W-:Y:S02]  /*34380*/  IMAD.MOV.U32 R12, RZ, RZ, 0x3 ;  /* 0x00000003ff0c7424 */ /* 0x000fe400078e00ff */
[----:B------:R-:W-:-:S07]  /*34390*/  IMAD.MOV.U32 R11, RZ, RZ, 0x181f ;  /* 0x0000181fff0b7424 */ /* 0x000fce00078e00ff */
[----:B-1234-:R-:W-:Y:S05]  /*343a0*/  WARPSYNC.COLLECTIVE R15, `(.L_x_956) ;  /* 0x000000000f087348 */ /* 0x01efea0003c00000 */
[----:B----4-:R0:W4:Y:S02]  /*343b0*/  SHFL.IDX P6, R14, R13, R12, R11 ;  /* 0x0000000c0d0e7389 */ /* 0x01012400000c000b */
[----:B01234-:R-:W-:Y:S01]  /*343c0*/  ENDCOLLECTIVE ;  /* 0x000000000000791b */ /* 0x01ffe20003800000 */
.L_x_956:
[----:B------:R-:W-:Y:S05]  /*343d0*/  BSYNC B1 ;  /* 0x0000000000017941 */ /* 0x000fea0003800000 */
.L_x_955:
[----:B------:R-:W-:Y:S01]  /*343e0*/  IMAD.MOV.U32 R13, RZ, RZ, R2 ;  /* 0x000000ffff0d7224 */ /* 0x000fe200078e0002 */
[----:B------:R-:W-:Y:S01]  /*343f0*/  MOV R15, 0xffffffff ;  /* 0xffffffff000f7802 */ /* 0x000fe20000000f00 */
[----:B------:R-:W-:Y:S02]  /*34400*/  IMAD.MOV.U32 R12, RZ, RZ, 0x3 ;  /* 0x00000003ff0c7424 */ /* 0x000fe400078e00ff */
[----:B------:R-:W-:Y:S02]  /*34410*/  IMAD.MOV.U32 R11, RZ, RZ, 0x181f ;  /* 0x0000181fff0b7424 */ /* 0x000fe400078e00ff */
[----:B------:R-:W-:-:S07]  /*34420*/  IMAD.MOV.U32 R0, RZ, RZ, R14 ;  /* 0x000000ffff007224 */ /* 0x000fce00078e000e */
[----:B------:R-:W-:Y:S05]  /*34430*/  WARPSYNC.COLLECTIVE R15, `(.L_x_957) ;  /* 0x000000000f087348 */ /* 0x000fea0003c00000 */
[----:B------:R0:W1:Y:S02]  /*34440*/  SHFL.IDX P6, R14, R13, R12, R11 ;  /* 0x0000000c0d0e7389 */ /* 0x00006400000c000b */
[----:B01----:R-:W-:Y:S01]  /*34450*/  ENDCOLLECTIVE ;  /* 0x000000000000791b */ /* 0x003fe20003800000 */
.L_x_957:
[----:B------:R-:W-:Y:S05]  /*34460*/  BRA `(.L_x_958) ;  /* 0xffffff3000587947 */ /* 0x000fea000383ffff */
.L_x_650:
[----:B------:R-:W0:Y:S01]  /*34470*/  S2R R9, SR_TID.X ;  /* 0x0000000000097919 */ /* 0x000e220000002100 */
[----:B------:R-:W-:Y:S01]  /*34480*/  BSSY B1, `(.L_x_959) ;  /* 0x000000a000017945 */ /* 0x000fe20003800000 */
[----:B------:R-:W-:Y:S02]  /*34490*/  IMAD.MOV.U32 R12, RZ, RZ, RZ ;  /* 0x000000ffff0c7224 */ /* 0x000fe400078e00ff */
[----:B------:R-:W-:Y:S02]  /*344a0*/  IMAD.MOV.U32 R11, RZ, RZ, 0x1f ;  /* 0x0000001fff0b7424 */ /* 0x000fe400078e00ff */
[----:B------:R-:W-:Y:S01]  /*344b0*/  IMAD.MOV.U32 R15, RZ, RZ, -0x1 ;  /* 0xffffffffff0f7424 */ /* 0x000fe200078e00ff */
[----:B0-----:R-:W-:-:S04]  /*344c0*/  SHF.R.U32.HI R9, RZ, 0x5, R9 ;  /* 0x00000005ff097819 */ /* 0x001fc80000011609 */
[----:B------:R-:W-:-:S05]  /*344d0*/  LOP3.LUT R9, R9, 0x3, RZ, 0xc0, !PT ;  /* 0x0000000309097812 */ /* 0x000fca00078ec0ff */
[----:B------:R-:W-:-:S07]  /*344e0*/  IMAD.MOV.U32 R13, RZ, RZ, R9 ;  /* 0x000000ffff0d7224 */ /* 0x000fce00078e0009 */
[----:B------:R-:W-:Y:S05]  /*344f0*/  WARPSYNC.COLLECTIVE R15, `(.L_x_960) ;  /* 0x000000000f087348 */ /* 0x000fea0003c00000 */
[----:B------:R0:W1:Y:S02]  /*34500*/  SHFL.IDX P6, R14, R13, R12, R11 ;  /* 0x0000000c0d0e7389 */ /* 0x00006400000c000b */
[----:B01----:R-:W-:Y:S01]  /*34510*/  ENDCOLLECTIVE ;  /* 0x000000000000791b */ /* 0x003fe20003800000 */
.L_x_960:
[----:B------:R-:W-:Y:S05]  /*34520*/  BSYNC B1 ;  /* 0x0000000000017941 */ /* 0x000fea0003800000 */
.L_x_959:
[----:B------:R-:W-:Y:S05]  /*34530*/  BRA `(.L_x_961) ;  /* 0xffffff48007c7947 */ /* 0x000fea000383ffff */
.L_x_652:
[----:B------:R-:W-:Y:S01]  /*34540*/  BSSY B1, `(.L_x_962) ;  /* 0x0000006000017945 */ /* 0x000fe20003800000 */
[----:B------:R-:W-:-:S07]  /*34550*/  MOV R15, 0xffffffff ;  /* 0xffffffff000f7802 */ /* 0x000fce0000000f00 */
[----:B0-----:R-:W-:Y:S05]  /*34560*/  WARPSYNC.COLLECTIVE R15, `(.L_x_963) ;  /* 0x000000000f0c7348 */ /* 0x001fea0003c00000 */
[----:B------:R-:W-:Y:S02]  /*34570*/  ELECT P6, UR62, PT ;  /* 0x00000000003e782f */ /* 0x000fe400038c0000 */
[----:B------:R-:W-:Y:S01]  /*34580*/  MOV R14, UR62 ;  /* 0x0000003e000e7c02 */ /* 0x000fe20008000f00 */
[----:B0-----:R-:W-:Y:S10]  /*34590*/  ENDCOLLECTIVE ;  /* 0x000000000000791b */ /* 0x001ff40003800000 */
.L_x_963:
[----:B------:R-:W-:Y:S05]  /*345a0*/  BSYNC B1 ;  /* 0x0000000000017941 */ /* 0x000fea0003800000 */
.L_x_962:
[----:B------:R-:W-:Y:S05]  /*345b0*/  BRA `(.L_x_651) ;  /* 0xffffff4800747947 */ /* 0x000fea000383ffff */
.L_x_654:
[----:B0-----:R0:W1:Y:S02]  /*345c0*/  SYNCS.PHASECHK.TRANS64.TRYWAIT P0, [R22+URZ+0x33420], R7 ;  /* 0x03342007160075a7 */ /* 0x001064000800017f */
[----:B-1----:R-:W-:Y:S05]  /*345d0*/  @!P0 NANOSLEEP.SYNCS 0x989680 ;  /* 0x009896800000895d */ /* 0x002fea0003900000 */
[----:B------:R-:W1:Y:S02]  /*345e0*/  @!P0 SYNCS.PHASECHK.TRANS64 P0, [R22+URZ+0x33420], R7 ;  /* 0x03342007160085a7 */ /* 0x000e64000800007f */
[----:B-1----:R-:W-:Y:S05]  /*345f0*/  @!P0 BRA `(.L_x_654) ;  /* 0xfffffffc00f08947 */ /* 0x002fea000383ffff */
[----:B------:R-:W-:Y:S05]  /*34600*/  BRA `(.L_x_964) ;  /* 0xffffff4800847947 */ /* 0x000fea000383ffff */
.L_x_658:
[----:B-1----:R1:W2:Y:S02]  /*34610*/  SYNCS.PHASECHK.TRANS64.TRYWAIT P0, [R11+URZ+0x334a0], R10 ;  /* 0x0334a00a0b0075a7 */ /* 0x0022a4000800017f */
[----:B--2---:R-:W-:Y:S05]  /*34620*/  @!P0 NANOSLEEP.SYNCS 0x989680 ;  /* 0x009896800000895d */ /* 0x004fea0003900000 */
[----:B------:R-:W2:Y:S02]  /*34630*/  @!P0 SYNCS.PHASECHK.TRANS64 P0, [R11+URZ+0x334a0], R10 ;  /* 0x0334a00a0b0085a7 */ /* 0x000ea4000800007f */
[----:B--2---:R-:W-:Y:S05]  /*34640*/  @!P0 BRA `(.L_x_658) ;  /* 0xfffffffc00f08947 */ /* 0x004fea000383ffff */
[----:B------:R-:W-:Y:S05]  /*34650*/  BRA `(.L_x_965) ;  /* 0xffffff48009c7947 */ /* 0x000fea000383ffff */
.L_x_665:
[----:B0-----:R0:W2:Y:S02]  /*34660*/  SYNCS.PHASECHK.TRANS64.TRYWAIT P0, [R11+URZ+0x334c0], R10 ;  /* 0x0334c00a0b0075a7 */ /* 0x0010a4000800017f */
[----:B--2---:R-:W-:Y:S05]  /*34670*/  @!P0 NANOSLEEP.SYNCS 0x989680 ;  /* 0x009896800000895d */ /* 0x004fea0003900000 */
[----:B------:R-:W2:Y:S02]  /*34680*/  @!P0 SYNCS.PHASECHK.TRANS64 P0, [R11+URZ+0x334c0], R10 ;  /* 0x0334c00a0b0085a7 */ /* 0x000ea4000800007f */
[----:B--2---:R-:W-:Y:S05]  /*34690*/  @!P0 BRA `(.L_x_665) ;  /* 0xfffffffc00f08947 */ /* 0x004fea000383ffff */
[----:B------:R-:W-:Y:S05]  /*346a0*/  BRA `(.L_x_966) ;  /* 0xffffff4c00987947 */ /* 0x000fea000383ffff */
.L_x_674:
[----:B-1----:R1:W2:Y:S02]  /*346b0*/  SYNCS.PHASECHK.TRANS64.TRYWAIT P2, [R10+URZ+0x334a0], R9 ;  /* 0x0334a0090a0075a7 */ /* 0x0022a4000804017f */
[----:B--2---:R-:W-:Y:S05]  /*346c0*/  @!P2 NANOSLEEP.SYNCS 0x989680 ;  /* 0x009896800000a95d */ /* 0x004fea0003900000 */
[----:B------:R-:W2:Y:S02]  /*346d0*/  @!P2 SYNCS.PHASECHK.TRANS64 P2, [R10+URZ+0x334a0], R9 ;  /* 0x0334a0090a00a5a7 */ /* 0x000ea4000804007f */
[----:B--2---:R-:W-:Y:S05]  /*346e0*/  @!P2 BRA `(.L_x_674) ;  /* 0xfffffffc00f0a947 */ /* 0x004fea000383ffff */
[----:B------:R-:W-:Y:S05]  /*346f0*/  BRA `(.L_x_967) ;  /* 0xffffff5000cc7947 */ /* 0x000fea000383ffff */
.L_x_681:
[----:B0-----:R0:W2:Y:S02]  /*34700*/  SYNCS.PHASECHK.TRANS64.TRYWAIT P2, [R10+URZ+0x334c0], R9 ;  /* 0x0334c0090a0075a7 */ /* 0x0010a4000804017f */
[----:B--2---:R-:W-:Y:S05]  /*34710*/  @!P2 NANOSLEEP.SYNCS 0x989680 ;  /* 0x009896800000a95d */ /* 0x004fea0003900000 */
[----:B------:R-:W2:Y:S02]  /*34720*/  @!P2 SYNCS.PHASECHK.TRANS64 P2, [R10+URZ+0x334c0], R9 ;  /* 0x0334c0090a00a5a7 */ /* 0x000ea4000804007f */
[----:B--2---:R-:W-:Y:S05]  /*34730*/  @!P2 BRA `(.L_x_681) ;  /* 0xfffffffc00f0a947 */ /* 0x004fea000383ffff */
[----:B------:R-:W-:Y:S05]  /*34740*/  BRA `(.L_x_968) ;  /* 0xffffff5400c47947 */ /* 0x000fea000383ffff */
.L_x_700:
[----:B------:R-:W0:Y:S01]  /*34750*/  S2R R20, SR_TID.X ;  /* 0x0000000000147919 */ /* 0x000e220000002100 */
[----:B------:R-:W-:Y:S01]  /*34760*/  BSSY B0, `(.L_x_969) ;  /* 0x0000009000007945 */ /* 0x000fe20003800000 */
[----:B------:R-:W-:Y:S02]  /*34770*/  IMAD.MOV.U32 R12, RZ, RZ, RZ ;  /* 0x000000ffff0c7224 */ /* 0x000fe400078e00ff */
[----:B-1----:R-:W-:Y:S02]  /*34780*/  IMAD.MOV.U32 R11, RZ, RZ, 0x1f ;  /* 0x0000001fff0b7424 */ /* 0x002fe400078e00ff */
[----:B------:R-:W-:Y:S01]  /*34790*/  IMAD.MOV.U32 R15, RZ, RZ, -0x1 ;  /* 0xffffffffff0f7424 */ /* 0x000fe200078e00ff */
[----:B0-----:R-:W-:-:S04]  /*347a0*/  SHF.R.U32.HI R13, RZ, 0x5, R20 ;  /* 0x00000005ff0d7819 */ /* 0x001fc80000011614 */
[----:B------:R-:W-:-:S07]  /*347b0*/  LOP3.LUT R13, R13, 0x3, RZ, 0xc0, !PT ;  /* 0x000000030d0d7812 */ /* 0x000fce00078ec0ff */
[----:B-----5:R-:W-:Y:S05]  /*347c0*/  WARPSYNC.COLLECTIVE R15, `(.L_x_970) ;  /* 0x000000000f087348 */ /* 0x020fea0003c00000 */
[----:B------:R0:W1:Y:S02]  /*347d0*/  SHFL.IDX P6, R14, R13, R12, R11 ;  /* 0x0000000c0d0e7389 */ /* 0x00006400000c000b */
[----:B01---5:R-:W-:Y:S01]  /*347e0*/  ENDCOLLECTIVE ;  /* 0x000000000000791b */ /* 0x023fe20003800000 */
.L_x_970:
[----:B------:R-:W-:Y:S05]  /*347f0*/  BSYNC B0 ;  /* 0x0000000000007941 */ /* 0x000fea0003800000 */
.L_x_969:
[----:B------:R-:W-:Y:S05]  /*34800*/  BRA `(.L_x_971) ;  /* 0xffffff6800547947 */ /* 0x000fea000383ffff */
.L_x_703:
[----:B0-----:R-:W2:Y:S02]  /*34810*/  LDL R2, [R1+0x24] ;  /* 0x0000240001027983 */ /* 0x001ea40000100800 */
[----:B--2---:R0:W1:Y:S02]  /*34820*/  SYNCS.PHASECHK.TRANS64.TRYWAIT P0, [R0+URZ+0x33480], R2 ;  /* 0x03348002000075a7 */ /* 0x004064000800017f */
[----:B-1----:R-:W-:Y:S05]  /*34830*/  @!P0 NANOSLEEP.SYNCS 0x989680 ;  /* 0x009896800000895d */ /* 0x002fea0003900000 */
[----:B------:R-:W1:Y:S02]  /*34840*/  @!P0 SYNCS.PHASECHK.TRANS64 P0, [R0+URZ+0x33480], R2 ;  /* 0x03348002000085a7 */ /* 0x000e64000800007f */
[----:B-1----:R-:W-:Y:S05]  /*34850*/  @!P0 BRA `(.L_x_703) ;  /* 0xfffffffc00ec8947 */ /* 0x002fea000383ffff */
[----:B------:R-:W-:Y:S05]  /*34860*/  BRA `(.L_x_972) ;  /* 0xffffff6800647947 */ /* 0x000fea000383ffff */
.L_x_704:
[----:B------:R-:W-:Y:S01]  /*34870*/  BSSY B0, `(.L_x_973) ;  /* 0x0000008000007945 */ /* 0x000fe20003800000 */
[----:B------:R-:W-:Y:S01]  /*34880*/  IMAD.MOV.U32 R13, RZ, RZ, R20 ;  /* 0x000000ffff0d7224 */ /* 0x000fe200078e0014 */
[----:B0-----:R-:W-:Y:S01]  /*34890*/  MOV R12, RZ ;  /* 0x000000ff000c7202 */ /* 0x001fe20000000f00 */
[----:B------:R-:W-:Y:S02]  /*348a0*/  IMAD.MOV.U32 R11, RZ, RZ, 0x1c1f ;  /* 0x00001c1fff0b7424 */ /* 0x000fe400078e00ff */
[----:B------:R-:W-:-:S07]  /*348b0*/  IMAD.MOV.U32 R15, RZ, RZ, -0x1 ;  /* 0xffffffffff0f7424 */ /* 0x000fce00078e00ff */
[----:B------:R-:W-:Y:S05]  /*348c0*/  WARPSYNC.COLLECTIVE R15, `(.L_x_974) ;  /* 0x000000000f087348 */ /* 0x000fea0003c00000 */
[----:B------:R0:W1:Y:S02]  /*348d0*/  SHFL.IDX P6, R14, R13, R12, R11 ;  /* 0x0000000c0d0e7389 */ /* 0x00006400000c000b */
[----:B01----:R-:W-:Y:S01]  /*348e0*/  ENDCOLLECTIVE ;  /* 0x000000000000791b */ /* 0x003fe20003800000 */
.L_x_974:
[----:B------:R-:W-:Y:S05]  /*348f0*/  BSYNC B0 ;  /* 0x0000000000007941 */ /* 0x000fea0003800000 */
.L_x_973:
[----:B------:R-:W-:Y:S01]  /*34900*/  IMAD.MOV.U32 R13, RZ, RZ, R10 ;  /* 0x000000ffff0d7224 */ /* 0x000fe200078e000a */
[----:B------:R-:W-:Y:S01]  /*34910*/  MOV R12, RZ ;  /* 0x000000ff000c7202 */ /* 0x000fe20000000f00 */
[----:B------:R-:W-:Y:S01]  /*34920*/  IMAD.MOV.U32 R11, RZ, RZ, 0x1c1f ;  /* 0x00001c1fff0b7424 */ /* 0x000fe200078e00ff */
[----:B------:R-:W-:Y:S01]  /*34930*/  IADD3 R4, R22, R4, RZ ;  /* 0x0000000416047210 */ /* 0x000fe20007ffe0ff */
[----:B------:R-:W-:Y:S02]  /*34940*/  IMAD.MOV.U32 R15, RZ, RZ, -0x1 ;  /* 0xffffffffff0f7424 */ /* 0x000fe400078e00ff */
[----:B------:R-:W-:-:S07]  /*34950*/  IMAD.MOV.U32 R3, RZ, RZ, R14 ;  /* 0x000000ffff037224 */ /* 0x000fce00078e000e */
[----:B------:R-:W-:Y:S05]  /*34960*/  WARPSYNC.COLLECTIVE R15, `(.L_x_975) ;  /* 0x000000000f087348 */ /* 0x000fea0003c00000 */
[----:B------:R0:W1:Y:S02]  /*34970*/  SHFL.IDX P6, R14, R13, R12, R11 ;  /* 0x0000000c0d0e7389 */ /* 0x00006400000c000b */
[----:B01----:R-:W-:Y:S01]  /*34980*/  ENDCOLLECTIVE ;  /* 0x000000000000791b */ /* 0x003fe20003800000 */
.L_x_975:
[----:B------:R-:W0:Y:S01]  /*34990*/  LDC R11, c[0x0][0x2f4] ;  /* 0x0000bd00ff0b7b82 */ /* 0x000e220000000800 */
[C---:B------:R-:W-:Y:S01]  /*349a0*/  LOP3.LUT R12, R36.reuse, 0x40, RZ, 0xfc, !PT ;  /* 0x00000040240c7812 */ /* 0x040fe200078efcff */
[----:B------:R-:W-:Y:S01]  /*349b0*/  IMAD.MOV.U32 R13, RZ, RZ, R20 ;  /* 0x000000ffff0d7224 */ /* 0x000fe200078e0014 */
[----:B------:R-:W-:Y:S01]  /*349c0*/  LOP3.LUT R15, R36, 0x80, RZ, 0xfc, !PT ;  /* 0x00000080240f7812 */ /* 0x000fe200078efcff */
[----:B------:R-:W-:-:S05]  /*349d0*/  IMAD.MOV.U32 R2, RZ, RZ, R14 ;  /* 0x000000ffff027224 */ /* 0x000fca00078e000e */
[----:B------:R-:W-:-:S05]  /*349e0*/  IADD3 R2, P0, R36, R2, RZ ;  /* 0x0000000224027210 */ /* 0x000fca0007f1e0ff */
[----:B------:R-:W-:Y:S01]  /*349f0*/  IMAD.X R3, RZ, RZ, R3, P0 ;  /* 0x000000ffff037224 */ /* 0x000fe200000e0603 */
        /* <DEDUP_REMOVED lines=10> */
[----:B------:R-:W-:Y:S02]  /*34aa0*/  IMAD.MOV.U32 R11, RZ, RZ, 0x1c1f ;  /* 0x00001c1fff0b7424 */ /* 0x000fe400078e00ff */
[----:B------:R-:W-:Y:S01]  /*34ab0*/  IMAD.MOV.U32 R15, RZ, RZ, -0x1 ;  /* 0xffffffffff0f7424 */ /* 0x000fe200078e00ff */
[----:B------:R0:W-:Y:S01]  /*34ac0*/  LDGSTS.E.BYPASS.LTC128B.128 [R4+0x11a00], desc[UR50][R2.64+0x40], !P1 ;  /* 0x11a0004002047fae */ /* 0x0001e2000c901d72 */
[----:B------:R-:W-:-:S13]  /*34ad0*/  ISETP.LT.OR P1, PT, R9, 0x1, P0 ;  /* 0x000000010900780c */ /* 0x000fda0000721670 */
[----:B0-----:R-:W-:Y:S05]  /*34ae0*/  WARPSYNC.COLLECTIVE R15, `(.L_x_976) ;  /* 0x000000000f087348 */ /* 0x001fea0003c00000 */
[----:B------:R1:W2:Y:S02]  /*34af0*/  SHFL.IDX P6, R14, R13, R12, R11 ;  /* 0x0000000c0d0e7389 */ /* 0x0002a400000c000b */
[----:B012---:R-:W-:Y:S01]  /*34b00*/  ENDCOLLECTIVE ;  /* 0x000000000000791b */ /* 0x007fe20003800000 */
.L_x_976:
[----:B------:R-:W-:Y:S01]  /*34b10*/  @!PT LDS RZ, [RZ] ;  /* 0x00000000fffff984 */ /* 0x000fe20000000800 */
[----:B------:R-:W-:Y:S01]  /*34b20*/  @!PT LDS RZ, [RZ] ;  /* 0x00000000fffff984 */ /* 0x000fe20000000800 */
[----:B------:R-:W-:Y:S01]  /*34b30*/  @!PT LDS RZ, [RZ] ;  /* 0x00000000fffff984 */ /* 0x000fe20000000800 */
[----:B------:R0:W-:Y:S01]  /*34b40*/  LDGSTS.E.BYPASS.LTC128B.128 [R4+0x14200], desc[UR50][R2.64+0x80], !P1 ;  /* 0x1420008002047fae */ /* 0x0001e2000c901d72 */
[----:B------:R-:W-:Y:S01]  /*34b50*/  IMAD.MOV.U32 R13, RZ, RZ, R10 ;  /* 0x000000ffff0d7224 */ /* 0x000fe200078e000a */
[----:B0-----:R-:W-:-:S07]  /*34b60*/  MOV R3, R14 ;  /* 0x0000000e00037202 */ /* 0x001fce0000000f00 */
[----:B------:R-:W-:Y:S05]  /*34b70*/  WARPSYNC.COLLECTIVE R15, `(.L_x_977) ;  /* 0x000000000f087348 */ /* 0x000fea0003c00000 */
[----:B------:R0:W1:Y:S02]  /*34b80*/  SHFL.IDX P6, R14, R13, R12, R11 ;  /* 0x0000000c0d0e7389 */ /* 0x00006400000c000b */
[----:B01----:R-:W-:Y:S01]  /*34b90*/  ENDCOLLECTIVE ;  /* 0x000000000000791b */ /* 0x003fe20003800000 */
.L_x_977:
[----:B------:R-:W-:Y:S01]  /*34ba0*/  IMAD.MOV.U32 R13, RZ, RZ, R20 ;  /* 0x000000ffff0d7224 */ /* 0x000fe200078e0014 */
[----:B------:R-:W-:Y:S01]  /*34bb0*/  MOV R12, 0x2 ;  /* 0x00000002000c7802 */ /* 0x000fe20000000f00 */
[----:B------:R-:W-:-:S07]  /*34bc0*/  IMAD.MOV.U32 R2, RZ, RZ, R14 ;  /* 0x000000ffff027224 */ /* 0x000fce00078e000e */
[----:B------:R-:W-:Y:S05]  /*34bd0*/  WARPSYNC.COLLECTIVE R15, `(.L_x_978) ;  /* 0x000000000f087348 */ /* 0x000fea0003c00000 */
[----:B------:R0:W1:Y:S02]  /*34be0*/  SHFL.IDX P6, R14, R13, R12, R11 ;  /* 0x0000000c0d0e7389 */ /* 0x00006400000c000b */
[----:B01----:R-:W-:Y:S01]  /*34bf0*/  ENDCOLLECTIVE ;  /* 0x000000000000791b */ /* 0x003fe20003800000 */
.L_x_978:
        /* <DEDUP_REMOVED lines=16> */
.L_x_979:
[----:B------:R-:W-:Y:S01]  /*34d00*/  MOV R13, R20 ;  /* 0x00000014000d7202 */ /* 0x000fe20000000f00 */
[----:B------:R-:W-:Y:S02]  /*34d10*/  IMAD.MOV.U32 R12, RZ, RZ, 0x3 ;  /* 0x00000003ff0c7424 */ /* 0x000fe400078e00ff */
[----:B------:R-:W-:-:S07]  /*34d20*/  IMAD.MOV.U32 R2, RZ, RZ, R14 ;  /* 0x000000ffff027224 */ /* 0x000fce00078e000e */
[----:B------:R-:W-:Y:S05]  /*34d30*/  WARPSYNC.COLLECTIVE R15, `(.L_x_980) ;  /* 0x000000000f087348 */ /* 0x000fea0003c00000 */
[----:B------:R0:W1:Y:S02]  /*34d40*/  SHFL.IDX P6, R14, R13, R12, R11 ;  /* 0x0000000c0d0e7389 */ /* 0x00006400000c000b */
[----:B01----:R-:W-:Y:S01]  /*34d50*/  ENDCOLLECTIVE ;  /* 0x000000000000791b */ /* 0x003fe20003800000 */
.L_x_980:
[----:B------:R-:W-:-:S05]  /*34d60*/  IADD3 R2, P1, R36, R2, RZ ;  /* 0x0000000224027210 */ /* 0x000fca0007f3e0ff */
[----:B------:R-:W-:Y:S01]  /*34d70*/  IMAD.X R3, RZ, RZ, R3, P1 ;  /* 0x000000ffff037224 */ /* 0x000fe200008e0603 */
[C---:B------:R-:W-:Y:S01]  /*34d80*/  ISETP.LT.OR P1, PT, R9.reuse, 0x41, P3 ;  /* 0x000000410900780c */ /* 0x040fe20001f21670 */
[----:B------:R-:W-:Y:S02]  /*34d90*/  IMAD.MOV.U32 R13, RZ, RZ, R10 ;  /* 0x000000ffff0d7224 */ /* 0x000fe400078e000a */
[----:B------:R0:W5:Y:S10]  /*34da0*/  LDL.LU R10, [R1+0x8] ;  /* 0x00000800010a7983 */ /* 0x0001740000300800 */
[----:B------:R-:W-:Y:S01]  /*34db0*/  @!PT LDS RZ, [RZ] ;  /* 0x00000000fffff984 */ /* 0x000fe20000000800 */
[----:B------:R-:W-:Y:S01]  /*34dc0*/  @!PT LDS RZ, [RZ] ;  /* 0x00000000fffff984 */ /* 0x000fe20000000800 */
[----:B------:R-:W-:Y:S01]  /*34dd0*/  @!PT LDS RZ, [RZ] ;  /* 0x00000000fffff984 */ /* 0x000fe20000000800 */
[----:B------:R0:W-:Y:S01]  /*34de0*/  LDGSTS.E.BYPASS.LTC128B.128 [R4+0x10200], desc[UR50][R2.64], !P1 ;  /* 0x1020000002047fae */ /* 0x0001e2000c901d72 */
[----:B------:R-:W-:Y:S01]  /*34df0*/  ISETP.LT.OR P1, PT, R9, 0x41, P2 ;  /* 0x000000410900780c */ /* 0x000fe20001721670 */
[----:B------:R-:W-:-:S12]  /*34e00*/  IMAD.MOV.U32 R20, RZ, RZ, R14 ;  /* 0x000000ffff147224 */ /* 0x000fd800078e000e */
[----:B0----5:R-:W-:Y:S05]  /*34e10*/  WARPSYNC.COLLECTIVE R15, `(.L_x_981) ;  /* 0x000000000f087348 */ /* 0x021fea0003c00000 */
[----:B------:R1:W2:Y:S02]  /*34e20*/  SHFL.IDX P6, R14, R13, R12, R11 ;  /* 0x0000000c0d0e7389 */ /* 0x0002a400000c000b */
[----:B012--5:R-:W-:Y:S01]  /*34e30*/  ENDCOLLECTIVE ;  /* 0x000000000000791b */ /* 0x027fe20003800000 */
.L_x_981:
[----:B------:R-:W-:Y:S01]  /*34e40*/  @!PT LDS RZ, [RZ] ;  /* 0x00000000fffff984 */ /* 0x000fe20000000800 */
[----:B------:R-:W-:Y:S01]  /*34e50*/  @!PT LDS RZ, [RZ] ;  /* 0x00000000fffff984 */ /* 0x000fe20000000800 */
[----:B------:R-:W-:Y:S01]  /*34e60*/  @!PT LDS RZ, [RZ] ;  /* 0x00000000fffff984 */ /* 0x000fe20000000800 */
[----:B------:R-:W-:Y:S01]  /*34e70*/  LDGSTS.E.BYPASS.LTC128B.128 [R4+0x12a00], desc[UR50][R2.64+0x40], !P1 ;  /* 0x12a0004002047fae */ /* 0x000fe2000c901d72 */
[----:B------:R-:W-:-:S13]  /*34e80*/  ISETP.LT.OR P1, PT, R9, 0x41, P0 ;  /* 0x000000410900780c */ /* 0x000fda0000721670 */
[----:B------:R0:W-:Y:S02]  /*34e90*/  LDGSTS.E.BYPASS.LTC128B.128 [R4+0x15200], desc[UR50][R2.64+0x80], !P1 ;  /* 0x1520008002047fae */ /* 0x0001e4000c901d72 */
[----:B0-----:R-:W-:-:S05]  /*34ea0*/  IMAD.MOV.U32 R2, RZ, RZ, R14 ;  /* 0x000000ffff027224 */ /* 0x001fca00078e000e */
[----:B------:R-:W-:-:S04]  /*34eb0*/  IADD3 R2, P1, R36, R2, RZ ;  /* 0x0000000224027210 */ /* 0x000fc80007f3e0ff */
[----:B------:R-:W-:Y:S02]  /*34ec0*/  IADD3.X R3, RZ, R20, RZ, P1, !PT ;  /* 0x00000014ff037210 */ /* 0x000fe40000ffe4ff */
[----:B------:R-:W-:Y:S01]  /*34ed0*/  ISETP.LT.OR P1, PT, R9, 0x61, P3 ;  /* 0x000000610900780c */ /* 0x000fe20001f21670 */
[----:B------:R-:W-:Y:S02]  /*34ee0*/  IMAD.MOV.U32 R13, RZ, RZ, R21 ;  /* 0x000000ffff0d7224 */ /* 0x000fe400078e0015 */
[----:B------:R-:W-:-:S10]  /*34ef0*/  IMAD.MOV.U32 R12, RZ, RZ, RZ ;  /* 0x000000ffff0c7224 */ /* 0x000fd400078e00ff */
[----:B------:R-:W-:Y:S05]  /*34f00*/  WARPSYNC.COLLECTIVE R15, `(.L_x_982) ;  /* 0x000000000f087348 */ /* 0x000fea0003c00000 */
[----:B------:R0:W1:Y:S02]  /*34f10*/  SHFL.IDX P6, R14, R13, R12, R11 ;  /* 0x0000000c0d0e7389 */ /* 0x00006400000c000b */
[----:B01----:R-:W-:Y:S01]  /*34f20*/  ENDCOLLECTIVE ;  /* 0x000000000000791b */ /* 0x003fe20003800000 */
.L_x_982:
[----:B------:R-:W-:Y:S01]  /*34f30*/  @!PT LDS RZ, [RZ] ;  /* 0x00000000fffff984 */ /* 0x000fe20000000800 */
[----:B------:R-:W-:Y:S01]  /*34f40*/  @!PT LDS RZ, [RZ] ;  /* 0x00000000fffff984 */ /* 0x000fe20000000800 */
[----:B------:R-:W-:Y:S01]  /*34f50*/  @!PT LDS RZ, [RZ] ;  /* 0x00000000fffff984 */ /* 0x000fe20000000800 */
[----:B------:R-:W-:Y:S01]  /*34f60*/  LDGSTS.E.BYPASS.LTC128B.128 [R4+0x10a00], desc[UR50][R2.64], !P1 ;  /* 0x10a0000002047fae */ /* 0x000fe2000c901d72 */
[----:B------:R-:W-:-:S13]  /*34f70*/  ISETP.LT.OR P1, PT, R9, 0x61, P2 ;  /* 0x000000610900780c */ /* 0x000fda0001721670 */
[----:B------:R-:W-:Y:S01]  /*34f80*/  LDGSTS.E.BYPASS.LTC128B.128 [R4+0x13200], desc[UR50][R2.64+0x40], !P1 ;  /* 0x1320004002047fae */ /* 0x000fe2000c901d72 */
[----:B------:R-:W-:Y:S01]  /*34f90*/  ISETP.LT.OR P1, PT, R9, 0x61, P0 ;  /* 0x000000610900780c */ /* 0x000fe20000721670 */
[----:B------:R-:W-:-:S12]  /*34fa0*/  IMAD.MOV.U32 R13, RZ, RZ, R24 ;  /* 0x000000ffff0d7224 */ /* 0x000fd800078e0018 */
[----:B------:R0:W-:Y:S02]  /*34fb0*/  LDGSTS.E.BYPASS.LTC128B.128 [R4+0x15a00], desc[UR50][R2.64+0x80], !P1 ;  /* 0x15a0008002047fae */ /* 0x0001e4000c901d72 */
[----:B0-----:R-:W-:-:S07]  /*34fc0*/  IMAD.MOV.U32 R3, RZ, RZ, R14 ;  /* 0x000000ffff037224 */ /* 0x001fce00078e000e */
[----:B------:R-:W-:Y:S05]  /*34fd0*/  WARPSYNC.COLLECTIVE R15, `(.L_x_983) ;  /* 0x000000000f087348 */ /* 0x000fea0003c00000 */
[----:B------:R0:W1:Y:S02]  /*34fe0*/  SHFL.IDX P6, R14, R13, R12, R11 ;  /* 0x0000000c0d0e7389 */ /* 0x00006400000c000b */
[----:B01----:R-:W-:Y:S01]  /*34ff0*/  ENDCOLLECTIVE ;  /* 0x000000000000791b */ /* 0x003fe20003800000 */
.L_x_983:
[C---:B------:R-:W-:Y:S02]  /*35000*/  ISETP.GE.AND P6, PT, R9.reuse, 0x81, PT ;  /* 0x000000810900780c */ /* 0x040fe40003fc6270 */
[----:B------:R-:W-:Y:S02]  /*35010*/  MOV R2, R14 ;  /* 0x0000000e00027202 */ /* 0x000fe40000000f00 */
[C---:B------:R-:W-:Y:S02]  /*35020*/  ISETP.GE.AND P5, PT, R9.reuse, 0x21, PT ;  /* 0x000000210900780c */ /* 0x040fe40003fa6270 */
[C---:B------:R-:W-:Y:S02]  /*35030*/  ISETP.GE.AND P4, PT, R9.reuse, 0x41, PT ;  /* 0x000000410900780c */ /* 0x040fe40003f86270 */
[----:B------:R-:W-:Y:S02]  /*35040*/  ISETP.GE.AND P1, PT, R9, 0x61, PT ;  /* 0x000000610900780c */ /* 0x000fe40003f26270 */
[----:B------:R-:W-:-:S04]  /*35050*/  LOP3.LUT R10, R10, 0xffffffbf, RZ, 0xc0, !PT ;  /* 0xffffffbf0a0a7812 */ /* 0x000fc800078ec0ff */
[----:B------:R-:W-:-:S05]  /*35060*/  @P6 LOP3.LUT R10, R10, 0x40, RZ, 0xfc, !PT ;  /* 0x000000400a0a6812 */ /* 0x000fca00078efcff */
[----:B------:R2:W-:Y:S01]  /*35070*/  STL [R1+0x8], R10 ;  /* 0x0000080a01007387 */ /* 0x0005e20000100800 */
[----:B------:R-:W-:Y:S05]  /*35080*/  BRA `(.L_x_984) ;  /* 0xffffff6400fc7947 */ /* 0x000fea000383ffff */
.L_x_709:
[----:B---3--:R-:W3:Y:S02]  /*35090*/  LDL R2, [R1+0x24] ;  /* 0x0000240001027983 */ /* 0x008ee40000100800 */
[----:B---3--:R3:W4:Y:S02]  /*350a0*/  SYNCS.PHASECHK.TRANS64.TRYWAIT P0, [R0+URZ+0x33440], R2 ;  /* 0x03344002000075a7 */ /* 0x008724000800017f */
[----:B----4-:R-:W-:Y:S05]  /*350b0*/  @!P0 NANOSLEEP.SYNCS 0x989680 ;  /* 0x009896800000895d */ /* 0x010fea0003900000 */
[----:B------:R-:W4:Y:S02]  /*350c0*/  @!P0 SYNCS.PHASECHK.TRANS64 P0, [R0+URZ+0x33440], R2 ;  /* 0x03344002000085a7 */ /* 0x000f24000800007f */
[----:B----4-:R-:W-:Y:S05]  /*350d0*/  @!P0 BRA `(.L_x_709) ;  /* 0xfffffffc00ec8947 */ /* 0x010fea000383ffff */
[----:B------:R-:W-:Y:S05]  /*350e0*/  BRA `(.L_x_985) ;  /* 0xffffff6800607947 */ /* 0x000fea000383ffff */
.L_x_710:
[----:B------:R-:W-:Y:S01]  /*350f0*/  BSSY B0, `(.L_x_986) ;  /* 0x0000008000007945 */ /* 0x000fe20003800000 */
[----:B------:R-:W-:Y:S02]  /*35100*/  IMAD.MOV.U32 R13, RZ, RZ, R6 ;  /* 0x000000ffff0d7224 */ /* 0x000fe400078e0006 */
[----:B------:R-:W-:Y:S02]  /*35110*/  IMAD.MOV.U32 R12, RZ, RZ, RZ ;  /* 0x000000ffff0c7224 */ /* 0x000fe400078e00ff */
[----:B------:R-:W-:Y:S02]  /*35120*/  IMAD.MOV.U32 R11, RZ, RZ, 0x1c1f ;  /* 0x00001c1fff0b7424 */ /* 0x000fe400078e00ff */
[----:B------:R-:W-:-:S07]  /*35130*/  IMAD.MOV.U32 R15, RZ, RZ, -0x1 ;  /* 0xffffffffff0f7424 */ /* 0x000fce00078e00ff */
[----:B-1---5:R-:W-:Y:S05]  /*35140*/  WARPSYNC.COLLECTIVE R15, `(.L_x_987) ;  /* 0x000000000f087348 */ /* 0x022fea0003c00000 */
[----:B------:R0:W2:Y:S02]  /*35150*/  SHFL.IDX P6, R14, R13, R12, R11 ;  /* 0x0000000c0d0e7389 */ /* 0x0000a400000c000b */
[----:B012--5:R-:W-:Y:S01]  /*35160*/  ENDCOLLECTIVE ;  /* 0x000000000000791b */ /* 0x027fe20003800000 */
.L_x_987:
[----:B------:R-:W-:Y:S05]  /*35170*/  BSYNC B0 ;  /* 0x0000000000007941 */ /* 0x000fea0003800000 */
.L_x_986:
[----:B------:R-:W-:Y:S01]  /*35180*/  IMAD.MOV.U32 R13, RZ, RZ, R5 ;  /* 0x000000ffff0d7224 */ /* 0x000fe200078e0005 */
[----:B------:R-:W-:Y:S01]  /*35190*/  MOV R2, R14 ;  /* 0x0000000e00027202 */ /* 0x000fe20000000f00 */
[----:B------:R-:W-:Y:S01]  /*351a0*/  IMAD.MOV.U32 R12, RZ, RZ, RZ ;  /* 0x000000ffff0c7224 */ /* 0x000fe200078e00ff */
[----:B------:R-:W0:Y:S01]  /*351b0*/  LDC R21, c[0x0][0x2f4] ;  /* 0x0000bd00ff157b82 */ /* 0x000e220000000800 */
[----:B------:R-:W-:Y:S01]  /*351c0*/  IMAD.MOV.U32 R11, RZ, RZ, 0x1c1f ;  /* 0x00001c1fff0b7424 */ /* 0x000fe200078e00ff */
[C---:B------:R-:W-:Y:S01]  /*351d0*/  LOP3.LUT R25, R36.reuse, 0x40, RZ, 0xfc, !PT ;  /* 0x0000004024197812 */ /* 0x040fe200078efcff */
[----:B------:R-:W-:Y:S01]  /*351e0*/  IMAD.MOV.U32 R15, RZ, RZ, -0x1 ;  /* 0xffffffffff0f7424 */ /* 0x000fe200078e00ff */
[----:B------:R-:W-:-:S07]  /*351f0*/  LOP3.LUT R24, R36, 0x80, RZ, 0xfc, !PT ;  /* 0x0000008024187812 */ /* 0x000fce00078efcff */
[----:B0-----:R-:W-:Y:S05]  /*35200*/  WARPSYNC.COLLECTIVE R15, `(.L_x_988) ;  /* 0x000000000f087348 */ /* 0x001fea0003c00000 */
[----:B------:R1:W2:Y:S02]  /*35210*/  SHFL.IDX P6, R14, R13, R12, R11 ;  /* 0x0000000c0d0e7389 */ /* 0x0002a400000c000b */
[----:B012---:R-:W-:Y:S01]  /*35220*/  ENDCOLLECTIVE ;  /* 0x000000000000791b */ /* 0x007fe20003800000 */
.L_x_988:
[----:B------:R-:W-:Y:S01]  /*35230*/  IMAD.MOV.U32 R13, RZ, RZ, R6 ;  /* 0x000000ffff0d7224 */ /* 0x000fe200078e0006 */
[-C--:B------:R-:W-:Y:S01]  /*35240*/  ISETP.GE.AND P3, PT, R25, R21.reuse, PT ;  /* 0x000000151900720c */ /* 0x080fe20003f66270 */
[----:B------:R-:W-:Y:S01]  /*35250*/  IMAD.MOV.U32 R12, RZ, RZ, 0x1 ;  /* 0x00000001ff0c7424 */ /* 0x000fe200078e00ff */
[----:B------:R-:W-:Y:S02]  /*35260*/  ISETP.GE.AND P2, PT, R24, R21, PT ;  /* 0x000000151800720c */ /* 0x000fe40003f46270 */
[----:B------:R-:W-:Y:S02]  /*35270*/  LOP3.LUT P6, RZ, R20, 0x20, RZ, 0xc0, !PT ;  /* 0x0000002014ff7812 */ /* 0x000fe400078cc0ff */
[----:B------:R-:W-:-:S11]  /*35280*/  MOV R3, R14 ;  /* 0x0000000e00037202 */ /* 0x000fd60000000f00 */
        /* <DEDUP_REMOVED lines=15> */
.L_x_989:
[----:B------:R-:W-:Y:S01]  /*35380*/  MOV R13, R5 ;  /* 0x00000005000d7202 */ /* 0x000fe20000000f00 */
[----:B------:R-:W-:-:S07]  /*35390*/  IMAD.MOV.U32 R2, RZ, RZ, R14 ;  /* 0x000000ffff027224 */ /* 0x000fce00078e000e */
[----:B------:R-:W-:Y:S05]  /*353a0*/  WARPSYNC.COLLECTIVE R15, `(.L_x_990) ;  /* 0x000000000f087348 */ /* 0x000fea0003c00000 */
[----:B------:R0:W1:Y:S02]  /*353b0*/  SHFL.IDX P6, R14, R13, R12, R11 ;  /* 0x0000000c0d0e7389 */ /* 0x00006400000c000b */
[----:B01----:R-:W-:Y:S01]  /*353c0*/  ENDCOLLECTIVE ;  /* 0x000000000000791b */ /* 0x003fe20003800000 */
.L_x_990:
        /* <DEDUP_REMOVED lines=16> */
.L_x_991:
[----:B------:R-:W-:Y:S01]  /*354d0*/  @!PT LDS RZ, [RZ] ;  /* 0x00000000fffff984 */ /* 0x000fe20000000800 */
[----:B------:R-:W-:Y:S01]  /*354e0*/  @!PT LDS RZ, [RZ] ;  /* 0x00000000fffff984 */ /* 0x000fe20000000800 */
[----:B------:R-:W-:Y:S01]  /*354f0*/  @!PT LDS RZ, [RZ] ;  /* 0x00000000fffff984 */ /* 0x000fe20000000800 */
[----:B------:R-:W-:Y:S04]  /*35500*/  @P5 LDGSTS.E.BYPASS.LTC128B.128 [R4+0x27200], desc[UR50][R2.64+0x40], !P3 ;  /* 0x2720004002045fae */ /* 0x000fe8000d901d72 */
[----:B------:R0:W-:Y:S01]  /*35510*/  @P5 LDGSTS.E.BYPASS.LTC128B.128 [R4+0x29a00], desc[UR50][R2.64+0x80], !P2 ;  /* 0x29a0008002045fae */ /* 0x0001e2000d101d72 */
[----:B------:R-:W-:Y:S01]  /*35520*/  ISETP.GE.AND P5, PT, R36, R21, PT ;  /* 0x000000152400720c */ /* 0x000fe20003fa6270 */
[----:B------:R-:W-:Y:S01]  /*35530*/  IMAD.MOV.U32 R13, RZ, RZ, R5 ;  /* 0x000000ffff0d7224 */ /* 0x000fe200078e0005 */
[----:B0-----:R-:W-:-:S11]  /*35540*/  MOV R2, R14 ;  /* 0x0000000e00027202 */ /* 0x001fd60000000f00 */
[----:B------:R-:W-:Y:S05]  /*35550*/  WARPSYNC.COLLECTIVE R15, `(.L_x_992) ;  /* 0x000000000f087348 */ /* 0x000fea0003c00000 */
[----:B------:R0:W1:Y:S02]  /*35560*/  SHFL.IDX P6, R14, R13, R12, R11 ;  /* 0x0000000c0d0e7389 */ /* 0x00006400000c000b */
[----:B01----:R-:W-:Y:S01]  /*35570*/  ENDCOLLECTIVE ;  /* 0x000000000000791b */ /* 0x003fe20003800000 */
.L_x_992:
[----:B------:R-:W-:Y:S01]  /*35580*/  IMAD.MOV.U32 R13, RZ, RZ, R6 ;  /* 0x000000ffff0d7224 */ /* 0x000fe200078e0006 */
[----:B------:R-:W-:Y:S01]  /*35590*/  MOV R12, 0x3 ;  /* 0x00000003000c7802 */ /* 0x000fe20000000f00 */
[----:B------:R-:W-:-:S07]  /*355a0*/  IMAD.MOV.U32 R3, RZ, RZ, R14 ;  /* 0x000000ffff037224 */ /* 0x000fce00078e000e */
[----:B------:R-:W-:Y:S05]  /*355b0*/  WARPSYNC.COLLECTIVE R15, `(.L_x_993) ;  /* 0x000000000f087348 */ /* 0x000fea0003c00000 */
[----:B------:R0:W1:Y:S02]  /*355c0*/  SHFL.IDX P6, R14, R13, R12, R11 ;  /* 0x0000000c0d0e7389 */ /* 0x00006400000c000b */
[----:B01----:R-:W-:Y:S01]  /*355d0*/  ENDCOLLECTIVE ;  /* 0x000000000000791b */ /* 0x003fe20003800000 */
.L_x_993:
        /* <DEDUP_REMOVED lines=10> */
.L_x_994:
[----:B------:R-:W-:Y:S01]  /*35680*/  @!PT LDS RZ, [RZ] ;  /* 0x00000000fffff984 */ /* 0x000fe20000000800 */
[----:B------:R-:W-:Y:S01]  /*35690*/  @!PT LDS RZ, [RZ] ;  /* 0x00000000fffff984 */ /* 0x000fe20000000800 */
[----:B------:R-:W-:Y:S01]  /*356a0*/  @!PT LDS RZ, [RZ] ;  /* 0x00000000fffff984 */ /* 0x000fe20000000800 */
[----:B------:R0:W-:Y:S04]  /*356b0*/  @P4 LDGSTS.E.BYPASS.LTC128B.128 [R4+0x25200], desc[UR50][R2.64], !P5 ;  /* 0x2520000002044fae */ /* 0x0001e8000e901d72 */
[----:B------:R0:W-:Y:S04]  /*356c0*/  @P4 LDGSTS.E.BYPASS.LTC128B.128 [R4+0x27a00], desc[UR50][R2.64+0x40], !P3 ;  /* 0x27a0004002044fae */ /* 0x0001e8000d901d72 */
[----:B------:R0:W-:Y:S01]  /*356d0*/  @P4 LDGSTS.E.BYPASS.LTC128B.128 [R4+0x2a200], desc[UR50][R2.64+0x80], !P2 ;  /* 0x2a20008002044fae */ /* 0x0001e2000d101d72 */
[----:B------:R-:W-:Y:S01]  /*356e0*/  MOV R13, R7 ;  /* 0x00000007000d7202 */ /* 0x000fe20000000f00 */
[----:B------:R-:W-:-:S02]  /*356f0*/  IMAD.MOV.U32 R12, RZ, RZ, RZ ;  /* 0x000000ffff0c7224 */ /* 0x000fc400078e00ff */
[----:B------:R-:W-:-:S07]  /*35700*/  IMAD.MOV.U32 R5, RZ, RZ, R14 ;  /* 0x000000ffff057224 */ /* 0x000fce00078e000e */
[----:B0-----:R-:W-:Y:S05]  /*35710*/  WARPSYNC.COLLECTIVE R15, `(.L_x_995) ;  /* 0x000000000f087348 */ /* 0x001fea0003c00000 */
[----:B------:R1:W2:Y:S02]  /*35720*/  SHFL.IDX P6, R14, R13, R12, R11 ;  /* 0x0000000c0d0e7389 */ /* 0x0002a400000c000b */
[----:B012---:R-:W-:Y:S01]  /*35730*/  ENDCOLLECTIVE ;  /* 0x000000000000791b */ /* 0x007fe20003800000 */
.L_x_995:
[----:B------:R-:W-:-:S05]  /*35740*/  @P1 IADD3 R2, P0, R36, R5, RZ ;  /* 0x0000000524021210 */ /* 0x000fca0007f1e0ff */
[----:B------:R-:W-:-:S05]  /*35750*/  @P1 IMAD.X R3, RZ, RZ, R6, P0 ;  /* 0x000000ffff031224 */ /* 0x000fca00000e0606 */
        /* <DEDUP_REMOVED lines=11> */
.L_x_996:
[----:B------:R-:W-:Y:S01]  /*35810*/  IMAD.MOV.U32 R2, RZ, RZ, R14 ;  /* 0x000000ffff027224 */ /* 0x000fe200078e000e */
[----:B------:R-:W-:Y:S06]  /*35820*/  BRA `(.L_x_997) ;  /* 0xffffff6400d87947 */ /* 0x000fec000383ffff */
.L_x_717:
[----:B------:R-:W-:Y:S01]  /*35830*/  MOV R13, R4 ;  /* 0x00000004000d7202 */ /* 0x000fe20000000f00 */
[----:B------:R-:W-:Y:S02]  /*35840*/  IMAD.MOV.U32 R12, RZ, RZ, RZ ;  /* 0x000000ffff0c7224 */ /* 0x000fe400078e00ff */
[----:B------:R-:W-:Y:S02]  /*35850*/  IMAD.MOV.U32 R11, RZ, RZ, 0x1c1f ;  /* 0x00001c1fff0b7424 */ /* 0x000fe400078e00ff */
[----:B------:R-:W-:Y:S02]  /*35860*/  IMAD.MOV.U32 R15, RZ, RZ, -0x1 ;  /* 0xffffffffff0f7424 */ /* 0x000fe400078e00ff */
[----:B-----5:R-:W-:Y:S02]  /*35870*/  IMAD R5, R20, R7, RZ ;  /* 0x0000000714057224 */ /* 0x020fe400078e02ff */
[----:B------:R-:W-:-:S07]  /*35880*/  IMAD.IADD R17, R9, 0x1, R17 ;  /* 0x0000000109117824 */ /* 0x000fce00078e0211 */
[----:B------:R-:W-:Y:S05]  /*35890*/  WARPSYNC.COLLECTIVE R15, `(.L_x_998) ;  /* 0x000000000f087348 */ /* 0x000fea0003c00000 */
[----:B------:R0:W1:Y:S02]  /*358a0*/  SHFL.IDX P6, R14, R13, R12, R11 ;  /* 0x0000000c0d0e7389 */ /* 0x00006400000c000b */
[----:B01----:R-:W-:Y:S01]  /*358b0*/  ENDCOLLECTIVE ;  /* 0x000000000000791b */ /* 0x003fe20003800000 */
.L_x_998:
[----:B------:R-:W-:Y:S02]  /*358c0*/  ISETP.GE.AND P1, PT, R17, R5, PT ;  /* 0x000000051100720c */ /* 0x000fe40003f26270 */
[----:B------:R-:W-:Y:S01]  /*358d0*/  MOV R13, R0 ;  /* 0x00000000000d7202 */ /* 0x000fe20000000f00 */
[----:B------:R-:W-:-:S10]  /*358e0*/  IMAD.MOV.U32 R2, RZ, RZ, R14 ;  /* 0x000000ffff027224 */ /* 0x000fd400078e000e */
[----:B------:R-:W-:Y:S05]  /*358f0*/  WARPSYNC.COLLECTIVE R15, `(.L_x_999) ;  /* 0x000000000f087348 */ /* 0x000fea0003c00000 */
[----:B------:R0:W1:Y:S02]  /*35900*/  SHFL.IDX P6, R14, R13, R12, R11 ;  /* 0x0000000c0d0e7389 */ /* 0x00006400000c000b */
[----:B01----:R-:W-:Y:S01]  /*35910*/  ENDCOLLECTIVE ;  /* 0x000000000000791b */ /* 0x003fe20003800000 */
.L_x_999:
[----:B------:R-:W-:Y:S02]  /*35920*/  IMAD.MOV.U32 R13, RZ, RZ, R4 ;  /* 0x000000ffff0d7224 */ /* 0x000fe400078e0004 */
[----:B------:R-:W-:Y:S02]  /*35930*/  IMAD.MOV.U32 R12, RZ, RZ, 0x1 ;  /* 0x00000001ff0c7424 */ /* 0x000fe400078e00ff */
[----:B------:R-:W-:-:S07]  /*35940*/  IMAD.MOV.U32 R3, RZ, RZ, R14 ;  /* 0x000000ffff037224 */ /* 0x000fce00078e000e */
[----:B------:R-:W-:Y:S05]  /*35950*/  WARPSYNC.COLLECTIVE R15, `(.L_x_1000) ;  /* 0x000000000f087348 */ /* 0x000fea0003c00000 */
[----:B------:R0:W1:Y:S02]  /*35960*/  SHFL.IDX P6, R14, R13, R12, R11 ;  /* 0x0000000c0d0e7389 */ /* 0x00006400000c000b */
[----:B01----:R-:W-:Y:S01]  /*35970*/  ENDCOLLECTIVE ;  /* 0x000000000000791b */ /* 0x003fe20003800000 */
.L_x_1000:
[----:B------:R-:W-:-:S05]  /*35980*/  @!P1 IADD3 R6, P4, R36, R3, RZ ;  /* 0x0000000324069210 */ /* 0x000fca0007f9e0ff */
[----:B------:R-:W-:Y:S02]  /*35990*/  @!P1 IMAD.X R3, RZ, RZ, R2, P4 ;  /* 0x000000ffff039224 */ /* 0x000fe400020e0602 */
[----:B------:R-:W-:Y:S01]  /*359a0*/  @!P1 IMAD.MOV.U32 R2, RZ, RZ, R6 ;  /* 0x000000ffff029224 */ /* 0x000fe200078e0006 */
[----:B------:R-:W-:Y:S01]  /*359b0*/  IADD3 R6, R17, 0x20, RZ ;  /* 0x0000002011067810 */ /* 0x000fe20007ffe0ff */
[----:B------:R-:W-:-:S03]  /*359c0*/  IMAD.MOV.U32 R13, RZ, RZ, R0 ;  /* 0x000000ffff0d7224 */ /* 0x000fc600078e0000 */
[----:B------:R-:W-:Y:S01]  /*359d0*/  @!PT LDS RZ, [RZ] ;  /* 0x00000000fffff984 */ /* 0x000fe20000000800 */
[----:B------:R-:W-:Y:S01]  /*359e0*/  @!PT LDS RZ, [RZ] ;  /* 0x00000000fffff984 */ /* 0x000fe20000000800 */
[----:B------:R-:W-:Y:S01]  /*359f0*/  @!PT LDS RZ, [RZ] ;  /* 0x00000000fffff984 */ /* 0x000fe20000000800 */
[----:B------:R-:W-:Y:S04]  /*35a00*/  @!P1 LDGSTS.E.BYPASS.LTC128B.128 [R8+0x1e200], desc[UR50][R2.64], !P3 ;  /* 0x1e20000002089fae */ /* 0x000fe8000d901d72 */
[----:B------:R-:W-:Y:S04]  /*35a10*/  @!P1 LDGSTS.E.BYPASS.LTC128B.128 [R8+0x20200], desc[UR50][R2.64+0x40], !P2 ;  /* 0x2020004002089fae */ /* 0x000fe8000d101d72 */
[----:B------:R0:W-:Y:S01]  /*35a20*/  @!P1 LDGSTS.E.BYPASS.LTC128B.128 [R8+0x22200], desc[UR50][R2.64+0x80], !P0 ;  /* 0x2220008002089fae */ /* 0x0001e2000c101d72 */
[----:B------:R-:W-:Y:S01]  /*35a30*/  ISETP.GE.AND P1, PT, R6, R5, PT ;  /* 0x000000050600720c */ /* 0x000fe20003f26270 */
[----:B0-----:R-:W-:-:S12]  /*35a40*/  IMAD.MOV.U32 R2, RZ, RZ, R14 ;  /* 0x000000ffff027224 */ /* 0x001fd800078e000e */
[----:B------:R-:W-:Y:S05]  /*35a50*/  WARPSYNC.COLLECTIVE R15, `(.L_x_1001) ;  /* 0x000000000f087348 */ /* 0x000fea0003c00000 */
[----:B------:R0:W1:Y:S02]  /*35a60*/  SHFL.IDX P6, R14, R13, R12, R11 ;  /* 0x0000000c0d0e7389 */ /* 0x00006400000c000b */
[----:B01----:R-:W-:Y:S01]  /*35a70*/  ENDCOLLECTIVE ;  /* 0x000000000000791b */ /* 0x003fe20003800000 */
.L_x_1001:
[----:B------:R-:W-:Y:S01]  /*35a80*/  IMAD.MOV.U32 R13, RZ, RZ, R4 ;  /* 0x000000ffff0d7224 */ /* 0x000fe200078e0004 */
[----:B------:R-:W-:Y:S02]  /*35a90*/  MOV R12, 0x2 ;  /* 0x00000002000c7802 */ /* 0x000fe40000000f00 */
[----:B------:R-:W-:-:S13]  /*35aa0*/  @!P1 IADD3 R6, P4, R36, R14, RZ ;  /* 0x0000000e24069210 */ /* 0x000fda0007f9e0ff */
[----:B------:R-:W-:Y:S05]  /*35ab0*/  WARPSYNC.COLLECTIVE R15, `(.L_x_1002) ;  /* 0x000000000f087348 */ /* 0x000fea0003c00000 */
[----:B------:R0:W1:Y:S02]  /*35ac0*/  SHFL.IDX P6, R14, R13, R12, R11 ;  /* 0x0000000c0d0e7389 */ /* 0x00006400000c000b */
[----:B01----:R-:W-:Y:S01]  /*35ad0*/  ENDCOLLECTIVE ;  /* 0x000000000000791b */ /* 0x003fe20003800000 */
.L_x_1002:
[----:B------:R-:W-:Y:S01]  /*35ae0*/  @!P1 IADD3.X R7, RZ, R2, RZ, P4, !PT ;  /* 0x00000002ff079210 */ /* 0x000fe200027fe4ff */
[----:B------:R-:W-:Y:S02]  /*35af0*/  @!P1 IMAD.MOV.U32 R2, RZ, RZ, R6 ;  /* 0x000000ffff029224 */ /* 0x000fe400078e0006 */
[----:B------:R-:W-:Y:S02]  /*35b00*/  VIADD R6, R17, 0x40 ;  /* 0x0000004011067836 */ /* 0x000fe40000000000 */
[----:B------:R-:W-:-:S05]  /*35b10*/  @!P1 IMAD.MOV.U32 R3, RZ, RZ, R7 ;  /* 0x000000ffff039224 */ /* 0x000fca00078e0007 */
[----:B------:R-:W-:Y:S01]  /*35b20*/  @!PT LDS RZ, [RZ] ;  /* 0x00000000fffff984 */ /* 0x000fe20000000800 */
[----:B------:R-:W-:Y:S01]  /*35b30*/  @!PT LDS RZ, [RZ] ;  /* 0x00000000fffff984 */ /* 0x000fe20000000800 */
[----:B------:R-:W-:Y:S01]  /*35b40*/  @!PT LDS RZ, [RZ] ;  /* 0x00000000fffff984 */ /* 0x000fe20000000800 */
[----:B------:R-:W-:Y:S01]  /*35b50*/  @!P1 LDGSTS.E.BYPASS.LTC128B.128 [R8+0x1ea00], desc[UR50][R2.64], !P3 ;  /* 0x1ea0000002089fae */ /* 0x000fe2000d901d72 */
[----:B------:R-:W-:-:S03]  /*35b60*/  IMAD.MOV.U32 R13, RZ, RZ, R0 ;  /* 0x000000ffff0d7224 */ /* 0x000fc600078e0000 */
[----:B------:R-:W-:Y:S04]  /*35b70*/  @!P1 LDGSTS.E.BYPASS.LTC128B.128 [R8+0x20a00], desc[UR50][R2.64+0x40], !P2 ;  /* 0x20a0004002089fae */ /* 0x000fe8000d101d72 */
[----:B------:R0:W-:Y:S01]  /*35b80*/  @!P1 LDGSTS.E.BYPASS.LTC128B.128 [R8+0x22a00], desc[UR50][R2.64+0x80], !P0 ;  /* 0x22a0008002089fae */ /* 0x0001e2000c101d72 */
[----:B------:R-:W-:Y:S01]  /*35b90*/  ISETP.GE.AND P1, PT, R6, R5, PT ;  /* 0x000000050600720c */ /* 0x000fe20003f26270 */
[----:B0-----:R-:W-:-:S12]  /*35ba0*/  IMAD.MOV.U32 R2, RZ, RZ, R14 ;  /* 0x000000ffff027224 */ /* 0x001fd800078e000e */
[----:B------:R-:W-:Y:S05]  /*35bb0*/  WARPSYNC.COLLECTIVE R15, `(.L_x_1003) ;  /* 0x000000000f087348 */ /* 0x000fea0003c00000 */
[----:B------:R0:W1:Y:S02]  /*35bc0*/  SHFL.IDX P6, R14, R13, R12, R11 ;  /* 0x0000000c0d0e7389 */ /* 0x00006400000c000b */
[----:B01----:R-:W-:Y:S01]  /*35bd0*/  ENDCOLLECTIVE ;  /* 0x000000000000791b */ /* 0x003fe20003800000 */
.L_x_1003:
[----:B------:R-:W-:Y:S02]  /*35be0*/  IMAD.MOV.U32 R13, RZ, RZ, R4 ;  /* 0x000000ffff0d7224 */ /* 0x000fe400078e0004 */
[----:B------:R-:W-:Y:S01]  /*35bf0*/  IMAD.MOV.U32 R12, RZ, RZ, 0x3 ;  /* 0x00000003ff0c7424 */ /* 0x000fe200078e00ff */
[----:B------:R-:W-:-:S13]  /*35c00*/  @!P1 IADD3 R6, P4, R36, R14, RZ ;  /* 0x0000000e24069210 */ /* 0x000fda0007f9e0ff */
[----:B------:R-:W-:Y:S05]  /*35c10*/  WARPSYNC.COLLECTIVE R15, `(.L_x_1004) ;  /* 0x000000000f087348 */ /* 0x000fea0003c00000 */
[----:B------:R0:W1:Y:S02]  /*35c20*/  SHFL.IDX P6, R14, R13, R12, R11 ;  /* 0x0000000c0d0e7389 */ /* 0x00006400000c000b */
[----:B01----:R-:W-:Y:S01]  /*35c30*/  ENDCOLLECTIVE ;  /* 0x000000000000791b */ /* 0x003fe20003800000 */
.L_x_1004:
[----:B------:R-:W-:Y:S02]  /*35c40*/  @!P1 IMAD.X R7, RZ, RZ, R2, P4 ;  /* 0x000000ffff079224 */ /* 0x000fe400020e0602 */
[----:B------:R-:W-:-:S03]  /*35c50*/  @!P1 IMAD.MOV.U32 R2, RZ, RZ, R6 ;  /* 0x000000ffff029224 */ /* 0x000fc600078e0006 */
[----:B------:R-:W-:-:S05]  /*35c60*/  @!P1 MOV R3, R7 ;  /* 0x0000000700039202 */ /* 0x000fca0000000f00 */
[----:B------:R-:W-:Y:S01]  /*35c70*/  @!PT LDS RZ, [RZ] ;  /* 0x00000000fffff984 */ /* 0x000fe20000000800 */
[----:B------:R-:W-:Y:S01]  /*35c80*/  @!PT LDS RZ, [RZ] ;  /* 0x00000000fffff984 */ /* 0x000fe20000000800 */
[----:B------:R-:W-:Y:S01]  /*35c90*/  @!PT LDS RZ, [RZ] ;  /* 0x00000000fffff984 */ /* 0x000fe20000000800 */
[----:B------:R0:W-:Y:S01]  /*35ca0*/  @!P1 LDGSTS.E.BYPASS.LTC128B.128 [R8+0x1f200], desc[UR50][R2.64], !P3 ;  /* 0x1f20000002089fae */ /* 0x0001e2000d901d72 */
[----:B------:R-:W-:-:S03]  /*35cb0*/  IMAD.MOV.U32 R13, RZ, RZ, R0 ;  /* 0x000000ffff0d7224 */ /* 0x000fc600078e0000 */
[----:B------:R0:W-:Y:S04]  /*35cc0*/  @!P1 LDGSTS.E.BYPASS.LTC128B.128 [R8+0x21200], desc[UR50][R2.64+0x40], !P2 ;  /* 0x2120004002089fae */ /* 0x0001e8000d101d72 */
[----:B------:R0:W-:Y:S01]  /*35cd0*/  @!P1 LDGSTS.E.BYPASS.LTC128B.128 [R8+0x23200], desc[UR50][R2.64+0x80], !P0 ;  /* 0x2320008002089fae */ /* 0x0001e2000c101d72 */
[----:B------:R-:W-:-:S07]  /*35ce0*/  IMAD.MOV.U32 R4, RZ, RZ, R14 ;  /* 0x000000ffff047224 */ /* 0x000fce00078e000e */
[----:B0-----:R-:W-:Y:S05]  /*35cf0*/  WARPSYNC.COLLECTIVE R15, `(.L_x_1005) ;  /* 0x000000000f087348 */ /* 0x001fea0003c00000 */
[----:B------:R1:W2:Y:S02]  /*35d00*/  SHFL.IDX P6, R14, R13, R12, R11 ;  /* 0x0000000c0d0e7389 */ /* 0x0002a400000c000b */
[----:B012---:R-:W-:Y:S01]  /*35d10*/  ENDCOLLECTIVE ;  /* 0x000000000000791b */ /* 0x007fe20003800000 */
.L_x_1005:
[----:B------:R-:W-:Y:S05]  /*35d20*/  BRA `(.L_x_1006) ;  /* 0xffffff6c00047947 */ /* 0x000fea000383ffff */
.L_x_722:
[----:B0-----:R0:W1:Y:S02]  /*35d30*/  SYNCS.PHASECHK.TRANS64.TRYWAIT P0, [R22+URZ+0x33420], R3 ;  /* 0x03342003160075a7 */ /* 0x001064000800017f */
[----:B-1----:R-:W-:Y:S05]  /*35d40*/  @!P0 NANOSLEEP.SYNCS 0x989680 ;  /* 0x009896800000895d */ /* 0x002fea0003900000 */
[----:B------:R-:W1:Y:S02]  /*35d50*/  @!P0 SYNCS.PHASECHK.TRANS64 P0, [R22+URZ+0x33420], R3 ;  /* 0x03342003160085a7 */ /* 0x000e64000800007f */
[----:B-1----:R-:W-:Y:S05]  /*35d60*/  @!P0 BRA `(.L_x_722) ;  /* 0xfffffffc00f08947 */ /* 0x002fea000383ffff */
[----:B------:R-:W-:Y:S05]  /*35d70*/  BRA `(.L_x_1007) ;  /* 0xffffff6c00787947 */ /* 0x000fea000383ffff */
.L_x_726:
[----:B0-----:R0:W1:Y:S02]  /*35d80*/  SYNCS.PHASECHK.TRANS64.TRYWAIT P0, [R4+URZ+0x33480], R28 ;  /* 0x0334801c040075a7 */ /* 0x001064000800017f */
[----:B-1----:R-:W-:Y:S05]  /*35d90*/  @!P0 NANOSLEEP.SYNCS 0x989680 ;  /* 0x009896800000895d */ /* 0x002fea0003900000 */
[----:B------:R-:W1:Y:S02]  /*35da0*/  @!P0 SYNCS.PHASECHK.TRANS64 P0, [R4+URZ+0x33480], R28 ;  /* 0x0334801c040085a7 */ /* 0x000e64000800007f */
[----:B-1----:R-:W-:Y:S05]  /*35db0*/  @!P0 BRA `(.L_x_726) ;  /* 0xfffffffc00f08947 */ /* 0x002fea000383ffff */
[----:B------:R-:W-:Y:S05]  /*35dc0*/  BRA `(.L_x_1008) ;  /* 0xffffff7000987947 */ /* 0x000fea000383ffff */
.L_x_727:
        /* <DEDUP_REMOVED lines=8> */
.L_x_1010:
[----:B------:R-:W-:Y:S05]  /*35e50*/  BSYNC B0 ;  /* 0x0000000000007941 */ /* 0x000fea0003800000 */
.L_x_1009:
[----:B------:R-:W-:Y:S01]  /*35e60*/  MOV R13, R9 ;  /* 0x00000009000d7202 */ /* 0x000fe20000000f00 */
[----:B------:R-:W-:Y:S02]  /*35e70*/  IMAD.MOV.U32 R12, RZ, RZ, RZ ;  /* 0x000000ffff0c7224 */ /* 0x000fe400078e00ff */
[----:B------:R-:W-:Y:S02]  /*35e80*/  IMAD.MOV.U32 R11, RZ, RZ, 0x1c1f ;  /* 0x00001c1fff0b7424 */ /* 0x000fe400078e00ff */
[----:B------:R-:W-:Y:S02]  /*35e90*/  IMAD.MOV.U32 R15, RZ, RZ, -0x1 ;  /* 0xffffffffff0f7424 */ /* 0x000fe400078e00ff */
[----:B------:R-:W-:-:S07]  /*35ea0*/  IMAD.MOV.U32 R0, RZ, RZ, R14 ;  /* 0x000000ffff007224 */ /* 0x000fce00078e000e */
[----:B------:R-:W-:Y:S05]  /*35eb0*/  WARPSYNC.COLLECTIVE R15, `(.L_x_1011) ;  /* 0x000000000f087348 */ /* 0x000fea0003c00000 */
[----:B------:R0:W1:Y:S02]  /*35ec0*/  SHFL.IDX P6, R14, R13, R12, R11 ;  /* 0x0000000c0d0e7389 */ /* 0x00006400000c000b */
[----:B01----:R-:W-:Y:S01]  /*35ed0*/  ENDCOLLECTIVE ;  /* 0x000000000000791b */ /* 0x003fe20003800000 */
.L_x_1011:
[----:B------:R-:W-:Y:S02]  /*35ee0*/  IMAD.MOV.U32 R13, RZ, RZ, R10 ;  /* 0x000000ffff0d7224 */ /* 0x000fe400078e000a */
[----:B------:R-:W-:Y:S02]  /*35ef0*/  IMAD.MOV.U32 R12, RZ, RZ, 0x1 ;  /* 0x00000001ff0c7424 */ /* 0x000fe400078e00ff */
[----:B------:R-:W-:-:S07]  /*35f00*/  IMAD.MOV.U32 R2, RZ, RZ, R14 ;  /* 0x000000ffff027224 */ /* 0x000fce00078e000e */
[----:B------:R-:W-:Y:S05]  /*35f10*/  WARPSYNC.COLLECTIVE R15, `(.L_x_1012) ;  /* 0x000000000f087348 */ /* 0x000fea0003c00000 */
[----:B------:R0:W1:Y:S02]  /*35f20*/  SHFL.IDX P6, R14, R13, R12, R11 ;  /* 0x0000000c0d0e7389 */ /* 0x00006400000c000b */
[----:B01----:R-:W-:Y:S01]  /*35f30*/  ENDCOLLECTIVE ;  /* 0x000000000000791b */ /* 0x003fe20003800000 */
.L_x_1012:
[----:B------:R-:W-:-:S04]  /*35f40*/  IADD3 R2, P0, R36, R2, RZ ;  /* 0x0000000224027210 */ /* 0x000fc80007f1e0ff */
[----:B------:R-:W-:Y:S01]  /*35f50*/  IADD3.X R3, RZ, R0, RZ, P0, !PT ;  /* 0x00000000ff037210 */ /* 0x000fe200007fe4ff */
[----:B------:R-:W-:-:S05]  /*35f60*/  IMAD.IADD R0, R22, 0x1, R34 ;  /* 0x0000000116007824 */ /* 0x000fca00078e0222 */
[----:B------:R-:W-:Y:S01]  /*35f70*/  @!PT LDS RZ, [RZ] ;  /* 0x00000000fffff984 */ /* 0x000fe20000000800 */
[----:B------:R-:W-:Y:S01]  /*35f80*/  @!PT LDS RZ, [RZ] ;  /* 0x00000000fffff984 */ /* 0x000fe20000000800 */
[----:B------:R-:W-:Y:S01]  /*35f90*/  @!PT LDS RZ, [RZ] ;  /* 0x00000000fffff984 */ /* 0x000fe20000000800 */
[----:B------:R-:W-:Y:S01]  /*35fa0*/  LDGSTS.E.BYPASS.LTC128B.128 [R0+0xf200], desc[UR50][R2.64], !P4 ;  /* 0x0f20000002007fae */ /* 0x000fe2000e101d72 */
[----:B------:R-:W-:-:S03]  /*35fb0*/  MOV R13, R9 ;  /* 0x00000009000d7202 */ /* 0x000fc60000000f00 */
[----:B------:R-:W-:Y:S04]  /*35fc0*/  LDGSTS.E.BYPASS.LTC128B.128 [R0+0x11a00], desc[UR50][R2.64+0x40], !P3 ;  /* 0x11a0004002007fae */ /* 0x000fe8000d901d72 */
[----:B------:R0:W-:Y:S02]  /*35fd0*/  LDGSTS.E.BYPASS.LTC128B.128 [R0+0x14200], desc[UR50][R2.64+0x80], !P2 ;  /* 0x1420008002007fae */ /* 0x0001e4000d101d72 */
[----:B0-----:R-:W-:-:S07]  /*35fe0*/  IMAD.MOV.U32 R3, RZ, RZ, R14 ;  /* 0x000000ffff037224 */ /* 0x001fce00078e000e */
[----:B------:R-:W-:Y:S05]  /*35ff0*/  WARPSYNC.COLLECTIVE R15, `(.L_x_1013) ;  /* 0x000000000f087348 */ /* 0x000fea0003c00000 */
[----:B------:R0:W1:Y:S02]  /*36000*/  SHFL.IDX P6, R14, R13, R12, R11 ;  /* 0x0000000c0d0e7389 */ /* 0x00006400000c000b */
[----:B01----:R-:W-:Y:S01]  /*36010*/  ENDCOLLECTIVE ;  /* 0x000000000000791b */ /* 0x003fe20003800000 */
.L_x_1013:
[----:B------:R-:W-:Y:S02]  /*36020*/  IMAD.MOV.U32 R13, RZ, RZ, R10 ;  /* 0x000000ffff0d7224 */ /* 0x000fe400078e000a */
[----:B------:R-:W-:Y:S02]  /*36030*/  IMAD.MOV.U32 R12, RZ, RZ, 0x2 ;  /* 0x00000002ff0c7424 */ /* 0x000fe400078e00ff */
[----:B------:R-:W-:-:S07]  /*36040*/  IMAD.MOV.U32 R2, RZ, RZ, R14 ;  /* 0x000000ffff027224 */ /* 0x000fce00078e000e */
[----:B------:R-:W-:Y:S05]  /*36050*/  WARPSYNC.COLLECTIVE R15, `(.L_x_1014) ;  /* 0x000000000f087348 */ /* 0x000fea0003c00000 */
[----:B------:R0:W1:Y:S02]  /*36060*/  SHFL.IDX P6, R14, R13, R12, R11 ;  /* 0x0000000c0d0e7389 */ /* 0x00006400000c000b */
[----:B01----:R-:W-:Y:S01]  /*36070*/  ENDCOLLECTIVE ;  /* 0x000000000000791b */ /* 0x003fe20003800000 */
.L_x_1014:
        /* <DEDUP_REMOVED lines=9> */
[----:B------:R-:W-:-:S07]  /*36110*/  MOV R34, R14 ;  /* 0x0000000e00227202 */ /* 0x000fce0000000f00 */
[----:B0-----:R-:W-:Y:S05]  /*36120*/  WARPSYNC.COLLECTIVE R15, `(.L_x_1015) ;  /* 0x000000000f087348 */ /* 0x001fea0003c00000 */
[----:B------:R1:W2:Y:S02]  /*36130*/  SHFL.IDX P6, R14, R13, R12, R11 ;  /* 0x0000000c0d0e7389 */ /* 0x0002a400000c000b */
[----:B012---:R-:W-:Y:S01]  /*36140*/  ENDCOLLECTIVE ;  /* 0x000000000000791b */ /* 0x007fe20003800000 */
.L_x_1015:
[----:B------:R-:W-:Y:S01]  /*36150*/  IMAD.MOV.U32 R13, RZ, RZ, R10 ;  /* 0x000000ffff0d7224 */ /* 0x000fe200078e000a */
[----:B------:R-:W-:Y:S01]  /*36160*/  MOV R12, 0x3 ;  /* 0x00000003000c7802 */ /* 0x000fe20000000f00 */
[----:B------:R-:W-:-:S07]  /*36170*/  IMAD.MOV.U32 R2, RZ, RZ, R14 ;  /* 0x000000ffff027224 */ /* 0x000fce00078e000e */
[----:B------:R-:W-:Y:S05]  /*36180*/  WARPSYNC.COLLECTIVE R15, `(.L_x_1016) ;  /* 0x000000000f087348 */ /* 0x000fea0003c00000 */
[----:B------:R0:W1:Y:S02]  /*36190*/  SHFL.IDX P6, R14, R13, R12, R11 ;  /* 0x0000000c0d0e7389 */ /* 0x00006400000c000b */
[----:B01----:R-:W-:Y:S01]  /*361a0*/  ENDCOLLECTIVE ;  /* 0x000000000000791b */ /* 0x003fe20003800000 */
.L_x_1016:
        /* <DEDUP_REMOVED lines=13> */
.L_x_1017:
[----:B------:R-:W-:Y:S01]  /*36280*/  MOV R13, R21 ;  /* 0x00000015000d7202 */ /* 0x000fe20000000f00 */
[----:B------:R-:W-:Y:S02]  /*36290*/  IMAD.MOV.U32 R12, RZ, RZ, RZ ;  /* 0x000000ffff0c7224 */ /* 0x000fe400078e00ff */
[----:B------:R-:W-:-:S07]  /*362a0*/  IMAD.MOV.U32 R2, RZ, RZ, R14 ;  /* 0x000000ffff027224 */ /* 0x000fce00078e000e */
[----:B------:R-:W-:Y:S05]  /*362b0*/  WARPSYNC.COLLECTIVE R15, `(.L_x_1018) ;  /* 0x000000000f087348 */ /* 0x000fea0003c00000 */
[----:B------:R0:W1:Y:S02]  /*362c0*/  SHFL.IDX P6, R14, R13, R12, R11 ;  /* 0x0000000c0d0e7389 */ /* 0x00006400000c000b */
[----:B01----:R-:W-:Y:S01]  /*362d0*/  ENDCOLLECTIVE ;  /* 0x000000000000791b */ /* 0x003fe20003800000 */
.L_x_1018:
        /* <DEDUP_REMOVED lines=13> */
.L_x_1019:
[----:B------:R-:W-:Y:S01]  /*363b0*/  IMAD.MOV.U32 R2, RZ, RZ, R14 ;  /* 0x000000ffff027224 */ /* 0x000fe200078e000e */
[----:B------:R-:W-:Y:S06]  /*363c0*/  BRA `(.L_x_1020) ;  /* 0xffffff7000387947 */ /* 0x000fec000383ffff */
.L_x_732:
[----:B---3--:R3:W4:Y:S02]  /*363d0*/  SYNCS.PHASECHK.TRANS64.TRYWAIT P0, [R4+URZ+0x33440], R28 ;  /* 0x0334401c040075a7 */ /* 0x008724000800017f */
[----:B----4-:R-:W-:Y:S05]  /*363e0*/  @!P0 NANOSLEEP.SYNCS 0x989680 ;  /* 0x009896800000895d */ /* 0x010fea0003900000 */
[----:B------:R-:W4:Y:S02]  /*363f0*/  @!P0 SYNCS.PHASECHK.TRANS64 P0, [R4+URZ+0x33440], R28 ;  /* 0x0334401c040085a7 */ /* 0x000f24000800007f */
[----:B----4-:R-:W-:Y:S05]  /*36400*/  @!P0 BRA `(.L_x_732) ;  /* 0xfffffffc00f08947 */ /* 0x010fea000383ffff */
[----:B------:R-:W-:Y:S05]  /*36410*/  BRA `(.L_x_1021) ;  /* 0xffffff7000907947 */ /* 0x000fea000383ffff */
.L_x_733:
[----:B------:R-:W-:Y:S01]  /*36420*/  BSSY B0, `(.L_x_1022) ;  /* 0x0000008000007945 */ /* 0x000fe20003800000 */
[----:B------:R-:W-:Y:S01]  /*36430*/  MOV R13, R8 ;  /* 0x00000008000d7202 */ /* 0x000fe20000000f00 */
[----:B------:R-:W-:Y:S02]  /*36440*/  IMAD.MOV.U32 R12, RZ, RZ, RZ ;  /* 0x000000ffff0c7224 */ /* 0x000fe400078e00ff */
[----:B------:R-:W-:Y:S02]  /*36450*/  IMAD.MOV.U32 R11, RZ, RZ, 0x1c1f ;  /* 0x00001c1fff0b7424 */ /* 0x000fe400078e00ff */
[----:B------:R-:W-:-:S07]  /*36460*/  IMAD.MOV.U32 R15, RZ, RZ, -0x1 ;  /* 0xffffffffff0f7424 */ /* 0x000fce00078e00ff */
[----:B0123--:R-:W-:Y:S05]  /*36470*/  WARPSYNC.COLLECTIVE R15, `(.L_x_1023) ;  /* 0x000000000f087348 */ /* 0x00ffea0003c00000 */
[----:B------:R4:W0:Y:S02]  /*36480*/  SHFL.IDX P6, R14, R13, R12, R11 ;  /* 0x0000000c0d0e7389 */ /* 0x00082400000c000b */
[----:B01234-:R-:W-:Y:S01]  /*36490*/  ENDCOLLECTIVE ;  /* 0x000000000000791b */ /* 0x01ffe20003800000 */
.L_x_1023:
[----:B------:R-:W-:Y:S05]  /*364a0*/  BSYNC B0 ;  /* 0x0000000000007941 */ /* 0x000fea0003800000 */
.L_x_1022:
        /* <DEDUP_REMOVED lines=8> */
.L_x_1024:
[----:B------:R-:W-:Y:S02]  /*36530*/  IMAD.MOV.U32 R13, RZ, RZ, R8 ;  /* 0x000000ffff0d7224 */ /* 0x000fe400078e0008 */
[----:B------:R-:W-:Y:S02]  /*36540*/  IMAD.MOV.U32 R12, RZ, RZ, 0x1 ;  /* 0x00000001ff0c7424 */ /* 0x000fe400078e00ff */
[----:B------:R-:W-:-:S07]  /*36550*/  IMAD.MOV.U32 R2, RZ, RZ, R14 ;  /* 0x000000ffff027224 */ /* 0x000fce00078e000e */
[----:B------:R-:W-:Y:S05]  /*36560*/  WARPSYNC.COLLECTIVE R15, `(.L_x_1025) ;  /* 0x000000000f087348 */ /* 0x000fea0003c00000 */
[----:B------:R0:W1:Y:S02]  /*36570*/  SHFL.IDX P6, R14, R13, R12, R11 ;  /* 0x0000000c0d0e7389 */ /* 0x00006400000c000b */
[----:B01----:R-:W-:Y:S01]  /*36580*/  ENDCOLLECTIVE ;  /* 0x000000000000791b */ /* 0x003fe20003800000 */
.L_x_1025:
[----:B------:R-:W-:-:S04]  /*36590*/  IADD3 R2, P0, R36, R2, RZ ;  /* 0x0000000224027210 */ /* 0x000fc80007f1e0ff */
[----:B------:R-:W-:-:S05]  /*365a0*/  IADD3.X R3, RZ, R3, RZ, P0, !PT ;  /* 0x00000003ff037210 */ /* 0x000fca00007fe4ff */
        /* <DEDUP_REMOVED lines=11> */
.L_x_1026:
[----:B------:R-:W-:Y:S02]  /*36660*/  IMAD.MOV.U32 R13, RZ, RZ, R8 ;  /* 0x000000ffff0d7224 */ /* 0x000fe400078e0008 */
[----:B------:R-:W-:Y:S01]  /*36670*/  IMAD.MOV.U32 R12, RZ, RZ, 0x2 ;  /* 0x00000002ff0c7424 */ /* 0x000fe200078e00ff */
[----:B------:R-:W-:-:S07]  /*36680*/  MOV R2, R14 ;  /* 0x0000000e00027202 */ /* 0x000fce0000000f00 */
[----:B------:R-:W-:Y:S05]  /*36690*/  WARPSYNC.COLLECTIVE R15, `(.L_x_1027) ;  /* 0x000000000f087348 */ /* 0x000fea0003c00000 */
[----:B------:R0:W1:Y:S02]  /*366a0*/  SHFL.IDX P6, R14, R13, R12, R11 ;  /* 0x0000000c0d0e7389 */ /* 0x00006400000c000b */
[----:B01----:R-:W-:Y:S01]  /*366b0*/  ENDCOLLECTIVE ;  /* 0x000000000000791b */ /* 0x003fe20003800000 */
.L_x_1027:
        /* <DEDUP_REMOVED lines=13> */
.L_x_1028:
[----:B------:R-:W-:Y:S02]  /*36790*/  IMAD.MOV.U32 R13, RZ, RZ, R8 ;  /* 0x000000ffff0d7224 */ /* 0x000fe400078e0008 */
[----:B------:R-:W-:Y:S02]  /*367a0*/  IMAD.MOV.U32 R12, RZ, RZ, 0x3 ;  /* 0x00000003ff0c7424 */ /* 0x000fe400078e00ff */
[----:B------:R-:W-:-:S07]  /*367b0*/  IMAD.MOV.U32 R2, RZ, RZ, R14 ;  /* 0x000000ffff027224 */ /* 0x000fce00078e000e */
[----:B------:R-:W-:Y:S05]  /*367c0*/  WARPSYNC.COLLECTIVE R15, `(.L_x_1029) ;  /* 0x000000000f087348 */ /* 0x000fea0003c00000 */
[----:B------:R0:W1:Y:S02]  /*367d0*/  SHFL.IDX P6, R14, R13, R12, R11 ;  /* 0x0000000c0d0e7389 */ /* 0x00006400000c000b */
[----:B01----:R-:W-:Y:S01]  /*367e0*/  ENDCOLLECTIVE ;  /* 0x000000000000791b */ /* 0x003fe20003800000 */
.L_x_1029:
        /* <DEDUP_REMOVED lines=13> */
.L_x_1030:
[----:B------:R-:W-:Y:S01]  /*368c0*/  IMAD.MOV.U32 R13, RZ, RZ, R7 ;  /* 0x000000ffff0d7224 */ /* 0x000fe200078e0007 */
[----:B------:R-:W-:Y:S01]  /*368d0*/  MOV R12, RZ ;  /* 0x000000ff000c7202 */ /* 0x000fe20000000f00 */
[----:B------:R-:W-:-:S07]  /*368e0*/  IMAD.MOV.U32 R2, RZ, RZ, R14 ;  /* 0x000000ffff027224 */ /* 0x000fce00078e000e */
[----:B------:R-:W-:Y:S05]  /*368f0*/  WARPSYNC.COLLECTIVE R15, `(.L_x_1031) ;  /* 0x000000000f087348 */ /* 0x000fea0003c00000 */
[----:B------:R0:W1:Y:S02]  /*36900*/  SHFL.IDX P6, R14, R13, R12, R11 ;  /* 0x0000000c0d0e7389 */ /* 0x00006400000c000b */
[----:B01----:R-:W-:Y:S01]  /*36910*/  ENDCOLLECTIVE ;  /* 0x000000000000791b */ /* 0x003fe20003800000 */
.L_x_1031:
        /* <DEDUP_REMOVED lines=13> */
.L_x_1032:
[----:B------:R-:W-:Y:S05]  /*369f0*/  BRA `(.L_x_1033) ;  /* 0xffffff7000247947 */ /* 0x000fea000383ffff */
.L_x_738:
[----:B----4-:R4:W0:Y:S02]  /*36a00*/  SYNCS.PHASECHK.TRANS64.TRYWAIT P2, [R0+URZ+0x33470], R3 ;  /* 0x03347003000075a7 */ /* 0x010824000804017f */
[----:B0-----:R-:W-:Y:S05]  /*36a10*/  @!P2 NANOSLEEP.SYNCS 0x989680 ;  /* 0x009896800000a95d */ /* 0x001fea0003900000 */
[----:B------:R-:W0:Y:S02]  /*36a20*/  @!P2 SYNCS.PHASECHK.TRANS64 P2, [R0+URZ+0x33470], R3 ;  /* 0x033470030000a5a7 */ /* 0x000e24000804007f */
[----:B0-----:R-:W-:Y:S05]  /*36a30*/  @!P2 BRA `(.L_x_738) ;  /* 0xfffffffc00f0a947 */ /* 0x001fea000383ffff */
[----:B------:R-:W-:Y:S05]  /*36a40*/  BRA `(.L_x_1034) ;  /* 0xffffff7000907947 */ /* 0x000fea000383ffff */
.L_x_740:
[----:B----4-:R4:W0:Y:S02]  /*36a50*/  SYNCS.PHASECHK.TRANS64.TRYWAIT P2, [R0+URZ+0x33460], R5 ;  /* 0x03346005000075a7 */ /* 0x010824000804017f */
[----:B0-----:R-:W-:Y:S05]  /*36a60*/  @!P2 NANOSLEEP.SYNCS 0x989680 ;  /* 0x009896800000a95d */ /* 0x001fea0003900000 */
[----:B------:R-:W0:Y:S02]  /*36a70*/  @!P2 SYNCS.PHASECHK.TRANS64 P2, [R0+URZ+0x33460], R5 ;  /* 0x033460050000a5a7 */ /* 0x000e24000804007f */
[----:B0-----:R-:W-:Y:S05]  /*36a80*/  @!P2 BRA `(.L_x_740) ;  /* 0xfffffffc00f0a947 */ /* 0x001fea000383ffff */
[----:B------:R-:W-:Y:S05]  /*36a90*/  BRA `(.L_x_1035) ;  /* 0xffffff7000a07947 */ /* 0x000fea000383ffff */
.L_x_748:
[----:B0-----:R0:W2:Y:S02]  /*36aa0*/  SYNCS.PHASECHK.TRANS64.TRYWAIT P1, [R3+URZ+0x33470], R0 ;  /* 0x03347000030075a7 */ /* 0x0010a4000802017f */
[----:B--2---:R-:W-:Y:S05]  /*36ab0*/  @!P1 NANOSLEEP.SYNCS 0x989680 ;  /* 0x009896800000995d */ /* 0x004fea0003900000 */
[----:B------:R-:W2:Y:S02]  /*36ac0*/  @!P1 SYNCS.PHASECHK.TRANS64 P1, [R3+URZ+0x33470], R0 ;  /* 0x03347000030095a7 */ /* 0x000ea4000802007f */
[----:B--2---:R-:W-:Y:S05]  /*36ad0*/  @!P1 BRA `(.L_x_748) ;  /* 0xfffffffc00f09947 */ /* 0x004fea000383ffff */
[----:B------:R-:W-:Y:S05]  /*36ae0*/  BRA `(.L_x_1036) ;  /* 0xffffff7800d47947 */ /* 0x000fea000383ffff */
.L_x_750:
[----:B0-----:R0:W2:Y:S02]  /*36af0*/  SYNCS.PHASECHK.TRANS64.TRYWAIT P1, [R3+URZ+0x33460], R0 ;  /* 0x03346000030075a7 */ /* 0x0010a4000802017f */
[----:B--2---:R-:W-:Y:S05]  /*36b00*/  @!P1 NANOSLEEP.SYNCS 0x989680 ;  /* 0x009896800000995d */ /* 0x004fea0003900000 */
[----:B------:R-:W2:Y:S02]  /*36b10*/  @!P1 SYNCS.PHASECHK.TRANS64 P1, [R3+URZ+0x33460], R0 ;  /* 0x03346000030095a7 */ /* 0x000ea4000802007f */
[----:B--2---:R-:W-:Y:S05]  /*36b20*/  @!P1 BRA `(.L_x_750) ;  /* 0xfffffffc00f09947 */ /* 0x004fea000383ffff */
[----:B------:R-:W-:Y:S05]  /*36b30*/  BRA `(.L_x_1037) ;  /* 0xffffff7800e07947 */ /* 0x000fea000383ffff */
.L_x_755:
[----:B------:R-:W-:Y:S01]  /*36b40*/  BSSY B0, `(.L_x_1038) ;  /* 0x0000008000007945 */ /* 0x000fe20003800000 */
[----:B------:R-:W-:Y:S01]  /*36b50*/  IMAD.MOV.U32 R13, RZ, RZ, R16 ;  /* 0x000000ffff0d7224 */ /* 0x000fe200078e0010 */
[----:B------:R-:W-:Y:S01]  /*36b60*/  MOV R11, 0x1f ;  /* 0x0000001f000b7802 */ /* 0x000fe20000000f00 */
[----:B------:R-:W-:Y:S02]  /*36b70*/  IMAD.MOV.U32 R12, RZ, RZ, RZ ;  /* 0x000000ffff0c7224 */ /* 0x000fe400078e00ff */
[----:B------:R-:W-:-:S07]  /*36b80*/  IMAD.MOV.U32 R15, RZ, RZ, -0x1 ;  /* 0xffffffffff0f7424 */ /* 0x000fce00078e00ff */
[----:B-12---:R-:W-:Y:S05]  /*36b90*/  WARPSYNC.COLLECTIVE R15, `(.L_x_1039) ;  /* 0x000000000f087348 */ /* 0x006fea0003c00000 */
[----:B------:R0:W3:Y:S02]  /*36ba0*/  SHFL.IDX P6, R14, R13, R12, R11 ;  /* 0x0000000c0d0e7389 */ /* 0x0000e400000c000b */
[----:B0123--:R-:W-:Y:S01]  /*36bb0*/  ENDCOLLECTIVE ;  /* 0x000000000000791b */ /* 0x00ffe20003800000 */
.L_x_1039:
[----:B------:R-:W-:Y:S05]  /*36bc0*/  BSYNC B0 ;  /* 0x0000000000007941 */ /* 0x000fea0003800000 */
.L_x_1038:
[----:B------:R-:W-:Y:S01]  /*36bd0*/  IMAD.MOV.U32 R13, RZ, RZ, R16 ;  /* 0x000000ffff0d7224 */ /* 0x000fe200078e0010 */
[----:B------:R-:W-:Y:S01]  /*36be0*/  MOV R11, 0x1f ;  /* 0x0000001f000b7802 */ /* 0x000fe20000000f00 */
[----:B------:R-:W-:Y:S02]  /*36bf0*/  IMAD.MOV.U32 R12, RZ, RZ, 0x1 ;  /* 0x00000001ff0c7424 */ /* 0x000fe400078e00ff */
[----:B------:R-:W-:Y:S02]  /*36c00*/  IMAD.MOV.U32 R15, RZ, RZ, -0x1 ;  /* 0xffffffffff0f7424 */ /* 0x000fe400078e00ff */
[----:B------:R-:W-:Y:S02]  /*36c10*/  IMAD.IADD R7, R19, 0x1, R9 ;  /* 0x0000000113077824 */ /* 0x000fe400078e0209 */
[----:B------:R-:W-:-:S07]  /*36c20*/  IMAD.MOV.U32 R0, RZ, RZ, R14 ;  /* 0x000000ffff007224 */ /* 0x000fce00078e000e */
[----:B------:R-:W-:Y:S05]  /*36c30*/  WARPSYNC.COLLECTIVE R15, `(.L_x_1040) ;  /* 0x000000000f087348 */ /* 0x000fea0003c00000 */
[----:B------:R0:W1:Y:S02]  /*36c40*/  SHFL.IDX P6, R14, R13, R12, R11 ;  /* 0x0000000c0d0e7389 */ /* 0x00006400000c000b */
[----:B01----:R-:W-:Y:S01]  /*36c50*/  ENDCOLLECTIVE ;  /* 0x000000000000791b */ /* 0x003fe20003800000 */
.L_x_1040:
[----:B------:R-:W-:Y:S02]  /*36c60*/  ULDC UR4, c[0x0][0xc3c] ;  /* 0x00030f0000047ab9 */ /* 0x000fe40000000800 */
[----:B------:R-:W-:-:S13]  /*36c70*/  ISETP.GE.OR P1, PT, R7, UR4, !P0 ;  /* 0x0000000407007c0c */ /* 0x000fda000c726670 */
[----:B------:R-:W0:Y:S08]  /*36c80*/  @!P1 LDC.64 R2, c[0x0][0xc80] ;  /* 0x00032000ff029b82 */ /* 0x000e300000000a00 */
[----:B------:R-:W1:Y:S01]  /*36c90*/  @!P1 LDC.64 R4, c[0x0][0xc78] ;  /* 0x00031e00ff049b82 */ /* 0x000e620000000a00 */
[----:B------:R-:W-:Y:S02]  /*36ca0*/  IMAD.MOV.U32 R11, RZ, RZ, RZ ;  /* 0x000000ffff0b7224 */ /* 0x000fe400078e00ff */
[----:B------:R-:W-:-:S02]  /*36cb0*/  IMAD.MOV.U32 R6, RZ, RZ, R14 ;  /* 0x000000ffff067224 */ /* 0x000fc400078e000e */
[----:B0-----:R-:W-:-:S05]  /*36cc0*/  @!P1 IMAD.WIDE R2, R7, 0x4, R2 ;  /* 0x0000000407029825 */ /* 0x001fca00078e0202 */
[----:B------:R1:W2:Y:S02]  /*36cd0*/  @!P1 LDG.E R8, desc[UR50][R2.64] ;  /* 0x0000003202089981 */ /* 0x0002a4000c1e1900 */
[----:B-1----:R-:W-:-:S05]  /*36ce0*/  @!P1 IMAD.WIDE R2, R7, 0x4, R4 ;  /* 0x0000000407029825 */ /* 0x002fca00078e0204 */
[----:B------:R-:W3:Y:S01]  /*36cf0*/  @!P1 LDG.E R5, desc[UR50][R2.64] ;  /* 0x0000003202059981 */ /* 0x000ee2000c1e1900 */
[----:B------:R-:W-:Y:S01]  /*36d00*/  IMAD.MOV.U32 R7, RZ, RZ, RZ ;  /* 0x000000ffff077224 */ /* 0x000fe200078e00ff */
[C---:B------:R-:W-:Y:S01]  /*36d10*/  ISETP.GE.U32.AND P2, PT, R9.reuse, 0x2, PT ;  /* 0x000000020900780c */ /* 0x040fe20003f46070 */
[----:B------:R-:W-:Y:S01]  /*36d20*/  IMAD.MOV.U32 R4, RZ, RZ, RZ ;  /* 0x000000ffff047224 */ /* 0x000fe200078e00ff */
[C---:B------:R-:W-:Y:S02]  /*36d30*/  ISETP.GE.U32.AND P3, PT, R9.reuse, 0x4, PT ;  /* 0x000000040900780c */ /* 0x040fe40003f66070 */
[C---:B------:R-:W-:Y:S02]  /*36d40*/  ISETP.GE.U32.AND P4, PT, R9.reuse, 0x8, PT ;  /* 0x000000080900780c */ /* 0x040fe40003f86070 */
[----:B------:R-:W-:Y:S02]  /*36d50*/  ISETP.GE.U32.AND P5, PT, R9, 0x10, PT ;  /* 0x000000100900780c */ /* 0x000fe40003fa6070 */
[----:B------:R-:W-:-:S02]  /*36d60*/  MOV R16, RZ ;  /* 0x000000ff00107202 */ /* 0x000fc40000000f00 */
[----:B--2---:R-:W-:Y:S01]  /*36d70*/  @!P1 MOV R7, R8 ;  /* 0x0000000800079202 */ /* 0x004fe20000000f00 */
[----:B---3--:R-:W-:Y:S01]  /*36d80*/  @!P1 IMAD.MOV.U32 R4, RZ, RZ, R5 ;  /* 0x000000ffff049224 */ /* 0x008fe200078e0005 */
[----:B------:R-:W-:-:S03]  /*36d90*/  ISETP.NE.AND P1, PT, R9, RZ, PT ;  /* 0x000000ff0900720c */ /* 0x000fc60003f25270 */
[----:B------:R-:W-:-:S10]  /*36da0*/  IMAD R13, R4, R7, RZ ;  /* 0x00000007040d7224 */ /* 0x000fd400078e02ff */
[----:B------:R-:W-:Y:S05]  /*36db0*/  WARPSYNC.COLLECTIVE R15, `(.L_x_1041) ;  /* 0x000000000f087348 */ /* 0x000fea0003c00000 */
[----:B------:R0:W1:Y:S02]  /*36dc0*/  SHFL.UP P6, R14, R13, R12, R11 ;  /* 0x0400000c0d0e7389 */ /* 0x00006400000c000b */
[----:B01----:R-:W-:Y:S01]  /*36dd0*/  ENDCOLLECTIVE ;  /* 0x000000000000791b */ /* 0x003fe20003800000 */
.L_x_1041:
[----:B------:R-:W-:Y:S01]  /*36de0*/  IMAD.MOV.U32 R12, RZ, RZ, 0x2 ;  /* 0x00000002ff0c7424 */ /* 0x000fe200078e00ff */
[----:B------:R-:W-:-:S05]  /*36df0*/  SEL R14, R14, RZ, P1 ;  /* 0x000000ff0e0e7207 */ /* 0x000fca0000800000 */
[----:B------:R-:W-:-:S05]  /*36e00*/  IMAD.IADD R5, R13, 0x1, R14 ;  /* 0x000000010d057824 */ /* 0x000fca00078e020e */
[----:B------:R-:W-:-:S07]  /*36e10*/  MOV R13, R5 ;  /* 0x00000005000d7202 */ /* 0x000fce0000000f00 */
[----:B------:R-:W-:Y:S05]  /*36e20*/  WARPSYNC.COLLECTIVE R15, `(.L_x_1042) ;  /* 0x000000000f087348 */ /* 0x000fea0003c00000 */
[----:B------:R0:W1:Y:S02]  /*36e30*/  SHFL.UP P6, R14, R13, R12, R11 ;  /* 0x0400000c0d0e7389 */ /* 0x00006400000c000b */
[----:B01----:R-:W-:Y:S01]  /*36e40*/  ENDCOLLECTIVE ;  /* 0x000000000000791b */ /* 0x003fe20003800000 */
.L_x_1042:
[----:B------:R-:W-:Y:S01]  /*36e50*/  IMAD.MOV.U32 R12, RZ, RZ, 0x4 ;  /* 0x00000004ff0c7424 */ /* 0x000fe200078e00ff */
[----:B------:R-:W-:-:S05]  /*36e60*/  SEL R2, R14, RZ, P2 ;  /* 0x000000ff0e027207 */ /* 0x000fca0001000000 */
[----:B------:R-:W-:-:S04]  /*36e70*/  IMAD.IADD R2, R5, 0x1, R2 ;  /* 0x0000000105027824 */ /* 0x000fc800078e0202 */
[----:B------:R-:W-:-:S07]  /*36e80*/  IMAD.MOV.U32 R13, RZ, RZ, R2 ;  /* 0x000000ffff0d7224 */ /* 0x000fce00078e0002 */
[----:B------:R-:W-:Y:S05]  /*36e90*/  WARPSYNC.COLLECTIVE R15, `(.L_x_1043) ;  /* 0x000000000f087348 */ /* 0x000fea0003c00000 */
[----:B------:R0:W1:Y:S02]  /*36ea0*/  SHFL.UP P6, R14, R13, R12, R11 ;  /* 0x0400000c0d0e7389 */ /* 0x00006400000c000b */
[----:B01----:R-:W-:Y:S01]  /*36eb0*/  ENDCOLLECTIVE ;  /* 0x000000000000791b */ /* 0x003fe20003800000 */
.L_x_1043:
[----:B------:R-:W-:Y:S01]  /*36ec0*/  IMAD.MOV.U32 R12, RZ, RZ, 0x8 ;  /* 0x00000008ff0c7424 */ /* 0x000fe200078e00ff */
[----:B------:R-:W-:-:S04]  /*36ed0*/  SEL R3, R14, RZ, P3 ;  /* 0x000000ff0e037207 */ /* 0x000fc80001800000 */
[----:B------:R-:W-:-:S05]  /*36ee0*/  IADD3 R3, R2, R3, RZ ;  /* 0x0000000302037210 */ /* 0x000fca0007ffe0ff */
[----:B------:R-:W-:-:S07]  /*36ef0*/  IMAD.MOV.U32 R13, RZ, RZ, R3 ;  /* 0x000000ffff0d7224 */ /* 0x000fce00078e0003 */
[----:B------:R-:W-:Y:S05]  /*36f00*/  WARPSYNC.COLLECTIVE R15, `(.L_x_1044) ;  /* 0x000000000f087348 */ /* 0x000fea0003c00000 */
[----:B------:R0:W1:Y:S02]  /*36f10*/  SHFL.UP P6, R14, R13, R12, R11 ;  /* 0x0400000c0d0e7389 */ /* 0x00006400000c000b */
[----:B01----:R-:W-:Y:S01]  /*36f20*/  ENDCOLLECTIVE ;  /* 0x000000000000791b */ /* 0x003fe20003800000 */
.L_x_1044:
[----:B------:R-:W-:Y:S02]  /*36f30*/  MOV R12, 0x10 ;  /* 0x00000010000c7802 */ /* 0x000fe40000000f00 */
[----:B------:R-:W-:-:S05]  /*36f40*/  SEL R14, R14, RZ, P4 ;  /* 0x000000ff0e0e7207 */ /* 0x000fca0002000000 */
[----:B------:R-:W-:-:S04]  /*36f50*/  IMAD.IADD R5, R3, 0x1, R14 ;  /* 0x0000000103057824 */ /* 0x000fc800078e020e */
[----:B------:R-:W-:-:S07]  /*36f60*/  IMAD.MOV.U32 R13, RZ, RZ, R5 ;  /* 0x000000ffff0d7224 */ /* 0x000fce00078e0005 */
[----:B------:R-:W-:Y:S05]  /*36f70*/  WARPSYNC.COLLECTIVE R15, `(.L_x_1045) ;  /* 0x000000000f087348 */ /* 0x000fea0003c00000 */
[----:B------:R0:W1:Y:S02]  /*36f80*/  SHFL.UP P6, R14, R13, R12, R11 ;  /* 0x0400000c0d0e7389 */ /* 0x00006400000c000b */
[----:B01----:R-:W-:Y:S01]  /*36f90*/  ENDCOLLECTIVE ;  /* 0x000000000000791b */ /* 0x003fe20003800000 */
.L_x_1045:
[----:B------:R-:W-:Y:S02]  /*36fa0*/  IMAD.MOV.U32 R12, RZ, RZ, 0x1f ;  /* 0x0000001fff0c7424 */ /* 0x000fe400078e00ff */
[----:B------:R-:W-:Y:S01]  /*36fb0*/  IMAD.MOV.U32 R11, RZ, RZ, 0x1f ;  /* 0x0000001fff0b7424 */ /* 0x000fe200078e00ff */
[----:B------:R-:W-:-:S05]  /*36fc0*/  SEL R14, R14, RZ, P5 ;  /* 0x000000ff0e0e7207 */ /* 0x000fca0002800000 */
[----:B------:R-:W-:-:S04]  /*36fd0*/  IMAD.IADD R3, R5, 0x1, R14 ;  /* 0x0000000105037824 */ /* 0x000fc800078e020e */
[----:B------:R-:W-:-:S07]  /*36fe0*/  IMAD.MOV.U32 R13, RZ, RZ, R3 ;  /* 0x000000ffff0d7224 */ /* 0x000fce00078e0003 */
[----:B------:R-:W-:Y:S05]  /*36ff0*/  WARPSYNC.COLLECTIVE R15, `(.L_x_1046) ;  /* 0x000000000f087348 */ /* 0x000fea0003c00000 */
[----:B------:R0:W1:Y:S02]  /*37000*/  SHFL.IDX P6, R14, R13, R12, R11 ;  /* 0x0000000c0d0e7389 */ /* 0x00006400000c000b */
[----:B01----:R-:W-:Y:S01]  /*37010*/  ENDCOLLECTIVE ;  /* 0x000000000000791b */ /* 0x003fe20003800000 */
.L_x_1046:
[----:B------:R-:W-:Y:S05]  /*37020*/  BRA `(.L_x_1047) ;  /* 0xffffff8000687947 */ /* 0x000fea000383ffff */
.L_x_758:
[----:B------:R-:W-:Y:S01]  /*37030*/  BSSY B0, `(.L_x_1048) ;  /* 0x0000007000007945 */ /* 0x000fe20003800000 */
[----:B------:R-:W-:Y:S02]  /*37040*/  IMAD.MOV.U32 R12, RZ, RZ, 0x1 ;  /* 0x00000001ff0c7424 */ /* 0x000fe400078e00ff */
[----:B------:R-:W-:Y:S02]  /*37050*/  IMAD.MOV.U32 R11, RZ, RZ, RZ ;  /* 0x000000ffff0b7224 */ /* 0x000fe400078e00ff */
[----:B------:R-:W-:-:S07]  /*37060*/  IMAD.MOV.U32 R15, RZ, RZ, -0x1 ;  /* 0xffffffffff0f7424 */ /* 0x000fce00078e00ff */
[----:B-1----:R-:W-:Y:S05]  /*37070*/  WARPSYNC.COLLECTIVE R15, `(.L_x_1049) ;  /* 0x000000000f087348 */ /* 0x002fea0003c00000 */
[----:B------:R0:W2:Y:S02]  /*37080*/  SHFL.UP P6, R14, R13, R12, R11 ;  /* 0x0400000c0d0e7389 */ /* 0x0000a400000c000b */
[----:B012---:R-:W-:Y:S01]  /*37090*/  ENDCOLLECTIVE ;  /* 0x000000000000791b */ /* 0x007fe20003800000 */
.L_x_1049:
[----:B------:R-:W-:Y:S05]  /*370a0*/  BSYNC B0 ;  /* 0x0000000000007941 */ /* 0x000fea0003800000 */
.L_x_1048:
[----:B------:R-:W-:Y:S01]  /*370b0*/  SEL R14, R14, RZ, P1 ;  /* 0x000000ff0e0e7207 */ /* 0x000fe20000800000 */
[----:B------:R-:W-:Y:S01]  /*370c0*/  IMAD.MOV.U32 R11, RZ, RZ, RZ ;  /* 0x000000ffff0b7224 */ /* 0x000fe200078e00ff */
[----:B------:R-:W-:Y:S01]  /*370d0*/  MOV R12, 0x2 ;  /* 0x00000002000c7802 */ /* 0x000fe20000000f00 */
[----:B------:R-:W-:Y:S02]  /*370e0*/  IMAD.MOV.U32 R15, RZ, RZ, -0x1 ;  /* 0xffffffffff0f7424 */ /* 0x000fe400078e00ff */
[----:B------:R-:W-:-:S07]  /*370f0*/  IMAD.IADD R13, R13, 0x1, R14 ;  /* 0x000000010d0d7824 */ /* 0x000fce00078e020e */
[----:B------:R-:W-:Y:S05]  /*37100*/  WARPSYNC.COLLECTIVE R15, `(.L_x_1050) ;  /* 0x000000000f087348 */ /* 0x000fea0003c00000 */
[----:B------:R0:W1:Y:S02]  /*37110*/  SHFL.UP P6, R14, R13, R12, R11 ;  /* 0x0400000c0d0e7389 */ /* 0x00006400000c000b */
[----:B01----:R-:W-:Y:S01]  /*37120*/  ENDCOLLECTIVE ;  /* 0x000000000000791b */ /* 0x003fe20003800000 */
.L_x_1050:
[----:B------:R-:W-:Y:S02]  /*37130*/  MOV R12, 0x4 ;  /* 0x00000004000c7802 */ /* 0x000fe40000000f00 */
[----:B------:R-:W-:-:S05]  /*37140*/  SEL R2, R14, RZ, P2 ;  /* 0x000000ff0e027207 */ /* 0x000fca0001000000 */
[----:B------:R-:W-:-:S04]  /*37150*/  IMAD.IADD R2, R13, 0x1, R2 ;  /* 0x000000010d027824 */ /* 0x000fc800078e0202 */
[----:B------:R-:W-:-:S07]  /*37160*/  IMAD.MOV.U32 R13, RZ, RZ, R2 ;  /* 0x000000ffff0d7224 */ /* 0x000fce00078e0002 */
[----:B------:R-:W-:Y:S05]  /*37170*/  WARPSYNC.COLLECTIVE R15, `(.L_x_1051) ;  /* 0x000000000f087348 */ /* 0x000fea0003c00000 */
[----:B------:R0:W1:Y:S02]  /*37180*/  SHFL.UP P6, R14, R13, R12, R11 ;  /* 0x0400000c0d0e7389 */ /* 0x00006400000c000b */
[----:B01----:R-:W-:Y:S01]  /*37190*/  ENDCOLLECTIVE ;  /* 0x000000000000791b */ /* 0x003fe20003800000 */
.L_x_1051:
[----:B------:R-:W-:Y:S01]  /*371a0*/  IMAD.MOV.U32 R12, RZ, RZ, 0x8 ;  /* 0x00000008ff0c7424 */ /* 0x000fe200078e00ff */
[----:B------:R-:W-:-:S05]  /*371b0*/  SEL R3, R14, RZ, P3 ;  /* 0x000000ff0e037207 */ /* 0x000fca0001800000 */
[----:B------:R-:W-:-:S04]  /*371c0*/  IMAD.IADD R3, R2, 0x1, R3 ;  /* 0x0000000102037824 */ /* 0x000fc800078e0203 */
[----:B------:R-:W-:-:S07]  /*371d0*/  IMAD.MOV.U32 R13, RZ, RZ, R3 ;  /* 0x000000ffff0d7224 */ /* 0x000fce00078e0003 */
[----:B------:R-:W-:Y:S05]  /*371e0*/  WARPSYNC.COLLECTIVE R15, `(.L_x_1052) ;  /* 0x000000000f087348 */ /* 0x000fea0003c00000 */
[----:B------:R0:W1:Y:S02]  /*371f0*/  SHFL.UP P6, R14, R13, R12, R11 ;  /* 0x0400000c0d0e7389 */ /* 0x00006400000c000b */
[----:B01----:R-:W-:Y:S01]  /*37200*/  ENDCOLLECTIVE ;  /* 0x000000000000791b */ /* 0x003fe20003800000 */
.L_x_1052:
[----:B------:R-:W-:Y:S01]  /*37210*/  IMAD.MOV.U32 R12, RZ, RZ, 0x10 ;  /* 0x00000010ff0c7424 */ /* 0x000fe200078e00ff */
[----:B------:R-:W-:-:S05]  /*37220*/  SEL R14, R14, RZ, P4 ;  /* 0x000000ff0e0e7207 */ /* 0x000fca0002000000 */
[----:B------:R-:W-:-:S05]  /*37230*/  IMAD.IADD R5, R3, 0x1, R14 ;  /* 0x0000000103057824 */ /* 0x000fca00078e020e */
[----:B------:R-:W-:-:S07]  /*37240*/  MOV R13, R5 ;  /* 0x00000005000d7202 */ /* 0x000fce0000000f00 */
[----:B------:R-:W-:Y:S05]  /*37250*/  WARPSYNC.COLLECTIVE R15, `(.L_x_1053) ;  /* 0x000000000f087348 */ /* 0x000fea0003c00000 */
[----:B------:R0:W1:Y:S02]  /*37260*/  SHFL.UP P6, R14, R13, R12, R11 ;  /* 0x0400000c0d0e7389 */ /* 0x00006400000c000b */
[----:B01----:R-:W-:Y:S01]  /*37270*/  ENDCOLLECTIVE ;  /* 0x000000000000791b */ /* 0x003fe20003800000 */
.L_x_1053:
[----:B------:R-:W-:Y:S01]  /*37280*/  IMAD.MOV.U32 R12, RZ, RZ, 0x1f ;  /* 0x0000001fff0c7424 */ /* 0x000fe200078e00ff */
[----:B------:R-:W-:Y:S02]  /*37290*/  MOV R11, 0x1f ;  /* 0x0000001f000b7802 */ /* 0x000fe40000000f00 */
[----:B------:R-:W-:-:S05]  /*372a0*/  SEL R14, R14, RZ, P5 ;  /* 0x000000ff0e0e7207 */ /* 0x000fca0002800000 */
[----:B------:R-:W-:-:S04]  /*372b0*/  IMAD.IADD R3, R5, 0x1, R14 ;  /* 0x0000000105037824 */ /* 0x000fc800078e020e */
[----:B------:R-:W-:-:S07]  /*372c0*/  IMAD.MOV.U32 R13, RZ, RZ, R3 ;  /* 0x000000ffff0d7224 */ /* 0x000fce00078e0003 */
[----:B------:R-:W-:Y:S05]  /*372d0*/  WARPSYNC.COLLECTIVE R15, `(.L_x_1054) ;  /* 0x000000000f087348 */ /* 0x000fea0003c00000 */
[----:B------:R0:W1:Y:S02]  /*372e0*/  SHFL.IDX P6, R14, R13, R12, R11 ;  /* 0x0000000c0d0e7389 */ /* 0x00006400000c000b */
[----:B01----:R-:W-:Y:S01]  /*372f0*/  ENDCOLLECTIVE ;  /* 0x000000000000791b */ /* 0x003fe20003800000 */
.L_x_1054:
[----:B------:R-:W-:Y:S05]  /*37300*/  BRA `(.L_x_1055) ;  /* 0xffffff8000547947 */ /* 0x000fea000383ffff */
.L_x_760:
[----:B------:R-:W-:Y:S01]  /*37310*/  BSSY B0, `(.L_x_1056) ;  /* 0x0000006000007945 */ /* 0x000fe20003800000 */
[----:B------:R-:W-:Y:S01]  /*37320*/  PLOP3.LUT P6, PT, P6, PT, PT, 0x8, 0x0 ;  /* 0x000000000000781c */ /* 0x000fe200037ce170 */
[----:B------:R-:W-:-:S12]  /*37330*/  IMAD.MOV.U32 R15, RZ, RZ, -0x1 ;  /* 0xffffffffff0f7424 */ /* 0x000fd800078e00ff */
[----:B01----:R-:W-:Y:S05]  /*37340*/  WARPSYNC.COLLECTIVE R15, `(.L_x_1057) ;  /* 0x000000000f087348 */ /* 0x003fea0003c00000 */
[----:B------:R-:W-:Y:S01]  /*37350*/  VOTE.ANY R14, PT, P6 ;  /* 0x00000000000e7806 */ /* 0x000fe200030e0100 */
[----:B01----:R-:W-:Y:S06]  /*37360*/  ENDCOLLECTIVE ;  /* 0x000000000000791b */ /* 0x003fec0003800000 */
.L_x_1057:
[----:B------:R-:W-:Y:S05]  /*37370*/  BSYNC B0 ;  /* 0x0000000000007941 */ /* 0x000fea0003800000 */
.L_x_1056:
[----:B------:R-:W-:Y:S01]  /*37380*/  IMAD.MOV.U32 R8, RZ, RZ, R14 ;  /* 0x000000ffff087224 */ /* 0x000fe200078e000e */
[----:B------:R-:W-:Y:S01]  /*37390*/  MOV R11, 0x1f ;  /* 0x0000001f000b7802 */ /* 0x000fe20000000f00 */
[----:B------:R-:W-:Y:S02]  /*373a0*/  IMAD.MOV.U32 R13, RZ, RZ, R7 ;  /* 0x000000ffff0d7224 */ /* 0x000fe400078e0007 */
[----:B------:R-:W0:Y:S01]  /*373b0*/  POPC R5, R8 ;  /* 0x0000000800057309 */ /* 0x000e220000000000 */
[----:B------:R-:W-:Y:S02]  /*373c0*/  IMAD.MOV.U32 R15, RZ, RZ, -0x1 ;  /* 0xffffffffff0f7424 */ /* 0x000fe400078e00ff */
[----:B0-----:R-:W-:-:S07]  /*373d0*/  IMAD.MOV.U32 R12, RZ, RZ, R5 ;  /* 0x000000ffff0c7224 */ /* 0x001fce00078e0005 */
[----:B------:R-:W-:Y:S05]  /*373e0*/  WARPSYNC.COLLECTIVE R15, `(.L_x_1058) ;  /* 0x000000000f087348 */ /* 0x000fea0003c00000 */
[----:B------:R0:W1:Y:S02]  /*373f0*/  SHFL.IDX P6, R14, R13, R12, R11 ;  /* 0x0000000c0d0e7389 */ /* 0x00006400000c000b */
[----:B01----:R-:W-:Y:S01]  /*37400*/  ENDCOLLECTIVE ;  /* 0x000000000000791b */ /* 0x003fe20003800000 */
.L_x_1058:
[----:B------:R-:W-:Y:S02]  /*37410*/  IMAD.MOV.U32 R13, RZ, RZ, R4 ;  /* 0x000000ffff0d7224 */ /* 0x000fe400078e0004 */
[----:B------:R-:W-:-:S07]  /*37420*/  IMAD.MOV.U32 R7, RZ, RZ, R14 ;  /* 0x000000ffff077224 */ /* 0x000fce00078e000e */
[----:B------:R-:W-:Y:S05]  /*37430*/  WARPSYNC.COLLECTIVE R15, `(.L_x_1059) ;  /* 0x000000000f087348 */ /* 0x000fea0003c00000 */
[----:B------:R0:W1:Y:S02]  /*37440*/  SHFL.IDX P6, R14, R13, R12, R11 ;  /* 0x0000000c0d0e7389 */ /* 0x00006400000c000b */
[----:B01----:R-:W-:Y:S01]  /*37450*/  ENDCOLLECTIVE ;  /* 0x000000000000791b */ /* 0x003fe20003800000 */
.L_x_1059:
[----:B------:R-:W-:Y:S01]  /*37460*/  IMAD.MOV.U32 R4, RZ, RZ, R14 ;  /* 0x000000ffff047224 */ /* 0x000fe200078e000e */
[----:B------:R-:W-:Y:S06]  /*37470*/  BRA `(.L_x_1060) ;  /* 0xffffff8000347947 */ /* 0x000fec000383ffff */
.L_x_762:
[----:B------:R-:W-:Y:S01]  /*37480*/  BSSY B0, `(.L_x_1061) ;  /* 0x0000007000007945 */ /* 0x000fe20003800000 */
[----:B------:R-:W-:Y:S01]  /*37490*/  MOV R13, R3 ;  /* 0x00000003000d7202 */ /* 0x000fe20000000f00 */
[----:B------:R-:W-:Y:S02]  /*374a0*/  IMAD.MOV.U32 R11, RZ, RZ, 0x1f ;  /* 0x0000001fff0b7424 */ /* 0x000fe400078e00ff */
[----:B------:R-:W-:-:S07]  /*374b0*/  IMAD.MOV.U32 R15, RZ, RZ, -0x1 ;  /* 0xffffffffff0f7424 */ /* 0x000fce00078e00ff */
[----:B01234-:R-:W-:Y:S05]  /*374c0*/  WARPSYNC.COLLECTIVE R15, `(.L_x_1062) ;  /* 0x000000000f087348 */ /* 0x01ffea0003c00000 */
[----:B------:R0:W0:Y:S02]  /*374d0*/  SHFL.IDX P6, R14, R13, R12, R11 ;  /* 0x0000000c0d0e7389 */ /* 0x00002400000c000b */
[----:B01234-:R-:W-:Y:S01]  /*374e0*/  ENDCOLLECTIVE ;  /* 0x000000000000791b */ /* 0x01ffe20003800000 */
.L_x_1062:
[----:B------:R-:W-:Y:S05]  /*374f0*/  BSYNC B0 ;  /* 0x0000000000007941 */ /* 0x000fea0003800000 */
.L_x_1061:
[----:B------:R-:W-:Y:S01]  /*37500*/  IMAD.MOV.U32 R16, RZ, RZ, R14 ;  /* 0x000000ffff107224 */ /* 0x000fe200078e000e */
[----:B------:R-:W-:Y:S06]  /*37510*/  BRA `(.L_x_761) ;  /* 0xffffff8000247947 */ /* 0x000fec000383ffff */
.L_x_766:
[----:B0-----:R0:W2:Y:S02]  /*37520*/  SYNCS.PHASECHK.TRANS64.TRYWAIT P0, [R5+URZ+0x33420], R0 ;  /* 0x03342000050075a7 */ /* 0x0010a4000800017f */
[----:B--2---:R-:W-:Y:S05]  /*37530*/  @!P0 NANOSLEEP.SYNCS 0x989680 ;  /* 0x009896800000895d */ /* 0x004fea0003900000 */
[----:B------:R-:W2:Y:S02]  /*37540*/  @!P0 SYNCS.PHASECHK.TRANS64 P0, [R5+URZ+0x33420], R0 ;  /* 0x03342000050085a7 */ /* 0x000ea4000800007f */
[----:B--2---:R-:W-:Y:S05]  /*37550*/  @!P0 BRA `(.L_x_766) ;  /* 0xfffffffc00f08947 */ /* 0x004fea000383ffff */
[----:B------:R-:W-:Y:S05]  /*37560*/  BRA `(.L_x_1063) ;  /* 0xffffff8400847947 */ /* 0x000fea000383ffff */
.L_x_767:
[----:B------:R-:W2:Y:S01]  /*37570*/  S2R R2, SR_TID.X ;  /* 0x0000000000027919 */ /* 0x000ea20000002100 */
[----:B------:R-:W-:Y:S01]  /*37580*/  BSSY B0, `(.L_x_1064) ;  /* 0x000000a000007945 */ /* 0x000fe20003800000 */
[----:B------:R-:W-:Y:S01]  /*37590*/  MOV R12, RZ ;  /* 0x000000ff000c7202 */ /* 0x000fe20000000f00 */
[----:B------:R-:W-:Y:S02]  /*375a0*/  IMAD.MOV.U32 R11, RZ, RZ, 0x1f ;  /* 0x0000001fff0b7424 */ /* 0x000fe400078e00ff */
[----:B------:R-:W-:Y:S01]  /*375b0*/  IMAD.MOV.U32 R15, RZ, RZ, -0x1 ;  /* 0xffffffffff0f7424 */ /* 0x000fe200078e00ff */
[----:B--2---:R-:W-:-:S04]  /*375c0*/  SHF.R.U32.HI R2, RZ, 0x5, R2 ;  /* 0x00000005ff027819 */ /* 0x004fc80000011602 */
[----:B------:R-:W-:-:S05]  /*375d0*/  LOP3.LUT R2, R2, 0x3, RZ, 0xc0, !PT ;  /* 0x0000000302027812 */ /* 0x000fca00078ec0ff */
[----:B------:R-:W-:-:S07]  /*375e0*/  IMAD.MOV.U32 R13, RZ, RZ, R2 ;  /* 0x000000ffff0d7224 */ /* 0x000fce00078e0002 */
[----:B01----:R-:W-:Y:S05]  /*375f0*/  WARPSYNC.COLLECTIVE R15, `(.L_x_1065) ;  /* 0x000000000f087348 */ /* 0x003fea0003c00000 */
[----:B------:R2:W3:Y:S02]  /*37600*/  SHFL.IDX P6, R14, R13, R12, R11 ;  /* 0x0000000c0d0e7389 */ /* 0x0004e400000c000b */
[----:B0123--:R-:W-:Y:S01]  /*37610*/  ENDCOLLECTIVE ;  /* 0x000000000000791b */ /* 0x00ffe20003800000 */
.L_x_1065:
[----:B------:R-:W-:Y:S05]  /*37620*/  BSYNC B0 ;  /* 0x0000000000007941 */ /* 0x000fea0003800000 */
.L_x_1064:
[----:B------:R-:W-:Y:S05]  /*37630*/  BRA `(.L_x_1066) ;  /* 0xffffff84006c7947 */ /* 0x000fea000383ffff */
.L_x_768:
[----:B------:R-:W-:Y:S01]  /*37640*/  BSSY B0, `(.L_x_1067) ;  /* 0x0000006000007945 */ /* 0x000fe20003800000 */
[----:B------:R-:W-:-:S07]  /*37650*/  IMAD.MOV.U32 R15, RZ, RZ, -0x1 ;  /* 0xffffffffff0f7424 */ /* 0x000fce00078e00ff */
[----:B01----:R-:W-:Y:S05]  /*37660*/  WARPSYNC.COLLECTIVE R15, `(.L_x_1068) ;  /* 0x000000000f0c7348 */ /* 0x003fea0003c00000 */
[----:B------:R-:W-:Y:S02]  /*37670*/  ELECT P6, UR62, PT ;  /* 0x00000000003e782f */ /* 0x000fe400038c0000 */
[----:B------:R-:W-:Y:S01]  /*37680*/  MOV R14, UR62 ;  /* 0x0000003e000e7c02 */ /* 0x000fe20008000f00 */
[----:B01----:R-:W-:Y:S10]  /*37690*/  ENDCOLLECTIVE ;  /* 0x000000000000791b */ /* 0x003ff40003800000 */
.L_x_1068:
[----:B------:R-:W-:Y:S05]  /*376a0*/  BSYNC B0 ;  /* 0x0000000000007941 */ /* 0x000fea0003800000 */
.L_x_1067:
[----:B------:R-:W-:Y:S05]  /*376b0*/  BRA `(.L_x_1069) ;  /* 0xffffff8400607947 */ /* 0x000fea000383ffff */
.L_x_770:
[----:B0-----:R0:W2:Y:S02]  /*376c0*/  SYNCS.PHASECHK.TRANS64.TRYWAIT P1, [R3+URZ+0x33440], R2 ;  /* 0x03344002030075a7 */ /* 0x0010a4000802017f */
[----:B--2---:R-:W-:Y:S05]  /*376d0*/  @!P1 NANOSLEEP.SYNCS 0x989680 ;  /* 0x009896800000995d */ /* 0x004fea0003900000 */
[----:B------:R-:W2:Y:S02]  /*376e0*/  @!P1 SYNCS.PHASECHK.TRANS64 P1, [R3+URZ+0x33440], R2 ;  /* 0x03344002030095a7 */ /* 0x000ea4000802007f */
[----:B--2---:R-:W-:Y:S05]  /*376f0*/  @!P1 BRA `(.L_x_770) ;  /* 0xfffffffc00f09947 */ /* 0x004fea000383ffff */
[----:B------:R-:W-:Y:S05]  /*37700*/  BRA `(.L_x_1070) ;  /* 0xffffff8400807947 */ /* 0x000fea000383ffff */
.L_x_772:
[----:B--2---:R2:W3:Y:S02]  /*37710*/  SYNCS.PHASECHK.TRANS64.TRYWAIT P1, [R29+URZ+0x33440], R0 ;  /* 0x033440001d0075a7 */ /* 0x0044e4000802017f */
[----:B---3--:R-:W-:Y:S05]  /*37720*/  @!P1 NANOSLEEP.SYNCS 0x989680 ;  /* 0x009896800000995d */ /* 0x008fea0003900000 */
[----:B------:R-:W3:Y:S02]  /*37730*/  @!P1 SYNCS.PHASECHK.TRANS64 P1, [R29+URZ+0x33440], R0 ;  /* 0x033440001d0095a7 */ /* 0x000ee4000802007f */
[----:B---3--:R-:W-:Y:S05]  /*37740*/  @!P1 BRA `(.L_x_772) ;  /* 0xfffffffc00f09947 */ /* 0x008fea000383ffff */
[----:B------:R-:W-:Y:S05]  /*37750*/  BRA `(.L_x_1071) ;  /* 0xffffff84008c7947 */ /* 0x000fea000383ffff */
.L_x_774:
[----:B---3--:R3:W4:Y:S02]  /*37760*/  SYNCS.PHASECHK.TRANS64.TRYWAIT P1, [R3+URZ+0x33460], R2 ;  /* 0x03346002030075a7 */ /* 0x008724000802017f */
[----:B----4-:R-:W-:Y:S05]  /*37770*/  @!P1 NANOSLEEP.SYNCS 0x989680 ;  /* 0x009896800000995d */ /* 0x010fea0003900000 */
[----:B------:R-:W4:Y:S02]  /*37780*/  @!P1 SYNCS.PHASECHK.TRANS64 P1, [R3+URZ+0x33460], R2 ;  /* 0x03346002030095a7 */ /* 0x000f24000802007f */
[----:B----4-:R-:W-:Y:S05]  /*37790*/  @!P1 BRA `(.L_x_774) ;  /* 0xfffffffc00f09947 */ /* 0x010fea000383ffff */
[----:B------:R-:W-:Y:S05]  /*377a0*/  BRA `(.L_x_1072) ;  /* 0xffffff8400887947 */ /* 0x000fea000383ffff */
.L_x_776:
[----:B----4-:R4:W0:Y:S02]  /*377b0*/  SYNCS.PHASECHK.TRANS64.TRYWAIT P1, [R29+URZ+0x33460], R0 ;  /* 0x033460001d0075a7 */ /* 0x010824000802017f */
[----:B0-----:R-:W-:Y:S05]  /*377c0*/  @!P1 NANOSLEEP.SYNCS 0x989680 ;  /* 0x009896800000995d */ /* 0x001fea0003900000 */
[----:B------:R-:W0:Y:S02]  /*377d0*/  @!P1 SYNCS.PHASECHK.TRANS64 P1, [R29+URZ+0x33460], R0 ;  /* 0x033460001d0095a7 */ /* 0x000e24000802007f */
[----:B0-----:R-:W-:Y:S05]  /*377e0*/  @!P1 BRA `(.L_x_776) ;  /* 0xfffffffc00f09947 */ /* 0x001fea000383ffff */
[----:B------:R-:W-:Y:S05]  /*377f0*/  BRA `(.L_x_1073) ;  /* 0xffffff8400847947 */ /* 0x000fea000383ffff */
.L_x_778:
[----:B------:R0:W0:Y:S02]  /*37800*/  SYNCS.PHASECHK.TRANS64.TRYWAIT P1, [R3+URZ+0x33480], R2 ;  /* 0x03348002030075a7 */ /* 0x000024000802017f */
[----:B0-----:R-:W-:Y:S05]  /*37810*/  @!P1 NANOSLEEP.SYNCS 0x989680 ;  /* 0x009896800000995d */ /* 0x001fea0003900000 */
[----:B------:R-:W0:Y:S02]  /*37820*/  @!P1 SYNCS.PHASECHK.TRANS64 P1, [R3+URZ+0x33480], R2 ;  /* 0x03348002030095a7 */ /* 0x000e24000802007f */
[----:B0-----:R-:W-:Y:S05]  /*37830*/  @!P1 BRA `(.L_x_778) ;  /* 0xfffffffc00f09947 */ /* 0x001fea000383ffff */
[----:B------:R-:W-:Y:S05]  /*37840*/  BRA `(.L_x_1074) ;  /* 0xffffff8400807947 */ /* 0x000fea000383ffff */
.L_x_1075:
        /* <DEDUP_REMOVED lines=11> */
.L_x_3420:


//--------------------- .text._ZN7cutlass13device_kernelIN5flash11enable_sm90INS1_16FlashAttnFwdSm90INS1_25CollectiveMainloopFwdSm90ILi2EN4cute5tupleIJNS5_1CILi1EEES8_S8_EEENS6_IJNS7_ILi128EEESA_NS7_ILi192EEEEEELi192ENS_12float_e4m3_tEfNS_4arch4Sm90ELb0ELb1ELb1ELb0ELb1ELb0ELb0ELb1ELb1ELb1ELb1ELb0EEENS1_21CollectiveEpilogueFwdINS6_IJSA_SB_SA_EEES9_NS_10bfloat16_tESF_Li256ELb0ELb1ELb1ELb1EEENS1_19SingleTileSchedulerILb0ELb1ELb1ELi128EEEEEEEEEvNT_6ParamsE --------------------------
	.section	.text._ZN7cutlass13device_kernelIN5flash11enable_sm90INS1_16FlashAttnFwdSm90INS1_25CollectiveMainloopFwdSm90ILi2EN4cute5tupleIJNS5_1CILi1EEES8_S8_EEENS6_IJNS7_ILi128EEESA_NS7_ILi192EEEEEELi192ENS_12float_e4m3_tEfNS_4arch4Sm90ELb0ELb1ELb1ELb0ELb1ELb0ELb0ELb1ELb1ELb1ELb1ELb0EEENS1_21CollectiveEpilogueFwdINS6_IJSA_SB_SA_EEES9_NS_10bfloat16_tESF_Li256ELb0ELb1ELb1ELb1EEENS1_19SingleTileSchedulerILb0ELb1ELb1ELi128EEEEEEEEEvNT_6ParamsE,"ax",@progbits
	.align	128
.text._ZN7cutlass13device_kernelIN5flash11enable_sm90INS1_16FlashAttnFwdSm90INS1_25CollectiveMainloopFwdSm90ILi2EN4cute5tupleIJNS5_1CILi1EEES8_S8_EEENS6_IJNS7_ILi128EEESA_NS7_ILi192EEEEEELi192ENS_12float_e4m3_tEfNS_4arch4Sm90ELb0ELb1ELb1ELb0ELb1ELb0ELb0ELb1ELb1ELb1ELb1ELb0EEENS1_21CollectiveEpilogueFwdINS6_IJSA_SB_SA_EEES9_NS_10bfloat16_tESF_Li256ELb0ELb1ELb1ELb1EEENS1_19SingleTileSchedulerILb0ELb1ELb1ELi128EEEEEEEEEvNT_6ParamsE:
        .type           _ZN7cutlass13device_kernelIN5flash11enable_sm90INS1_16FlashAttnFwdSm90INS1_25CollectiveMainloopFwdSm90ILi2EN4cute5tupleIJNS5_1CILi1EEES8_S8_EEENS6_IJNS7_ILi128EEESA_NS7_ILi192EEEEEELi192ENS_12float_e4m3_tEfNS_4arch4Sm90ELb0ELb1ELb1ELb0ELb1ELb0ELb0ELb1ELb1ELb1ELb1ELb0EEENS1_21CollectiveEpilogueFwdINS6_IJSA_SB_SA_EEES9_NS_10bfloat16_tESF_Li256ELb0ELb1ELb1ELb1EEENS1_19SingleTileSchedulerILb0ELb1ELb1ELi128EEEEEEEEEvNT_6ParamsE,@function
        .size           _ZN7cutlass13device_kernelIN5flash11enable_sm90INS1_16FlashAttnFwdSm90INS1_25CollectiveMainloopFwdSm90ILi2EN4cute5tupleIJNS5_1CILi1EEES8_S8_EEENS6_IJNS7_ILi128EEESA_NS7_ILi192EEEEEELi192ENS_12float_e4m3_tEfNS_4arch4Sm90ELb0ELb1ELb1ELb0ELb1ELb0ELb0ELb1ELb1ELb1ELb1ELb0EEENS1_21CollectiveEpilogueFwdINS6_IJSA_SB_SA_EEES9_NS_10bfloat16_tESF_Li256ELb0ELb1ELb1ELb1EEENS1_19SingleTileSchedulerILb0ELb1ELb1ELi128EEEEEEEEEvNT_6ParamsE,(.L_x_3421 - _ZN7cutlass13device_kernelIN5flash11enable_sm90INS1_16FlashAttnFwdSm90INS1_25CollectiveMainloopFwdSm90ILi2EN4cute5tupleIJNS5_1CILi1EEES8_S8_EEENS6_IJNS7_ILi128EEESA_NS7_ILi192EEEEEELi192ENS_12float_e4m3_tEfNS_4arch4Sm90ELb0ELb1ELb1ELb0ELb1ELb0ELb0ELb1ELb1ELb1ELb1ELb0EEENS1_21CollectiveEpilogueFwdINS6_IJSA_SB_SA_EEES9_NS_10bfloat16_tESF_Li256ELb0ELb1ELb1ELb1EEENS1_19SingleTileSchedulerILb0ELb1ELb1ELi128EEEEEEEEEvNT_6ParamsE)
        .other          _ZN7cutlass13device_kernelIN5flash11enable_sm90INS1_16FlashAttnFwdSm90INS1_25CollectiveMainloopFwdSm90ILi2EN4cute5tupleIJNS5_1CILi1EEES8_S8_EEENS6_IJNS7_ILi128EEESA_NS7_ILi192EEEEEELi192ENS_12float_e4m3_tEfNS_4arch4Sm90ELb0ELb1ELb1ELb0ELb1ELb0ELb0ELb1ELb1ELb1ELb1ELb0EEENS1_21CollectiveEpilogueFwdINS6_IJSA_SB_SA_EEES9_NS_10bfloat16_tESF_Li256ELb0ELb1ELb1ELb1EEENS1_19SingleTileSchedulerILb0ELb1ELb1ELi128EEEEEEEEEvNT_6ParamsE,@"STO_CUDA_ENTRY STV_DEFAULT"
_ZN7cutlass13device_kernelIN5flash11enable_sm90INS1_16FlashAttnFwdSm90INS1_25CollectiveMainloopFwdSm90ILi2EN4cute5tupleIJNS5_1CILi1EEES8_S8_EEENS6_IJNS7_ILi128EEESA_NS7_ILi192EEEEEELi192ENS_12float_e4m3_tEfNS_4arch4Sm90ELb0ELb1ELb1ELb0ELb1ELb0ELb0ELb1ELb1ELb1ELb1ELb0EEENS1_21CollectiveEpilogueFwdINS6_IJSA_SB_SA_EEES9_NS_10bfloat16_tESF_Li256ELb0ELb1ELb1ELb1EEENS1_19SingleTileSchedulerILb0ELb1ELb1ELi128EEEEEEEEEvNT_6ParamsE:
[----:B------:R-:W0:Y:S01]  /*0000*/  LDC R1, c[0x0][0x28] ;  /* 0x00000a00ff017b82 */ /* 0x000e220000000800 */
[----:B------:R-:W1:Y:S01]  /*0010*/  S2R R24, SR_TID.X ;  /* 0x0000000000187919 */ /* 0x000e620000002100 */
[----:B------:R-:W-:Y:S01]  /*0020*/  ELECT P0, URZ, PT ;  /* 0x00000000003f782f */ /* 0x000fe20003800000 */
[----:B------:R-:W-:Y:S01]  /*0030*/  UMOV UR4, 0x80 ;  /* 0x0000008000047882 */ /* 0x000fe20000000000 */
[----:B------:R-:W-:Y:S01]  /*0040*/  UMOV UR7, 0x100 ;  /* 0x0000010000077882 */ /* 0x000fe20000000000 */
[--C-:B-1----:R-:W-:Y:S02]  /*0050*/  SHF.R.U32.HI R0, RZ, 0x5, R24.reuse ;  /* 0x00000005ff007819 */ /* 0x102fe40000011618 */
[----:B------:R-:W-:-:S03]  /*0060*/  SHF.R.U32.HI R17, RZ, 0x7, R24 ;  /* 0x00000007ff117819 */ /* 0x000fc60000011618 */
[----:B------:R-:W1:Y:S04]  /*0070*/  SHFL.IDX PT, R2, R0, RZ, 0x1f ;  /* 0x00001fff00027589 */ /* 0x000e6800000e0000 */
[----:B------:R2:W3:Y:S01]  /*0080*/  SHFL.IDX PT, R3, R17, RZ, 0x1f ;  /* 0x00001fff11037589 */ /* 0x0004e200000e0000 */
[C---:B-1----:R-:W-:Y:S02]  /*0090*/  ISETP.NE.OR P0, PT, R2.reuse, RZ, !P0 ;  /* 0x000000ff0200720c */ /* 0x042fe40004705670 */
[----:B------:R-:W-:-:S11]  /*00a0*/  ISETP.NE.AND P1, PT, R2, RZ, PT ;  /* 0x000000ff0200720c */ /* 0x000fd60003f25270 */
[----:B------:R-:W-:Y:S01]  /*00b0*/  VOTEU.ALL UP0, P0 ;  /* 0x00000000003f7886 */ /* 0x000fe20000000000 */
[----:B------:R-:W-:-:S04]  /*00c0*/  VOTEU.ALL UP1, P0 ;  /* 0x00000000003f7886 */ /* 0x000fc80000020000 */
[----:B------:R-:W1:Y:S01]  /*00d0*/  @!UP0 S2UR UR8, SR_CgaCtaId ;  /* 0x00000000000889c3 */ /* 0x000e620000008800 */
[----:B------:R-:W-:Y:S01]  /*00e0*/  @!UP0 UMOV UR6, 0x400 ;  /* 0x0000040000068882 */ /* 0x000fe20000000000 */
[----:B------:R-:W-:-:S04]  /*00f0*/  @!UP0 UIADD3 UR4, -UR4, 0x100000, URZ ;  /* 0x0010000004048890 */ /* 0x000fc8000fffe13f */
[----:B------:R-:W-:Y:S02]  /*0100*/  @!UP0 USHF.L.U32 UR5, UR4, 0xb, URZ ;  /* 0x0000000b04058899 */ /* 0x000fe4000800063f */
[----:B------:R-:W-:Y:S02]  /*0110*/  @!UP0 USHF.L.U32 UR4, UR4, 0x1, URZ ;  /* 0x0000000104048899 */ /* 0x000fe4000800063f */
[----:B-1----:R-:W-:Y:S02]  /*0120*/  @!UP0 ULEA UR8, UR8, UR6, 0x18 ;  /* 0x0000000608088291 */ /* 0x002fe4000f8ec03f */
[----:B------:R-:W-:-:S04]  /*0130*/  @!UP0 UIADD3 UR6, -UR7, 0x100000, URZ ;  /* 0x0010000007068890 */ /* 0x000fc8000fffe13f */
[----:B------:R-:W-:Y:S02]  /*0140*/  @!UP0 USHF.L.U32 UR7, UR6, 0xb, URZ ;  /* 0x0000000b06078899 */ /* 0x000fe4000800063f */
[----:B------:R-:W-:Y:S01]  /*0150*/  @!UP0 USHF.L.U32 UR6, UR6, 0x1, URZ ;  /* 0x0000000106068899 */ /* 0x000fe2000800063f */
[----:B------:R-:W-:-:S05]  /*0160*/  VOTEU.ALL UP0, P0 ;  /* 0x00000000003f7886 */ /* 0x000fca0000000000 */
[----:B------:R2:W1:Y:S06]  /*0170*/  @!UP0 SYNCS.EXCH.64 URZ, [UR8+0x2a800], UR4 ;  /* 0x02a80004083f85b2 */ /* 0x00046c0008000100 */
[----:B------:R2:W4:Y:S02]  /*0180*/  @!UP1 SYNCS.EXCH.64 URZ, [UR8+0x2a820], UR6 ;  /* 0x02a82006083f95b2 */ /* 0x0005240008000100 */
[----:B0-23--:R-:W-:Y:S05]  /*0190*/  @P1 BRA `(.L_x_1076) ;  /* 0x0000000000481947 */ /* 0x00dfea0003800000 */
        /* <DEDUP_REMOVED lines=13> */
[----:B0-----:R0:W2:Y:S08]  /*0270*/  SYNCS.EXCH.64 URZ, [UR8+0x2a830], UR4 ;  /* 0x02a83004083f75b2 */ /* 0x0010b00008000100 */
[----:B------:R0:W3:Y:S01]  /*0280*/  SYNCS.EXCH.64 URZ, [UR8+0x2a840], UR6 ;  /* 0x02a84006083f75b2 */ /* 0x0000e20008000100 */
[----:B------:R0:W0:Y:S01]  /*0290*/  SYNCS.EXCH.64 URZ, [UR8+0x2a838], UR4 ;  /* 0x02a83804083f75b2 */ /* 0x0000220008000100 */
[----:B------:R0:W0:Y:S01]  /*02a0*/  SYNCS.EXCH.64 URZ, [UR8+0x2a848], UR6 ;  /* 0x02a84806083f75b2 */ /* 0x0000220008000100 */
[----:B------:R-:W-:Y:S01]  /*02b0*/  NOP ;  /* 0x0000000000007918 */ /* 0x000fe20000000000 */
.L_x_1076:
[----:B------:R-:W5:Y:S01]  /*02c0*/  SHFL.IDX PT, R2, R0, RZ, 0x1f ;  /* 0x00001fff00027589 */ /* 0x000f6200000e0000 */
[----:B------:R-:W-:Y:S01]  /*02d0*/  NOP ;  /* 0x0000000000007918 */ /* 0x000fe20000000000 */
[----:B-----5:R-:W-:-:S13]  /*02e0*/  ISETP.NE.AND P0, PT, R2, RZ, PT ;  /* 0x000000ff0200720c */ /* 0x020fda0003f05270 */
        /* <DEDUP_REMOVED lines=17> */
[----:B------:R0:W0:Y:S01]  /*0400*/  SYNCS.EXCH.64 URZ, [UR8+0x2a868], UR6 ;  /* 0x02a86806083f75b2 */ /* 0x0000220008000100 */
[----:B------:R-:W-:Y:S01]  /*0410*/  NOP ;  /* 0x0000000000007918 */ /* 0x000fe20000000000 */
.L_x_1077:
[----:B------:R-:W5:Y:S01]  /*0420*/  SHFL.IDX PT, R2, R0, RZ, 0x1f ;  /* 0x00001fff00027589 */ /* 0x000f6200000e0000 */
[----:B------:R-:W-:Y:S01]  /*0430*/  NOP ;  /* 0x0000000000007918 */ /* 0x000fe20000000000 */
[----:B-----5:R-:W-:-:S13]  /*0440*/  ISETP.NE.AND P0, PT, R2, RZ, PT ;  /* 0x000000ff0200720c */ /* 0x020fda0003f05270 */
        /* <DEDUP_REMOVED lines=13> */
[----:B------:R0:W0:Y:S01]  /*0520*/  SYNCS.EXCH.64 URZ, [UR6+0x2a888], UR4 ;  /* 0x02a88804063f75b2 */ /* 0x0000220008000100 */
[----:B------:R-:W-:Y:S01]  /*0530*/  NOP ;  /* 0x0000000000007918 */ /* 0x000fe20000000000 */
.L_x_1078:
        /* <DEDUP_REMOVED lines=22> */
.L_x_1079:
[----:B------:R-:W5:Y:S01]  /*06a0*/  SHFL.IDX PT, R2, R0, RZ, 0x1f ;  /* 0x00001fff00027589 */ /* 0x000f6200000e0000 */
[----:B------:R-:W-:Y:S01]  /*06b0*/  R2UR UR9, R3 ;  /* 0x00000000030972ca */ /* 0x000fe200000e0000 */
        /* <DEDUP_REMOVED lines=21> */
.L_x_1080:
[----:B------:R-:W-:Y:S01]  /*0810*/  UISETP.NE.AND UP0, UPT, UR9, URZ, UPT ;  /* 0x0000003f0900728c */ /* 0x000fe2000bf05270 */
[----:B------:R-:W-:Y:S01]  /*0820*/  NOP ;  /* 0x0000000000007918 */ /* 0x000fe20000000000 */
[----:B------:R-:W-:Y:S01]  /*0830*/  UMOV UR42, 0x1 ;  /* 0x00000001002a7882 */ /* 0x000fe20000000000 */
[----:B------:R-:W-:Y:S01]  /*0840*/  ULDC.64 UR46, c[0x0][0x208] ;  /* 0x00008200002e7ab9 */ /* 0x000fe20000000a00 */
[----:B------:R-:W-:Y:S01]  /*0850*/  USEL UR42, UR42, 0x2, !UP0 ;  /* 0x000000022a2a7887 */ /* 0x000fe2000c000000 */
[----:B------:R-:W-:Y:S01]  /*0860*/  BSSY B6, `(.L_x_1081) ;  /* 0x000175b000067945 */ /* 0x000fe20003800000 */
[----:B01234-:R-:W-:Y:S01]  /*0870*/  BAR.SYNC.DEFER_BLOCKING 0x0 ;  /* 0x0000000000007b1d */ /* 0x01ffe20000010000 */
[----:B------:R-:W-:-:S13]  /*0880*/  PLOP3.LUT P0, PT, PT, PT, UP0, 0x80, 0x0 ;  /* 0x000000000000781c */ /* 0x000fda0003f0f008 */
[----:B------:R-:W-:Y:S05]  /*0890*/  @!P0 BRA `(.L_x_1082) ;  /* 0x0000012c00d48947 */ /* 0x000fea0003800000 */
.L_x_1083:
[----:B------:R-:W-:-:S08]  /*08a0*/  NOP ;  /* 0x0000000000007918 */ /* 0x000fd00000000000 */
[----:B------:R-:W0:Y:S02]  /*08b0*/  USETMAXREG.TRY_ALLOC.CTAPOOL UP0, 0xe8 ;  /* 0x000000e8000079c8 */ /* 0x000e240008000600 */
[----:B0-----:R-:W-:-:S13]  /*08c0*/  PLOP3.LUT P0, PT, PT, PT, UP0, 0x80, 0x0 ;  /* 0x000000000000781c */ /* 0x001fda0003f0f008 */
[----:B------:R-:W-:Y:S05]  /*08d0*/  @!P0 BRA `(.L_x_1083) ;  /* 0xfffffffc00f08947 */ /* 0x000fea000383ffff */
[----:B------:R-:W0:Y:S01]  /*08e0*/  S2UR UR6, SR_CTAID.Y ;  /* 0x00000000000679c3 */ /* 0x000e220000002600 */
        /* <DEDUP_REMOVED lines=16> */
[----:B------:R-:W0:Y:S01]  /*09f0*/  LDC.64 R2, c[0x0][0x418] ;  /* 0x00010600ff027b82 */ /* 0x000e220000000a00 */
[----:B------:R-:W-:Y:S01]  /*0a00*/  ULDC UR4, c[0x0][0x448] ;  /* 0x0001120000047ab9 */ /* 0x000fe20000000800 */
[----:B------:R-:W-:Y:S01]  /*0a10*/  USHF.R.S32.HI UR39, URZ, 0x1f, UR41 ;  /* 0x0000001f3f277899 */ /* 0x000fe20008011429 */
[----:B------:R-:W-:Y:S01]  /*0a20*/  VIADD R22, R24, 0xffffff80 ;  /* 0xffffff8018167836 */ /* 0x000fe20000000000 */
[----:B------:R-:W-:-:S04]  /*0a30*/  UISETP.NE.AND UP0, UPT, UR4, 0x1, UPT ;  /* 0x000000010400788c */ /* 0x000fc8000bf05270 */
[----:B------:R-:W1:Y:S01]  /*0a40*/  S2UR UR45, SR_CTAID.X ;  /* 0x00000000002d79c3 */ /* 0x000e620000002500 */
[----:B------:R-:W-:-:S06]  /*0a50*/  UP2UR UR44, UPR, URZ, 0x1 ;  /* 0x000000013f2c7883 */ /* 0x000fcc0008000000 */
[----:B------:R-:W-:Y:S01]  /*0a60*/  @UP0 ULDC UR5, c[0x0][0x44c] ;  /* 0x0001130000050ab9 */ /* 0x000fe20000000800 */
[----:B------:R-:W2:Y:S01]  /*0a70*/  LDC R5, c[0x0][0x288] ;  /* 0x0000a200ff057b82 */ /* 0x000ea20000000800 */
[----:B------:R-:W-:-:S07]  /*0a80*/  @UP0 ULDC UR9, c[0x0][0x450] ;  /* 0x0001140000090ab9 */ /* 0x000fce0000000800 */
[----:B------:R-:W3:Y:S01]  /*0a90*/  LDC R16, c[0x0][0x424] ;  /* 0x00010900ff107b82 */ /* 0x000ee20000000800 */
[----:B0-----:R-:W-:-:S04]  /*0aa0*/  ISETP.NE.U32.AND P0, PT, R2, RZ, PT ;  /* 0x000000ff0200720c */ /* 0x001fc80003f05070 */
[----:B------:R-:W-:-:S03]  /*0ab0*/  ISETP.NE.AND.EX P0, PT, R3, RZ, PT, P0 ;  /* 0x000000ff0300720c */ /* 0x000fc60003f05300 */
[----:B------:R-:W0:Y:S01]  /*0ac0*/  LDC R7, c[0x0][0x2f0] ;  /* 0x0000bc00ff077b82 */ /* 0x000e220000000800 */
[----:B-1----:R-:W-:-:S04]  /*0ad0*/  USHF.L.U32 UR45, UR45, 0x7, URZ ;  /* 0x000000072d2d7899 */ /* 0x002fc8000800063f */
[----:B------:R-:W-:Y:S02]  /*0ae0*/  @UP0 UIADD3 UR4, UR45, 0x7f, URZ ;  /* 0x0000007f2d040890 */ /* 0x000fe4000fffe03f */
[----:B------:R-:W-:Y:S01]  /*0af0*/  UIADD3 UR7, UR45, 0x7f, URZ ;  /* 0x0000007f2d077890 */ /* 0x000fe2000fffe03f */
[----:B--2---:R-:W-:Y:S01]  /*0b00*/  IADD3 R3, -R5, 0x1, RZ ;  /* 0x0000000105037810 */ /* 0x004fe20007ffe1ff */
[----:B------:R-:W-:-:S04]  /*0b10*/  UIMAD.WIDE.U32 UR4, UR4, UR5, URZ ;  /* 0x00000005040472a5 */ /* 0x000fc8000f8e003f */
[----:B------:R-:W-:Y:S01]  /*0b20*/  @UP0 USHF.R.U32.HI UR7, URZ, UR9, UR5 ;  /* 0x000000093f070299 */ /* 0x000fe20008011605 */
[----:B---3--:R-:W-:Y:S02]  /*0b30*/  SEL R16, R16, 0x1, P0 ;  /* 0x0000000110107807 */ /* 0x008fe40000000000 */
[----:B------:R-:W-:Y:S02]  /*0b40*/  ULDC.64 UR4, c[0x0][0x9e0] ;  /* 0x0002780000047ab9 */ /* 0x000fe40000000a00 */
[----:B------:R-:W-:-:S04]  /*0b50*/  UISETP.GE.AND UP0, UPT, UR5, 0x1, UPT ;  /* 0x000000010500788c */ /* 0x000fc8000bf06270 */
[----:B------:R-:W-:Y:S01]  /*0b60*/  UP2UR UR43, UPR, URZ, 0x1 ;  /* 0x000000013f2b7883 */ /* 0x000fe20008000000 */
[----:B0-----:R-:W-:Y:S01]  /*0b70*/  IMAD R3, R16, R7, R3 ;  /* 0x0000000710037224 */ /* 0x001fe200078e0203 */
[----:B------:R-:W-:-:S04]  /*0b80*/  PLOP3.LUT P0, PT, PT, PT, UP0, 0x40, 0x0 ;  /* 0x000000000000781c */ /* 0x000fc80003f0e808 */
[----:B------:R-:W-:-:S13]  /*0b90*/  R2UR UR8, R3 ;  /* 0x00000000030872ca */ /* 0x000fda00000e0000 */
[----:B------:R-:W-:-:S04]  /*0ba0*/  UIADD3 UR7, UR8, UR7, URZ ;  /* 0x0000000708077290 */ /* 0x000fc8000fffe03f */
[----:B------:R-:W-:-:S06]  /*0bb0*/  UIADD3 UR4, UR7, UR4, URZ ;  /* 0x0000000407047290 */ /* 0x000fcc000fffe03f */
[----:B------:R-:W-:Y:S01]  /*0bc0*/  IMAD.U32 R0, RZ, RZ, UR4 ;  /* 0x00000004ff007e24 */ /* 0x000fe2000f8e00ff */
[----:B------:R-:W-:Y:S06]  /*0bd0*/  @P0 BRA `(.L_x_1085) ;  /* 0x0000000000400947 */ /* 0x000fec0003800000 */
[----:B------:R-:W-:Y:S01]  /*0be0*/  ISETP.LT.AND P0, PT, RZ, UR7, PT ;  /* 0x00000007ff007c0c */ /* 0x000fe2000bf01270 */
[----:B------:R-:W-:-:S12]  /*0bf0*/  UIADD3 UR4, UR7, -0x1, URZ ;  /* 0xffffffff07047890 */ /* 0x000fd8000fffe03f */
[----:B------:R-:W-:Y:S05]  /*0c00*/  @P0 BRA `(.L_x_1086) ;  /* 0x00000000001c0947 */ /* 0x000fea0003800000 */
[----:B------:R-:W-:Y:S02]  /*0c10*/  UISETP.NE.AND UP0, UPT, UR5, 0x1, UPT ;  /* 0x000000010500788c */ /* 0x000fe4000bf05270 */
[----:B------:R-:W-:-:S09]  /*0c20*/  UIADD3 UR4, -UR7, URZ, URZ ;  /* 0x0000003f07047290 */ /* 0x000fd2000fffe13f */
[----:B------:R-:W-:Y:S02]  /*0c30*/  @UP0 ULDC.64 UR10, c[0x0][0x9e8] ;  /* 0x00027a00000a0ab9 */ /* 0x000fe40000000a00 */
[----:B------:R-:W-:-:S04]  /*0c40*/  UIMAD.WIDE.U32 UR8, UR4, UR10, URZ ;  /* 0x0000000a040872a5 */ /* 0x000fc8000f8e003f */
[----:B------:R-:W-:-:S04]  /*0c50*/  @UP0 USHF.R.U32.HI UR4, URZ, UR11, UR9 ;  /* 0x0000000b3f040299 */ /* 0x000fc80008011609 */
[----:B------:R-:W-:Y:S01]  /*0c60*/  ULOP3.LUT UR4, URZ, UR4, URZ, 0x33, !UPT ;  /* 0x000000043f047292 */ /* 0x000fe2000f8e333f */
[----:B------:R-:W-:Y:S11]  /*0c70*/  BRA `(.L_x_1087) ;  /* 0x0000000000107947 */ /* 0x000ff60003800000 */
.L_x_1086:
[----:B------:R-:W-:-:S11]  /*0c80*/  UISETP.NE.AND UP0, UPT, UR5, 0x1, UPT ;  /* 0x000000010500788c */ /* 0x000fd6000bf05270 */
[----:B------:R-:W-:Y:S02]  /*0c90*/  @UP0 ULDC.64 UR10, c[0x0][0x9e8] ;  /* 0x00027a00000a0ab9 */ /* 0x000fe40000000a00 */
[----:B------:R-:W-:-:S04]  /*0ca0*/  UIMAD.WIDE.U32 UR8, UR4, UR10, URZ ;  /* 0x0000000a040872a5 */ /* 0x000fc8000f8e003f */
[----:B------:R-:W-:-:S12]  /*0cb0*/  @UP0 USHF.R.U32.HI UR4, URZ, UR11, UR9 ;  /* 0x0000000b3f040299 */ /* 0x000fd80008011609 */
.L_x_1087:
[----:B------:R-:W-:-:S06]  /*0cc0*/  UIMAD UR4, UR4, UR5, UR5 ;  /* 0x00000005040472a4 */ /* 0x000fcc000f8e0205 */
[----:B------:R-:W-:-:S07]  /*0cd0*/  VIMNMX R0, R0, UR4, PT ;  /* 0x0000000400007c48 */ /* 0x000fce000bfe0100 */
.L_x_1085:
[----:B------:R-:W-:Y:S01]  /*0ce0*/  UISETP.NE.AND UP0, UPT, UR44, URZ, UPT ;  /* 0x0000003f2c00728c */ /* 0x000fe2000bf05270 */
[-C--:B------:R-:W-:Y:S01]  /*0cf0*/  IMAD R18, R16, R7.reuse, -R5 ;  /* 0x0000000710127224 */ /* 0x080fe200078e0a05 */
[----:B------:R-:W-:Y:S01]  /*0d00*/  UMOV UR4, UR45 ;  /* 0x0000002d00047c82 */ /* 0x000fe20008000000 */
[----:B------:R-:W-:Y:S02]  /*0d10*/  VIADD R2, R0, 0x7f ;  /* 0x0000007f00027836 */ /* 0x000fe40000000000 */
[----:B------:R-:W-:Y:S01]  /*0d20*/  IMAD R0, R16, R7, 0x7f ;  /* 0x0000007f10007424 */ /* 0x000fe200078e0207 */
[----:B------:R-:W-:Y:S02]  /*0d30*/  R2UR UR7, R18 ;  /* 0x00000000120772ca */ /* 0x000fe400000e0000 */
[----:B------:R-:W-:Y:S02]  /*0d40*/  SHF.R.S32.HI R5, RZ, 0x1f, R2 ;  /* 0x0000001fff057819 */ /* 0x000fe40000011402 */
[----:B------:R-:W-:Y:S01]  /*0d50*/  SHF.R.S32.HI R3, RZ, 0x1f, R0 ;  /* 0x0000001fff037819 */ /* 0x000fe20000011400 */
[----:B------:R-:W-:Y:S01]  /*0d60*/  @UP0 ULDC UR8, c[0x0][0x44c] ;  /* 0x0001130000080ab9 */ /* 0x000fe20000000800 */
[----:B------:R-:W-:Y:S01]  /*0d70*/  @UP0 ULDC UR10, c[0x0][0x450] ;  /* 0x00011400000a0ab9 */ /* 0x000fe20000000800 */
[----:B------:R-:W-:Y:S01]  /*0d80*/  UIMAD.WIDE.U32 UR8, UR45, UR8, URZ ;  /* 0x000000082d0872a5 */ /* 0x000fe2000f8e003f */
[----:B------:R-:W-:-:S02]  /*0d90*/  LEA.HI R5, R5, R2, RZ, 0x7 ;  /* 0x0000000205057211 */ /* 0x000fc400078f38ff */
[----:B------:R-:W-:Y:S01]  /*0da0*/  LEA.HI R3, R3, R0, RZ, 0x7 ;  /* 0x0000000003037211 */ /* 0x000fe200078f38ff */
[----:B------:R-:W-:Y:S01]  /*0db0*/  @UP0 USHF.R.U32.HI UR4, URZ, UR10, UR9 ;  /* 0x0000000a3f040299 */ /* 0x000fe20008011609 */
[----:B------:R-:W-:Y:S01]  /*0dc0*/  SHF.R.S32.HI R0, RZ, 0x7, R5 ;  /* 0x00000007ff007819 */ /* 0x000fe20000011405 */
[----:B------:R-:W-:Y:S01]  /*0dd0*/  UISETP.GE.AND UP0, UPT, UR5, 0x1, UPT ;  /* 0x000000010500788c */ /* 0x000fe2000bf06270 */
[----:B------:R-:W-:Y:S01]  /*0de0*/  SHF.R.S32.HI R3, RZ, 0x7, R3 ;  /* 0x00000007ff037819 */ /* 0x000fe20000011403 */
[----:B------:R-:W-:-:S03]  /*0df0*/  UIADD3 UR4, UR7, UR4, URZ ;  /* 0x0000000407047290 */ /* 0x000fc6000fffe03f */
[----:B------:R-:W-:Y:S01]  /*0e00*/  ULDC UR7, c[0x0][0x9dc] ;  /* 0x0002770000077ab9 */ /* 0x000fe20000000800 */
[----:B------:R-:W-:Y:S01]  /*0e10*/  PLOP3.LUT P0, PT, PT, PT, UP0, 0x40, 0x0 ;  /* 0x000000000000781c */ /* 0x000fe20003f0e808 */
[----:B------:R-:W-:Y:S01]  /*0e20*/  UIADD3 UR7, UR4, -UR7, URZ ;  /* 0x8000000704077290 */ /* 0x000fe2000fffe03f */
[----:B------:R-:W-:-:S11]  /*0e30*/  VIMNMX R19, R3, R0, PT ;  /* 0x0000000003137248 */ /* 0x000fd60003fe0100 */
[----:B------:R-:W-:Y:S05]  /*0e40*/  @P0 BRA `(.L_x_1088) ;  /* 0x0000000000440947 */ /* 0x000fea0003800000 */
[----:B------:R-:W-:-:S06]  /*0e50*/  UISETP.GT.AND UP0, UPT, UR4, -0x1, UPT ;  /* 0xffffffff0400788c */ /* 0x000fcc000bf04270 */
[----:B------:R-:W-:-:S13]  /*0e60*/  PLOP3.LUT P0, PT, PT, PT, UP0, 0x80, 0x0 ;  /* 0x000000000000781c */ /* 0x000fda0003f0f008 */
[----:B------:R-:W-:Y:S05]  /*0e70*/  @P0 BRA `(.L_x_1089) ;  /* 0x00000000001c0947 */ /* 0x000fea0003800000 */
[----:B------:R-:W-:Y:S02]  /*0e80*/  UISETP.NE.AND UP0, UPT, UR5, 0x1, UPT ;  /* 0x000000010500788c */ /* 0x000fe4000bf05270 */
[----:B------:R-:W-:-:S09]  /*0e90*/  ULOP3.LUT UR4, URZ, UR4, URZ, 0x33, !UPT ;  /* 0x000000043f047292 */ /* 0x000fd2000f8e333f */
[----:B------:R-:W-:Y:S02]  /*0ea0*/  @UP0 ULDC.64 UR10, c[0x0][0x9e8] ;  /* 0x00027a00000a0ab9 */ /* 0x000fe40000000a00 */
[----:B------:R-:W-:-:S04]  /*0eb0*/  UIMAD.WIDE.U32 UR8, UR4, UR10, URZ ;  /* 0x0000000a040872a5 */ /* 0x000fc8000f8e003f */
[----:B------:R-:W-:-:S04]  /*0ec0*/  @UP0 USHF.R.U32.HI UR4, URZ, UR11, UR9 ;  /* 0x0000000b3f040299 */ /* 0x000fc80008011609 */
[----:B------:R-:W-:Y:S01]  /*0ed0*/  ULOP3.LUT UR4, URZ, UR4, URZ, 0x33, !UPT ;  /* 0x000000043f047292 */ /* 0x000fe2000f8e333f */
[----:B------:R-:W-:Y:S11]  /*0ee0*/  BRA `(.L_x_1090) ;  /* 0x0000000000107947 */ /* 0x000ff60003800000 */
.L_x_1089:
[----:B------:R-:W-:-:S11]  /*0ef0*/  UISETP.NE.AND UP0, UPT, UR5, 0x1, UPT ;  /* 0x000000010500788c */ /* 0x000fd6000bf05270 */
[----:B------:R-:W-:Y:S02]  /*0f00*/  @UP0 ULDC.64 UR10, c[0x0][0x9e8] ;  /* 0x00027a00000a0ab9 */ /* 0x000fe40000000a00 */
[----:B------:R-:W-:-:S04]  /*0f10*/  UIMAD.WIDE.U32 UR8, UR4, UR10, URZ ;  /* 0x0000000a040872a5 */ /* 0x000fc8000f8e003f */
[----:B------:R-:W-:-:S12]  /*0f20*/  @UP0 USHF.R.U32.HI UR4, URZ, UR11, UR9 ;  /* 0x0000000b3f040299 */ /* 0x000fd80008011609 */
.L_x_1090:
[----:B------:R-:W-:-:S04]  /*0f30*/  UIMAD UR4, UR4, UR5, URZ ;  /* 0x00000005040472a4 */ /* 0x000fc8000f8e023f */
[----:B------:R-:W-:-:S04]  /*0f40*/  UISETP.LT.AND UP0, UPT, UR7, UR4, UPT ;  /* 0x000000040700728c */ /* 0x000fc8000bf01270 */
[----:B------:R-:W-:-:S12]  /*0f50*/  USEL UR7, UR7, UR4, !UP0 ;  /* 0x0000000407077287 */ /* 0x000fd8000c000000 */
.L_x_1088:
[----:B------:R-:W-:Y:S02]  /*0f60*/  USHF.R.S32.HI UR4, URZ, 0x1f, UR7 ;  /* 0x0000001f3f047899 */ /* 0x000fe40008011407 */
[----:B------:R-:W-:Y:S02]  /*0f70*/  USHF.R.U32.HI UR10, URZ, 0x10, UR6 ;  /* 0x000000103f0a7899 */ /* 0x000fe40008011606 */
[----:B------:R-:W-:Y:S02]  /*0f80*/  ULEA.HI UR4, UR4, UR7, URZ, 0x7 ;  /* 0x0000000704047291 */ /* 0x000fe4000f8f383f */
[----:B------:R-:W-:Y:S02]  /*0f90*/  ULOP3.LUT UR38, UR6, 0xffff, URZ, 0xc0, !UPT ;  /* 0x0000ffff06267892 */ /* 0x000fe4000f8ec03f */
[----:B------:R-:W-:-:S04]  /*0fa0*/  USHF.R.S32.HI UR4, URZ, 0x7, UR4 ;  /* 0x000000073f047899 */ /* 0x000fc80008011404 */
[----:B------:R-:W-:-:S04]  /*0fb0*/  UISETP.LT.AND UP0, UPT, URZ, UR4, UPT ;  /* 0x000000043f00728c */ /* 0x000fc8000bf01270 */
[----:B------:R-:W-:Y:S02]  /*0fc0*/  USEL UR9, URZ, UR4, !UP0 ;  /* 0x000000043f097287 */ /* 0x000fe4000c000000 */
[----:B------:R-:W-:Y:S01]  /*0fd0*/  UISETP.NE.AND UP0, UPT, UR10, URZ, UPT ;  /* 0x0000003f0a00728c */ /* 0x000fe2000bf05270 */
[----:B------:R-:W-:-:S03]  /*0fe0*/  UMOV UR4, URZ ;  /* 0x0000003f00047c82 */ /* 0x000fc60008000000 */
[----:B------:R-:W-:-:S07]  /*0ff0*/  ISETP.GT.AND P0, PT, R19, UR9, PT ;  /* 0x0000000913007c0c */ /* 0x000fce000bf04270 */
[----:B------:R-:W-:-:S06]  /*1000*/  @!UP0 ULDC UR10, c[0x0][0x9f0] ;  /* 0x00027c00000a8ab9 */ /* 0x000fcc0000000800 */
[----:B------:R-:W-:Y:S05]  /*1010*/  @!P0 BRA `(.L_x_1091) ;  /* 0x00000000008c8947 */ /* 0x000fea0003800000 */
[----:B------:R-:W-:Y:S01]  /*1020*/  IMAD.U32 R4, RZ, RZ, UR10 ;  /* 0x0000000aff047e24 */ /* 0x000fe2000f8e00ff */
[----:B------:R-:W-:-:S04]  /*1030*/  UMOV UR4, URZ ;  /* 0x0000003f00047c82 */ /* 0x000fc80008000000 */
[----:B------:R-:W-:-:S04]  /*1040*/  IABS R0, R4 ;  /* 0x0000000400007213 */ /* 0x000fc80000000000 */
[----:B------:R-:W-:Y:S02]  /*1050*/  R2UR UR11, R0 ;  /* 0x00000000000b72ca */ /* 0x000fe400000e0000 */
[----:B------:R-:W-:Y:S02]  /*1060*/  IADD3 R0, R4, -0x1, R19 ;  /* 0xffffffff04007810 */ /* 0x000fe40007ffe013 */
[----:B------:R-:W-:Y:S02]  /*1070*/  IABS R4, R4 ;  /* 0x0000000400047213 */ /* 0x000fe40000000000 */
[----:B------:R-:W-:-:S03]  /*1080*/  R2UR UR6, R0 ;  /* 0x00000000000672ca */ /* 0x000fc600000e0000 */
[----:B------:R-:W-:-:S04]  /*1090*/  IMAD.MOV R4, RZ, RZ, -R4 ;  /* 0x000000ffff047224 */ /* 0x000fc800078e0a04 */
[----:B------:R-:W0:Y:S06]  /*10a0*/  I2F.RP R2, UR11 ;  /* 0x0000000b00027d06 */ /* 0x000e2c0008209400 */
[----:B------:R-:W-:-:S06]  /*10b0*/  UIADD3 UR6, -UR9, UR6, URZ ;  /* 0x0000000609067290 */ /* 0x000fcc000fffe13f */
[----:B------:R-:W-:Y:S01]  /*10c0*/  IMAD.U32 R0, RZ, RZ, UR6 ;  /* 0x00000006ff007e24 */ /* 0x000fe2000f8e00ff */
[----:B------:R-:W-:Y:S01]  /*10d0*/  ULOP3.LUT UR6, UR6, UR10, URZ, 0x3c, !UPT ;  /* 0x0000000a06067292 */ /* 0x000fe2000f8e3c3f */
[----:B0-----:R-:W0:Y:S03]  /*10e0*/  MUFU.RCP R2, R2 ;  /* 0x0000000200027308 */ /* 0x001e260000001000 */
[----:B------:R-:W-:-:S04]  /*10f0*/  IABS R0, R0 ;  /* 0x0000000000007213 */ /* 0x000fc80000000000 */
[----:B------:R-:W-:Y:S01]  /*1100*/  R2UR UR8, R0 ;  /* 0x00000000000872ca */ /* 0x000fe200000e0000 */
[----:B------:R-:W-:Y:S02]  /*1110*/  IMAD.MOV.U32 R0, RZ, RZ, R4 ;  /* 0x000000ffff007224 */ /* 0x000fe400078e0004 */
[----:B0-----:R-:W-:-:S06]  /*1120*/  VIADD R3, R2, 0xffffffe ;  /* 0x0ffffffe02037836 */ /* 0x001fcc0000000000 */
        /* <DEDUP_REMOVED lines=18> */
.L_x_1091:
[----:B------:R-:W-:Y:S02]  /*1250*/  UIMAD UR38, UR38, UR4, UR9 ;  /* 0x00000004262672a4 */ /* 0x000fe4000f8e0209 */
[----:B------:R-:W-:Y:S01]  /*1260*/  IMAD.U32 R0, RZ, RZ, UR4 ;  /* 0x00000004ff007e24 */ /* 0x000fe2000f8e00ff */
[----:B------:R-:W-:Y:S02]  /*1270*/  PLOP3.LUT P0, PT, PT, PT, PT, 0x80, 0x0 ;  /* 0x000000000000781c */ /* 0x000fe40003f0f070 */
[----:B------:R-:W-:Y:S01]  /*1280*/  CS2R R12, SRZ ;  /* 0x00000000000c7805 */ /* 0x000fe2000001ff00 */
[----:B------:R-:W-:Y:S01]  /*1290*/  IMAD.MOV.U32 R2, RZ, RZ, RZ ;  /* 0x000000ffff027224 */ /* 0x000fe200078e00ff */
[----:B------:R-:W-:Y:S02]  /*12a0*/  CS2R R4, SRZ ;  /* 0x0000000000047805 */ /* 0x000fe4000001ff00 */
[----:B------:R-:W-:Y:S01]  /*12b0*/  VIADDMNMX R19, R0, UR38, R19, PT ;  /* 0x0000002600137c46 */ /* 0x000fe2000b800113 */
[----:B------:R-:W-:Y:S01]  /*12c0*/  IMAD.MOV.U32 R0, RZ, RZ, RZ ;  /* 0x000000ffff007224 */ /* 0x000fe200078e00ff */
[----:B------:R-:W-:Y:S01]  /*12d0*/  CS2R R10, SRZ ;  /* 0x00000000000a7805 */ /* 0x000fe2000001ff00 */
[----:B------:R-:W-:Y:S01]  /*12e0*/  IMAD.MOV.U32 R9, RZ, RZ, RZ ;  /* 0x000000ffff097224 */ /* 0x000fe200078e00ff */
[----:B------:R-:W-:Y:S01]  /*12f0*/  ISETP.GT.AND P1, PT, R19, UR38, PT ;  /* 0x0000002613007c0c */ /* 0x000fe2000bf24270 */
[----:B------:R-:W-:Y:S01]  /*1300*/  IMAD.MOV.U32 R56, RZ, RZ, RZ ;  /* 0x000000ffff387224 */ /* 0x000fe200078e00ff */
[----:B------:R-:W-:-:S02]  /*1310*/  CS2R R44, SRZ ;  /* 0x00000000002c7805 */ /* 0x000fc4000001ff00 */
[----:B------:R-:W-:Y:S02]  /*1320*/  CS2R R36, SRZ ;  /* 0x0000000000247805 */ /* 0x000fe4000001ff00 */
[----:B------:R-:W-:Y:S02]  /*1330*/  CS2R R32, SRZ ;  /* 0x0000000000207805 */ /* 0x000fe4000001ff00 */
[----:B------:R-:W-:Y:S01]  /*1340*/  CS2R R60, SRZ ;  /* 0x00000000003c7805 */ /* 0x000fe2000001ff00 */
[----:B------:R-:W-:Y:S01]  /*1350*/  IMAD.MOV.U32 R15, RZ, RZ, RZ ;  /* 0x000000ffff0f7224 */ /* 0x000fe200078e00ff */
[----:B------:R-:W-:Y:S01]  /*1360*/  CS2R R48, SRZ ;  /* 0x0000000000307805 */ /* 0x000fe2000001ff00 */
[----:B------:R-:W-:Y:S01]  /*1370*/  IMAD.MOV.U32 R58, RZ, RZ, RZ ;  /* 0x000000ffff3a7224 */ /* 0x000fe200078e00ff */
[----:B------:R-:W-:Y:S02]  /*1380*/  CS2R R20, SRZ ;  /* 0x0000000000147805 */ /* 0x000fe4000001ff00 */
[----:B------:R-:W-:-:S02]  /*1390*/  CS2R R40, SRZ ;  /* 0x0000000000287805 */ /* 0x000fc4000001ff00 */
[----:B------:R-:W-:Y:S02]  /*13a0*/  CS2R R46, SRZ ;  /* 0x00000000002e7805 */ /* 0x000fe4000001ff00 */
[----:B------:R-:W-:Y:S01]  /*13b0*/  CS2R R42, SRZ ;  /* 0x00000000002a7805 */ /* 0x000fe2000001ff00 */
        /* <DEDUP_REMOVED lines=35> */
[----:B------:R-:W-:Y:S01]  /*15f0*/  CS2R R116, SRZ ;  /* 0x0000000000747805 */ /* 0x000fe2000001ff00 */
        /* <DEDUP_REMOVED lines=9> */
[----:B------:R-:W-:-:S05]  /*1690*/  SHF.R.S32.HI R23, RZ, 0x7, R92 ;  /* 0x00000007ff177819 */ /* 0x000fca000001145c */
        /* <DEDUP_REMOVED lines=29> */
.L_x_1093:
        /* <DEDUP_REMOVED lines=14> */
[----:B------:R-:W-:Y:S02]  /*1950*/  @UP1 UIMAD UR12, UR39, UR16, URZ ;  /* 0x00000010270c12a4 */ /* 0x000fe4000f8e023f */
[----:B------:R-:W-:Y:S02]  /*1960*/  @UP0 UIMAD UR15, UR41, UR15, UR8 ;  /* 0x0000000f290f02a4 */ /* 0x000fe4000f8e0208 */
[----:B------:R-:W-:Y:S02]  /*1970*/  @UP1 UIMAD.WIDE.U32 UR8, UR41, UR16, URZ ;  /* 0x00000010290812a5 */ /* 0x000fe4000f8e003f */
        /* <DEDUP_REMOVED lines=10> */
[----:B------:R-:W-:Y:S02]  /*1a20*/  @UP0 UIMAD UR14, UR40, UR19, UR14 ;  /* 0x00000013280e02a4 */ /* 0x000fe4000f8e020e */
[----:B------:R-:W-:Y:S02]  /*1a30*/  @UP0 UIMAD.WIDE.U32 UR10, UR40, UR18, UR10 ;  /* 0x00000012280a02a5 */ /* 0x000fe4000f8e000a */
        /* <DEDUP_REMOVED lines=19> */
.L_x_1238:
[----:B------:R-:W-:-:S06]  /*1b70*/  ULOP3.LUT UR4, UR42, 0x1, URZ, 0xfc, !UPT ;  /* 0x000000012a047892 */ /* 0x000fcc000f8efc3f */
[----:B------:R-:W-:-:S05]  /*1b80*/  IMAD.U32 R2, RZ, RZ, UR4 ;  /* 0x00000004ff027e24 */ /* 0x000fca000f8e00ff */
[----:B------:R-:W-:-:S13]  /*1b90*/  ISETP.NE.AND P0, PT, R2, 0x3, PT ;  /* 0x000000030200780c */ /* 0x000fda0003f05270 */
[----:B------:R-:W-:Y:S05]  /*1ba0*/  @!P0 BRA `(.L_x_1095) ;  /* 0x0000000000048947 */ /* 0x000fea0003800000 */
[----:B------:R-:W-:Y:S01]  /*1bb0*/  BPT.TRAP 0x1 ;  /* 0x000000040000795c */ /* 0x000fe20000300000 */
.L_x_1095:
[----:B------:R1:W2:Y:S01]  /*1bc0*/  SYNCS.PHASECHK.TRANS64.TRYWAIT P1, [UR36+0x2a830], R8 ;  /* 0x02a83008ff0075a7 */ /* 0x0002a20008020164 */
[----:B------:R-:W-:Y:S05]  /*1bd0*/  @!P0 BRA `(.L_x_1096) ;  /* 0x0000000000048947 */ /* 0x000fea0003800000 */
[----:B------:R-:W-:Y:S01]  /*1be0*/  BPT.TRAP 0x1 ;  /* 0x000000040000795c */ /* 0x000fe20000300000 */
.L_x_1096:
[----:B------:R-:W-:-:S05]  /*1bf0*/  IMAD.U32 R6, RZ, RZ, UR49 ;  /* 0x00000031ff067e24 */ /* 0x000fca000f8e00ff */
[----:B------:R-:W-:Y:S01]  /*1c00*/  LOP3.LUT R6, R6, 0x10000, RZ, 0xfc, !PT ;  /* 0x0001000006067812 */ /* 0x000fe200078efcff */
[----:B--2---:R-:W-:Y:S06]  /*1c10*/  @P1 BRA `(.L_x_1097) ;  /* 0x0000000000081947 */ /* 0x004fec0003800000 */
[----:B------:R-:W2:Y:S02]  /*1c20*/  SYNCS.PHASECHK.TRANS64.TRYWAIT P1, [UR36+0x2a830], R8 ;  /* 0x02a83008ff0075a7 */ /* 0x000ea40008020164 */
[----:B--2---:R-:W-:Y:S05]  /*1c30*/  @!P1 BRA `(.L_x_1098) ;  /* 0x0000016000949947 */ /* 0x004fea0003800000 */
.L_x_1097:
[----:B------:R-:W-:Y:S05]  /*1c40*/  WARPSYNC.ALL ;  /* 0x0000000000007948 */ /* 0x000fea0003800000 */
[----:B------:R-:W-:Y:S01]  /*1c50*/  IMAD.MOV.U32 R7, RZ, RZ, -0x7fffffe0 ;  /* 0x80000020ff077424 */ /* 0x000fe200078e00ff */
[----:B------:R-:W-:-:S04]  /*1c60*/  UIADD3 UR4, UR36, 0x1e400, URZ ;  /* 0x0001e40024047890 */ /* 0x000fc8000fffe03f */
[----:B------:R-:W-:Y:S01]  /*1c70*/  R2UR UR5, R7 ;  /* 0x00000000070572ca */ /* 0x000fe200000e0000 */
[----:B------:R-:W-:Y:S01]  /*1c80*/  WARPGROUP.ARRIVE ;  /* 0x00000000000079c5 */ /* 0x000fe20000000000 */
[----:B------:R-:W-:Y:S01]  /*1c90*/  UMOV UR7, 0x80000020 ;  /* 0x8000002000077882 */ /* 0x000fe20000000000 */
[----:B------:R-:W-:Y:S01]  /*1ca0*/  USHF.R.U32.HI UR6, URZ, 0x4, UR4 ;  /* 0x000000043f067899 */ /* 0x000fe20008011604 */
[C---:B------:R-:W-:Y:S01]  /*1cb0*/  R2UR UR20, R6.reuse ;  /* 0x00000000061472ca */ /* 0x040fe200000e0000 */
[----:B------:R-:W-:Y:S01]  /*1cc0*/  UMOV UR9, 0x80000020 ;  /* 0x8000002000097882 */ /* 0x000fe20000000000 */
[----:B------:R-:W-:Y:S01]  /*1cd0*/  R2UR UR4, R6 ;  /* 0x00000000060472ca */ /* 0x000fe200000e0000 */
[----:B------:R-:W-:Y:S01]  /*1ce0*/  ULOP3.LUT UR6, UR6, 0x3fff, URZ, 0xc0, !UPT ;  /* 0x00003fff06067892 */ /* 0x000fe2000f8ec03f */
[----:B------:R-:W-:Y:S01]  /*1cf0*/  UMOV UR11, 0x80000020 ;  /* 0x80000020000b7882 */ /* 0x000fe20000000000 */
[----:B------:R-:W-:Y:S02]  /*1d00*/  UMOV UR13, 0x80000020 ;  /* 0x80000020000d7882 */ /* 0x000fe40000000000 */
[----:B------:R-:W-:Y:S01]  /*1d10*/  ULOP3.LUT UR28, UR6, 0x10000, URZ, 0xfc, !UPT ;  /* 0x00010000061c7892 */ /* 0x000fe2000f8efc3f */
[----:B------:R-:W-:Y:S01]  /*1d20*/  UMOV UR15, 0x80000020 ;  /* 0x80000020000f7882 */ /* 0x000fe20000000000 */
[----:B------:R-:W-:-:S02]  /*1d30*/  UMOV UR17, 0x80000020 ;  /* 0x8000002000117882 */ /* 0x000fc40000000000 */
[----:B------:R-:W-:Y:S02]  /*1d40*/  UIADD3 UR10, UR28, 0x200, URZ ;  /* 0x000002001c0a7890 */ /* 0x000fe4000fffe03f */
[----:B------:R-:W-:Y:S01]  /*1d50*/  UIADD3 UR8, UR20, 0x200, URZ ;  /* 0x0000020014087890 */ /* 0x000fe2000fffe03f */
[----:B------:R-:W-:Y:S01]  /*1d60*/  UMOV UR6, UR28 ;  /* 0x0000001c00067c82 */ /* 0x000fe20008000000 */
[----:B------:R-:W-:Y:S01]  /*1d70*/  UIADD3 UR12, UR20, 0x202, URZ ;  /* 0x00000202140c7890 */ /* 0x000fe2000fffe03f */
[----:B------:R-:W-:Y:S01]  /*1d80*/  QGMMA.64x128x32.F32.E4M3.E4M3 R24, gdesc[UR4], RZ, !UPT, gsb0 ;  /* 0x01e00000041879f3 */ /* 0x000fe2000c0008ff */
[----:B------:R-:W-:Y:S02]  /*1d90*/  UIADD3 UR4, UR20, 0x2, URZ ;  /* 0x0000000214047890 */ /* 0x000fe4000fffe03f */
[----:B------:R-:W-:Y:S01]  /*1da0*/  UIADD3 UR6, UR28, 0x2, URZ ;  /* 0x000000021c067890 */ /* 0x000fe2000fffe03f */
[----:B------:R-:W-:Y:S01]  /*1db0*/  UMOV UR5, 0x80000020 ;  /* 0x8000002000057882 */ /* 0x000fe20000000000 */
[----:B------:R-:W-:Y:S01]  /*1dc0*/  UMOV UR7, 0x80000020 ;  /* 0x8000002000077882 */ /* 0x000fe20000000000 */
[----:B------:R-:W-:-:S02]  /*1dd0*/  UIADD3 UR14, UR28, 0x202, URZ ;  /* 0x000002021c0e7890 */ /* 0x000fc4000fffe03f */
[----:B------:R-:W-:Y:S02]  /*1de0*/  UIADD3 UR16, UR20, 0x400, URZ ;  /* 0x0000040014107890 */ /* 0x000fe4000fffe03f */
[----:B------:R-:W-:Y:S01]  /*1df0*/  UIADD3 UR18, UR28, 0x400, URZ ;  /* 0x000004001c127890 */ /* 0x000fe2000fffe03f */
[----:B------:R-:W-:Y:S01]  /*1e00*/  UMOV UR19, 0x80000020 ;  /* 0x8000002000137882 */ /* 0x000fe20000000000 */
[----:B------:R-:W-:Y:S02]  /*1e10*/  UIADD3 UR20, UR20, 0x402, URZ ;  /* 0x0000040214147890 */ /* 0x000fe4000fffe03f */
[----:B------:R-:W-:Y:S01]  /*1e20*/  UIADD3 UR22, UR28, 0x402, URZ ;  /* 0x000004021c167890 */ /* 0x000fe2000fffe03f */
[----:B------:R-:W-:Y:S01]  /*1e30*/  UMOV UR21, 0x80000020 ;  /* 0x8000002000157882 */ /* 0x000fe20000000000 */
[----:B------:R-:W-:Y:S01]  /*1e40*/  UMOV UR23, 0x80000020 ;  /* 0x8000002000177882 */ /* 0x000fe20000000000 */
[----:B------:R-:W-:Y:S02]  /*1e50*/  WARPGROUP.DEPBAR.LE gsb0, 0x0 ;  /* 0x00008000000079c5 */ /* 0x000fe40000010000 */
[----:B------:R-:W-:-:S06]  /*1e60*/  WARPGROUP.ARRIVE ;  /* 0x00000000000079c5 */ /* 0x000fcc0000000000 */
[----:B------:R-:W-:Y:S03]  /*1e70*/  QGMMA.64x128x32.F32.E4M3.E4M3 R24, gdesc[UR4], R24, gsb0 ;  /* 0x01e00000041879f3 */ /* 0x000fe60008000818 */
[----:B------:R-:W-:Y:S02]  /*1e80*/  WARPGROUP.DEPBAR.LE gsb0, 0x0 ;  /* 0x00008000000079c5 */ /* 0x000fe40000010000 */
[----:B------:R-:W-:-:S07]  /*1e90*/  WARPGROUP.ARRIVE ;  /* 0x00000000000079c5 */ /* 0x000fce0000000000 */
        /* <DEDUP_REMOVED lines=11> */
[----:B------:R-:W-:Y:S05]  /*1f50*/  @!P0 BRA `(.L_x_1099) ;  /* 0x0000000000048947 */ /* 0x000fea0003800000 */
[----:B------:R-:W-:Y:S01]  /*1f60*/  BPT.TRAP 0x1 ;  /* 0x000000040000795c */ /* 0x000fe20000300000 */
.L_x_1099:
[----:B------:R-:W-:Y:S01]  /*1f70*/  LOP3.LUT R5, R92, 0xffffff80, RZ, 0xc0, !PT ;  /* 0xffffff805c057812 */ /* 0x000fe200078ec0ff */
[C---:B------:R-:W-:Y:S01]  /*1f80*/  FMUL.FTZ R4, R0.reuse, R24 ;  /* 0x0000001800047220 */ /* 0x040fe20000410000 */
[----:B------:R-:W-:Y:S01]  /*1f90*/  LEA.HI R91, R91, R22, RZ, 0x2 ;  /* 0x000000165b5b7211 */ /* 0x000fe200078f10ff */
[C---:B------:R-:W-:Y:S01]  /*1fa0*/  FMUL.FTZ R52, R0.reuse, R52 ;  /* 0x0000003400347220 */ /* 0x040fe20000410000 */
[----:B------:R-:W-:Y:S01]  /*1fb0*/  FMUL.FTZ R88, R0, R25 ;  /* 0x0000001900587220 */ /* 0x000fe20000410000 */
[----:B------:R-:W-:Y:S01]  /*1fc0*/  IMAD.IADD R2, R22, 0x1, -R5 ;  /* 0x0000000116027824 */ /* 0x000fe200078e0a05 */
[----:B------:R-:W-:Y:S01]  /*1fd0*/  LOP3.LUT R91, R91, 0xfffffffc, RZ, 0xc0, !PT ;  /* 0xfffffffc5b5b7812 */ /* 0x000fe200078ec0ff */
[----:B------:R2:W3:Y:S01]  /*1fe0*/  MUFU.TANH R95, R52 ;  /* 0x00000034005f7308 */ /* 0x0004e20000002400 */
[C---:B0-----:R-:W-:Y:S01]  /*1ff0*/  FMUL.FTZ R3, R0.reuse, R26 ;  /* 0x0000001a00037220 */ /* 0x041fe20000410000 */
[----:B------:R-:W-:Y:S01]  /*2000*/  FMUL.FTZ R26, R0, R28 ;  /* 0x0000001c001a7220 */ /* 0x000fe20000410000 */
[----:B------:R-:W-:Y:S01]  /*2010*/  SHF.R.S32.HI R5, RZ, 0x1f, R2 ;  /* 0x0000001fff057819 */ /* 0x000fe20000011402 */
[----:B------:R-:W-:Y:S01]  /*2020*/  IMAD.IADD R91, R22, 0x1, -R91 ;  /* 0x00000001165b7824 */ /* 0x000fe200078e0a5b */
[----:B------:R-:W-:Y:S01]  /*2030*/  LEA.HI R25, R23, R23, RZ, 0x1 ;  /* 0x0000001717197211 */ /* 0x000fe200078f08ff */
[C---:B------:R-:W-:Y:S01]  /*2040*/  FMUL.FTZ R28, R0.reuse, R32 ;  /* 0x00000020001c7220 */ /* 0x040fe20000410000 */
[C---:B------:R-:W-:Y:S01]  /*2050*/  LEA.HI R24, R5.reuse, R2, RZ, 0x2 ;  /* 0x0000000205187211 */ /* 0x040fe200078f10ff */
[C---:B------:R-:W-:Y:S01]  /*2060*/  FMUL.FTZ R32, R0.reuse, R40 ;  /* 0x0000002800207220 */ /* 0x040fe20000410000 */
[----:B------:R-:W-:Y:S01]  /*2070*/  LEA.HI R21, R5, R2, RZ, 0x5 ;  /* 0x0000000205157211 */ /* 0x000fe200078f28ff */
[C---:B------:R-:W-:Y:S01]  /*2080*/  FMUL.FTZ R40, R0.reuse, R54 ;  /* 0x0000003600287220 */ /* 0x040fe20000410000 */
[--C-:B------:R-:W-:Y:S01]  /*2090*/  SHF.R.S32.HI R5, RZ, 0x2, R24.reuse ;  /* 0x00000002ff057819 */ /* 0x100fe20000011418 */
[----:B------:R-:W-:Y:S01]  /*20a0*/  UISETP.NE.AND UP1, UPT, UR44, URZ, UPT ;  /* 0x0000003f2c00728c */ /* 0x000fe2000bf25270 */
[----:B--2---:R-:W-:Y:S01]  /*20b0*/  SHF.R.S32.HI R52, RZ, 0x1f, R24 ;  /* 0x0000001fff347819 */ /* 0x004fe20000011418 */
[C---:B------:R-:W-:Y:S01]  /*20c0*/  FMUL.FTZ R61, R0.reuse, R61 ;  /* 0x0000003d003d7220 */ /* 0x040fe20000410000 */
[----:B------:R-:W-:Y:S01]  /*20d0*/  SHF.R.S32.HI R22, RZ, 0x5, R21 ;  /* 0x00000005ff167819 */ /* 0x000fe20000011415 */
[----:B------:R-:W-:Y:S01]  /*20e0*/  FMUL.FTZ R12, R0, R35 ;  /* 0x00000023000c7220 */ /* 0x000fe20000410000 */
[----:B------:R-:W-:Y:S01]  /*20f0*/  LEA.HI R52, R52, R5, RZ, 0x3 ;  /* 0x0000000534347211 */ /* 0x000fe200078f18ff */
[C---:B------:R-:W-:Y:S01]  /*2100*/  FMUL.FTZ R14, R0.reuse, R39 ;  /* 0x00000027000e7220 */ /* 0x040fe20000410000 */
[----:B------:R-:W-:Y:S01]  /*2110*/  LOP3.LUT R54, R25, 0x3fffffe, RZ, 0xc0, !PT ;  /* 0x03fffffe19367812 */ /* 0x000fe200078ec0ff */
[----:B------:R-:W-:Y:S01]  /*2120*/  FMUL.FTZ R35, R0, R43 ;  /* 0x0000002b00237220 */ /* 0x000fe20000410000 */
[----:B------:R-:W-:Y:S01]  /*2130*/  LEA R25, R22, UR45, 0x4 ;  /* 0x0000002d16197c11 */ /* 0x000fe2000f8e20ff */
[----:B------:R-:W-:Y:S01]  /*2140*/  FMUL.FTZ R39, R0, R51 ;  /* 0x0000003300277220 */ /* 0x000fe20000410000 */
[----:B------:R-:W-:Y:S01]  /*2150*/  LOP3.LUT R52, R52, 0xfffffff8, RZ, 0xc0, !PT ;  /* 0xfffffff834347812 */ /* 0x000fe200078ec0ff */
[----:B------:R-:W-:Y:S01]  /*2160*/  IMAD.IADD R54, R23, 0x1, -R54 ;  /* 0x0000000117367824 */ /* 0x000fe200078e0a36 */
[----:B------:R-:W-:Y:S01]  /*2170*/  LEA.HI R22, R91, R91, RZ, 0x1 ;  /* 0x0000005b5b167211 */ /* 0x000fe200078f08ff */
[----:B------:R-:W-:Y:S01]  /*2180*/  @UP1 ULDC UR6, c[0x0][0x44c] ;  /* 0x0001130000061ab9 */ /* 0x000fe20000000800 */
[----:B------:R-:W-:Y:S01]  /*2190*/  IADD3 R25, R25, R5, -R52 ;  /* 0x0000000519197210 */ /* 0x000fe20007ffe834 */
[----:B------:R-:W-:Y:S01]  /*21a0*/  IMAD.MOV.U32 R52, RZ, RZ, -0x80 ;  /* 0xffffff80ff347424 */ /* 0x000fe200078e00ff */
[----:B------:R-:W-:Y:S01]  /*21b0*/  LOP3.LUT R22, R22, 0x1ffffffe, RZ, 0xc0, !PT ;  /* 0x1ffffffe16167812 */ /* 0x000fe200078ec0ff */
[----:B------:R-:W-:Y:S01]  /*21c0*/  FMUL.FTZ R53, R0, R53 ;  /* 0x0000003500357220 */ /* 0x000fe20000410000 */
[----:B------:R-:W-:Y:S01]  /*21d0*/  PLOP3.LUT P1, PT, PT, PT, UP1, 0x80, 0x0 ;  /* 0x000000000000781c */ /* 0x000fe20003f2f018 */
[----:B------:R-:W-:Y:S01]  /*21e0*/  IMAD R54, R54, 0x40, R25 ;  /* 0x0000004036367824 */ /* 0x000fe200078e0219 */
[----:B------:R-:W-:Y:S01]  /*21f0*/  PLOP3.LUT P2, PT, PT, PT, UP1, 0x80, 0x0 ;  /* 0x000000000000781c */ /* 0x000fe20003f4f018 */
[----:B------:R-:W-:-:S02]  /*2200*/  IMAD.IADD R5, R91, 0x1, -R22 ;  /* 0x000000015b057824 */ /* 0x000fc400078e0a16 */
[C---:B------:R-:W-:Y:S01]  /*2210*/  FMUL.FTZ R43, R0.reuse, R59 ;  /* 0x0000003b002b7220 */ /* 0x040fe20000410000 */
[C---:B------:R-:W-:Y:S01]  /*2220*/  FMUL.FTZ R51, R0.reuse, R75 ;  /* 0x0000004b00337220 */ /* 0x040fe20000410000 */
[----:B------:R0:W2:Y:S01]  /*2230*/  MUFU.TANH R59, R61 ;  /* 0x0000003d003b7308 */ /* 0x0000a20000002400 */
[----:B------:R-:W-:Y:S02]  /*2240*/  IMAD R5, R5, 0x8, R54 ;  /* 0x0000000805057824 */ /* 0x000fe400078e0236 */
[C---:B------:R-:W-:Y:S01]  /*2250*/  FMUL.FTZ R48, R0.reuse, R48 ;  /* 0x0000003000307220 */ /* 0x040fe20000410000 */
[----:B------:R-:W-:Y:S02]  /*2260*/  IMAD R75, R19, R52, 0x80 ;  /* 0x00000080134b7424 */ /* 0x000fe400078e0234 */
[C---:B------:R-:W-:Y:S01]  /*2270*/  FMUL.FTZ R49, R0.reuse, R49 ;  /* 0x0000003100317220 */ /* 0x040fe20000410000 */
[----:B------:R-:W-:Y:S02]  /*2280*/  IMAD.MOV.U32 R22, RZ, RZ, R5 ;  /* 0x000000ffff167224 */ /* 0x000fe400078e0005 */
[C---:B-1----:R-:W-:Y:S01]  /*2290*/  FMUL.FTZ R8, R0.reuse, R27 ;  /* 0x0000001b00087220 */ /* 0x042fe20000410000 */
[----:B------:R-:W-:Y:S01]  /*22a0*/  @P1 IMAD.HI.U32 R25, R5, UR6, RZ ;  /* 0x0000000605191c27 */ /* 0x000fe2000f8e00ff */
[----:B------:R-:W-:Y:S01]  /*22b0*/  @UP1 ULDC UR6, c[0x0][0x450] ;  /* 0x0001140000061ab9 */ /* 0x000fe20000000800 */
[----:B------:R1:W4:Y:S01]  /*22c0*/  MUFU.TANH R96, R53 ;  /* 0x0000003500607308 */ /* 0x0003220000002400 */
[----:B------:R-:W-:Y:S01]  /*22d0*/  UISETP.NE.AND UP0, UPT, UR43, URZ, UPT ;  /* 0x0000003f2b00728c */ /* 0x000fe2000bf05270 */
[----:B------:R-:W-:Y:S01]  /*22e0*/  FMUL.FTZ R27, R0, R29 ;  /* 0x0000001d001b7220 */ /* 0x000fe20000410000 */
[----:B------:R-:W-:Y:S01]  /*22f0*/  @P2 SHF.R.U32.HI R22, RZ, UR6, R25 ;  /* 0x00000006ff162c19 */ /* 0x000fe20008011619 */
[----:B------:R-:W-:Y:S01]  /*2300*/  UIADD3 UR6, UR36, 0x2a840, URZ ;  /* 0x0002a84024067890 */ /* 0x000fe2000fffe03f */
[----:B------:R-:W-:Y:S01]  /*2310*/  LOP3.LUT R25, R24, 0x7ffffffc, RZ, 0xc0, !PT ;  /* 0x7ffffffc18197812 */ /* 0x000fe200078ec0ff */
[C---:B------:R-:W-:Y:S01]  /*2320*/  FMUL.FTZ R9, R0.reuse, R30 ;  /* 0x0000001e00097220 */ /* 0x040fe20000410000 */
[----:B------:R-:W-:Y:S01]  /*2330*/  FMUL.FTZ R10, R0, R31 ;  /* 0x0000001f000a7220 */ /* 0x000fe20000410000 */
[----:B------:R-:W-:Y:S01]  /*2340*/  UPRMT UR6, UR48, 0x654, UR6 ;  /* 0x0000065430067896 */ /* 0x000fe20008000006 */
[----:B0-----:R-:W0:Y:S01]  /*2350*/  SHFL.IDX PT, R61, R22, RZ, 0x1c1f ;  /* 0x001c1fff163d7589 */ /* 0x001e2200000e0000 */
[----:B------:R-:W-:-:S02]  /*2360*/  IMAD.IADD R2, R2, 0x1, -R25 ;  /* 0x0000000102027824 */ /* 0x000fc400078e0a19 */
[C---:B------:R-:W-:Y:S01]  /*2370*/  FMUL.FTZ R29, R0.reuse, R33 ;  /* 0x00000021001d7220 */ /* 0x040fe20000410000 */
[----:B-1----:R-:W-:Y:S02]  /*2380*/  VIADD R53, R75, 0x1 ;  /* 0x000000014b357836 */ /* 0x002fe40000000000 */
        /* <DEDUP_REMOVED lines=10> */
[----:B------:R1:W0:Y:S01]  /*2430*/  MUFU.TANH R93, R48 ;  /* 0x00000030005d7308 */ /* 0x0002220000002400 */
        /* <DEDUP_REMOVED lines=12> */
[C---:B-1----:R-:W-:Y:S01]  /*2500*/  FMUL.FTZ R48, R0.reuse, R70 ;  /* 0x0000004600307220 */ /* 0x042fe20000410000 */
[C---:B------:R-:W-:Y:S01]  /*2510*/  FMUL.FTZ R50, R0.reuse, R74 ;  /* 0x0000004a00327220 */ /* 0x040fe20000410000 */
[C---:B------:R-:W-:Y:S01]  /*2520*/  FMUL.FTZ R76, R0.reuse, R76 ;  /* 0x0000004c004c7220 */ /* 0x040fe20000410000 */
[C---:B------:R-:W-:Y:S01]  /*2530*/  FMUL.FTZ R77, R0.reuse, R77 ;  /* 0x0000004d004d7220 */ /* 0x040fe20000410000 */
[C---:B-----5:R-:W-:Y:S01]  /*2540*/  FMUL.FTZ R49, R0.reuse, R71 ;  /* 0x0000004700317220 */ /* 0x060fe20000410000 */
        /* <DEDUP_REMOVED lines=10> */
[----:B------:R-:W-:-:S02]  /*25f0*/  IMAD R53, R2, -0x2, R53 ;  /* 0xfffffffe02357824 */ /* 0x000fc400078e0235 */
[C---:B------:R-:W-:Y:S01]  /*2600*/  FMUL.FTZ R65, R0.reuse, R65 ;  /* 0x0000004100417220 */ /* 0x040fe20000410000 */
[C---:B------:R-:W-:Y:S01]  /*2610*/  FMUL.FTZ R68, R0.reuse, R68 ;  /* 0x0000004400447220 */ /* 0x040fe20000410000 */
[C---:B------:R-:W-:Y:S01]  /*2620*/  FMUL.FTZ R69, R0.reuse, R69 ;  /* 0x0000004500457220 */ /* 0x040fe20000410000 */
[C---:B------:R-:W-:Y:S01]  /*2630*/  FMUL.FTZ R72, R0.reuse, R72 ;  /* 0x0000004800487220 */ /* 0x040fe20000410000 */
[----:B------:R-:W-:Y:S01]  /*2640*/  FMUL.FTZ R73, R0, R73 ;  /* 0x0000004900497220 */ /* 0x000fe20000410000 */
[----:B------:R-:W-:Y:S01]  /*2650*/  SYNCS.ARRIVE.TRANS64.RED.A1T0 RZ, [UR6], RZ ;  /* 0x000000ffffff79a7 */ /* 0x000fe20008100406 */
[----:B------:R-:W-:Y:S01]  /*2660*/  ULDC UR7, c[0x0][0x2f0] ;  /* 0x0000bc0000077ab9 */ /* 0x000fe20000000800 */
[----:B------:R-:W-:Y:S01]  /*2670*/  ULDC UR6, c[0x0][0x288] ;  /* 0x0000a20000067ab9 */ /* 0x000fe20000000800 */
[----:B------:R-:W-:Y:S01]  /*2680*/  PLOP3.LUT P1, PT, PT, PT, UP0, 0x40, 0x0 ;  /* 0x000000000000781c */ /* 0x000fe20003f2e808 */
[----:B------:R1:W0:Y:S01]  /*2690*/  MUFU.TANH R58, R64 ;  /* 0x00000040003a7308 */ /* 0x0002220000002400 */
[C---:B------:R-:W-:Y:S01]  /*26a0*/  IMAD R55, R16.reuse, UR7, R53 ;  /* 0x0000000710377c24 */ /* 0x040fe2000f8e0235 */
[----:B------:R-:W-:Y:S01]  /*26b0*/  ULDC UR32, c[0x0][0x9dc] ;  /* 0x0002770000207ab9 */ /* 0x000fe20000000800 */
[----:B------:R-:W-:Y:S01]  /*26c0*/  IMAD.U32 R132, RZ, RZ, UR6 ;  /* 0x00000006ff847e24 */ /* 0x000fe2000f8e00ff */
[----:B------:R-:W-:Y:S01]  /*26d0*/  ULOP3.LUT UR32, URZ, UR32, URZ, 0x33, !UPT ;  /* 0x000000203f207292 */ /* 0x000fe2000f8e333f */
[----:B------:R-:W-:Y:S01]  /*26e0*/  IMAD R53, R16, UR7, R75 ;  /* 0x0000000710357c24 */ /* 0x000fe2000f8e024b */
[----:B------:R-:W-:Y:S01]  /*26f0*/  ULDC UR14, c[0x0][0x9e0] ;  /* 0x00027800000e7ab9 */ /* 0x000fe20000000800 */
[----:B------:R-:W-:Y:S01]  /*2700*/  IMAD.IADD R55, R55, 0x1, -R132 ;  /* 0x0000000137377824 */ /* 0x000fe200078e0a84 */
[----:B------:R-:W1:Y:S01]  /*2710*/  MUFU.TANH R4, R4 ;  /* 0x0000000400047308 */ /* 0x000e620000002400 */
[----:B------:R-:W-:Y:S01]  /*2720*/  IMAD R78, R2, -0x2, R53 ;  /* 0xfffffffe024e7824 */ /* 0x000fe200078e0235 */
[----:B------:R-:W-:Y:S01]  /*2730*/  LEA R74, R19, 0xffffff80, 0x7 ;  /* 0xffffff80134a7811 */ /* 0x000fe200078e38ff */
[----:B------:R-:W-:-:S02]  /*2740*/  VIADD R79, R55, UR14 ;  /* 0x0000000e374f7c36 */ /* 0x000fc40008000000 */
[----:B------:R-:W-:-:S03]  /*2750*/  VIADD R82, R55, UR32 ;  /* 0x0000002037527c36 */ /* 0x000fc60008000000 */
[----:B------:R-:W1:Y:S01]  /*2760*/  MUFU.TANH R88, R88 ;  /* 0x0000005800587308 */ /* 0x000e620000002400 */
[----:B0-----:R-:W-:Y:S01]  /*2770*/  VIADDMNMX R52, R61, R79, R78, PT ;  /* 0x0000004f3d347246 */ /* 0x001fe2000380014e */
[----:B------:R-:W-:-:S06]  /*2780*/  IMAD.IADD R53, R82, 0x1, R61 ;  /* 0x0000000152357824 */ /* 0x000fcc00078e023d */
[----:B------:R-:W0:Y:S08]  /*2790*/  MUFU.TANH R3, R3 ;  /* 0x0000000300037308 */ /* 0x000e300000002400 */
        /* <DEDUP_REMOVED lines=32> */
[----:B------:R0:W0:Y:S08]  /*29a0*/  MUFU.TANH R97, R65 ;  /* 0x0000004100617308 */ /* 0x0000300000002400 */
[----:B------:R-:W0:Y:S08]  /*29b0*/  MUFU.TANH R46, R46 ;  /* 0x0000002e002e7308 */ /* 0x000e300000002400 */
[----:B------:R-:W0:Y:S08]  /*29c0*/  MUFU.TANH R47, R47 ;  /* 0x0000002f002f7308 */ /* 0x000e300000002400 */
[----:B------:R0:W0:Y:S08]  /*29d0*/  MUFU.TANH R67, R68 ;  /* 0x0000004400437308 */ /* 0x0000300000002400 */
[----:B------:R0:W0:Y:S08]  /*29e0*/  MUFU.TANH R98, R69 ;  /* 0x0000004500627308 */ /* 0x0000300000002400 */
[----:B------:R-:W0:Y:S08]  /*29f0*/  MUFU.TANH R48, R48 ;  /* 0x0000003000307308 */ /* 0x000e300000002400 */
[----:B------:R-:W0:Y:S08]  /*2a00*/  MUFU.TANH R49, R49 ;  /* 0x0000003100317308 */ /* 0x000e300000002400 */
[----:B------:R0:W0:Y:S08]  /*2a10*/  MUFU.TANH R64, R72 ;  /* 0x0000004800407308 */ /* 0x0000300000002400 */
[----:B------:R0:W0:Y:S08]  /*2a20*/  MUFU.TANH R71, R73 ;  /* 0x0000004900477308 */ /* 0x0000300000002400 */
        /* <DEDUP_REMOVED lines=13> */
[----:B------:R-:W0:Y:S01]  /*2b00*/  MUFU.TANH R25, R25 ;  /* 0x0000001900197308 */ /* 0x000e220000002400 */
[----:B-1234-:R-:W-:Y:S05]  /*2b10*/  @P1 BRA `(.L_x_1100) ;  /* 0x0000000000641947 */ /* 0x01efea0003800000 */
[----:B------:R-:W-:Y:S01]  /*2b20*/  IMAD R55, R16, UR7, R61 ;  /* 0x0000000710377c24 */ /* 0x000fe2000f8e023d */
[----:B------:R-:W-:Y:S03]  /*2b30*/  BSSY B0, `(.L_x_1101) ;  /* 0x0000013000007945 */ /* 0x000fe60003800000 */
[----:B------:R-:W-:-:S05]  /*2b40*/  IMAD.IADD R55, R55, 0x1, -R132 ;  /* 0x0000000137377824 */ /* 0x000fca00078e0a84 */
[----:B------:R-:W-:-:S13]  /*2b50*/  ISETP.GT.AND P1, PT, R55, -0x1, PT ;  /* 0xffffffff3700780c */ /* 0x000fda0003f24270 */
[----:B------:R-:W-:Y:S05]  /*2b60*/  @P1 BRA `(.L_x_1102) ;  /* 0x0000000000241947 */ /* 0x000fea0003800000 */
[----:B------:R-:W-:Y:S01]  /*2b70*/  ULDC UR6, c[0x0][0x9e4] ;  /* 0x0002790000067ab9 */ /* 0x000fe20000000800 */
[----:B------:R-:W-:Y:S01]  /*2b80*/  LOP3.LUT R55, RZ, R55, RZ, 0x33, !PT ;  /* 0x00000037ff377212 */ /* 0x000fe200078e33ff */
[----:B------:R-:W-:-:S05]  /*2b90*/  IMAD.U32 R61, RZ, RZ, UR6 ;  /* 0x00000006ff3d7e24 */ /* 0x000fca000f8e00ff */
[----:B------:R-:W-:-:S13]  /*2ba0*/  ISETP.NE.AND P1, PT, R61, 0x1, PT ;  /* 0x000000013d00780c */ /* 0x000fda0003f25270 */
[----:B------:R-:W1:Y:S02]  /*2bb0*/  @P1 LDC.64 R62, c[0x0][0x9e8] ;  /* 0x00027a00ff3e1b82 */ /* 0x000e640000000a00 */
[----:B-1----:R-:W-:-:S05]  /*2bc0*/  @P1 IMAD.HI.U32 R54, R55, R62, RZ ;  /* 0x0000003e37361227 */ /* 0x002fca00078e00ff */
[----:B------:R-:W-:-:S04]  /*2bd0*/  @P1 SHF.R.U32.HI R55, RZ, R63, R54 ;  /* 0x0000003fff371219 */ /* 0x000fc80000011636 */
[----:B------:R-:W-:Y:S01]  /*2be0*/  LOP3.LUT R55, RZ, R55, RZ, 0x33, !PT ;  /* 0x00000037ff377212 */ /* 0x000fe200078e33ff */
[----:B------:R-:W-:Y:S06]  /*2bf0*/  BRA `(.L_x_1103) ;  /* 0x0000000000187947 */ /* 0x000fec0003800000 */
.L_x_1102:
[----:B------:R-:W-:Y:S02]  /*2c00*/  ULDC UR6, c[0x0][0x9e4] ;  /* 0x0002790000067ab9 */ /* 0x000fe40000000800 */
[----:B------:R-:W-:-:S05]  /*2c10*/  IMAD.U32 R61, RZ, RZ, UR6 ;  /* 0x00000006ff3d7e24 */ /* 0x000fca000f8e00ff */
[----:B------:R-:W-:-:S13]  /*2c20*/  ISETP.NE.AND P1, PT, R61, 0x1, PT ;  /* 0x000000013d00780c */ /* 0x000fda0003f25270 */
[----:B------:R-:W1:Y:S02]  /*2c30*/  @P1 LDC.64 R62, c[0x0][0x9e8] ;  /* 0x00027a00ff3e1b82 */ /* 0x000e640000000a00 */
[----:B-1----:R-:W-:-:S05]  /*2c40*/  @P1 IMAD.HI.U32 R54, R55, R62, RZ ;  /* 0x0000003e37361227 */ /* 0x002fca00078e00ff */
[----:B------:R-:W-:-:S07]  /*2c50*/  @P1 SHF.R.U32.HI R55, RZ, R63, R54 ;  /* 0x0000003fff371219 */ /* 0x000fce0000011636 */
.L_x_1103:
[----:B------:R-:W-:Y:S05]  /*2c60*/  BSYNC B0 ;  /* 0x0000000000007941 */ /* 0x000fea0003800000 */
.L_x_1101:
[----:B------:R-:W-:-:S04]  /*2c70*/  IMAD R55, R55, R61, -R74 ;  /* 0x0000003d37377224 */ /* 0x000fc800078e0a4a */
[----:B------:R-:W-:-:S05]  /*2c80*/  IMAD R55, R2, -0x2, R55 ;  /* 0xfffffffe02377824 */ /* 0x000fca00078e0237 */
[----:B------:R-:W-:Y:S02]  /*2c90*/  VIADDMNMX R52, R55, R61, R52, PT ;  /* 0x0000003d37347246 */ /* 0x000fe40003800134 */
[----:B------:R-:W-:-:S07]  /*2ca0*/  VIMNMX R53, R53, R55, !PT ;  /* 0x0000003735357248 */ /* 0x000fce0007fe0100 */
.L_x_1100:
[C---:B------:R-:W-:Y:S01]  /*2cb0*/  ISETP.GE.AND P2, PT, R75.reuse, 0x9, PT ;  /* 0x000000094b00780c */ /* 0x040fe20003f46270 */
[----:B------:R-:W-:Y:S01]  /*2cc0*/  UISETP.NE.AND UP0, UPT, UR43, URZ, UPT ;  /* 0x0000003f2b00728c */ /* 0x000fe2000bf05270 */
[----:B------:R-:W-:Y:S02]  /*2cd0*/  ISETP.GE.AND P1, PT, R75, 0x2, PT ;  /* 0x000000024b00780c */ /* 0x000fe40003f26270 */
[C---:B------:R-:W-:Y:S02]  /*2ce0*/  ISETP.GT.AND P3, PT, R53.reuse, 0x8, !P2 ;  /* 0x000000083500780c */ /* 0x040fe40005764270 */
[----:B------:R-:W-:Y:S02]  /*2cf0*/  ISETP.GT.AND P4, PT, R53, 0x1, !P1 ;  /* 0x000000013500780c */ /* 0x000fe40004f84270 */
[----:B------:R-:W-:Y:S02]  /*2d00*/  ISETP.LT.OR P3, PT, R52, 0x9, P3 ;  /* 0x000000093400780c */ /* 0x000fe40001f61670 */
[----:B------:R-:W-:-:S02]  /*2d10*/  ISETP.GE.AND P5, PT, R75, 0x11, PT ;  /* 0x000000114b00780c */ /* 0x000fc40003fa6270 */
[----:B0-----:R-:W-:Y:S02]  /*2d20*/  FSEL R86, R26, -INF , !P3 ;  /* 0xff8000001a567808 */ /* 0x001fe40005800000 */
[----:B------:R-:W-:Y:S02]  /*2d30*/  ISETP.LT.OR P4, PT, R52, 0x2, P4 ;  /* 0x000000023400780c */ /* 0x000fe40002781670 */
[----:B------:R-:W-:Y:S02]  /*2d40*/  ISETP.GT.AND P3, PT, R53, 0x10, !P5 ;  /* 0x000000103500780c */ /* 0x000fe40006f64270 */
[----:B------:R-:W-:Y:S02]  /*2d50*/  ISETP.GE.AND P6, PT, R75, 0xa, PT ;  /* 0x0000000a4b00780c */ /* 0x000fe40003fc6270 */
[----:B------:R-:W-:Y:S02]  /*2d60*/  FSEL R88, R88, -INF , !P4 ;  /* 0xff80000058587808 */ /* 0x000fe40006000000 */
[----:B------:R-:W-:-:S02]  /*2d70*/  P2R R87, PR, RZ, 0x20 ;  /* 0x00000020ff577803 */ /* 0x000fc40000000000 */
[----:B------:R-:W-:Y:S02]  /*2d80*/  ISETP.LT.OR P3, PT, R52, 0x11, P3 ;  /* 0x000000113400780c */ /* 0x000fe40001f61670 */
[----:B------:R-:W-:Y:S02]  /*2d90*/  ISETP.GT.AND P4, PT, R53, 0x9, !P6 ;  /* 0x000000093500780c */ /* 0x000fe40007784270 */
[----:B------:R-:W-:Y:S02]  /*2da0*/  ISETP.GE.AND P5, PT, R75, 0x12, PT ;  /* 0x000000124b00780c */ /* 0x000fe40003fa6270 */
[----:B------:R-:W-:Y:S02]  /*2db0*/  FSEL R100, R28, -INF , !P3 ;  /* 0xff8000001c647808 */ /* 0x000fe40005800000 */
[----:B------:R-:W-:Y:S02]  /*2dc0*/  ISETP.LT.OR P4, PT, R52, 0xa, P4 ;  /* 0x0000000a3400780c */ /* 0x000fe40002781670 */
[----:B------:R-:W-:-:S02]  /*2dd0*/  ISETP.GT.AND P3, PT, R53, 0x11, !P5 ;  /* 0x000000113500780c */ /* 0x000fc40006f64270 */
[----:B------:R-:W-:Y:S02]  /*2de0*/  FSEL R92, R27, -INF , !P4 ;  /* 0xff8000001b5c7808 */ /* 0x000fe40006000000 */
[----:B------:R-:W-:Y:S02]  /*2df0*/  ISETP.LT.OR P3, PT, R52, 0x12, P3 ;  /* 0x000000123400780c */ /* 0x000fe40001f61670 */
[----:B------:R-:W-:Y:S02]  /*2e00*/  ISETP.GE.AND P4, PT, R75, 0x19, PT ;  /* 0x000000194b00780c */ /* 0x000fe40003f86270 */
[----:B------:R-:W-:Y:S02]  /*2e10*/  FSEL R102, R29, -INF , !P3 ;  /* 0xff8000001d667808 */ /* 0x000fe40005800000 */
[----:B------:R-:W-:Y:S02]  /*2e20*/  ISETP.GT.AND P3, PT, R53, 0x18, !P4 ;  /* 0x000000183500780c */ /* 0x000fe40006764270 */
[----:B------:R-:W-:-:S02]  /*2e30*/  P2R R99, PR, RZ, 0x10 ;  /* 0x00000010ff637803 */ /* 0x000fc40000000000 */
[----:B------:R-:W-:Y:S02]  /*2e40*/  ISETP.LT.OR P3, PT, R52, 0x19, P3 ;  /* 0x000000193400780c */ /* 0x000fe40001f61670 */
[----:B------:R-:W-:Y:S02]  /*2e50*/  ISETP.GE.AND P4, PT, R75, 0x1a, PT ;  /* 0x0000001a4b00780c */ /* 0x000fe40003f86270 */
[----:B------:R-:W-:Y:S02]  /*2e60*/  FSEL R73, R30, -INF , !P3 ;  /* 0xff8000001e497808 */ /* 0x000fe40005800000 */
[----:B------:R-:W-:Y:S02]  /*2e70*/  ISETP.GT.AND P3, PT, R53, 0x19, !P4 ;  /* 0x000000193500780c */ /* 0x000fe40006764270 */
[----:B------:R-:W-:Y:S02]  /*2e80*/  P2R R101, PR, RZ, 0x10 ;  /* 0x00000010ff657803 */ /* 0x000fe40000000000 */
[----:B------:R-:W-:-:S02]  /*2e90*/  ISETP.LT.OR P3, PT, R52, 0x1a, P3 ;  /* 0x0000001a3400780c */ /* 0x000fc40001f61670 */
[----:B------:R-:W-:Y:S02]  /*2ea0*/  ISETP.GE.AND P4, PT, R75, 0x21, PT ;  /* 0x000000214b00780c */ /* 0x000fe40003f86270 */
[----:B------:R-:W-:Y:S02]  /*2eb0*/  FSEL R72, R31, -INF , !P3 ;  /* 0xff8000001f487808 */ /* 0x000fe40005800000 */
[----:B------:R-:W-:Y:S02]  /*2ec0*/  ISETP.GT.AND P3, PT, R53, 0x20, !P4 ;  /* 0x000000203500780c */ /* 0x000fe40006764270 */
[----:B------:R-:W-:Y:S02]  /*2ed0*/  P2R R103, PR, RZ, 0x10 ;  /* 0x00000010ff677803 */ /* 0x000fe40000000000 */
[----:B------:R-:W-:Y:S02]  /*2ee0*/  ISETP.LT.OR P3, PT, R52, 0x21, P3 ;  /* 0x000000213400780c */ /* 0x000fe40001f61670 */
[----:B------:R-:W-:-:S02]  /*2ef0*/  ISETP.GE.AND P4, PT, R75, 0x22, PT ;  /* 0x000000224b00780c */ /* 0x000fc40003f86270 */
[----:B------:R-:W-:Y:S02]  /*2f00*/  FSEL R70, R32, -INF , !P3 ;  /* 0xff80000020467808 */ /* 0x000fe40005800000 */
[----:B------:R-:W-:Y:S02]  /*2f10*/  ISETP.GT.AND P3, PT, R53, 0x21, !P4 ;  /* 0x000000213500780c */ /* 0x000fe40006764270 */
[----:B------:R-:W-:Y:S02]  /*2f20*/  P2R R104, PR, RZ, 0x10 ;  /* 0x00000010ff687803 */ /* 0x000fe40000000000 */
[----:B------:R-:W-:Y:S02]  /*2f30*/  ISETP.LT.OR P3, PT, R52, 0x22, P3 ;  /* 0x000000223400780c */ /* 0x000fe40001f61670 */
[----:B------:R-:W-:Y:S02]  /*2f40*/  ISETP.GE.AND P4, PT, R75, 0x29, PT ;  /* 0x000000294b00780c */ /* 0x000fe40003f86270 */
[----:B------:R-:W-:-:S02]  /*2f50*/  FSEL R69, R33, -INF , !P3 ;  /* 0xff80000021457808 */ /* 0x000fc40005800000 */
[----:B------:R-:W-:Y:S01]  /*2f60*/  ISETP.GT.AND P3, PT, R53, 0x28, !P4 ;  /* 0x000000283500780c */ /* 0x000fe20006764270 */
[----:B------:R-:W0:Y:S01]  /*2f70*/  SHFL.IDX PT, R33, R22, 0x1, 0x1c1f ;  /* 0x003c1f0016217f89 */ /* 0x000e2200000e0000 */
[----:B------:R-:W-:Y:S02]  /*2f80*/  P2R R105, PR, RZ, 0x10 ;  /* 0x00000010ff697803 */ /* 0x000fe40000000000 */
[----:B------:R-:W-:Y:S02]  /*2f90*/  ISETP.LT.OR P3, PT, R52, 0x29, P3 ;  /* 0x000000293400780c */ /* 0x000fe40001f61670 */
[----:B------:R-:W-:Y:S02]  /*2fa0*/  ISETP.GE.AND P4, PT, R75, 0x2a, PT ;  /* 0x0000002a4b00780c */ /* 0x000fe40003f86270 */
[----:B------:R-:W-:Y:S02]  /*2fb0*/  FSEL R89, R89, -INF , !P3 ;  /* 0xff80000059597808 */ /* 0x000fe40005800000 */
[----:B------:R-:W-:-:S02]  /*2fc0*/  ISETP.GT.AND P3, PT, R53, 0x29, !P4 ;  /* 0x000000293500780c */ /* 0x000fc40006764270 */
[----:B------:R-:W-:Y:S02]  /*2fd0*/  P2R R106, PR, RZ, 0x10 ;  /* 0x00000010ff6a7803 */ /* 0x000fe40000000000 */
[----:B------:R-:W-:Y:S02]  /*2fe0*/  ISETP.LT.OR P3, PT, R52, 0x2a, P3 ;  /* 0x0000002a3400780c */ /* 0x000fe40001f61670 */
[----:B------:R-:W-:Y:S02]  /*2ff0*/  ISETP.GE.AND P4, PT, R75, 0x31, PT ;  /* 0x000000314b00780c */ /* 0x000fe40003f86270 */
[----:B------:R-:W-:Y:S02]  /*3000*/  FSEL R90, R90, -INF , !P3 ;  /* 0xff8000005a5a7808 */ /* 0x000fe40005800000 */
[----:B------:R-:W-:Y:S02]  /*3010*/  ISETP.GT.AND P3, PT, R53, 0x30, !P4 ;  /* 0x000000303500780c */ /* 0x000fe40006764270 */
[----:B------:R-:W-:-:S02]  /*3020*/  P2R R107, PR, RZ, 0x10 ;  /* 0x00000010ff6b7803 */ /* 0x000fc40000000000 */
[C---:B------:R-:W-:Y:S02]  /*3030*/  ISETP.LT.OR P3, PT, R52.reuse, 0x31, P3 ;  /* 0x000000313400780c */ /* 0x040fe40001f61670 */
        /* <DEDUP_REMOVED lines=17> */
[----:B------:R-:W-:Y:S02]  /*3150*/  ISETP.GT.AND P3, PT, R53, 0x40, !P4 ;  /* 0x000000403500780c */ /* 0x000fe40006764270 */
        /* <DEDUP_REMOVED lines=48> */
[----:B------:R-:W-:Y:S01]  /*3460*/  FSEL R31, R71, -INF , !P3 ;  /* 0xff800000471f7808 */ /* 0x000fe20005800000 */
[----:B0-----:R-:W-:Y:S01]  /*3470*/  IMAD.IADD R71, R82, 0x1, R33 ;  /* 0x0000000152477824 */ /* 0x001fe200078e0221 */
        /* <DEDUP_REMOVED lines=8> */
[----:B------:R-:W-:Y:S02]  /*3500*/  P2R R91, PR, RZ, 0x20 ;  /* 0x00000020ff5b7803 */ /* 0x000fe40000000000 */
[----:B------:R-:W-:-:S02]  /*3510*/  FSEL R29, R77, -INF , !P3 ;  /* 0xff8000004d1d7808 */ /* 0x000fc40005800000 */
[----:B------:R-:W-:Y:S02]  /*3520*/  ISETP.GE.AND P3, PT, R75, 0x71, PT ;  /* 0x000000714b00780c */ /* 0x000fe40003f66270 */
[----:B------:R-:W-:Y:S02]  /*3530*/  P2R R83, PR, RZ, 0x40 ;  /* 0x00000040ff537803 */ /* 0x000fe40000000000 */
[----:B------:R-:W-:Y:S02]  /*3540*/  ISETP.GT.AND P4, PT, R53, 0x70, !P3 ;  /* 0x000000703500780c */ /* 0x000fe40005f84270 */
[----:B------:R-:W-:Y:S02]  /*3550*/  VIADDMNMX R67, R33, R79, R78, PT ;  /* 0x0000004f21437246 */ /* 0x000fe4000380014e */
[----:B------:R-:W-:-:S04]  /*3560*/  ISETP.LT.OR P4, PT, R52, 0x71, P4 ;  /* 0x000000713400780c */ /* 0x000fc80002781670 */
[----:B------:R-:W-:Y:S02]  /*3570*/  FSEL R28, R80, -INF , !P4 ;  /* 0xff800000501c7808 */ /* 0x000fe40006000000 */
[----:B------:R-:W-:-:S04]  /*3580*/  ISETP.GE.AND P4, PT, R75, 0x72, PT ;  /* 0x000000724b00780c */ /* 0x000fc80003f86270 */
[----:B------:R-:W-:-:S04]  /*3590*/  ISETP.GT.AND P5, PT, R53, 0x71, !P4 ;  /* 0x000000713500780c */ /* 0x000fc800067a4270 */
[----:B------:R-:W-:-:S04]  /*35a0*/  ISETP.LT.OR P5, PT, R52, 0x72, P5 ;  /* 0x000000723400780c */ /* 0x000fc80002fa1670 */
[----:B------:R-:W-:Y:S02]  /*35b0*/  FSEL R27, R81, -INF , !P5 ;  /* 0xff800000511b7808 */ /* 0x000fe40006800000 */
[----:B------:R-:W-:-:S04]  /*35c0*/  ISETP.GE.AND P5, PT, R75, 0x79, PT ;  /* 0x000000794b00780c */ /* 0x000fc80003fa6270 */
[----:B------:R-:W-:-:S04]  /*35d0*/  ISETP.GT.AND P6, PT, R53, 0x78, !P5 ;  /* 0x000000783500780c */ /* 0x000fc80006fc4270 */
[----:B------:R-:W-:-:S04]  /*35e0*/  ISETP.LT.OR P6, PT, R52, 0x79, P6 ;  /* 0x000000793400780c */ /* 0x000fc800037c1670 */
[----:B------:R-:W-:Y:S02]  /*35f0*/  FSEL R26, R84, -INF , !P6 ;  /* 0xff800000541a7808 */ /* 0x000fe40007000000 */
[----:B------:R-:W-:-:S04]  /*3600*/  ISETP.GE.AND P6, PT, R75, 0x1, PT ;  /* 0x000000014b00780c */ /* 0x000fc80003fc6270 */
[----:B------:R-:W-:Y:S02]  /*3610*/  P2R R64, PR, RZ, 0x40 ;  /* 0x00000040ff407803 */ /* 0x000fe40000000000 */
[----:B------:R-:W-:-:S04]  /*3620*/  ISETP.GT.AND P6, PT, R53, RZ, !P6 ;  /* 0x000000ff3500720c */ /* 0x000fc800077c4270 */
[----:B------:R-:W-:-:S04]  /*3630*/  ISETP.LT.OR P6, PT, R52, 0x1, P6 ;  /* 0x000000013400780c */ /* 0x000fc800037c1670 */
[----:B------:R-:W-:Y:S02]  /*3640*/  FSEL R54, R4, -INF , !P6 ;  /* 0xff80000004367808 */ /* 0x000fe40007000000 */
[----:B------:R-:W-:-:S04]  /*3650*/  ISETP.GE.AND P6, PT, R75, 0x7a, PT ;  /* 0x0000007a4b00780c */ /* 0x000fc80003fc6270 */
[----:B------:R-:W-:Y:S02]  /*3660*/  P2R R75, PR, RZ, 0x40 ;  /* 0x00000040ff4b7803 */ /* 0x000fe40000000000 */
[----:B------:R-:W-:-:S04]  /*3670*/  ISETP.GT.AND P6, PT, R53, 0x79, !P6 ;  /* 0x000000793500780c */ /* 0x000fc800077c4270 */
[----:B------:R-:W-:-:S04]  /*3680*/  ISETP.LT.OR P6, PT, R52, 0x7a, P6 ;  /* 0x0000007a3400780c */ /* 0x000fc800037c1670 */
[----:B------:R-:W-:Y:S02]  /*3690*/  FSEL R4, R85, -INF , !P6 ;  /* 0xff80000055047808 */ /* 0x000fe40007000000 */
[----:B------:R-:W-:-:S13]  /*36a0*/  PLOP3.LUT P6, PT, PT, PT, UP0, 0x40, 0x0 ;  /* 0x000000000000781c */ /* 0x000fda0003fce808 */
[----:B------:R-:W-:Y:S05]  /*36b0*/  @P6 BRA `(.L_x_1104) ;  /* 0x0000000000646947 */ /* 0x000fea0003800000 */
        /* <DEDUP_REMOVED lines=9> */
[----:B------:R-:W0:Y:S02]  /*3750*/  @P6 LDC.64 R76, c[0x0][0x9e8] ;  /* 0x00027a00ff4c6b82 */ /* 0x000e240000000a00 */
[----:B0-----:R-:W-:-:S05]  /*3760*/  @P6 IMAD.HI.U32 R22, R33, R76, RZ ;  /* 0x0000004c21166227 */ /* 0x001fca00078e00ff */
[----:B------:R-:W-:-:S04]  /*3770*/  @P6 SHF.R.U32.HI R33, RZ, R77, R22 ;  /* 0x0000004dff216219 */ /* 0x000fc80000011616 */
[----:B------:R-:W-:Y:S01]  /*3780*/  LOP3.LUT R33, RZ, R33, RZ, 0x33, !PT ;  /* 0x00000021ff217212 */ /* 0x000fe200078e33ff */
[----:B------:R-:W-:Y:S06]  /*3790*/  BRA `(.L_x_1107) ;  /* 0x0000000000187947 */ /* 0x000fec0003800000 */
.L_x_1106:
[----:B------:R-:W-:Y:S02]  /*37a0*/  ULDC UR6, c[0x0][0x9e4] ;  /* 0x0002790000067ab9 */ /* 0x000fe40000000800 */
[----:B------:R-:W-:-:S05]  /*37b0*/  IMAD.U32 R52, RZ, RZ, UR6 ;  /* 0x00000006ff347e24 */ /* 0x000fca000f8e00ff */
[----:B------:R-:W-:-:S13]  /*37c0*/  ISETP.NE.AND P6, PT, R52, 0x1, PT ;  /* 0x000000013400780c */ /* 0x000fda0003fc5270 */
[----:B------:R-:W0:Y:S02]  /*37d0*/  @P6 LDC.64 R76, c[0x0][0x9e8] ;  /* 0x00027a00ff4c6b82 */ /* 0x000e240000000a00 */
[----:B0-----:R-:W-:-:S05]  /*37e0*/  @P6 IMAD.HI.U32 R22, R33, R76, RZ ;  /* 0x0000004c21166227 */ /* 0x001fca00078e00ff */
[----:B------:R-:W-:-:S07]  /*37f0*/  @P6 SHF.R.U32.HI R33, RZ, R77, R22 ;  /* 0x0000004dff216219 */ /* 0x000fce0000011616 */
.L_x_1107:
[----:B------:R-:W-:Y:S05]  /*3800*/  BSYNC B0 ;  /* 0x0000000000007941 */ /* 0x000fea0003800000 */
.L_x_1105:
[----:B------:R-:W-:-:S04]  /*3810*/  IMAD R33, R33, R52, -R74 ;  /* 0x0000003421217224 */ /* 0x000fc800078e0a4a */
[----:B------:R-:W-:-:S05]  /*3820*/  IMAD R22, R2, -0x2, R33 ;  /* 0xfffffffe02167824 */ /* 0x000fca00078e0221 */
[----:B------:R-:W-:Y:S02]  /*3830*/  VIADDMNMX R67, R22, R52, R67, PT ;  /* 0x0000003416437246 */ /* 0x000fe40003800143 */
[----:B------:R-:W-:-:S07]  /*3840*/  VIMNMX R71, R71, R22, !PT ;  /* 0x0000001647477248 */ /* 0x000fce0007fe0100 */
.L_x_1104:
[----:B------:R-:W-:Y:S01]  /*3850*/  ISETP.GT.AND P1, PT, R71, 0x1, !P1 ;  /* 0x000000014700780c */ /* 0x000fe20004f24270 */
[----:B------:R-:W-:Y:S01]  /*3860*/  ULDC UR6, c[0x0][0x988] ;  /* 0x0002620000067ab9 */ /* 0x000fe20000000800 */
[----:B------:R-:W-:Y:S01]  /*3870*/  ISETP.NE.AND P6, PT, R83, RZ, PT ;  /* 0x000000ff5300720c */ /* 0x000fe20003fc5270 */
[----:B------:R-:W-:Y:S01]  /*3880*/  UISETP.NE.AND UP1, UPT, UR44, URZ, UPT ;  /* 0x0000003f2c00728c */ /* 0x000fe2000bf25270 */
[----:B------:R-:W-:Y:S01]  /*3890*/  ISETP.LT.OR P1, PT, R67, 0x2, P1 ;  /* 0x000000024300780c */ /* 0x000fe20000f21670 */
[----:B------:R-:W-:Y:S01]  /*38a0*/  UISETP.NE.AND UP0, UPT, UR43, URZ, UPT ;  /* 0x0000003f2b00728c */ /* 0x000fe2000bf05270 */
[C---:B------:R-:W-:Y:S02]  /*38b0*/  ISETP.GT.AND P2, PT, R71.reuse, 0x8, !P2 ;  /* 0x000000084700780c */ /* 0x040fe40005744270 */
[----:B------:R-:W-:Y:S02]  /*38c0*/  FSEL R8, R8, -INF , !P1 ;  /* 0xff80000008087808 */ /* 0x000fe40004800000 */
[----:B------:R-:W-:-:S02]  /*38d0*/  ISETP.GT.AND P1, PT, R71, 0x9, !P6 ;  /* 0x000000094700780c */ /* 0x000fc40007724270 */
[C---:B------:R-:W-:Y:S02]  /*38e0*/  ISETP.LT.OR P2, PT, R67.reuse, 0x9, P2 ;  /* 0x000000094300780c */ /* 0x040fe40001741670 */
[----:B------:R-:W-:Y:S01]  /*38f0*/  ISETP.LT.OR P1, PT, R67, 0xa, P1 ;  /* 0x0000000a4300780c */ /* 0x000fe20000f21670 */
[----:B------:R-:W-:Y:S01]  /*3900*/  @UP1 ULDC UR10, c[0x0][0x44c] ;  /* 0x00011300000a1ab9 */ /* 0x000fe20000000800 */
[----:B------:R-:W-:Y:S01]  /*3910*/  FSEL R9, R9, -INF , !P2 ;  /* 0xff80000009097808 */ /* 0x000fe20005000000 */
[----:B------:R-:W-:Y:S01]  /*3920*/  UIMAD.WIDE.U32 UR10, UR45, UR10, URZ ;  /* 0x0000000a2d0a72a5 */ /* 0x000fe2000f8e003f */
[----:B------:R-:W-:Y:S01]  /*3930*/  FSEL R10, R10, -INF , !P1 ;  /* 0xff8000000a0a7808 */ /* 0x000fe20004800000 */
[----:B------:R-:W-:Y:S01]  /*3940*/  @UP1 ULDC UR18, c[0x0][0x450] ;  /* 0x0001140000121ab9 */ /* 0x000fe20000000800 */
[----:B------:R-:W-:Y:S01]  /*3950*/  ISETP.NE.AND P1, PT, R87, RZ, PT ;  /* 0x000000ff5700720c */ /* 0x000fe20003f25270 */
[----:B------:R-:W-:Y:S01]  /*3960*/  @UP1 USHF.R.U32.HI UR45, URZ, UR18, UR11 ;  /* 0x000000123f2d1299 */ /* 0x000fe2000801160b */
[----:B------:R-:W-:-:S02]  /*3970*/  ISETP.NE.AND P2, PT, R93, RZ, PT ;  /* 0x000000ff5d00720c */ /* 0x000fc40003f45270 */
[----:B------:R-:W-:Y:S02]  /*3980*/  ISETP.GT.AND P1, PT, R71, 0x10, !P1 ;  /* 0x000000104700780c */ /* 0x000fe40004f24270 */
[----:B------:R-:W-:Y:S02]  /*3990*/  ISETP.NE.AND P6, PT, R94, RZ, PT ;  /* 0x000000ff5e00720c */ /* 0x000fe40003fc5270 */
[----:B------:R-:W-:Y:S02]  /*39a0*/  ISETP.LT.OR P1, PT, R67, 0x11, P1 ;  /* 0x000000114300780c */ /* 0x000fe40000f21670 */
[----:B------:R-:W-:Y:S02]  /*39b0*/  ISETP.GT.AND P3, PT, R71, 0x70, !P3 ;  /* 0x000000704700780c */ /* 0x000fe40005f64270 */
[----:B------:R-:W-:Y:S02]  /*39c0*/  FSEL R11, R11, -INF , !P1 ;  /* 0xff8000000b0b7808 */ /* 0x000fe40004800000 */
[----:B------:R-:W-:-:S02]  /*39d0*/  ISETP.NE.AND P1, PT, R91, RZ, PT ;  /* 0x000000ff5b00720c */ /* 0x000fc40003f25270 */
[C---:B------:R-:W-:Y:S02]  /*39e0*/  ISETP.GT.AND P4, PT, R71.reuse, 0x71, !P4 ;  /* 0x000000714700780c */ /* 0x040fe40006784270 */
[----:B------:R-:W-:Y:S02]  /*39f0*/  ISETP.GT.AND P1, PT, R71, 0x11, !P1 ;  /* 0x000000114700780c */ /* 0x000fe40004f24270 */
[C---:B------:R-:W-:Y:S02]  /*3a00*/  ISETP.LT.OR P3, PT, R67.reuse, 0x71, P3 ;  /* 0x000000714300780c */ /* 0x040fe40001f61670 */
[----:B------:R-:W-:Y:S02]  /*3a10*/  ISETP.LT.OR P1, PT, R67, 0x12, P1 ;  /* 0x000000124300780c */ /* 0x000fe40000f21670 */
[----:B------:R-:W-:Y:S02]  /*3a20*/  ISETP.GT.AND P5, PT, R71, 0x78, !P5 ;  /* 0x000000784700780c */ /* 0x000fe40006fa4270 */
[----:B------:R-:W-:-:S02]  /*3a30*/  FSEL R12, R12, -INF , !P1 ;  /* 0xff8000000c0c7808 */ /* 0x000fc40004800000 */
[----:B------:R-:W-:Y:S02]  /*3a40*/  ISETP.NE.AND P1, PT, R99, RZ, PT ;  /* 0x000000ff6300720c */ /* 0x000fe40003f25270 */
[----:B------:R-:W-:Y:S02]  /*3a50*/  ISETP.LT.OR P4, PT, R67, 0x72, P4 ;  /* 0x000000724300780c */ /* 0x000fe40002781670 */
[----:B------:R-:W-:Y:S02]  /*3a60*/  ISETP.GT.AND P1, PT, R71, 0x18, !P1 ;  /* 0x000000184700780c */ /* 0x000fe40004f24270 */
[C---:B------:R-:W-:Y:S02]  /*3a70*/  ISETP.LT.OR P5, PT, R67.reuse, 0x79, P5 ;  /* 0x000000794300780c */ /* 0x040fe40002fa1670 */
[----:B------:R-:W-:Y:S02]  /*3a80*/  ISETP.LT.OR P1, PT, R67, 0x19, P1 ;  /* 0x000000194300780c */ /* 0x000fe40000f21670 */
[----:B------:R-:W-:-:S02]  /*3a90*/  FSEL R24, R24, -INF , !P5 ;  /* 0xff80000018187808 */ /* 0x000fc40006800000 */
[----:B------:R-:W-:Y:S02]  /*3aa0*/  FSEL R33, R13, -INF , !P1 ;  /* 0xff8000000d217808 */ /* 0x000fe40004800000 */
[----:B------:R-:W-:Y:S02]  /*3ab0*/  ISETP.NE.AND P1, PT, R101, RZ, PT ;  /* 0x000000ff6500720c */ /* 0x000fe40003f25270 */
[----:B------:R-:W-:Y:S02]  /*3ac0*/  FMNMX.FTZ R13, R54, R88, !PT ;  /* 0x00000058360d7209 */ /* 0x000fe40007810000 */
[----:B------:R-:W-:Y:S02]  /*3ad0*/  ISETP.GT.AND P1, PT, R71, 0x19, !P1 ;  /* 0x000000194700780c */ /* 0x000fe40004f24270 */
[----:B------:R-:W-:Y:S02]  /*3ae0*/  FMNMX.FTZ R13, R86, R13, !PT ;  /* 0x0000000d560d7209 */ /* 0x000fe40007810000 */
[----:B------:R-:W-:-:S02]  /*3af0*/  ISETP.LT.OR P1, PT, R67, 0x1a, P1 ;  /* 0x0000001a4300780c */ /* 0x000fc40000f21670 */
[----:B------:R-:W-:Y:S02]  /*3b00*/  FMNMX.FTZ R13, R92, R13, !PT ;  /* 0x0000000d5c0d7209 */ /* 0x000fe40007810000 */
[----:B------:R-:W-:Y:S02]  /*3b10*/  FSEL R14, R14, -INF , !P1 ;  /* 0xff8000000e0e7808 */ /* 0x000fe40004800000 */
[----:B------:R-:W-:Y:S02]  /*3b20*/  ISETP.NE.AND P1, PT, R103, RZ, PT ;  /* 0x000000ff6700720c */ /* 0x000fe40003f25270 */
[----:B------:R-:W-:Y:S02]  /*3b30*/  FMNMX.FTZ R13, R100, R13, !PT ;  /* 0x0000000d640d7209 */ /* 0x000fe40007810000 */
[----:B------:R-:W-:Y:S02]  /*3b40*/  ISETP.GT.AND P1, PT, R71, 0x20, !P1 ;  /* 0x000000204700780c */ /* 0x000fe40004f24270 */
[----:B------:R-:W-:-:S02]  /*3b50*/  FMNMX.FTZ R22, R102, R13, !PT ;  /* 0x0000000d66167209 */ /* 0x000fc40007810000 */
[----:B------:R-:W-:Y:S02]  /*3b60*/  ISETP.LT.OR P1, PT, R67, 0x21, P1 ;  /* 0x000000214300780c */ /* 0x000fe40000f21670 */
[----:B------:R-:W-:Y:S02]  /*3b70*/  FMNMX.FTZ R13, R73, R22, !PT ;  /* 0x00000016490d7209 */ /* 0x000fe40007810000 */
[----:B------:R-:W-:Y:S02]  /*3b80*/  FSEL R34, R34, -INF , !P1 ;  /* 0xff80000022227808 */ /* 0x000fe40004800000 */
[----:B------:R-:W-:Y:S02]  /*3b90*/  ISETP.NE.AND P1, PT, R104, RZ, PT ;  /* 0x000000ff6800720c */ /* 0x000fe40003f25270 */
[----:B------:R-:W-:Y:S02]  /*3ba0*/  FMNMX.FTZ R13, R72, R13, !PT ;  /* 0x0000000d480d7209 */ /* 0x000fe40007810000 */
[----:B------:R-:W-:-:S02]  /*3bb0*/  ISETP.GT.AND P1, PT, R71, 0x21, !P1 ;  /* 0x000000214700780c */ /* 0x000fc40004f24270 */
[----:B------:R-:W-:Y:S02]  /*3bc0*/  FMNMX.FTZ R22, R70, R13, !PT ;  /* 0x0000000d46167209 */ /* 0x000fe40007810000 */
[----:B------:R-:W-:Y:S02]  /*3bd0*/  ISETP.LT.OR P1, PT, R67, 0x22, P1 ;  /* 0x000000224300780c */ /* 0x000fe40000f21670 */
[----:B------:R-:W-:Y:S02]  /*3be0*/  FMNMX.FTZ R22, R69, R22, !PT ;  /* 0x0000001645167209 */ /* 0x000fe40007810000 */
[----:B------:R-:W-:Y:S02]  /*3bf0*/  FSEL R35, R35, -INF , !P1 ;  /* 0xff80000023237808 */ /* 0x000fe40004800000 */
[----:B------:R-:W-:Y:S02]  /*3c00*/  ISETP.NE.AND P1, PT, R105, RZ, PT ;  /* 0x000000ff6900720c */ /* 0x000fe40003f25270 */
[----:B------:R-:W-:-:S02]  /*3c10*/  FMNMX.FTZ R13, R89, R22, !PT ;  /* 0x00000016590d7209 */ /* 0x000fc40007810000 */
[----:B------:R-:W-:Y:S02]  /*3c20*/  ISETP.GT.AND P1, PT, R71, 0x28, !P1 ;  /* 0x000000284700780c */ /* 0x000fe40004f24270 */
[----:B------:R-:W-:Y:S02]  /*3c30*/  FMNMX.FTZ R13, R90, R13, !PT ;  /* 0x0000000d5a0d7209 */ /* 0x000fe40007810000 */
[----:B------:R-:W-:Y:S02]  /*3c40*/  ISETP.LT.OR P1, PT, R67, 0x29, P1 ;  /* 0x000000294300780c */ /* 0x000fe40000f21670 */
[----:B------:R-:W-:Y:S02]  /*3c50*/  FMNMX.FTZ R13, R68, R13, !PT ;  /* 0x0000000d440d7209 */ /* 0x000fe40007810000 */
[----:B------:R-:W-:Y:S02]  /*3c60*/  FSEL R36, R36, -INF , !P1 ;  /* 0xff80000024247808 */ /* 0x000fe40004800000 */
[----:B------:R-:W-:-:S02]  /*3c70*/  ISETP.NE.AND P1, PT, R106, RZ, PT ;  /* 0x000000ff6a00720c */ /* 0x000fc40003f25270 */
[----:B------:R-:W-:Y:S02]  /*3c80*/  FMNMX.FTZ R22, R66, R13, !PT ;  /* 0x0000000d42167209 */ /* 0x000fe40007810000 */
[----:B------:R-:W-:Y:S02]  /*3c90*/  ISETP.GT.AND P1, PT, R71, 0x29, !P1 ;  /* 0x000000294700780c */ /* 0x000fe40004f24270 */
[----:B------:R-:W-:Y:S02]  /*3ca0*/  FMNMX.FTZ R22, R65, R22, !PT ;  /* 0x0000001641167209 */ /* 0x000fe40007810000 */
[----:B------:R-:W-:Y:S02]  /*3cb0*/  ISETP.LT.OR P1, PT, R67, 0x2a, P1 ;  /* 0x0000002a4300780c */ /* 0x000fe40000f21670 */
[----:B------:R-:W-:Y:S02]  /*3cc0*/  FMNMX.FTZ R13, R63, R22, !PT ;  /* 0x000000163f0d7209 */ /* 0x000fe40007810000 */
[----:B------:R-:W-:-:S02]  /*3cd0*/  FSEL R37, R37, -INF , !P1 ;  /* 0xff80000025257808 */ /* 0x000fc40004800000 */
[----:B------:R-:W-:Y:S02]  /*3ce0*/  ISETP.NE.AND P1, PT, R107, RZ, PT ;  /* 0x000000ff6b00720c */ /* 0x000fe40003f25270 */
[----:B------:R-:W-:Y:S02]  /*3cf0*/  FMNMX.FTZ R22, R62, R13, !PT ;  /* 0x0000000d3e167209 */ /* 0x000fe40007810000 */
[----:B------:R-:W-:Y:S02]  /*3d00*/  ISETP.GT.AND P1, PT, R71, 0x30, !P1 ;  /* 0x000000304700780c */ /* 0x000fe40004f24270 */
[----:B------:R-:W-:Y:S02]  /*3d10*/  FMNMX.FTZ R13, R61, R22, !PT ;  /* 0x000000163d0d7209 */ /* 0x000fe40007810000 */
[----:B------:R-:W-:Y:S02]  /*3d20*/  ISETP.LT.OR P1, PT, R67, 0x31, P1 ;  /* 0x000000314300780c */ /* 0x000fe40000f21670 */
[----:B------:R-:W-:-:S02]  /*3d30*/  FMNMX.FTZ R22, R60, R13, !PT ;  /* 0x0000000d3c167209 */ /* 0x000fc40007810000 */
[----:B------:R-:W-:Y:S02]  /*3d40*/  FSEL R38, R38, -INF , !P1 ;  /* 0xff80000026267808 */ /* 0x000fe40004800000 */
[----:B------:R-:W-:Y:S02]  /*3d50*/  ISETP.GT.AND P1, PT, R71, 0x31, !P2 ;  /* 0x000000314700780c */ /* 0x000fe40005724270 */
[----:B------:R-:W-:Y:S02]  /*3d60*/  FMNMX.FTZ R13, R59, R22, !PT ;  /* 0x000000163b0d7209 */ /* 0x000fe40007810000 */
[----:B------:R-:W-:Y:S02]  /*3d70*/  ISETP.LT.OR P1, PT, R67, 0x32, P1 ;  /* 0x000000324300780c */ /* 0x000fe40000f21670 */
[----:B------:R-:W-:Y:S02]  /*3d80*/  FMNMX.FTZ R22, R58, R13, !PT ;  /* 0x0000000d3a167209 */ /* 0x000fe40007810000 */
[----:B------:R-:W-:-:S02]  /*3d90*/  FSEL R39, R39, -INF , !P1 ;  /* 0xff80000027277808 */ /* 0x000fc40004800000 */
        /* <DEDUP_REMOVED lines=26> */
[----:B------:R-:W-:Y:S01]  /*3f40*/  ISETP.NE.AND P1, PT, R109, RZ, PT ;  /* 0x000000ff6d00720c */ /* 0x000fe20003f25270 */
[----:B------:R-:W0:Y:S01]  /*3f50*/  SHFL.BFLY PT, R22, R13, 0x2, 0x1f ;  /* 0x0c401f000d167f89 */ /* 0x000e2200000e0000 */
[----:B------:R-:W-:Y:S02]  /*3f60*/  ISETP.NE.AND P2, PT, R98, RZ, PT ;  /* 0x000000ff6200720c */ /* 0x000fe40003f45270 */
[----:B------:R-:W-:Y:S02]  /*3f70*/  ISETP.GT.AND P1, PT, R71, 0x48, !P1 ;  /* 0x000000484700780c */ /* 0x000fe40004f24270 */
[----:B------:R-:W-:-:S02]  /*3f80*/  ISETP.NE.AND P6, PT, R114, RZ, PT ;  /* 0x000000ff7200720c */ /* 0x000fc40003fc5270 */
[----:B------:R-:W-:Y:S02]  /*3f90*/  ISETP.LT.OR P1, PT, R67, 0x49, P1 ;  /* 0x000000494300780c */ /* 0x000fe40000f21670 */
[----:B------:R-:W-:Y:S02]  /*3fa0*/  R2UR UR15, R18 ;  /* 0x00000000120f72ca */ /* 0x000fe400000e0000 */
[----:B------:R-:W-:Y:S02]  /*3fb0*/  FSEL R44, R44, -INF , !P1 ;  /* 0xff8000002c2c7808 */ /* 0x000fe40004800000 */
[----:B------:R-:W-:-:S04]  /*3fc0*/  ISETP.NE.AND P1, PT, R110, RZ, PT ;  /* 0x000000ff6e00720c */ /* 0x000fc80003f25270 */
[----:B------:R-:W-:-:S04]  /*3fd0*/  ISETP.GT.AND P1, PT, R71, 0x49, !P1 ;  /* 0x000000494700780c */ /* 0x000fc80004f24270 */
[----:B------:R-:W-:Y:S01]  /*3fe0*/  ISETP.LT.OR P1, PT, R67, 0x4a, P1 ;  /* 0x0000004a4300780c */ /* 0x000fe20000f21670 */
[----:B------:R-:W-:Y:S01]  /*3ff0*/  UIADD3 UR45, UR15, UR45, URZ ;  /* 0x0000002d0f2d7290 */ /* 0x000fe2000fffe03f */
[----:B0-----:R-:W-:Y:S02]  /*4000*/  FMNMX.FTZ R52, R13, R22, !PT ;  /* 0x000000160d347209 */ /* 0x001fe40007810000 */
[----:B------:R-:W-:Y:S01]  /*4010*/  FSEL R45, R45, -INF , !P1 ;  /* 0xff8000002d2d7808 */ /* 0x000fe20004800000 */
[----:B------:R-:W-:Y:S01]  /*4020*/  UIADD3 UR14, UR45, UR14, URZ ;  /* 0x0000000e2d0e7290 */ /* 0x000fe2000fffe03f */
[----:B------:R-:W-:Y:S01]  /*4030*/  ISETP.NE.AND P1, PT, R111, RZ, PT ;  /* 0x000000ff6f00720c */ /* 0x000fe20003f25270 */
[----:B------:R-:W0:Y:S03]  /*4040*/  SHFL.BFLY PT, R53, R52, 0x1, 0x1f ;  /* 0x0c201f0034357f89 */ /* 0x000e2600000e0000 */
[----:B------:R-:W-:-:S04]  /*4050*/  ISETP.GT.AND P1, PT, R71, 0x50, !P1 ;  /* 0x000000504700780c */ /* 0x000fc80004f24270 */
[----:B------:R-:W-:-:S04]  /*4060*/  ISETP.LT.OR P1, PT, R67, 0x51, P1 ;  /* 0x000000514300780c */ /* 0x000fc80000f21670 */
[----:B------:R-:W-:Y:S02]  /*4070*/  FSEL R46, R46, -INF , !P1 ;  /* 0xff8000002e2e7808 */ /* 0x000fe40004800000 */
[----:B------:R-:W-:-:S04]  /*4080*/  ISETP.NE.AND P1, PT, R112, RZ, PT ;  /* 0x000000ff7000720c */ /* 0x000fc80003f25270 */
[----:B------:R-:W-:-:S04]  /*4090*/  ISETP.GT.AND P1, PT, R71, 0x51, !P1 ;  /* 0x000000514700780c */ /* 0x000fc80004f24270 */
[----:B------:R-:W-:Y:S02]  /*40a0*/  ISETP.LT.OR P1, PT, R67, 0x52, P1 ;  /* 0x000000524300780c */ /* 0x000fe40000f21670 */
[----:B0-----:R-:W-:Y:S01]  /*40b0*/  FMNMX.FTZ R22, R52, R53, !PT ;  /* 0x0000003534167209 */ /* 0x001fe20007810000 */
[----:B------:R-:W-:Y:S01]  /*40c0*/  IMAD.U32 R53, RZ, RZ, UR6 ;  /* 0x00000006ff357e24 */ /* 0x000fe2000f8e00ff */
[----:B------:R-:W-:Y:S02]  /*40d0*/  FSEL R47, R47, -INF , !P1 ;  /* 0xff8000002f2f7808 */ /* 0x000fe40004800000 */
[----:B------:R-:W-:Y:S01]  /*40e0*/  ISETP.NE.AND P1, PT, R97, RZ, PT ;  /* 0x000000ff6100720c */ /* 0x000fe20003f25270 */
[----:B------:R-:W-:-:S03]  /*40f0*/  FFMA.FTZ R53, R22, R53, -8 ;  /* 0xc100000016357423 */ /* 0x000fc60000010035 */
[----:B------:R-:W-:-:S04]  /*4100*/  ISETP.GT.AND P1, PT, R71, 0x58, !P1 ;  /* 0x000000584700780c */ /* 0x000fc80004f24270 */
[----:B------:R-:W-:-:S04]  /*4110*/  ISETP.LT.OR P1, PT, R67, 0x59, P1 ;  /* 0x000000594300780c */ /* 0x000fc80000f21670 */
[----:B------:R-:W-:Y:S02]  /*4120*/  FSEL R48, R48, -INF , !P1 ;  /* 0xff80000030307808 */ /* 0x000fe40004800000 */
[----:B------:R-:W-:-:S04]  /*4130*/  ISETP.NE.AND P1, PT, R113, RZ, PT ;  /* 0x000000ff7100720c */ /* 0x000fc80003f25270 */
[----:B------:R-:W-:-:S04]  /*4140*/  ISETP.GT.AND P1, PT, R71, 0x59, !P1 ;  /* 0x000000594700780c */ /* 0x000fc80004f24270 */
[----:B------:R-:W-:-:S04]  /*4150*/  ISETP.LT.OR P1, PT, R67, 0x5a, P1 ;  /* 0x0000005a4300780c */ /* 0x000fc80000f21670 */
[----:B------:R-:W-:Y:S02]  /*4160*/  FSEL R49, R49, -INF , !P1 ;  /* 0xff80000031317808 */ /* 0x000fe40004800000 */
[----:B------:R-:W-:Y:S02]  /*4170*/  ISETP.GT.AND P1, PT, R71, 0x60, !P2 ;  /* 0x000000604700780c */ /* 0x000fe40005724270 */
[----:B------:R-:W-:Y:S02]  /*4180*/  ISETP.NE.AND P2, PT, R116, RZ, PT ;  /* 0x000000ff7400720c */ /* 0x000fe40003f45270 */
[----:B------:R-:W-:Y:S02]  /*4190*/  ISETP.LT.OR P1, PT, R67, 0x61, P1 ;  /* 0x000000614300780c */ /* 0x000fe40000f21670 */
[----:B------:R-:W-:Y:S02]  /*41a0*/  ISETP.GT.AND P2, PT, R71, 0x69, !P2 ;  /* 0x000000694700780c */ /* 0x000fe40005744270 */
[----:B------:R-:W-:-:S02]  /*41b0*/  FSEL R50, R50, -INF , !P1 ;  /* 0xff80000032327808 */ /* 0x000fc40004800000 */
[----:B------:R-:W-:Y:S02]  /*41c0*/  ISETP.GT.AND P1, PT, R71, 0x61, !P6 ;  /* 0x000000614700780c */ /* 0x000fe40007724270 */
[----:B------:R-:W-:Y:S02]  /*41d0*/  ISETP.NE.AND P6, PT, R64, RZ, PT ;  /* 0x000000ff4000720c */ /* 0x000fe40003fc5270 */
[C---:B------:R-:W-:Y:S02]  /*41e0*/  ISETP.LT.OR P1, PT, R67.reuse, 0x62, P1 ;  /* 0x000000624300780c */ /* 0x040fe40000f21670 */
[----:B------:R-:W-:Y:S02]  /*41f0*/  ISETP.LT.OR P2, PT, R67, 0x6a, P2 ;  /* 0x0000006a4300780c */ /* 0x000fe40001741670 */
[----:B------:R-:W-:Y:S02]  /*4200*/  FSEL R51, R51, -INF , !P1 ;  /* 0xff80000033337808 */ /* 0x000fe40004800000 */
[----:B------:R-:W-:-:S04]  /*4210*/  FSETP.NEU.FTZ.AND P1, PT, R22, -INF , PT ;  /* 0xff8000001600780b */ /* 0x000fc80003f3d000 */
[----:B------:R-:W-:Y:S02]  /*4220*/  FSEL R77, R53, RZ, P1 ;  /* 0x000000ff354d7208 */ /* 0x000fe40000800000 */
[----:B------:R-:W-:Y:S02]  /*4230*/  ISETP.GT.AND P1, PT, R71, RZ, !P6 ;  /* 0x000000ff4700720c */ /* 0x000fe40007724270 */
[----:B------:R-:W-:Y:S01]  /*4240*/  ISETP.NE.AND P6, PT, R75, RZ, PT ;  /* 0x000000ff4b00720c */ /* 0x000fe20003fc5270 */
[--C-:B------:R-:W-:Y:S01]  /*4250*/  FFMA.FTZ R76, R92, UR6, -R77.reuse ;  /* 0x000000065c4c7c23 */ /* 0x100fe2000801084d */
[----:B------:R-:W-:Y:S01]  /*4260*/  ISETP.LT.OR P1, PT, R67, 0x1, P1 ;  /* 0x000000014300780c */ /* 0x000fe20000f21670 */
[--C-:B------:R-:W-:Y:S01]  /*4270*/  FFMA.FTZ R65, R65, UR6, -R77.reuse ;  /* 0x0000000641417c23 */ /* 0x100fe2000801084d */
[----:B------:R-:W-:Y:S01]  /*4280*/  ISETP.GT.AND P6, PT, R71, 0x79, !P6 ;  /* 0x000000794700780c */ /* 0x000fe200077c4270 */
[----:B------:R-:W-:Y:S01]  /*4290*/  MUFU.EX2 R79, R76 ;  /* 0x0000004c004f7308 */ /* 0x000fe20000000800 */
[----:B------:R-:W-:Y:S01]  /*42a0*/  FSEL R75, R3, -INF , !P1 ;  /* 0xff800000034b7808 */ /* 0x000fe20004800000 */
[--C-:B------:R-:W-:Y:S01]  /*42b0*/  FFMA.FTZ R3, R54, UR6, -R77.reuse ;  /* 0x0000000636037c23 */ /* 0x100fe2000801084d */
[----:B------:R-:W-:Y:S01]  /*42c0*/  ISETP.NE.AND P1, PT, R115, RZ, PT ;  /* 0x000000ff7300720c */ /* 0x000fe20003f25270 */
[--C-:B------:R-:W-:Y:S01]  /*42d0*/  FFMA.FTZ R78, R102, UR6, -R77.reuse ;  /* 0x00000006664e7c23 */ /* 0x100fe2000801084d */
[----:B------:R-:W-:Y:S01]  /*42e0*/  FMNMX.FTZ R54, R75, R8, !PT ;  /* 0x000000084b367209 */ /* 0x000fe20007810000 */
[--C-:B------:R-:W-:Y:S01]  /*42f0*/  FFMA.FTZ R52, R88, UR6, -R77.reuse ;  /* 0x0000000658347c23 */ /* 0x100fe2000801084d */
[----:B------:R-:W-:Y:S01]  /*4300*/  ISETP.GT.AND P1, PT, R71, 0x68, !P1 ;  /* 0x000000684700780c */ /* 0x000fe20004f24270 */
[----:B------:R0:W-:Y:S01]  /*4310*/  MUFU.EX2 R76, R65 ;  /* 0x00000041004c7308 */ /* 0x0001e20000000800 */
[----:B------:R-:W-:Y:S01]  /*4320*/  FMNMX.FTZ R13, R9, R54, !PT ;  /* 0x00000036090d7209 */ /* 0x000fe20007810000 */
[--C-:B------:R-:W-:Y:S01]  /*4330*/  FFMA.FTZ R64, R86, UR6, -R77.reuse ;  /* 0x0000000656407c23 */ /* 0x100fe2000801084d */
[----:B------:R-:W-:Y:S01]  /*4340*/  ISETP.LT.OR P1, PT, R67, 0x69, P1 ;  /* 0x000000694300780c */ /* 0x000fe20000f21670 */
[--C-:B------:R-:W-:Y:S01]  /*4350*/  FFMA.FTZ R53, R100, UR6, -R77.reuse ;  /* 0x0000000664357c23 */ /* 0x100fe2000801084d */
[----:B------:R-:W-:Y:S01]  /*4360*/  FMNMX.FTZ R54, R10, R13, !PT ;  /* 0x0000000d0a367209 */ /* 0x000fe20007810000 */
[--C-:B------:R-:W-:Y:S01]  /*4370*/  FFMA.FTZ R27, R27, UR6, -R77.reuse ;  /* 0x000000061b1b7c23 */ /* 0x100fe2000801084d */
[----:B------:R-:W-:Y:S01]  /*4380*/  ISETP.LT.OR P6, PT, R67, 0x7a, P6 ;  /* 0x0000007a4300780c */ /* 0x000fe200037c1670 */
[----:B------:R-:W-:Y:S01]  /*4390*/  MUFU.EX2 R3, R3 ;  /* 0x0000000300037308 */ /* 0x000fe20000000800 */
[----:B------:R-:W-:Y:S01]  /*43a0*/  FMNMX.FTZ R13, R11, R54, !PT ;  /* 0x000000360b0d7209 */ /* 0x000fe20007810000 */
[--C-:B------:R-:W-:Y:S01]  /*43b0*/  FFMA.FTZ R73, R73, UR6, -R77.reuse ;  /* 0x0000000649497c23 */ /* 0x100fe2000801084d */
[----:B0-----:R-:W-:Y:S01]  /*43c0*/  FSEL R65, R20, -INF , !P2 ;  /* 0xff80000014417808 */ /* 0x001fe20005000000 */
[--C-:B------:R-:W-:Y:S01]  /*43d0*/  FFMA.FTZ R69, R69, UR6, -R77.reuse ;  /* 0x0000000645457c23 */ /* 0x100fe2000801084d */
[----:B------:R-:W-:Y:S01]  /*43e0*/  FMNMX.FTZ R74, R12, R13, !PT ;  /* 0x0000000d0c4a7209 */ /* 0x000fe20007810000 */
[--C-:B------:R-:W-:Y:S01]  /*43f0*/  FFMA.FTZ R89, R89, UR6, -R77.reuse ;  /* 0x0000000659597c23 */ /* 0x100fe2000801084d */
[----:B------:R-:W-:Y:S01]  /*4400*/  FSEL R25, R25, -INF , !P6 ;  /* 0xff80000019197808 */ /* 0x000fe20007000000 */
[----:B------:R-:W-:Y:S01]  /*4410*/  MUFU.EX2 R54, R78 ;  /* 0x0000004e00367308 */ /* 0x000fe20000000800 */
[----:B------:R-:W-:Y:S01]  /*4420*/  FMNMX.FTZ R13, R33, R74, !PT ;  /* 0x0000004a210d7209 */ /* 0x000fe20007810000 */
[--C-:B------:R-:W-:Y:S01]  /*4430*/  FFMA.FTZ R74, R72, UR6, -R77.reuse ;  /* 0x00000006484a7c23 */ /* 0x100fe2000801084d */
[--C-:B------:R-:W-:Y:S01]  /*4440*/  FFMA.FTZ R90, R90, UR6, -R77.reuse ;  /* 0x000000065a5a7c23 */ /* 0x100fe2000801084d */
[--C-:B------:R-:W-:Y:S01]  /*4450*/  FFMA.FTZ R60, R60, UR6, -R77.reuse ;  /* 0x000000063c3c7c23 */ /* 0x100fe2000801084d */
[----:B------:R-:W-:Y:S01]  /*4460*/  FMNMX.FTZ R13, R14, R13, !PT ;  /* 0x0000000d0e0d7209 */ /* 0x000fe20007810000 */
[--C-:B------:R-:W-:Y:S01]  /*4470*/  FFMA.FTZ R59, R59, UR6, -R77.reuse ;  /* 0x000000063b3b7c23 */ /* 0x100fe2000801084d */
[--C-:B------:R-:W-:Y:S01]  /*4480*/  FFMA.FTZ R61, R61, UR6, -R77.reuse ;  /* 0x000000063d3d7c23 */ /* 0x100fe2000801084d */
[----:B------:R-:W0:Y:S01]  /*4490*/  MUFU.EX2 R52, R52 ;  /* 0x0000003400347308 */ /* 0x000e220000000800 */
[----:B------:R-:W-:Y:S01]  /*44a0*/  FMNMX.FTZ R72, R34, R13, !PT ;  /* 0x0000000d22487209 */ /* 0x000fe20007810000 */
[--C-:B------:R-:W-:Y:S01]  /*44b0*/  FFMA.FTZ R56, R56, UR6, -R77.reuse ;  /* 0x0000000638387c23 */ /* 0x100fe2000801084d */
[--C-:B------:R-:W-:Y:S01]  /*44c0*/  FFMA.FTZ R55, R55, UR6, -R77.reuse ;  /* 0x0000000637377c23 */ /* 0x100fe2000801084d */
[--C-:B------:R-:W-:Y:S01]  /*44d0*/  FFMA.FTZ R58, R58, UR6, -R77.reuse ;  /* 0x000000063a3a7c23 */ /* 0x100fe2000801084d */
[----:B------:R-:W-:Y:S01]  /*44e0*/  FMNMX.FTZ R13, R35, R72, !PT ;  /* 0x00000048230d7209 */ /* 0x000fe20007810000 */
[--C-:B------:R-:W-:Y:S01]  /*44f0*/  FFMA.FTZ R72, R70, UR6, -R77.reuse ;  /* 0x0000000646487c23 */ /* 0x100fe2000801084d */
[--C-:B------:R-:W-:Y:S01]  /*4500*/  FFMA.FTZ R57, R57, UR6, -R77.reuse ;  /* 0x0000000639397c23 */ /* 0x100fe2000801084d */
[----:B------:R-:W1:Y:S01]  /*4510*/  MUFU.EX2 R64, R64 ;  /* 0x0000004000407308 */ /* 0x000e620000000800 */
[----:B------:R-:W-:Y:S01]  /*4520*/  FMNMX.FTZ R70, R36, R13, !PT ;  /* 0x0000000d24467209 */ /* 0x000fe20007810000 */
[--C-:B------:R-:W-:Y:S01]  /*4530*/  FFMA.FTZ R30, R30, UR6, -R77.reuse ;  /* 0x000000061e1e7c23 */ /* 0x100fe2000801084d */
[--C-:B------:R-:W-:Y:S01]  /*4540*/  FFMA.FTZ R31, R31, UR6, -R77.reuse ;  /* 0x000000061f1f7c23 */ /* 0x100fe2000801084d */
[----:B------:R-:W-:Y:S01]  /*4550*/  FFMA.FTZ R4, R4, UR6, -R77 ;  /* 0x0000000604047c23 */ /* 0x000fe2000801084d */
[----:B------:R-:W-:-:S03]  /*4560*/  FMNMX.FTZ R13, R37, R70, !PT ;  /* 0x00000046250d7209 */ /* 0x000fc60007810000 */
[----:B------:R-:W2:Y:S01]  /*4570*/  MUFU.EX2 R53, R53 ;  /* 0x0000003500357308 */ /* 0x000ea20000000800 */
[----:B------:R-:W-:-:S04]  /*4580*/  FMNMX.FTZ R70, R38, R13, !PT ;  /* 0x0000000d26467209 */ /* 0x000fc80007810000 */
[----:B------:R-:W-:-:S03]  /*4590*/  FMNMX.FTZ R13, R39, R70, !PT ;  /* 0x00000046270d7209 */ /* 0x000fc60007810000 */
[----:B------:R-:W3:Y:S01]  /*45a0*/  MUFU.EX2 R73, R73 ;  /* 0x0000004900497308 */ /* 0x000ee20000000800 */
[----:B------:R-:W-:-:S04]  /*45b0*/  FMNMX.FTZ R70, R40, R13, !PT ;  /* 0x0000000d28467209 */ /* 0x000fc80007810000 */
[----:B------:R-:W-:-:S03]  /*45c0*/  FMNMX.FTZ R13, R41, R70, !PT ;  /* 0x00000046290d7209 */ /* 0x000fc60007810000 */
[----:B------:R-:W4:Y:S01]  /*45d0*/  MUFU.EX2 R74, R74 ;  /* 0x0000004a004a7308 */ /* 0x000f220000000800 */
[----:B------:R-:W-:-:S04]  /*45e0*/  FMNMX.FTZ R70, R42, R13, !PT ;  /* 0x0000000d2a467209 */ /* 0x000fc80007810000 */
[----:B------:R-:W-:Y:S01]  /*45f0*/  FMNMX.FTZ R13, R43, R70, !PT ;  /* 0x000000462b0d7209 */ /* 0x000fe20007810000 */
[----:B------:R-:W-:Y:S02]  /*4600*/  FFMA.FTZ R70, R68, UR6, -R77 ;  /* 0x0000000644467c23 */ /* 0x000fe4000801084d */
[----:B------:R-:W-:Y:S01]  /*4610*/  MUFU.EX2 R72, R72 ;  /* 0x0000004800487308 */ /* 0x000fe20000000800 */
[----:B------:R-:W-:-:S04]  /*4620*/  FMNMX.FTZ R68, R44, R13, !PT ;  /* 0x0000000d2c447209 */ /* 0x000fc80007810000 */
[----:B------:R-:W-:Y:S01]  /*4630*/  FMNMX.FTZ R13, R45, R68, !PT ;  /* 0x000000442d0d7209 */ /* 0x000fe20007810000 */
[----:B------:R-:W-:Y:S02]  /*4640*/  FFMA.FTZ R68, R66, UR6, -R77 ;  /* 0x0000000642447c23 */ /* 0x000fe4000801084d */
[----:B------:R-:W-:Y:S01]  /*4650*/  MUFU.EX2 R69, R69 ;  /* 0x0000004500457308 */ /* 0x000fe20000000800 */
[----:B------:R-:W-:-:S04]  /*4660*/  FMNMX.FTZ R66, R46, R13, !PT ;  /* 0x0000000d2e427209 */ /* 0x000fc80007810000 */
[----:B------:R-:W-:-:S03]  /*4670*/  FMNMX.FTZ R13, R47, R66, !PT ;  /* 0x000000422f0d7209 */ /* 0x000fc60007810000 */
[----:B------:R5:W-:Y:S01]  /*4680*/  MUFU.EX2 R81, R68 ;  /* 0x0000004400517308 */ /* 0x000be20000000800 */
[----:B------:R-:W-:-:S04]  /*4690*/  FMNMX.FTZ R66, R48, R13, !PT ;  /* 0x0000000d30427209 */ /* 0x000fc80007810000 */
[----:B------:R-:W-:-:S03]  /*46a0*/  FMNMX.FTZ R13, R49, R66, !PT ;  /* 0x00000042310d7209 */ /* 0x000fc60007810000 */
[----:B------:R-:W-:Y:S01]  /*46b0*/  MUFU.EX2 R89, R89 ;  /* 0x0000005900597308 */ /* 0x000fe20000000800 */
[----:B------:R-:W-:Y:S01]  /*46c0*/  FMNMX.FTZ R66, R50, R13, !PT ;  /* 0x0000000d32427209 */ /* 0x000fe20007810000 */
[--C-:B-----5:R-:W-:Y:S01]  /*46d0*/  FFMA.FTZ R68, R63, UR6, -R77.reuse ;  /* 0x000000063f447c23 */ /* 0x120fe2000801084d */
[----:B------:R-:W-:Y:S01]  /*46e0*/  FSEL R63, R15, -INF , !P1 ;  /* 0xff8000000f3f7808 */ /* 0x000fe20004800000 */
[----:B------:R-:W-:Y:S01]  /*46f0*/  FFMA.FTZ R15, R62, UR6, -R77 ;  /* 0x000000063e0f7c23 */ /* 0x000fe2000801084d */
[----:B------:R-:W-:Y:S02]  /*4700*/  FMNMX.FTZ R66, R51, R66, !PT ;  /* 0x0000004233427209 */ /* 0x000fe40007810000 */
[----:B------:R-:W-:Y:S01]  /*4710*/  FSEL R62, R21, -INF , !P3 ;  /* 0xff800000153e7808 */ /* 0x000fe20005800000 */
[----:B------:R5:W-:Y:S01]  /*4720*/  MUFU.EX2 R78, R15 ;  /* 0x0000000f004e7308 */ /* 0x000be20000000800 */
[----:B------:R-:W-:-:S04]  /*4730*/  FMNMX.FTZ R66, R63, R66, !PT ;  /* 0x000000423f427209 */ /* 0x000fc80007810000 */
[----:B------:R-:W-:Y:S02]  /*4740*/  FMNMX.FTZ R13, R65, R66, !PT ;  /* 0x00000042410d7209 */ /* 0x000fe40007810000 */
[----:B------:R-:W-:Y:S01]  /*4750*/  FSEL R66, R23, -INF , !P4 ;  /* 0xff80000017427808 */ /* 0x000fe20006000000 */
[--C-:B------:R-:W-:Y:S01]  /*4760*/  FFMA.FTZ R23, R29, UR6, -R77.reuse ;  /* 0x000000061d177c23 */ /* 0x100fe2000801084d */
[----:B------:R-:W-:Y:S01]  /*4770*/  FMNMX.FTZ R13, R62, R13, !PT ;  /* 0x0000000d3e0d7209 */ /* 0x000fe20007810000 */
[----:B-----5:R-:W-:Y:S01]  /*4780*/  FFMA.FTZ R15, R32, UR6, -R77 ;  /* 0x00000006200f7c23 */ /* 0x020fe2000801084d */
[----:B------:R-:W-:Y:S02]  /*4790*/  MUFU.EX2 R90, R90 ;  /* 0x0000005a005a7308 */ /* 0x000fe40000000800 */
[----:B------:R-:W-:-:S04]  /*47a0*/  FMNMX.FTZ R13, R66, R13, !PT ;  /* 0x0000000d420d7209 */ /* 0x000fc80007810000 */
[----:B------:R-:W-:Y:S02]  /*47b0*/  FMNMX.FTZ R20, R24, R13, !PT ;  /* 0x0000000d18147209 */ /* 0x000fe40007810000 */
[----:B------:R-:W-:Y:S02]  /*47c0*/  MUFU.EX2 R67, R15 ;  /* 0x0000000f00437308 */ /* 0x000fe40000000800 */
[----:B------:R-:W-:-:S05]  /*47d0*/  FMNMX.FTZ R20, R25, R20, !PT ;  /* 0x0000001419147209 */ /* 0x000fca0007810000 */
[----:B------:R-:W5:Y:S01]  /*47e0*/  SHFL.BFLY PT, R13, R20, 0x2, 0x1f ;  /* 0x0c401f00140d7f89 */ /* 0x000f6200000e0000 */
[----:B------:R0:W-:Y:S08]  /*47f0*/  MUFU.EX2 R15, R27 ;  /* 0x0000001b000f7308 */ /* 0x0001f00000000800 */
[----:B------:R-:W-:Y:S01]  /*4800*/  MUFU.EX2 R70, R70 ;  /* 0x0000004600467308 */ /* 0x000fe20000000800 */
[----:B0-----:R-:W-:-:S07]  /*4810*/  FADD.FTZ R27, R3, R52 ;  /* 0x00000034031b7221 */ /* 0x001fce0000010000 */
[----:B------:R-:W-:Y:S01]  /*4820*/  MUFU.EX2 R71, R68 ;  /* 0x0000004400477308 */ /* 0x000fe20000000800 */
[----:B-----5:R-:W-:Y:S01]  /*4830*/  FMNMX.FTZ R21, R20, R13, !PT ;  /* 0x0000000d14157209 */ /* 0x020fe20007810000 */
[----:B------:R-:W-:Y:S01]  /*4840*/  FFMA.FTZ R20, R28, UR6, -R77 ;  /* 0x000000061c147c23 */ /* 0x000fe2000801084d */
[----:B------:R-:W-:-:S05]  /*4850*/  IMAD.U32 R28, RZ, RZ, UR6 ;  /* 0x00000006ff1c7e24 */ /* 0x000fca000f8e00ff */
[----:B------:R-:W-:Y:S01]  /*4860*/  MUFU.EX2 R60, R60 ;  /* 0x0000003c003c7308 */ /* 0x000fe20000000800 */
[----:B------:R-:W0:Y:S07]  /*4870*/  SHFL.BFLY PT, R32, R21, 0x1, 0x1f ;  /* 0x0c201f0015207f89 */ /* 0x000e2e00000e0000 */
[----:B------:R-:W-:Y:S08]  /*4880*/  MUFU.EX2 R59, R59 ;  /* 0x0000003b003b7308 */ /* 0x000ff00000000800 */
[----:B------:R-:W-:Y:S08]  /*4890*/  MUFU.EX2 R61, R61 ;  /* 0x0000003d003d7308 */ /* 0x000ff00000000800 */
[----:B------:R-:W-:Y:S01]  /*48a0*/  MUFU.EX2 R56, R56 ;  /* 0x0000003800387308 */ /* 0x000fe20000000800 */
[----:B0-----:R-:W-:Y:S01]  /*48b0*/  FMNMX.FTZ R13, R21, R32, !PT ;  /* 0x00000020150d7209 */ /* 0x001fe20007810000 */
[----:B------:R-:W-:-:S03]  /*48c0*/  FFMA.FTZ R21, R26, UR6, -R77 ;  /* 0x000000061a157c23 */ /* 0x000fc6000801084d */
[C---:B------:R-:W-:Y:S01]  /*48d0*/  FSETP.NEU.FTZ.AND P1, PT, R13.reuse, -INF , PT ;  /* 0xff8000000d00780b */ /* 0x040fe20003f3d000 */
[----:B------:R-:W-:Y:S01]  /*48e0*/  FFMA.FTZ R26, R13, R28, -8 ;  /* 0xc10000000d1a7423 */ /* 0x000fe2000001001c */
[----:B-1----:R-:W-:Y:S01]  /*48f0*/  FADD.FTZ R28, R64, R27 ;  /* 0x0000001b401c7221 */ /* 0x002fe20000010000 */
[C---:B------:R-:W-:Y:S01]  /*4900*/  F2FP.SATFINITE.E4M3.F32.PACK_AB_MERGE_C R64, R79.reuse, R64, RZ ;  /* 0x000000404f40723e */ /* 0x040fe200048070ff */
[----:B------:R-:W-:Y:S02]  /*4910*/  MUFU.EX2 R55, R55 ;  /* 0x0000003700377308 */ /* 0x000fe40000000800 */
[----:B------:R-:W-:Y:S01]  /*4920*/  FSEL R26, R26, RZ, P1 ;  /* 0x000000ff1a1a7208 */ /* 0x000fe20000800000 */
[----:B------:R-:W-:Y:S01]  /*4930*/  FADD.FTZ R28, R79, R28 ;  /* 0x0000001c4f1c7221 */ /* 0x000fe20000010000 */
[----:B------:R-:W-:Y:S02]  /*4940*/  F2FP.SATFINITE.E4M3.F32.PACK_AB_MERGE_C R196, R52, R3, R64 ;  /* 0x0000000334c4723e */ /* 0x000fe40004807040 */
[----:B------:R-:W-:Y:S01]  /*4950*/  PLOP3.LUT P1, PT, PT, PT, UP0, 0x40, 0x0 ;  /* 0x000000000000781c */ /* 0x000fe20003f2e808 */
[--C-:B------:R-:W-:Y:S01]  /*4960*/  FFMA.FTZ R75, R75, UR6, -R26.reuse ;  /* 0x000000064b4b7c23 */ /* 0x100fe2000801081a */
[--C-:B------:R-:W-:Y:S01]  /*4970*/  FFMA.FTZ R8, R8, UR6, -R26.reuse ;  /* 0x0000000608087c23 */ /* 0x100fe2000801081a */
[--C-:B------:R-:W-:Y:S01]  /*4980*/  FFMA.FTZ R9, R9, UR6, -R26.reuse ;  /* 0x0000000609097c23 */ /* 0x100fe2000801081a */
[--C-:B------:R-:W-:Y:S01]  /*4990*/  FFMA.FTZ R10, R10, UR6, -R26.reuse ;  /* 0x000000060a0a7c23 */ /* 0x100fe2000801081a */
[--C-:B------:R-:W-:Y:S01]  /*49a0*/  FFMA.FTZ R11, R11, UR6, -R26.reuse ;  /* 0x000000060b0b7c23 */ /* 0x100fe2000801081a */
[--C-:B------:R-:W-:Y:S01]  /*49b0*/  FFMA.FTZ R12, R12, UR6, -R26.reuse ;  /* 0x000000060c0c7c23 */ /* 0x100fe2000801081a */
[----:B------:R-:W-:Y:S01]  /*49c0*/  MUFU.EX2 R75, R75 ;  /* 0x0000004b004b7308 */ /* 0x000fe20000000800 */
[----:B------:R-:W-:Y:S01]  /*49d0*/  FFMA.FTZ R33, R33, UR6, -R26 ;  /* 0x0000000621217c23 */ /* 0x000fe2000801081a */
[----:B--2---:R-:W-:Y:S01]  /*49e0*/  FADD.FTZ R27, R53, R28 ;  /* 0x0000001c351b7221 */ /* 0x004fe20000010000 */
[--C-:B------:R-:W-:Y:S01]  /*49f0*/  FFMA.FTZ R14, R14, UR6, -R26.reuse ;  /* 0x000000060e0e7c23 */ /* 0x100fe2000801081a */
[--C-:B------:R-:W-:Y:S01]  /*4a00*/  FFMA.FTZ R34, R34, UR6, -R26.reuse ;  /* 0x0000000622227c23 */ /* 0x100fe2000801081a */
[--C-:B------:R-:W-:Y:S01]  /*4a10*/  FFMA.FTZ R35, R35, UR6, -R26.reuse ;  /* 0x0000000623237c23 */ /* 0x100fe2000801081a */
[----:B------:R-:W-:Y:S01]  /*4a20*/  FADD.FTZ R32, R54, R27 ;  /* 0x0000001b36207221 */ /* 0x000fe20000010000 */
[--C-:B------:R-:W-:Y:S01]  /*4a30*/  FFMA.FTZ R36, R36, UR6, -R26.reuse ;  /* 0x0000000624247c23 */ /* 0x100fe2000801081a */
[----:B------:R-:W0:Y:S01]  /*4a40*/  MUFU.EX2 R8, R8 ;  /* 0x0000000800087308 */ /* 0x000e220000000800 */
[----:B------:R-:W-:Y:S01]  /*4a50*/  FFMA.FTZ R37, R37, UR6, -R26 ;  /* 0x0000000625257c23 */ /* 0x000fe2000801081a */
[----:B---3--:R-:W-:Y:S01]  /*4a60*/  FADD.FTZ R29, R73, R32 ;  /* 0x00000020491d7221 */ /* 0x008fe20000010000 */
[--C-:B------:R-:W-:Y:S01]  /*4a70*/  FFMA.FTZ R38, R38, UR6, -R26.reuse ;  /* 0x0000000626267c23 */ /* 0x100fe2000801081a */
[--C-:B------:R-:W-:Y:S01]  /*4a80*/  FFMA.FTZ R39, R39, UR6, -R26.reuse ;  /* 0x0000000627277c23 */ /* 0x100fe2000801081a */
[--C-:B------:R-:W-:Y:S01]  /*4a90*/  FFMA.FTZ R40, R40, UR6, -R26.reuse ;  /* 0x0000000628287c23 */ /* 0x100fe2000801081a */
[----:B----4-:R-:W-:Y:S01]  /*4aa0*/  FADD.FTZ R29, R74, R29 ;  /* 0x0000001d4a1d7221 */ /* 0x010fe20000010000 */
[--C-:B------:R-:W-:Y:S01]  /*4ab0*/  FFMA.FTZ R41, R41, UR6, -R26.reuse ;  /* 0x0000000629297c23 */ /* 0x100fe2000801081a */
[----:B------:R-:W1:Y:S01]  /*4ac0*/  MUFU.EX2 R9, R9 ;  /* 0x0000000900097308 */ /* 0x000e620000000800 */
[--C-:B------:R-:W-:Y:S01]  /*4ad0*/  FFMA.FTZ R42, R42, UR6, -R26.reuse ;  /* 0x000000062a2a7c23 */ /* 0x100fe2000801081a */
[--C-:B------:R-:W-:Y:S01]  /*4ae0*/  FFMA.FTZ R43, R43, UR6, -R26.reuse ;  /* 0x000000062b2b7c23 */ /* 0x100fe2000801081a */
[--C-:B------:R-:W-:Y:S01]  /*4af0*/  FFMA.FTZ R44, R44, UR6, -R26.reuse ;  /* 0x000000062c2c7c23 */ /* 0x100fe2000801081a */
[--C-:B------:R-:W-:Y:S01]  /*4b00*/  FFMA.FTZ R45, R45, UR6, -R26.reuse ;  /* 0x000000062d2d7c23 */ /* 0x100fe2000801081a */
[--C-:B------:R-:W-:Y:S01]  /*4b10*/  FFMA.FTZ R46, R46, UR6, -R26.reuse ;  /* 0x000000062e2e7c23 */ /* 0x100fe2000801081a */
[--C-:B------:R-:W-:Y:S01]  /*4b20*/  FFMA.FTZ R47, R47, UR6, -R26.reuse ;  /* 0x000000062f2f7c23 */ /* 0x100fe2000801081a */
[----:B------:R-:W-:Y:S01]  /*4b30*/  FFMA.FTZ R48, R48, UR6, -R26 ;  /* 0x0000000630307c23 */ /* 0x000fe2000801081a */
[----:B------:R-:W2:Y:S01]  /*4b40*/  MUFU.EX2 R10, R10 ;  /* 0x0000000a000a7308 */ /* 0x000ea20000000800 */
[----:B0-----:R-:W-:Y:S01]  /*4b50*/  FADD.FTZ R28, R75, R8 ;  /* 0x000000084b1c7221 */ /* 0x001fe20000010000 */
[--C-:B------:R-:W-:Y:S01]  /*4b60*/  FFMA.FTZ R49, R49, UR6, -R26.reuse ;  /* 0x0000000631317c23 */ /* 0x100fe2000801081a */
[--C-:B------:R-:W-:Y:S01]  /*4b70*/  FFMA.FTZ R50, R50, UR6, -R26.reuse ;  /* 0x0000000632327c23 */ /* 0x100fe2000801081a */
[--C-:B------:R-:W-:Y:S01]  /*4b80*/  FFMA.FTZ R51, R51, UR6, -R26.reuse ;  /* 0x0000000633337c23 */ /* 0x100fe2000801081a */
[--C-:B------:R-:W-:Y:S01]  /*4b90*/  FFMA.FTZ R63, R63, UR6, -R26.reuse ;  /* 0x000000063f3f7c23 */ /* 0x100fe2000801081a */
[--C-:B------:R-:W-:Y:S01]  /*4ba0*/  FFMA.FTZ R65, R65, UR6, -R26.reuse ;  /* 0x0000000641417c23 */ /* 0x100fe2000801081a */
[----:B------:R-:W-:Y:S01]  /*4bb0*/  FFMA.FTZ R62, R62, UR6, -R26 ;  /* 0x000000063e3e7c23 */ /* 0x000fe2000801081a */
[----:B------:R-:W0:Y:S01]  /*4bc0*/  MUFU.EX2 R11, R11 ;  /* 0x0000000b000b7308 */ /* 0x000e220000000800 */
[----:B-1----:R-:W-:Y:S01]  /*4bd0*/  FADD.FTZ R27, R9, R28 ;  /* 0x0000001c091b7221 */ /* 0x002fe20000010000 */
[----:B------:R-:W-:Y:S01]  /*4be0*/  FADD.FTZ R28, R72, R29 ;  /* 0x0000001d481c7221 */ /* 0x000fe20000010000 */
[----:B------:R-:W-:Y:S01]  /*4bf0*/  F2FP.SATFINITE.E4M3.F32.PACK_AB_MERGE_C R29, R71, R76, RZ ;  /* 0x0000004c471d723e */ /* 0x000fe200048070ff */
[--C-:B------:R-:W-:Y:S01]  /*4c00*/  FFMA.FTZ R66, R66, UR6, -R26.reuse ;  /* 0x0000000642427c23 */ /* 0x100fe2000801081a */
[----:B------:R-:W-:Y:S01]  /*4c10*/  FFMA.FTZ R24, R24, UR6, -R26 ;  /* 0x0000000618187c23 */ /* 0x000fe2000801081a */
[----:B------:R-:W-:Y:S01]  /*4c20*/  FADD.FTZ R28, R69, R28 ;  /* 0x0000001c451c7221 */ /* 0x000fe20000010000 */
[----:B------:R-:W-:Y:S01]  /*4c30*/  FFMA.FTZ R25, R25, UR6, -R26 ;  /* 0x0000000619197c23 */ /* 0x000fe2000801081a */
[----:B------:R-:W1:Y:S01]  /*4c40*/  MUFU.EX2 R12, R12 ;  /* 0x0000000c000c7308 */ /* 0x000e620000000800 */
[C---:B--2---:R-:W-:Y:S01]  /*4c50*/  FADD.FTZ R18, R10.reuse, R27 ;  /* 0x0000001b0a127221 */ /* 0x044fe20000010000 */
[----:B------:R-:W-:-:S02]  /*4c60*/  F2FP.SATFINITE.E4M3.F32.PACK_AB_MERGE_C R9, R10, R9, RZ ;  /* 0x000000090a09723e */ /* 0x000fc400048070ff */
[----:B------:R-:W-:Y:S02]  /*4c70*/  F2FP.SATFINITE.E4M3.F32.PACK_AB_MERGE_C R73, R74, R73, RZ ;  /* 0x000000494a49723e */ /* 0x000fe400048070ff */
[----:B------:R-:W-:Y:S02]  /*4c80*/  F2FP.SATFINITE.E4M3.F32.PACK_AB_MERGE_C R197, R8, R75, R9 ;  /* 0x0000004b08c5723e */ /* 0x000fe40004807009 */
[----:B------:R-:W2:Y:S01]  /*4c90*/  MUFU.EX2 R33, R33 ;  /* 0x0000002100217308 */ /* 0x000ea20000000800 */
[----:B0-----:R-:W-:Y:S01]  /*4ca0*/  FADD.FTZ R27, R11, R18 ;  /* 0x000000120b1b7221 */ /* 0x001fe20000010000 */
[----:B------:R-:W-:Y:S02]  /*4cb0*/  F2FP.SATFINITE.E4M3.F32.PACK_AB_MERGE_C R198, R54, R53, R73 ;  /* 0x0000003536c6723e */ /* 0x000fe40004807049 */
[----:B------:R-:W-:-:S04]  /*4cc0*/  F2FP.SATFINITE.E4M3.F32.PACK_AB_MERGE_C R194, R81, R70, R29 ;  /* 0x0000004651c2723e */ /* 0x000fc8000480701d */
[----:B------:R-:W0:Y:S01]  /*4cd0*/  MUFU.EX2 R14, R14 ;  /* 0x0000000e000e7308 */ /* 0x000e220000000800 */
[----:B-1----:R-:W-:Y:S01]  /*4ce0*/  FADD.FTZ R18, R12, R27 ;  /* 0x0000001b0c127221 */ /* 0x002fe20000010000 */
[----:B------:R-:W-:Y:S01]  /*4cf0*/  FADD.FTZ R27, R89, R28 ;  /* 0x0000001c591b7221 */ /* 0x000fe20000010000 */
[----:B------:R-:W-:-:S03]  /*4d00*/  F2FP.SATFINITE.E4M3.F32.PACK_AB_MERGE_C R89, R90, R89, RZ ;  /* 0x000000595a59723e */ /* 0x000fc600048070ff */
[----:B------:R-:W-:Y:S01]  /*4d10*/  FADD.FTZ R27, R90, R27 ;  /* 0x0000001b5a1b7221 */ /* 0x000fe20000010000 */
[----:B------:R-:W-:Y:S01]  /*4d20*/  F2FP.SATFINITE.E4M3.F32.PACK_AB_MERGE_C R192, R69, R72, R89 ;  /* 0x0000004845c0723e */ /* 0x000fe20004807059 */
[----:B------:R-:W1:Y:S01]  /*4d30*/  MUFU.EX2 R34, R34 ;  /* 0x0000002200227308 */ /* 0x000e620000000800 */
[----:B--2---:R-:W-:Y:S01]  /*4d40*/  FADD.FTZ R3, R33, R18 ;  /* 0x0000001221037221 */ /* 0x004fe20000010000 */
[----:B------:R-:W-:-:S04]  /*4d50*/  FADD.FTZ R28, R70, R27 ;  /* 0x0000001b461c7221 */ /* 0x000fc80000010000 */
[----:B------:R-:W-:Y:S02]  /*4d60*/  FADD.FTZ R27, R81, R28 ;  /* 0x0000001c511b7221 */ /* 0x000fe40000010000 */
[----:B------:R-:W2:Y:S01]  /*4d70*/  MUFU.EX2 R35, R35 ;  /* 0x0000002300237308 */ /* 0x000ea20000000800 */
[----:B0-----:R-:W-:Y:S01]  /*4d80*/  FADD.FTZ R3, R14, R3 ;  /* 0x000000030e037221 */ /* 0x001fe20000010000 */
[----:B------:R-:W-:Y:S01]  /*4d90*/  FADD.FTZ R76, R76, R27 ;  /* 0x0000001b4c4c7221 */ /* 0x000fe20000010000 */
[----:B------:R-:W-:Y:S02]  /*4da0*/  F2FP.SATFINITE.E4M3.F32.PACK_AB_MERGE_C R27, R59, R60, RZ ;  /* 0x0000003c3b1b723e */ /* 0x000fe400048070ff */
[----:B------:R-:W-:Y:S01]  /*4db0*/  F2FP.SATFINITE.E4M3.F32.PACK_AB_MERGE_C R33, R14, R33, RZ ;  /* 0x000000210e21723e */ /* 0x000fe200048070ff */
[----:B------:R-:W-:Y:S01]  /*4dc0*/  FADD.FTZ R71, R71, R76 ;  /* 0x0000004c47477221 */ /* 0x000fe20000010000 */
[----:B------:R-:W-:Y:S01]  /*4dd0*/  F2FP.SATFINITE.E4M3.F32.PACK_AB_MERGE_C R188, R61, R78, R27 ;  /* 0x0000004e3dbc723e */ /* 0x000fe2000480701b */
[----:B------:R-:W0:Y:S01]  /*4de0*/  MUFU.EX2 R36, R36 ;  /* 0x0000002400247308 */ /* 0x000e220000000800 */
[----:B-1----:R-:W-:Y:S01]  /*4df0*/  FADD.FTZ R18, R34, R3 ;  /* 0x0000000322127221 */ /* 0x002fe20000010000 */
[----:B------:R-:W-:Y:S01]  /*4e00*/  FADD.FTZ R78, R78, R71 ;  /* 0x000000474e4e7221 */ /* 0x000fe20000010000 */
[----:B------:R-:W-:-:S03]  /*4e10*/  F2FP.SATFINITE.E4M3.F32.PACK_AB_MERGE_C R199, R12, R11, R33 ;  /* 0x0000000b0cc7723e */ /* 0x000fc60004807021 */
[----:B------:R-:W-:Y:S02]  /*4e20*/  FADD.FTZ R61, R61, R78 ;  /* 0x0000004e3d3d7221 */ /* 0x000fe40000010000 */
[----:B------:R-:W1:Y:S01]  /*4e30*/  MUFU.EX2 R37, R37 ;  /* 0x0000002500257308 */ /* 0x000e620000000800 */
[----:B--2---:R-:W-:Y:S01]  /*4e40*/  FADD.FTZ R3, R35, R18 ;  /* 0x0000001223037221 */ /* 0x004fe20000010000 */
[----:B------:R-:W-:-:S04]  /*4e50*/  FADD.FTZ R60, R60, R61 ;  /* 0x0000003d3c3c7221 */ /* 0x000fc80000010000 */
[----:B------:R-:W-:Y:S02]  /*4e60*/  FADD.FTZ R59, R59, R60 ;  /* 0x0000003c3b3b7221 */ /* 0x000fe40000010000 */
[----:B------:R-:W2:Y:S01]  /*4e70*/  MUFU.EX2 R38, R38 ;  /* 0x0000002600267308 */ /* 0x000ea20000000800 */
[----:B0-----:R-:W-:-:S07]  /*4e80*/  FADD.FTZ R18, R36, R3 ;  /* 0x0000000324127221 */ /* 0x001fce0000010000 */
[----:B------:R-:W0:Y:S01]  /*4e90*/  MUFU.EX2 R39, R39 ;  /* 0x0000002700277308 */ /* 0x000e220000000800 */
[C---:B-1----:R-:W-:Y:S01]  /*4ea0*/  FADD.FTZ R3, R37.reuse, R18 ;  /* 0x0000001225037221 */ /* 0x042fe20000010000 */
[----:B------:R-:W-:-:S04]  /*4eb0*/  F2FP.SATFINITE.E4M3.F32.PACK_AB_MERGE_C R36, R37, R36, RZ ;  /* 0x000000242524723e */ /* 0x000fc800048070ff */
[----:B------:R-:W-:Y:S02]  /*4ec0*/  F2FP.SATFINITE.E4M3.F32.PACK_AB_MERGE_C R193, R35, R34, R36 ;  /* 0x0000002223c1723e */ /* 0x000fe40004807024 */
[----:B------:R-:W1:Y:S01]  /*4ed0*/  MUFU.EX2 R40, R40 ;  /* 0x0000002800287308 */ /* 0x000e620000000800 */
[----:B--2---:R-:W-:-:S07]  /*4ee0*/  FADD.FTZ R18, R38, R3 ;  /* 0x0000000326127221 */ /* 0x004fce0000010000 */
[----:B------:R-:W2:Y:S01]  /*4ef0*/  MUFU.EX2 R41, R41 ;  /* 0x0000002900297308 */ /* 0x000ea20000000800 */
[----:B0-----:R-:W-:-:S07]  /*4f00*/  FADD.FTZ R3, R39, R18 ;  /* 0x0000001227037221 */ /* 0x001fce0000010000 */
[----:B------:R-:W0:Y:S01]  /*4f10*/  MUFU.EX2 R42, R42 ;  /* 0x0000002a002a7308 */ /* 0x000e220000000800 */
[----:B-1----:R-:W-:-:S07]  /*4f20*/  FADD.FTZ R18, R40, R3 ;  /* 0x0000000328127221 */ /* 0x002fce0000010000 */
[----:B------:R-:W1:Y:S01]  /*4f30*/  MUFU.EX2 R43, R43 ;  /* 0x0000002b002b7308 */ /* 0x000e620000000800 */
[----:B--2---:R-:W-:Y:S01]  /*4f40*/  FADD.FTZ R3, R41, R18 ;  /* 0x0000001229037221 */ /* 0x004fe20000010000 */
[----:B------:R-:W-:Y:S02]  /*4f50*/  F2FP.SATFINITE.E4M3.F32.PACK_AB_MERGE_C R18, R55, R56, RZ ;  /* 0x000000383712723e */ /* 0x000fe400048070ff */
[----:B------:R-:W-:-:S04]  /*4f60*/  F2FP.SATFINITE.E4M3.F32.PACK_AB_MERGE_C R40, R41, R40, RZ ;  /* 0x000000282928723e */ /* 0x000fc800048070ff */
[----:B------:R-:W2:Y:S01]  /*4f70*/  MUFU.EX2 R44, R44 ;  /* 0x0000002c002c7308 */ /* 0x000ea20000000800 */
[----:B0-----:R-:W-:Y:S01]  /*4f80*/  FADD.FTZ R14, R42, R3 ;  /* 0x000000032a0e7221 */ /* 0x001fe20000010000 */
[----:B------:R-:W-:-:S06]  /*4f90*/  F2FP.SATFINITE.E4M3.F32.PACK_AB_MERGE_C R195, R39, R38, R40 ;  /* 0x0000002627c3723e */ /* 0x000fcc0004807028 */
[----:B------:R-:W0:Y:S01]  /*4fa0*/  MUFU.EX2 R45, R45 ;  /* 0x0000002d002d7308 */ /* 0x000e220000000800 */
[----:B-1----:R-:W-:-:S07]  /*4fb0*/  FADD.FTZ R3, R43, R14 ;  /* 0x0000000e2b037221 */ /* 0x002fce0000010000 */
[----:B------:R-:W-:Y:S01]  /*4fc0*/  MUFU.EX2 R58, R58 ;  /* 0x0000003a003a7308 */ /* 0x000fe20000000800 */
[----:B--2---:R-:W-:-:S07]  /*4fd0*/  FADD.FTZ R14, R44, R3 ;  /* 0x000000032c0e7221 */ /* 0x004fce0000010000 */
[----:B------:R-:W1:Y:S01]  /*4fe0*/  MUFU.EX2 R57, R57 ;  /* 0x0000003900397308 */ /* 0x000e620000000800 */
[C---:B0-----:R-:W-:Y:S01]  /*4ff0*/  FADD.FTZ R3, R45.reuse, R14 ;  /* 0x0000000e2d037221 */ /* 0x041fe20000010000 */
[----:B------:R-:W-:-:S04]  /*5000*/  F2FP.SATFINITE.E4M3.F32.PACK_AB_MERGE_C R44, R45, R44, RZ ;  /* 0x0000002c2d2c723e */ /* 0x000fc800048070ff */
[----:B------:R-:W-:Y:S02]  /*5010*/  F2FP.SATFINITE.E4M3.F32.PACK_AB_MERGE_C R189, R43, R42, R44 ;  /* 0x0000002a2bbd723e */ /* 0x000fe4000480702c */
[----:B------:R-:W0:Y:S08]  /*5020*/  MUFU.EX2 R46, R46 ;  /* 0x0000002e002e7308 */ /* 0x000e300000000800 */
[----:B------:R-:W2:Y:S01]  /*5030*/  MUFU.EX2 R47, R47 ;  /* 0x0000002f002f7308 */ /* 0x000ea20000000800 */
[----:B-1----:R-:W-:Y:S01]  /*5040*/  F2FP.SATFINITE.E4M3.F32.PACK_AB_MERGE_C R190, R57, R58, R18 ;  /* 0x0000003a39be723e */ /* 0x002fe20004807012 */
[----:B------:R-:W-:-:S04]  /*5050*/  FADD.FTZ R58, R58, R59 ;  /* 0x0000003b3a3a7221 */ /* 0x000fc80000010000 */
[----:B------:R-:W-:Y:S02]  /*5060*/  FADD.FTZ R57, R57, R58 ;  /* 0x0000003a39397221 */ /* 0x000fe40000010000 */
[----:B------:R-:W1:Y:S01]  /*5070*/  MUFU.EX2 R48, R48 ;  /* 0x0000003000307308 */ /* 0x000e620000000800 */
[----:B0-----:R-:W-:Y:S01]  /*5080*/  FADD.FTZ R8, R46, R3 ;  /* 0x000000032e087221 */ /* 0x001fe20000010000 */
[----:B------:R-:W-:-:S04]  /*5090*/  FADD.FTZ R56, R56, R57 ;  /* 0x0000003938387221 */ /* 0x000fc80000010000 */
[----:B------:R-:W-:Y:S02]  /*50a0*/  FADD.FTZ R56, R55, R56 ;  /* 0x0000003837387221 */ /* 0x000fe40000010000 */
[----:B------:R-:W-:Y:S01]  /*50b0*/  MUFU.EX2 R30, R30 ;  /* 0x0000001e001e7308 */ /* 0x000fe20000000800 */
[----:B--2---:R-:W-:-:S07]  /*50c0*/  FADD.FTZ R9, R47, R8 ;  /* 0x000000082f097221 */ /* 0x004fce0000010000 */
[----:B------:R-:W0:Y:S01]  /*50d0*/  MUFU.EX2 R23, R23 ;  /* 0x0000001700177308 */ /* 0x000e220000000800 */
[----:B-1----:R-:W-:-:S07]  /*50e0*/  FADD.FTZ R8, R48, R9 ;  /* 0x0000000930087221 */ /* 0x002fce0000010000 */
[----:B------:R-:W1:Y:S08]  /*50f0*/  MUFU.EX2 R49, R49 ;  /* 0x0000003100317308 */ /* 0x000e700000000800 */
[----:B------:R-:W2:Y:S01]  /*5100*/  MUFU.EX2 R68, R31 ;  /* 0x0000001f00447308 */ /* 0x000ea20000000800 */
[----:B0-----:R-:W-:-:S07]  /*5110*/  F2FP.SATFINITE.E4M3.F32.PACK_AB_MERGE_C R14, R23, R30, RZ ;  /* 0x0000001e170e723e */ /* 0x001fce00048070ff */
[----:B------:R-:W0:Y:S01]  /*5120*/  MUFU.EX2 R50, R50 ;  /* 0x0000003200327308 */ /* 0x000e220000000800 */
[C---:B-1----:R-:W-:Y:S01]  /*5130*/  F2FP.SATFINITE.E4M3.F32.PACK_AB_MERGE_C R48, R49.reuse, R48, RZ ;  /* 0x000000303130723e */ /* 0x042fe200048070ff */
[----:B------:R-:W-:-:S03]  /*5140*/  FADD.FTZ R49, R49, R8 ;  /* 0x0000000831317221 */ /* 0x000fc60000010000 */
[----:B------:R-:W-:-:S03]  /*5150*/  F2FP.SATFINITE.E4M3.F32.PACK_AB_MERGE_C R191, R47, R46, R48 ;  /* 0x0000002e2fbf723e */ /* 0x000fc60004807030 */
[----:B------:R-:W1:Y:S01]  /*5160*/  MUFU.EX2 R51, R51 ;  /* 0x0000003300337308 */ /* 0x000e620000000800 */
[----:B--2---:R-:W-:Y:S01]  /*5170*/  F2FP.SATFINITE.E4M3.F32.PACK_AB_MERGE_C R184, R68, R67, R14 ;  /* 0x0000004344b8723e */ /* 0x004fe2000480700e */
[----:B------:R-:W-:-:S04]  /*5180*/  FADD.FTZ R67, R67, R56 ;  /* 0x0000003843437221 */ /* 0x000fc80000010000 */
[----:B------:R-:W-:Y:S02]  /*5190*/  FADD.FTZ R67, R68, R67 ;  /* 0x0000004344437221 */ /* 0x000fe40000010000 */
[----:B------:R-:W2:Y:S01]  /*51a0*/  MUFU.EX2 R63, R63 ;  /* 0x0000003f003f7308 */ /* 0x000ea20000000800 */
[----:B0-----:R-:W-:Y:S01]  /*51b0*/  FADD.FTZ R8, R50, R49 ;  /* 0x0000003132087221 */ /* 0x001fe20000010000 */
[----:B------:R-:W-:-:S04]  /*51c0*/  FADD.FTZ R30, R30, R67 ;  /* 0x000000431e1e7221 */ /* 0x000fc80000010000 */
[----:B------:R-:W-:Y:S02]  /*51d0*/  FADD.FTZ R23, R23, R30 ;  /* 0x0000001e17177221 */ /* 0x000fe40000010000 */
[----:B------:R-:W-:Y:S01]  /*51e0*/  MUFU.EX2 R21, R21 ;  /* 0x0000001500157308 */ /* 0x000fe20000000800 */
[----:B-1----:R-:W-:-:S07]  /*51f0*/  FADD.FTZ R8, R51, R8 ;  /* 0x0000000833087221 */ /* 0x002fce0000010000 */
[----:B------:R-:W0:Y:S01]  /*5200*/  MUFU.EX2 R4, R4 ;  /* 0x0000000400047308 */ /* 0x000e220000000800 */
[----:B--2---:R-:W-:-:S07]  /*5210*/  FADD.FTZ R9, R63, R8 ;  /* 0x000000083f097221 */ /* 0x004fce0000010000 */
[----:B------:R-:W1:Y:S08]  /*5220*/  MUFU.EX2 R10, R65 ;  /* 0x00000041000a7308 */ /* 0x000e700000000800 */
[----:B------:R-:W2:Y:S01]  /*5230*/  MUFU.EX2 R20, R20 ;  /* 0x0000001400147308 */ /* 0x000ea20000000800 */
[----:B0-----:R-:W-:-:S07]  /*5240*/  F2FP.SATFINITE.E4M3.F32.PACK_AB_MERGE_C R11, R4, R21, RZ ;  /* 0x00000015040b723e */ /* 0x001fce00048070ff */
[----:B------:R-:W0:Y:S01]  /*5250*/  MUFU.EX2 R62, R62 ;  /* 0x0000003e003e7308 */ /* 0x000e220000000800 */
[C---:B-1----:R-:W-:Y:S01]  /*5260*/  FADD.FTZ R9, R10.reuse, R9 ;  /* 0x000000090a097221 */ /* 0x042fe20000010000 */
[----:B------:R-:W-:-:S04]  /*5270*/  F2FP.SATFINITE.E4M3.F32.PACK_AB_MERGE_C R63, R10, R63, RZ ;  /* 0x0000003f0a3f723e */ /* 0x000fc800048070ff */
[----:B------:R-:W-:Y:S02]  /*5280*/  F2FP.SATFINITE.E4M3.F32.PACK_AB_MERGE_C R185, R51, R50, R63 ;  /* 0x0000003233b9723e */ /* 0x000fe4000480703f */
[----:B------:R-:W1:Y:S01]  /*5290*/  MUFU.EX2 R3, R66 ;  /* 0x0000004200037308 */ /* 0x000e620000000800 */
[----:B--2---:R-:W-:Y:S01]  /*52a0*/  F2FP.SATFINITE.E4M3.F32.PACK_AB_MERGE_C R186, R15, R20, R11 ;  /* 0x000000140fba723e */ /* 0x004fe2000480700b */
[----:B------:R-:W-:-:S04]  /*52b0*/  FADD.FTZ R20, R20, R23 ;  /* 0x0000001714147221 */ /* 0x000fc80000010000 */
[----:B------:R-:W-:Y:S02]  /*52c0*/  FADD.FTZ R20, R15, R20 ;  /* 0x000000140f147221 */ /* 0x000fe40000010000 */
[----:B------:R-:W-:Y:S01]  /*52d0*/  MUFU.EX2 R24, R24 ;  /* 0x0000001800187308 */ /* 0x000fe20000000800 */
[----:B0-----:R-:W-:Y:S01]  /*52e0*/  FADD.FTZ R8, R62, R9 ;  /* 0x000000093e087221 */ /* 0x001fe20000010000 */
[----:B------:R-:W-:-:S04]  /*52f0*/  FADD.FTZ R21, R21, R20 ;  /* 0x0000001415157221 */ /* 0x000fc80000010000 */
[----:B------:R-:W-:Y:S02]  /*5300*/  FADD.FTZ R4, R4, R21 ;  /* 0x0000001504047221 */ /* 0x000fe40000010000 */
[----:B------:R-:W0:Y:S01]  /*5310*/  MUFU.EX2 R25, R25 ;  /* 0x0000001900197308 */ /* 0x000e220000000800 */
[----:B-1----:R-:W-:Y:S01]  /*5320*/  FADD.FTZ R9, R3, R8 ;  /* 0x0000000803097221 */ /* 0x002fe20000010000 */
[----:B0-----:R-:W-:-:S03]  /*5330*/  F2FP.SATFINITE.E4M3.F32.PACK_AB_MERGE_C R8, R25, R24, RZ ;  /* 0x000000181908723e */ /* 0x001fc600048070ff */
[----:B------:R-:W-:Y:S01]  /*5340*/  FADD.FTZ R24, R24, R9 ;  /* 0x0000000918187221 */ /* 0x000fe20000010000 */
[----:B------:R-:W-:-:S03]  /*5350*/  F2FP.SATFINITE.E4M3.F32.PACK_AB_MERGE_C R187, R3, R62, R8 ;  /* 0x0000003e03bb723e */ /* 0x000fc60004807008 */
[----:B------:R-:W-:Y:S01]  /*5360*/  FADD.FTZ R3, R25, R24 ;  /* 0x0000001819037221 */ /* 0x000fe20000010000 */
[----:B------:R-:W-:Y:S01]  /*5370*/  VIADD R8, R19, 0xfffffffe ;  /* 0xfffffffe13087836 */ /* 0x000fe20000000000 */
[----:B------:R-:W-:Y:S06]  /*5380*/  @P1 BRA `(.L_x_1108) ;  /* 0x00000000004c1947 */ /* 0x000fec0003800000 */
[----:B------:R-:W-:Y:S01]  /*5390*/  ISETP.LT.AND P1, PT, RZ, UR45, PT ;  /* 0x0000002dff007c0c */ /* 0x000fe2000bf21270 */
[----:B------:R-:W-:-:S12]  /*53a0*/  UIADD3 UR15, UR45, -0x1, URZ ;  /* 0xffffffff2d0f7890 */ /* 0x000fd8000fffe03f */
[----:B------:R-:W-:Y:S05]  /*53b0*/  @P1 BRA `(.L_x_1109) ;  /* 0x0000000000201947 */ /* 0x000fea0003800000 */
[----:B------:R-:W-:Y:S01]  /*53c0*/  ULDC UR18, c[0x0][0x9e4] ;  /* 0x0002790000127ab9 */ /* 0x000fe20000000800 */
[----:B------:R-:W-:Y:S02]  /*53d0*/  UIADD3 UR15, -UR45, URZ, URZ ;  /* 0x0000003f2d0f7290 */ /* 0x000fe4000fffe13f */
[----:B------:R-:W-:-:S11]  /*53e0*/  UISETP.NE.AND UP0, UPT, UR18, 0x1, UPT ;  /* 0x000000011200788c */ /* 0x000fd6000bf05270 */
[----:B------:R-:W-:Y:S02]  /*53f0*/  @UP0 ULDC.64 UR22, c[0x0][0x9e8] ;  /* 0x00027a0000160ab9 */ /* 0x000fe40000000a00 */
[----:B------:R-:W-:-:S04]  /*5400*/  UIMAD.WIDE.U32 UR10, UR15, UR22, URZ ;  /* 0x000000160f0a72a5 */ /* 0x000fc8000f8e003f */
[----:B------:R-:W-:-:S04]  /*5410*/  @UP0 USHF.R.U32.HI UR15, URZ, UR23, UR11 ;  /* 0x000000173f0f0299 */ /* 0x000fc8000801160b */
[----:B------:R-:W-:Y:S01]  /*5420*/  ULOP3.LUT UR15, URZ, UR15, URZ, 0x33, !UPT ;  /* 0x0000000f3f0f7292 */ /* 0x000fe2000f8e333f */
[----:B------:R-:W-:Y:S11]  /*5430*/  BRA `(.L_x_1110) ;  /* 0x0000000000147947 */ /* 0x000ff60003800000 */
.L_x_1109:
[----:B------:R-:W-:Y:S02]  /*5440*/  ULDC UR18, c[0x0][0x9e4] ;  /* 0x0002790000127ab9 */ /* 0x000fe40000000800 */
[----:B------:R-:W-:-:S11]  /*5450*/  UISETP.NE.AND UP0, UPT, UR18, 0x1, UPT ;  /* 0x000000011200788c */ /* 0x000fd6000bf05270 */
[----:B------:R-:W-:Y:S02]  /*5460*/  @UP0 ULDC.64 UR22, c[0x0][0x9e8] ;  /* 0x00027a0000160ab9 */ /* 0x000fe40000000a00 */
[----:B------:R-:W-:-:S04]  /*5470*/  UIMAD.WIDE.U32 UR10, UR15, UR22, URZ ;  /* 0x000000160f0a72a5 */ /* 0x000fc8000f8e003f */
[----:B------:R-:W-:-:S12]  /*5480*/  @UP0 USHF.R.U32.HI UR15, URZ, UR23, UR11 ;  /* 0x000000173f0f0299 */ /* 0x000fd8000801160b */
.L_x_1110:
[----:B------:R-:W-:-:S04]  /*5490*/  UIMAD UR15, UR15, UR18, UR18 ;  /* 0x000000120f0f72a4 */ /* 0x000fc8000f8e0212 */
[----:B------:R-:W-:-:S04]  /*54a0*/  UISETP.LT.AND UP0, UPT, UR14, UR15, UPT ;  /* 0x0000000f0e00728c */ /* 0x000fc8000bf01270 */
[----:B------:R-:W-:-:S12]  /*54b0*/  USEL UR14, UR14, UR15, UP0 ;  /* 0x0000000f0e0e7287 */ /* 0x000fd80008000000 */
.L_x_1108:
[----:B------:R-:W-:Y:S01]  /*54c0*/  USHF.R.S32.HI UR10, URZ, 0x1f, UR14 ;  /* 0x0000001f3f0a7899 */ /* 0x000fe2000801140e */
[----:B------:R-:W0:Y:S01]  /*54d0*/  S2UR UR29, SR_CgaCtaId ;  /* 0x00000000001d79c3 */ /* 0x000e220000008800 */
[----:B------:R-:W-:Y:S01]  /*54e0*/  UMOV UR31, URZ ;  /* 0x0000003f001f7c82 */ /* 0x000fe20008000000 */
[----:B------:R-:W-:Y:S01]  /*54f0*/  UMOV UR30, URZ ;  /* 0x0000003f001e7c82 */ /* 0x000fe20008000000 */
[----:B------:R-:W-:Y:S01]  /*5500*/  ULEA.HI UR10, UR10, UR14, URZ, 0x7 ;  /* 0x0000000e0a0a7291 */ /* 0x000fe2000f8f383f */
[----:B------:R-:W-:Y:S02]  /*5510*/  CS2R R24, SRZ ;  /* 0x0000000000187805 */ /* 0x000fe4000001ff00 */
[----:B------:R-:W-:Y:S02]  /*5520*/  CS2R R26, SRZ ;  /* 0x00000000001a7805 */ /* 0x000fe4000001ff00 */
[----:B------:R-:W-:Y:S01]  /*5530*/  CS2R R28, SRZ ;  /* 0x00000000001c7805 */ /* 0x000fe2000001ff00 */
[----:B------:R-:W-:Y:S01]  /*5540*/  USHF.R.S32.HI UR10, URZ, 0x7, UR10 ;  /* 0x000000073f0a7899 */ /* 0x000fe2000801140a */
[----:B------:R-:W-:-:S02]  /*5550*/  CS2R R30, SRZ ;  /* 0x00000000001e7805 */ /* 0x000fc4000001ff00 */
[----:B------:R-:W-:Y:S02]  /*5560*/  CS2R R32, SRZ ;  /* 0x0000000000207805 */ /* 0x000fe4000001ff00 */
[----:B------:R-:W-:Y:S01]  /*5570*/  CS2R R34, SRZ ;  /* 0x0000000000227805 */ /* 0x000fe2000001ff00 */
[----:B------:R-:W-:Y:S01]  /*5580*/  UISETP.LT.AND UP0, UPT, UR38, UR10, UPT ;  /* 0x0000000a2600728c */ /* 0x000fe2000bf01270 */
[----:B------:R-:W-:Y:S02]  /*5590*/  CS2R R36, SRZ ;  /* 0x0000000000247805 */ /* 0x000fe4000001ff00 */
[----:B------:R-:W-:Y:S02]  /*55a0*/  CS2R R38, SRZ ;  /* 0x0000000000267805 */ /* 0x000fe4000001ff00 */
[----:B------:R-:W-:Y:S01]  /*55b0*/  CS2R R40, SRZ ;  /* 0x0000000000287805 */ /* 0x000fe2000001ff00 */
[----:B------:R-:W-:Y:S01]  /*55c0*/  USEL UR35, UR38, UR10, !UP0 ;  /* 0x0000000a26237287 */ /* 0x000fe2000c000000 */
[----:B------:R-:W-:-:S02]  /*55d0*/  CS2R R42, SRZ ;  /* 0x00000000002a7805 */ /* 0x000fc4000001ff00 */
[----:B------:R-:W-:Y:S02]  /*55e0*/  CS2R R44, SRZ ;  /* 0x00000000002c7805 */ /* 0x000fe4000001ff00 */
[----:B------:R-:W-:Y:S02]  /*55f0*/  CS2R R46, SRZ ;  /* 0x00000000002e7805 */ /* 0x000fe4000001ff00 */
[----:B------:R-:W-:Y:S02]  /*5600*/  CS2R R48, SRZ ;  /* 0x0000000000307805 */ /* 0x000fe4000001ff00 */
[----:B------:R-:W-:Y:S02]  /*5610*/  CS2R R50, SRZ ;  /* 0x0000000000327805 */ /* 0x000fe4000001ff00 */
[----:B------:R-:W-:Y:S02]  /*5620*/  ISETP.GE.AND P1, PT, R8, UR35, PT ;  /* 0x0000002308007c0c */ /* 0x000fe4000bf26270 */
        /* <DEDUP_REMOVED lines=33> */
[----:B------:R-:W-:Y:S01]  /*5840*/  CS2R R118, SRZ ;  /* 0x0000000000767805 */ /* 0x000fe2000001ff00 */
[----:B0-----:R-:W-:Y:S06]  /*5850*/  @!P1 BRA `(.L_x_1111) ;  /* 0x0000003c003c9947 */ /* 0x001fec0003800000 */
        /* <DEDUP_REMOVED lines=50> */
[----:B------:R-:W-:Y:S01]  /*5b80*/  UMOV UR34, URZ ;  /* 0x0000003f00227c82 */ /* 0x000fe20008000000 */
[----:B------:R-:W-:Y:S01]  /*5b90*/  UMOV UR33, URZ ;  /* 0x0000003f00217c82 */ /* 0x000fe20008000000 */
[----:B------:R-:W-:Y:S01]  /*5ba0*/  ULDC UR49, c[0x0][0x9e4] ;  /* 0x0002790000317ab9 */ /* 0x000fe20000000800 */
[----:B------:R-:W-:Y:S01]  /*5bb0*/  ULDC UR45, c[0x0][0x2f0] ;  /* 0x0000bc00002d7ab9 */ /* 0x000fe20000000800 */
[----:B------:R-:W-:Y:S01]  /*5bc0*/  ULDC UR48, c[0x0][0x988] ;  /* 0x0002620000307ab9 */ /* 0x000fe20000000800 */
[----:B------:R-:W-:-:S05]  /*5bd0*/  ULDC UR50, c[0x0][0x9e0] ;  /* 0x0002780000327ab9 */ /* 0x000fca0000000800 */
.L_x_1130:
[----:B------:R-:W-:Y:S01]  /*5be0*/  ISETP.NE.AND P2, PT, RZ, UR37, PT ;  /* 0x00000025ff007c0c */ /* 0x000fe2000bf45270 */
[----:B------:R-:W-:-:S04]  /*5bf0*/  UISETP.NE.AND UP0, UPT, UR33, 0x1, UPT ;  /* 0x000000012100788c */ /* 0x000fc8000bf05270 */
[----:B------:R-:W-:-:S04]  /*5c00*/  USEL UR30, URZ, 0x1, UP0 ;  /* 0x000000013f1e7887 */ /* 0x000fc80008000000 */
[----:B------:R-:W-:-:S04]  /*5c10*/  ULOP3.LUT UR30, UR34, UR30, URZ, 0x3c, !UPT ;  /* 0x0000001e221e7292 */ /* 0x000fc8000f8e3c3f */
[----:B------:R-:W-:Y:S08]  /*5c20*/  @P2 BRA `(.L_x_1112) ;  /* 0x0000000000382947 */ /* 0x000ff00003800000 */
[----:B------:R-:W-:Y:S05]  /*5c30*/  @!P0 BRA `(.L_x_1113) ;  /* 0x0000000000048947 */ /* 0x000fea0003800000 */
[----:B------:R-:W-:Y:S01]  /*5c40*/  BPT.TRAP 0x1 ;  /* 0x000000040000795c */ /* 0x000fe20000300000 */
.L_x_1113:
        /* <DEDUP_REMOVED lines=9> */
.L_x_1114:
[----:B-1----:R-:W-:Y:S05]  /*5ce0*/  @P1 BRA `(.L_x_1112) ;  /* 0x0000000000081947 */ /* 0x002fea0003800000 */
[----:B------:R-:W1:Y:S02]  /*5cf0*/  SYNCS.PHASECHK.TRANS64.TRYWAIT P1, [UR6+0x2a830], R11 ;  /* 0x02a8300bff0075a7 */ /* 0x000e640008020146 */
[----:B-1----:R-:W-:Y:S05]  /*5d00*/  @!P1 BRA `(.L_x_1115) ;  /* 0x0000012000789947 */ /* 0x002fea0003800000 */
.L_x_1112:
[----:B01----:R-:W-:Y:S01]  /*5d10*/  VIADD R11, R17, 0x8 ;  /* 0x00000008110b7836 */ /* 0x003fe20000000000 */
[----:B------:R-:W-:Y:S01]  /*5d20*/  UIADD3 UR31, UR33, 0x1, URZ ;  /* 0x00000001211f7890 */ /* 0x000fe2000fffe03f */
[----:B------:R-:W-:Y:S01]  /*5d30*/  R2UR UR24, R6 ;  /* 0x00000000061872ca */ /* 0x000fe200000e0000 */
[----:B------:R-:W-:Y:S01]  /*5d40*/  UMOV UR27, 0x80000020 ;  /* 0x80000020001b7882 */ /* 0x000fe20000000000 */
[----:B------:R-:W-:Y:S01]  /*5d50*/  R2UR UR25, R7 ;  /* 0x00000000071972ca */ /* 0x000fe200000e0000 */
[----:B------:R0:W-:Y:S01]  /*5d60*/  BAR.SYNC.DEFER_BLOCKING R11, 0x100 ;  /* 0x0004000b0000751d */ /* 0x0001e20000010000 */
[----:B------:R-:W-:-:S04]  /*5d70*/  UISETP.NE.AND UP0, UPT, UR31, 0x2, UPT ;  /* 0x000000021f00788c */ /* 0x000fc8000bf05270 */
[----:B------:R-:W-:Y:S01]  /*5d80*/  USEL UR31, UR31, URZ, UP0 ;  /* 0x0000003f1f1f7287 */ /* 0x000fe20008000000 */
[----:B------:R-:W-:Y:S01]  /*5d90*/  UMOV UR7, 0x80000020 ;  /* 0x8000002000077882 */ /* 0x000fe20000000000 */
[----:B------:R-:W-:Y:S02]  /*5da0*/  UMOV UR11, 0x80000020 ;  /* 0x80000020000b7882 */ /* 0x000fe40000000000 */
[----:B------:R-:W-:Y:S01]  /*5db0*/  UIMAD UR26, UR31, 0x600, UR28 ;  /* 0x000006001f1a78a4 */ /* 0x000fe2000f8e021c */
[----:B------:R-:W-:Y:S01]  /*5dc0*/  UMOV UR15, 0x80000020 ;  /* 0x80000020000f7882 */ /* 0x000fe20000000000 */
[----:B------:R-:W-:Y:S02]  /*5dd0*/  UMOV UR19, 0x80000020 ;  /* 0x8000002000137882 */ /* 0x000fe40000000000 */
[----:B------:R-:W-:Y:S02]  /*5de0*/  UIADD3 UR6, UR26, 0x2, URZ ;  /* 0x000000021a067890 */ /* 0x000fe4000fffe03f */
[----:B------:R-:W-:-:S02]  /*5df0*/  UIADD3 UR10, UR26, 0x200, URZ ;  /* 0x000002001a0a7890 */ /* 0x000fc4000fffe03f */
[----:B------:R-:W-:Y:S02]  /*5e00*/  UIADD3 UR14, UR26, 0x202, URZ ;  /* 0x000002021a0e7890 */ /* 0x000fe4000fffe03f */
[----:B------:R-:W-:Y:S02]  /*5e10*/  UIADD3 UR18, UR26, 0x400, URZ ;  /* 0x000004001a127890 */ /* 0x000fe4000fffe03f */
[----:B------:R-:W-:Y:S01]  /*5e20*/  UIADD3 UR22, UR26, 0x402, URZ ;  /* 0x000004021a167890 */ /* 0x000fe2000fffe03f */
[----:B------:R-:W-:Y:S01]  /*5e30*/  UMOV UR23, 0x80000020 ;  /* 0x8000002000177882 */ /* 0x000fe20000000000 */
[----:B------:R-:W-:-:S06]  /*5e40*/  WARPGROUP.ARRIVE ;  /* 0x00000000000079c5 */ /* 0x000fcc0000000000 */
[----:B------:R-:W-:Y:S03]  /*5e50*/  QGMMA.64x128x32.F32.E4M3.E4M3 R120, gdesc[UR24], RZ, !UPT, gsb0 ;  /* 0x01e00000187879f3 */ /* 0x000fe6000c0008ff */
        /* <DEDUP_REMOVED lines=16> */
[----:B0-----:R-:W-:Y:S05]  /*5f60*/  @P2 BRA `(.L_x_1116) ;  /* 0x00000000002c2947 */ /* 0x001fea0003800000 */
[----:B------:R-:W-:Y:S05]  /*5f70*/  @!P0 BRA `(.L_x_1117) ;  /* 0x0000000000048947 */ /* 0x000fea0003800000 */
[----:B------:R-:W-:Y:S01]  /*5f80*/  BPT.TRAP 0x1 ;  /* 0x000000040000795c */ /* 0x000fe20000300000 */
.L_x_1117:
[----:B------:R-:W-:Y:S01]  /*5f90*/  ULEA UR6, UR33, UR36, 0x3 ;  /* 0x0000002421067291 */ /* 0x000fe2000f8e183f */
[----:B------:R-:W-:-:S05]  /*5fa0*/  IMAD.U32 R11, RZ, RZ, UR34 ;  /* 0x00000022ff0b7e24 */ /* 0x000fca000f8e00ff */
[----:B------:R-:W-:-:S04]  /*5fb0*/  SHF.L.U32 R11, R11, 0x1f, RZ ;  /* 0x0000001f0b0b7819 */ /* 0x000fc800000006ff */
[----:B------:R0:W1:Y:S01]  /*5fc0*/  SYNCS.PHASECHK.TRANS64.TRYWAIT P1, [UR6+0x2a850], R11 ;  /* 0x02a8500bff0075a7 */ /* 0x0000620008020146 */
[----:B------:R-:W-:Y:S05]  /*5fd0*/  @!P0 BRA `(.L_x_1118) ;  /* 0x0000000000048947 */ /* 0x000fea0003800000 */
[----:B------:R-:W-:Y:S01]  /*5fe0*/  BPT.TRAP 0x1 ;  /* 0x000000040000795c */ /* 0x000fe20000300000 */
.L_x_1118:
[----:B-1----:R-:W-:Y:S05]  /*5ff0*/  @P1 BRA `(.L_x_1116) ;  /* 0x0000000000081947 */ /* 0x002fea0003800000 */
[----:B------:R-:W1:Y:S02]  /*6000*/  SYNCS.PHASECHK.TRANS64.TRYWAIT P1, [UR6+0x2a850], R11 ;  /* 0x02a8500bff0075a7 */ /* 0x000e640008020146 */
[----:B-1----:R-:W-:Y:S05]  /*6010*/  @!P1 BRA `(.L_x_1119) ;  /* 0x0000011c00cc9947 */ /* 0x002fea0003800000 */
.L_x_1116:
        /* <DEDUP_REMOVED lines=29> */
.L_x_1120:
[----:B------:R-:W-:Y:S01]  /*61f0*/  UISETP.NE.AND UP1, UPT, UR44, URZ, UPT ;  /* 0x0000003f2c00728c */ /* 0x000fe2000bf25270 */
[C---:B------:R-:W-:Y:S01]  /*6200*/  FMUL.FTZ R23, R0.reuse, R121 ;  /* 0x0000007900177220 */ /* 0x040fe20000410000 */
[C---:B------:R-:W-:Y:S01]  /*6210*/  FMUL.FTZ R121, R0.reuse, R142 ;  /* 0x0000008e00797220 */ /* 0x040fe20000410000 */
[C---:B------:R-:W-:Y:S01]  /*6220*/  FMUL.FTZ R189, R0.reuse, R132 ;  /* 0x0000008400bd7220 */ /* 0x040fe20000410000 */
[C---:B------:R-:W-:Y:S01]  /*6230*/  FMUL.FTZ R184, R0.reuse, R124 ;  /* 0x0000007c00b87220 */ /* 0x040fe20000410000 */
[----:B------:R-:W1:Y:S01]  /*6240*/  LDC R132, c[0x0][0x288] ;  /* 0x0000a200ff847b82 */ /* 0x000e620000000800 */
[----:B------:R-:W-:Y:S01]  /*6250*/  PLOP3.LUT P1, PT, PT, PT, UP1, 0x80, 0x0 ;  /* 0x000000000000781c */ /* 0x000fe20003f2f018 */
[C---:B------:R-:W-:Y:S01]  /*6260*/  FMUL.FTZ R19, R0.reuse, R134 ;  /* 0x0000008600137220 */ /* 0x040fe20000410000 */
[----:B------:R-:W-:Y:S01]  /*6270*/  PLOP3.LUT P2, PT, PT, PT, UP1, 0x80, 0x0 ;  /* 0x000000000000781c */ /* 0x000fe20003f4f018 */
[C---:B------:R-:W-:Y:S01]  /*6280*/  FMUL.FTZ R124, R0.reuse, R147 ;  /* 0x00000093007c7220 */ /* 0x040fe20000410000 */
[----:B------:R-:W-:Y:S01]  /*6290*/  FMUL.FTZ R134, R0, R166 ;  /* 0x000000a600867220 */ /* 0x000fe20000410000 */
[----:B------:R-:W-:Y:S01]  /*62a0*/  @UP1 ULDC UR7, c[0x0][0x44c] ;  /* 0x0001130000071ab9 */ /* 0x000fe20000000800 */
[----:B------:R-:W-:-:S02]  /*62b0*/  IMAD.MOV.U32 R147, RZ, RZ, R5 ;  /* 0x000000ffff937224 */ /* 0x000fc400078e0005 */
[----:B------:R-:W-:Y:S01]  /*62c0*/  FMUL.FTZ R12, R0, R123 ;  /* 0x0000007b000c7220 */ /* 0x000fe20000410000 */
[----:B------:R-:W-:Y:S02]  /*62d0*/  IMAD.SHL.U32 R166, R8, 0x80, RZ ;  /* 0x0000008008a67824 */ /* 0x000fe400078e00ff */
[C---:B------:R-:W-:Y:S01]  /*62e0*/  FMUL.FTZ R123, R0.reuse, R146 ;  /* 0x00000092007b7220 */ /* 0x040fe20000410000 */
[C---:B0-----:R-:W-:Y:S01]  /*62f0*/  FMUL.FTZ R11, R0.reuse, R122 ;  /* 0x0000007a000b7220 */ /* 0x041fe20000410000 */
[C---:B------:R-:W-:Y:S01]  /*6300*/  FMUL.FTZ R146, R0.reuse, R148 ;  /* 0x0000009400927220 */ /* 0x040fe20000410000 */
[----:B------:R-:W-:Y:S01]  /*6310*/  FMUL.FTZ R122, R0, R143 ;  /* 0x0000008f007a7220 */ /* 0x000fe20000410000 */
[----:B------:R-:W-:Y:S01]  /*6320*/  @P1 IMAD.HI.U32 R142, R5, UR7, RZ ;  /* 0x00000007058e1c27 */ /* 0x000fe2000f8e00ff */
[----:B------:R-:W-:-:S03]  /*6330*/  @UP1 ULDC UR7, c[0x0][0x450] ;  /* 0x0001140000071ab9 */ /* 0x000fc60000000800 */
[----:B------:R-:W-:Y:S01]  /*6340*/  FMUL.FTZ R148, R0, R149 ;  /* 0x0000009500947220 */ /* 0x000fe20000410000 */
[----:B------:R-:W-:Y:S01]  /*6350*/  IADD3 R143, -R166, 0x1, RZ ;  /* 0x00000001a68f7810 */ /* 0x000fe20007ffe1ff */
[C---:B------:R-:W-:Y:S01]  /*6360*/  FMUL.FTZ R13, R0.reuse, R126 ;  /* 0x0000007e000d7220 */ /* 0x040fe20000410000 */
[----:B------:R-:W-:Y:S01]  /*6370*/  @P2 SHF.R.U32.HI R147, RZ, UR7, R142 ;  /* 0x00000007ff932c19 */ /* 0x000fe2000801168e */
[C---:B------:R-:W-:Y:S01]  /*6380*/  FMUL.FTZ R14, R0.reuse, R127 ;  /* 0x0000007f000e7220 */ /* 0x040fe20000410000 */
[C---:B------:R-:W-:Y:S01]  /*6390*/  FMUL.FTZ R126, R0.reuse, R151 ;  /* 0x00000097007e7220 */ /* 0x040fe20000410000 */
[----:B------:R-:W-:Y:S01]  /*63a0*/  UISETP.NE.AND UP0, UPT, UR43, URZ, UPT ;  /* 0x0000003f2b00728c */ /* 0x000fe2000bf05270 */
[C---:B------:R-:W-:Y:S01]  /*63b0*/  FMUL.FTZ R186, R0.reuse, R128 ;  /* 0x0000008000ba7220 */ /* 0x040fe20000410000 */
[----:B------:R-:W0:Y:S01]  /*63c0*/  SHFL.IDX PT, R149, R147, RZ, 0x1c1f ;  /* 0x001c1fff93957589 */ /* 0x000e2200000e0000 */
        /* <DEDUP_REMOVED lines=14> */
[----:B------:R-:W-:Y:S01]  /*64b0*/  ULEA UR6, UR31, UR36, 0x3 ;  /* 0x000000241f067291 */ /* 0x000fe2000f8e183f */
        /* <DEDUP_REMOVED lines=34> */
[----:B------:R-:W-:Y:S01]  /*66e0*/  UIADD3 UR6, UR6, 0x2a840, URZ ;  /* 0x0002a84006067890 */ /* 0x000fe2000fffe03f */
[----:B------:R-:W-:Y:S01]  /*66f0*/  PLOP3.LUT P1, PT, PT, PT, UP0, 0x40, 0x0 ;  /* 0x000000000000781c */ /* 0x000fe20003f2e808 */
[----:B------:R-:W-:Y:S01]  /*6700*/  UMOV UR7, UR45 ;  /* 0x0000002d00077c82 */ /* 0x000fe20008000000 */
[----:B------:R-:W2:Y:S01]  /*6710*/  MUFU.TANH R22, R22 ;  /* 0x0000001600167308 */ /* 0x000ea20000002400 */
[----:B------:R-:W-:Y:S01]  /*6720*/  UPRMT UR6, UR29, 0x654, UR6 ;  /* 0x000006541d067896 */ /* 0x000fe20008000006 */
[----:B------:R-:W-:-:S04]  /*6730*/  IMAD R145, R16, UR7, R145 ;  /* 0x0000000710917c24 */ /* 0x000fc8000f8e0291 */
[----:B-1----:R-:W-:Y:S02]  /*6740*/  IMAD.IADD R145, R145, 0x1, -R132 ;  /* 0x0000000191917824 */ /* 0x002fe400078e0a84 */
[----:B------:R-:W1:Y:S02]  /*6750*/  MUFU.TANH R23, R23 ;  /* 0x0000001700177308 */ /* 0x000e640000002400 */
[C---:B------:R-:W-:Y:S01]  /*6760*/  VIADD R174, R145.reuse, UR50 ;  /* 0x0000003291ae7c36 */ /* 0x040fe20008000000 */
[----:B------:R-:W-:Y:S01]  /*6770*/  SYNCS.ARRIVE.TRANS64.RED.A1T0 RZ, [UR6], RZ ;  /* 0x000000ffffff79a7 */ /* 0x000fe20008100406 */
[----:B------:R-:W-:Y:S02]  /*6780*/  VIADD R177, R145, UR32 ;  /* 0x0000002091b17c36 */ /* 0x000fe40008000000 */
[--C-:B0-----:R-:W-:Y:S02]  /*6790*/  IMAD.IADD R170, R174, 0x1, R149.reuse ;  /* 0x00000001aeaa7824 */ /* 0x101fe400078e0295 */
[----:B------:R-:W0:Y:S01]  /*67a0*/  MUFU.TANH R11, R11 ;  /* 0x0000000b000b7308 */ /* 0x000e220000002400 */
[----:B------:R-:W-:-:S07]  /*67b0*/  IMAD.IADD R172, R177, 0x1, R149 ;  /* 0x00000001b1ac7824 */ /* 0x000fce00078e0295 */
[----:B------:R-:W3:Y:S08]  /*67c0*/  MUFU.TANH R12, R12 ;  /* 0x0000000c000c7308 */ /* 0x000ef00000002400 */
[----:B------:R-:W4:Y:S08]  /*67d0*/  MUFU.TANH R184, R184 ;  /* 0x000000b800b87308 */ /* 0x000f300000002400 */
        /* <DEDUP_REMOVED lines=65> */
[----:B------:R-:W-:Y:S01]  /*6bf0*/  IMAD.U32 R152, RZ, RZ, UR49 ;  /* 0x00000031ff987e24 */ /* 0x000fe2000f8e00ff */
[----:B------:R-:W-:-:S04]  /*6c00*/  LOP3.LUT R149, RZ, R149, RZ, 0x33, !PT ;  /* 0x00000095ff957212 */ /* 0x000fc800078e33ff */
[----:B------:R-:W-:-:S13]  /*6c10*/  ISETP.NE.AND P1, PT, R152, 0x1, PT ;  /* 0x000000019800780c */ /* 0x000fda0003f25270 */
[----:B------:R-:W1:Y:S02]  /*6c20*/  @P1 LDC.64 R144, c[0x0][0x9e8] ;  /* 0x00027a00ff901b82 */ /* 0x000e640000000a00 */
[----:B-1----:R-:W-:-:S05]  /*6c30*/  @P1 IMAD.HI.U32 R144, R149, R144, RZ ;  /* 0x0000009095901227 */ /* 0x002fca00078e00ff */
[----:B------:R-:W-:-:S04]  /*6c40*/  @P1 SHF.R.U32.HI R149, RZ, R145, R144 ;  /* 0x00000091ff951219 */ /* 0x000fc80000011690 */
[----:B------:R-:W-:Y:S01]  /*6c50*/  LOP3.LUT R149, RZ, R149, RZ, 0x33, !PT ;  /* 0x00000095ff957212 */ /* 0x000fe200078e33ff */
[----:B------:R-:W-:Y:S06]  /*6c60*/  BRA `(.L_x_1124) ;  /* 0x0000000000147947 */ /* 0x000fec0003800000 */
.L_x_1123:
[----:B------:R-:W-:-:S05]  /*6c70*/  IMAD.U32 R152, RZ, RZ, UR49 ;  /* 0x00000031ff987e24 */ /* 0x000fca000f8e00ff */
[----:B------:R-:W-:-:S13]  /*6c80*/  ISETP.NE.AND P1, PT, R152, 0x1, PT ;  /* 0x000000019800780c */ /* 0x000fda0003f25270 */
[----:B------:R-:W1:Y:S02]  /*6c90*/  @P1 LDC.64 R144, c[0x0][0x9e8] ;  /* 0x00027a00ff901b82 */ /* 0x000e640000000a00 */
[----:B-1----:R-:W-:-:S05]  /*6ca0*/  @P1 IMAD.HI.U32 R144, R149, R144, RZ ;  /* 0x0000009095901227 */ /* 0x002fca00078e00ff */
[----:B------:R-:W-:-:S07]  /*6cb0*/  @P1 SHF.R.U32.HI R149, RZ, R145, R144 ;  /* 0x00000091ff951219 */ /* 0x000fce0000011690 */
.L_x_1124:
[----:B------:R-:W-:Y:S05]  /*6cc0*/  BSYNC B0 ;  /* 0x0000000000007941 */ /* 0x000fea0003800000 */
.L_x_1122:
[----:B------:R-:W-:-:S04]  /*6cd0*/  IMAD R149, R149, R152, -R166 ;  /* 0x0000009895957224 */ /* 0x000fc800078e0aa6 */
[----:B------:R-:W-:-:S05]  /*6ce0*/  IMAD R149, R2, -0x2, R149 ;  /* 0xfffffffe02957824 */ /* 0x000fca00078e0295 */
[----:B------:R-:W-:Y:S02]  /*6cf0*/  VIADDMNMX R170, R149, R152, R170, PT ;  /* 0x0000009895aa7246 */ /* 0x000fe400038001aa */
[----:B------:R-:W-:-:S07]  /*6d00*/  VIMNMX R172, R172, R149, !PT ;  /* 0x00000095acac7248 */ /* 0x000fce0007fe0100 */
.L_x_1121:
[----:B------:R-:W-:Y:S01]  /*6d10*/  ISETP.GT.AND P1, PT, R8, -0x1, PT ;  /* 0xffffffff0800780c */ /* 0x000fe20003f24270 */
[----:B------:R-:W1:Y:S01]  /*6d20*/  SHFL.IDX PT, R181, R147, 0x1, 0x1c1f ;  /* 0x003c1f0093b57f89 */ /* 0x000e6200000e0000 */
[----:B------:R-:W-:Y:S02]  /*6d30*/  UISETP.NE.AND UP0, UPT, UR43, URZ, UPT ;  /* 0x0000003f2b00728c */ /* 0x000fe4000bf05270 */
[C---:B------:R-:W-:Y:S02]  /*6d40*/  ISETP.GT.AND P6, PT, R172.reuse, RZ, P1 ;  /* 0x000000ffac00720c */ /* 0x040fe40000fc4270 */
[C---:B------:R-:W-:Y:S02]  /*6d50*/  ISETP.GT.AND P2, PT, R172.reuse, 0x1, P1 ;  /* 0x00000001ac00780c */ /* 0x040fe40000f44270 */
[----:B------:R-:W-:Y:S02]  /*6d60*/  ISETP.GT.AND P3, PT, R172, 0x8, P1 ;  /* 0x00000008ac00780c */ /* 0x000fe40000f64270 */
[----:B------:R-:W-:-:S02]  /*6d70*/  ISETP.LT.OR P6, PT, R170, 0x1, P6 ;  /* 0x00000001aa00780c */ /* 0x000fc400037c1670 */
[C---:B------:R-:W-:Y:S02]  /*6d80*/  ISETP.LT.OR P2, PT, R170.reuse, 0x2, P2 ;  /* 0x00000002aa00780c */ /* 0x040fe40001741670 */
[----:B------:R-:W-:Y:S02]  /*6d90*/  ISETP.LT.OR P3, PT, R170, 0x9, P3 ;  /* 0x00000009aa00780c */ /* 0x000fe40001f61670 */
[C---:B------:R-:W-:Y:S02]  /*6da0*/  ISETP.GT.AND P5, PT, R172.reuse, 0x9, P1 ;  /* 0x00000009ac00780c */ /* 0x040fe40000fa4270 */
[----:B------:R-:W-:Y:S02]  /*6db0*/  ISETP.GT.AND P4, PT, R172, 0x10, P1 ;  /* 0x00000010ac00780c */ /* 0x000fe40000f84270 */
[----:B------:R-:W-:Y:S02]  /*6dc0*/  FSEL R167, R22, -INF , !P6 ;  /* 0xff80000016a77808 */ /* 0x000fe40007000000 */
[----:B------:R-:W-:-:S02]  /*6dd0*/  FSEL R171, R23, -INF , !P2 ;  /* 0xff80000017ab7808 */ /* 0x000fc40005000000 */
[C---:B------:R-:W-:Y:S01]  /*6de0*/  ISETP.GT.AND P6, PT, R172.reuse, 0x11, P1 ;  /* 0x00000011ac00780c */ /* 0x040fe20000fc4270 */
[----:B-1----:R-:W-:Y:S01]  /*6df0*/  IMAD.IADD R177, R177, 0x1, R181 ;  /* 0x00000001b1b17824 */ /* 0x002fe200078e02b5 */
[----:B------:R-:W-:Y:S02]  /*6e00*/  ISETP.GT.AND P2, PT, R172, 0x18, P1 ;  /* 0x00000018ac00780c */ /* 0x000fe40000f44270 */
[----:B------:R-:W-:Y:S02]  /*6e10*/  FSEL R169, R184, -INF , !P3 ;  /* 0xff800000b8a97808 */ /* 0x000fe40005800000 */
[----:B------:R-:W-:Y:S02]  /*6e20*/  ISETP.GT.AND P3, PT, R172, 0x19, P1 ;  /* 0x00000019ac00780c */ /* 0x000fe40000f64270 */
[C---:B------:R-:W-:Y:S02]  /*6e30*/  ISETP.LT.OR P5, PT, R170.reuse, 0xa, P5 ;  /* 0x0000000aaa00780c */ /* 0x040fe40002fa1670 */
[----:B------:R-:W-:-:S02]  /*6e40*/  ISETP.LT.OR P4, PT, R170, 0x11, P4 ;  /* 0x00000011aa00780c */ /* 0x000fc40002781670 */
[C---:B------:R-:W-:Y:S02]  /*6e50*/  ISETP.LT.OR P6, PT, R170.reuse, 0x12, P6 ;  /* 0x00000012aa00780c */ /* 0x040fe400037c1670 */
[C---:B------:R-:W-:Y:S02]  /*6e60*/  ISETP.LT.OR P2, PT, R170.reuse, 0x19, P2 ;  /* 0x00000019aa00780c */ /* 0x040fe40001741670 */
[----:B------:R-:W-:Y:S02]  /*6e70*/  ISETP.LT.OR P3, PT, R170, 0x1a, P3 ;  /* 0x0000001aaa00780c */ /* 0x000fe40001f61670 */
[----:B0-----:R-:W-:Y:S02]  /*6e80*/  FSEL R185, R185, -INF , !P5 ;  /* 0xff800000b9b97808 */ /* 0x001fe40006800000 */
[----:B------:R-:W-:Y:S02]  /*6e90*/  FSEL R179, R186, -INF , !P4 ;  /* 0xff800000bab37808 */ /* 0x000fe40006000000 */
[----:B------:R-:W-:-:S02]  /*6ea0*/  ISETP.GT.AND P5, PT, R172, 0x20, P1 ;  /* 0x00000020ac00780c */ /* 0x000fc40000fa4270 */
[C---:B------:R-:W-:Y:S02]  /*6eb0*/  ISETP.GT.AND P4, PT, R172.reuse, 0x21, P1 ;  /* 0x00000021ac00780c */ /* 0x040fe40000f84270 */
[----:B------:R-:W-:Y:S02]  /*6ec0*/  FSEL R187, R187, -INF , !P6 ;  /* 0xff800000bbbb7808 */ /* 0x000fe40007000000 */
[----:B------:R-:W-:Y:S02]  /*6ed0*/  FSEL R189, R189, -INF , !P2 ;  /* 0xff800000bdbd7808 */ /* 0x000fe40005000000 */
[C---:B------:R-:W-:Y:S02]  /*6ee0*/  ISETP.GT.AND P6, PT, R172.reuse, 0x28, P1 ;  /* 0x00000028ac00780c */ /* 0x040fe40000fc4270 */
[----:B------:R-:W-:Y:S02]  /*6ef0*/  ISETP.GT.AND P2, PT, R172, 0x29, P1 ;  /* 0x00000029ac00780c */ /* 0x000fe40000f44270 */
[----:B------:R-:W-:-:S02]  /*6f00*/  FSEL R173, R188, -INF , !P3 ;  /* 0xff800000bcad7808 */ /* 0x000fc40005800000 */
[----:B------:R-:W-:Y:S02]  /*6f10*/  ISETP.GT.AND P3, PT, R172, 0x30, P1 ;  /* 0x00000030ac00780c */ /* 0x000fe40000f64270 */
[C---:B------:R-:W-:Y:S02]  /*6f20*/  ISETP.LT.OR P5, PT, R170.reuse, 0x21, P5 ;  /* 0x00000021aa00780c */ /* 0x040fe40002fa1670 */
[C---:B------:R-:W-:Y:S02]  /*6f30*/  ISETP.LT.OR P4, PT, R170.reuse, 0x22, P4 ;  /* 0x00000022aa00780c */ /* 0x040fe40002781670 */
[C---:B------:R-:W-:Y:S02]  /*6f40*/  ISETP.LT.OR P6, PT, R170.reuse, 0x29, P6 ;  /* 0x00000029aa00780c */ /* 0x040fe400037c1670 */
[C---:B------:R-:W-:Y:S02]  /*6f50*/  ISETP.LT.OR P2, PT, R170.reuse, 0x2a, P2 ;  /* 0x0000002aaa00780c */ /* 0x040fe40001741670 */
[----:B------:R-:W-:-:S02]  /*6f60*/  ISETP.LT.OR P3, PT, R170, 0x31, P3 ;  /* 0x00000031aa00780c */ /* 0x000fc40001f61670 */
[----:B------:R-:W-:Y:S02]  /*6f70*/  FSEL R191, R191, -INF , !P5 ;  /* 0xff800000bfbf7808 */ /* 0x000fe40006800000 */
[----:B------:R-:W-:Y:S02]  /*6f80*/  FSEL R175, R190, -INF , !P4 ;  /* 0xff800000beaf7808 */ /* 0x000fe40006000000 */
[C---:B------:R-:W-:Y:S02]  /*6f90*/  ISETP.GT.AND P5, PT, R172.reuse, 0x31, P1 ;  /* 0x00000031ac00780c */ /* 0x040fe40000fa4270 */
[----:B------:R-:W-:Y:S02]  /*6fa0*/  ISETP.GT.AND P4, PT, R172, 0x38, P1 ;  /* 0x00000038ac00780c */ /* 0x000fe40000f84270 */
[----:B------:R-:W-:Y:S02]  /*6fb0*/  FSEL R193, R193, -INF , !P6 ;  /* 0xff800000c1c17808 */ /* 0x000fe40007000000 */
[----:B------:R-:W-:-:S02]  /*6fc0*/  FSEL R152, R192, -INF , !P2 ;  /* 0xff800000c0987808 */ /* 0x000fc40005000000 */
[C---:B------:R-:W-:Y:S02]  /*6fd0*/  ISETP.GT.AND P6, PT, R172.reuse, 0x39, P1 ;  /* 0x00000039ac00780c */ /* 0x040fe40000fc4270 */
        /* <DEDUP_REMOVED lines=8> */
[----:B------:R-:W-:Y:S02]  /*7060*/  FSEL R147, R195, -INF , !P5 ;  /* 0xff800000c3937808 */ /* 0x000fe40006800000 */
[----:B------:R-:W-:Y:S02]  /*7070*/  FSEL R144, R146, -INF , !P4 ;  /* 0xff80000092907808 */ /* 0x000fe40006000000 */
[----:B------:R-:W-:-:S02]  /*7080*/  ISETP.GT.AND P5, PT, R172, 0x48, P1 ;  /* 0x00000048ac00780c */ /* 0x000fc40000fa4270 */
[----:B------:R-:W-:Y:S02]  /*7090*/  ISETP.GT.AND P4, PT, R172, 0x49, P1 ;  /* 0x00000049ac00780c */ /* 0x000fe40000f84270 */
        /* <DEDUP_REMOVED lines=13> */
[----:B------:R-:W-:Y:S02]  /*7170*/  ISETP.GT.AND P4, PT, R172, 0x60, P1 ;  /* 0x00000060ac00780c */ /* 0x000fe40000f84270 */
[----:B------:R-:W-:Y:S02]  /*7180*/  FSEL R153, R155, -INF , !P6 ;  /* 0xff8000009b997808 */ /* 0x000fe40007000000 */
[----:B------:R-:W-:Y:S02]  /*7190*/  FSEL R154, R156, -INF , !P2 ;  /* 0xff8000009c9a7808 */ /* 0x000fe40005000000 */
[----:B------:R-:W-:-:S02]  /*71a0*/  ISETP.GT.AND P2, PT, R172, 0x68, P1 ;  /* 0x00000068ac00780c */ /* 0x000fc40000f44270 */
[----:B------:R-:W-:Y:S02]  /*71b0*/  FSEL R155, R157, -INF , !P3 ;  /* 0xff8000009d9b7808 */ /* 0x000fe40005800000 */
[----:B------:R-:W-:Y:S02]  /*71c0*/  ISETP.GT.AND P3, PT, R172, 0x69, P1 ;  /* 0x00000069ac00780c */ /* 0x000fe40000f64270 */
[C---:B------:R-:W-:Y:S02]  /*71d0*/  ISETP.LT.OR P4, PT, R170.reuse, 0x61, P4 ;  /* 0x00000061aa00780c */ /* 0x040fe40002781670 */
[C---:B------:R-:W-:Y:S02]  /*71e0*/  ISETP.LT.OR P2, PT, R170.reuse, 0x69, P2 ;  /* 0x00000069aa00780c */ /* 0x040fe40001741670 */
[----:B------:R-:W-:Y:S02]  /*71f0*/  ISETP.LT.OR P3, PT, R170, 0x6a, P3 ;  /* 0x0000006aaa00780c */ /* 0x000fe40001f61670 */
[----:B------:R-:W-:-:S02]  /*7200*/  ISETP.GT.AND P5, PT, R172, 0x59, P1 ;  /* 0x00000059ac00780c */ /* 0x000fc40000fa4270 */
[----:B------:R-:W-:Y:S02]  /*7210*/  FSEL R157, R159, -INF , !P4 ;  /* 0xff8000009f9d7808 */ /* 0x000fe40006000000 */
[----:B------:R-:W-:Y:S02]  /*7220*/  ISETP.GT.AND P6, PT, R172, 0x61, P1 ;  /* 0x00000061ac00780c */ /* 0x000fe40000fc4270 */
[----:B------:R-:W-:Y:S02]  /*7230*/  FSEL R159, R161, -INF , !P2 ;  /* 0xff800000a19f7808 */ /* 0x000fe40005000000 */
[----:B------:R-:W-:Y:S02]  /*7240*/  FSEL R161, R162, -INF , !P3 ;  /* 0xff800000a2a17808 */ /* 0x000fe40005800000 */
[----:B------:R-:W-:Y:S02]  /*7250*/  ISETP.LT.OR P5, PT, R170, 0x5a, P5 ;  /* 0x0000005aaa00780c */ /* 0x000fe40002fa1670 */
[----:B------:R-:W-:-:S02]  /*7260*/  PLOP3.LUT P3, PT, PT, PT, UP0, 0x40, 0x0 ;  /* 0x000000000000781c */ /* 0x000fc40003f6e808 */
[----:B------:R-:W-:Y:S02]  /*7270*/  ISETP.LT.OR P6, PT, R170, 0x62, P6 ;  /* 0x00000062aa00780c */ /* 0x000fe400037c1670 */
[----:B------:R-:W-:Y:S02]  /*7280*/  FSEL R156, R158, -INF , !P5 ;  /* 0xff8000009e9c7808 */ /* 0x000fe40006800000 */
[C---:B------:R-:W-:Y:S02]  /*7290*/  ISETP.GT.AND P5, PT, R172.reuse, 0x70, P1 ;  /* 0x00000070ac00780c */ /* 0x040fe40000fa4270 */
[----:B------:R-:W-:Y:S02]  /*72a0*/  ISETP.GT.AND P4, PT, R172, 0x71, P1 ;  /* 0x00000071ac00780c */ /* 0x000fe40000f84270 */
[----:B------:R-:W-:Y:S01]  /*72b0*/  FSEL R158, R160, -INF , !P6 ;  /* 0xff800000a09e7808 */ /* 0x000fe20007000000 */
[----:B------:R-:W-:Y:S01]  /*72c0*/  IMAD.IADD R160, R174, 0x1, R181 ;  /* 0x00000001aea07824 */ /* 0x000fe200078e02b5 */
[----:B------:R-:W-:-:S02]  /*72d0*/  ISETP.GT.AND P6, PT, R172, 0x78, P1 ;  /* 0x00000078ac00780c */ /* 0x000fc40000fc4270 */
[----:B------:R-:W-:Y:S02]  /*72e0*/  ISETP.GT.AND P2, PT, R172, 0x79, P1 ;  /* 0x00000079ac00780c */ /* 0x000fe40000f44270 */
[C---:B------:R-:W-:Y:S02]  /*72f0*/  ISETP.LT.OR P5, PT, R170.reuse, 0x71, P5 ;  /* 0x00000071aa00780c */ /* 0x040fe40002fa1670 */
[C---:B------:R-:W-:Y:S02]  /*7300*/  ISETP.LT.OR P4, PT, R170.reuse, 0x72, P4 ;  /* 0x00000072aa00780c */ /* 0x040fe40002781670 */
[C---:B------:R-:W-:Y:S02]  /*7310*/  ISETP.LT.OR P6, PT, R170.reuse, 0x79, P6 ;  /* 0x00000079aa00780c */ /* 0x040fe400037c1670 */
[----:B------:R-:W-:Y:S02]  /*7320*/  ISETP.LT.OR P2, PT, R170, 0x7a, P2 ;  /* 0x0000007aaa00780c */ /* 0x000fe40001741670 */
[----:B------:R-:W-:-:S02]  /*7330*/  FSEL R162, R163, -INF , !P5 ;  /* 0xff800000a3a27808 */ /* 0x000fc40006800000 */
[----:B------:R-:W-:Y:S02]  /*7340*/  FSEL R163, R164, -INF , !P4 ;  /* 0xff800000a4a37808 */ /* 0x000fe40006000000 */
[----:B------:R-:W-:Y:S02]  /*7350*/  FSEL R165, R165, -INF , !P6 ;  /* 0xff800000a5a57808 */ /* 0x000fe40007000000 */
[----:B------:R-:W-:Y:S01]  /*7360*/  FSEL R164, R168, -INF , !P2 ;  /* 0xff800000a8a47808 */ /* 0x000fe20005000000 */
[----:B------:R-:W-:Y:S06]  /*7370*/  @P3 BRA `(.L_x_1125) ;  /* 0x00000000005c3947 */ /* 0x000fec0003800000 */
        /* <DEDUP_REMOVED lines=8> */
[----:B------:R-:W0:Y:S02]  /*7400*/  @P2 LDC.64 R22, c[0x0][0x9e8] ;  /* 0x00027a00ff162b82 */ /* 0x000e240000000a00 */
[----:B0-----:R-:W-:-:S05]  /*7410*/  @P2 IMAD.HI.U32 R22, R181, R22, RZ ;  /* 0x00000016b5162227 */ /* 0x001fca00078e00ff */
[----:B------:R-:W-:-:S04]  /*7420*/  @P2 SHF.R.U32.HI R181, RZ, R23, R22 ;  /* 0x00000017ffb52219 */ /* 0x000fc80000011616 */
[----:B------:R-:W-:Y:S01]  /*7430*/  LOP3.LUT R181, RZ, R181, RZ, 0x33, !PT ;  /* 0x000000b5ffb57212 */ /* 0x000fe200078e33ff */
[----:B------:R-:W-:Y:S06]  /*7440*/  BRA `(.L_x_1128) ;  /* 0x0000000000147947 */ /* 0x000fec0003800000 */
.L_x_1127:
[----:B------:R-:W-:-:S05]  /*7450*/  IMAD.U32 R168, RZ, RZ, UR49 ;  /* 0x00000031ffa87e24 */ /* 0x000fca000f8e00ff */
[----:B------:R-:W-:-:S13]  /*7460*/  ISETP.NE.AND P2, PT, R168, 0x1, PT ;  /* 0x00000001a800780c */ /* 0x000fda0003f45270 */
[----:B------:R-:W0:Y:S02]  /*7470*/  @P2 LDC.64 R22, c[0x0][0x9e8] ;  /* 0x00027a00ff162b82 */ /* 0x000e240000000a00 */
[----:B0-----:R-:W-:-:S05]  /*7480*/  @P2 IMAD.HI.U32 R22, R181, R22, RZ ;  /* 0x00000016b5162227 */ /* 0x001fca00078e00ff */
[----:B------:R-:W-:-:S07]  /*7490*/  @P2 SHF.R.U32.HI R181, RZ, R23, R22 ;  /* 0x00000017ffb52219 */ /* 0x000fce0000011616 */
.L_x_1128:
[----:B------:R-:W-:Y:S05]  /*74a0*/  BSYNC B0 ;  /* 0x0000000000007941 */ /* 0x000fea0003800000 */
.L_x_1126:
[----:B------:R-:W-:-:S04]  /*74b0*/  IMAD R181, R181, R168, -R166 ;  /* 0x000000a8b5b57224 */ /* 0x000fc800078e0aa6 */
[----:B------:R-:W-:-:S05]  /*74c0*/  IMAD R181, R2, -0x2, R181 ;  /* 0xfffffffe02b57824 */ /* 0x000fca00078e02b5 */
[----:B------:R-:W-:Y:S02]  /*74d0*/  VIADDMNMX R160, R181, R168, R160, PT ;  /* 0x000000a8b5a07246 */ /* 0x000fe400038001a0 */
[----:B------:R-:W-:-:S07]  /*74e0*/  VIMNMX R177, R177, R181, !PT ;  /* 0x000000b5b1b17248 */ /* 0x000fce0007fe0100 */
.L_x_1125:
[----:B------:R-:W-:Y:S01]  /*74f0*/  FMNMX.FTZ R22, R167, R10, !PT ;  /* 0x0000000aa7167209 */ /* 0x000fe20007810000 */
[----:B------:R-:W-:Y:S01]  /*7500*/  UMOV UR6, UR48 ;  /* 0x0000003000067c82 */ /* 0x000fe20008000000 */
[----:B------:R-:W-:Y:S01]  /*7510*/  ISETP.GT.AND P5, PT, R177, 0x10, P1 ;  /* 0x00000010b100780c */ /* 0x000fe20000fa4270 */
[----:B------:R-:W-:Y:S01]  /*7520*/  IMAD.U32 R183, RZ, RZ, UR6 ;  /* 0x00000006ffb77e24 */ /* 0x000fe2000f8e00ff */
[----:B------:R-:W-:Y:S02]  /*7530*/  FMNMX.FTZ R22, R171, R22, !PT ;  /* 0x00000016ab167209 */ /* 0x000fe40007810000 */
[----:B------:R-:W-:Y:S02]  /*7540*/  ISETP.LT.OR P5, PT, R160, 0x11, P5 ;  /* 0x00000011a000780c */ /* 0x000fe40002fa1670 */
[----:B------:R-:W-:Y:S02]  /*7550*/  FMNMX.FTZ R22, R169, R22, !PT ;  /* 0x00000016a9167209 */ /* 0x000fe40007810000 */
[----:B------:R-:W-:-:S02]  /*7560*/  FSEL R15, R15, -INF , !P5 ;  /* 0xff8000000f0f7808 */ /* 0x000fc40006800000 */
[----:B------:R-:W-:Y:S02]  /*7570*/  FMNMX.FTZ R22, R185, R22, !PT ;  /* 0x00000016b9167209 */ /* 0x000fe40007810000 */
[----:B------:R-:W-:Y:S02]  /*7580*/  ISETP.GT.AND P5, PT, R177, 0x20, P1 ;  /* 0x00000020b100780c */ /* 0x000fe40000fa4270 */
[----:B------:R-:W-:Y:S02]  /*7590*/  FMNMX.FTZ R22, R179, R22, !PT ;  /* 0x00000016b3167209 */ /* 0x000fe40007810000 */
[----:B------:R-:W-:Y:S02]  /*75a0*/  ISETP.GT.AND P4, PT, R177, 0x9, P1 ;  /* 0x00000009b100780c */ /* 0x000fe40000f84270 */
[----:B------:R-:W-:Y:S02]  /*75b0*/  FMNMX.FTZ R22, R187, R22, !PT ;  /* 0x00000016bb167209 */ /* 0x000fe40007810000 */
[----:B------:R-:W-:-:S02]  /*75c0*/  ISETP.LT.OR P5, PT, R160, 0x21, P5 ;  /* 0x00000021a000780c */ /* 0x000fc40002fa1670 */
[----:B------:R-:W-:Y:S02]  /*75d0*/  FMNMX.FTZ R22, R189, R22, !PT ;  /* 0x00000016bd167209 */ /* 0x000fe40007810000 */
[----:B------:R-:W-:Y:S02]  /*75e0*/  ISETP.LT.OR P4, PT, R160, 0xa, P4 ;  /* 0x0000000aa000780c */ /* 0x000fe40002781670 */
[----:B------:R-:W-:Y:S02]  /*75f0*/  FMNMX.FTZ R22, R173, R22, !PT ;  /* 0x00000016ad167209 */ /* 0x000fe40007810000 */
[----:B------:R-:W-:Y:S02]  /*7600*/  ISETP.GT.AND P3, PT, R177, 0x8, P1 ;  /* 0x00000008b100780c */ /* 0x000fe40000f64270 */
[----:B------:R-:W-:Y:S02]  /*7610*/  FMNMX.FTZ R22, R191, R22, !PT ;  /* 0x00000016bf167209 */ /* 0x000fe40007810000 */
[----:B------:R-:W-:-:S02]  /*7620*/  FSEL R21, R21, -INF , !P5 ;  /* 0xff80000015157808 */ /* 0x000fc40006800000 */
[----:B------:R-:W-:Y:S02]  /*7630*/  FMNMX.FTZ R22, R175, R22, !PT ;  /* 0x00000016af167209 */ /* 0x000fe40007810000 */
[----:B------:R-:W-:Y:S02]  /*7640*/  ISETP.GT.AND P5, PT, R177, RZ, P1 ;  /* 0x000000ffb100720c */ /* 0x000fe40000fa4270 */
[----:B------:R-:W-:Y:S02]  /*7650*/  FMNMX.FTZ R23, R193, R22, !PT ;  /* 0x00000016c1177209 */ /* 0x000fe40007810000 */
[----:B------:R-:W-:Y:S02]  /*7660*/  FSEL R14, R14, -INF , !P4 ;  /* 0xff8000000e0e7808 */ /* 0x000fe40006000000 */
[----:B------:R-:W-:Y:S02]  /*7670*/  FMNMX.FTZ R22, R152, R23, !PT ;  /* 0x0000001798167209 */ /* 0x000fe40007810000 */
[----:B------:R-:W-:-:S02]  /*7680*/  ISETP.LT.OR P3, PT, R160, 0x9, P3 ;  /* 0x00000009a000780c */ /* 0x000fc40001f61670 */
        /* <DEDUP_REMOVED lines=9> */
[----:B------:R-:W-:Y:S02]  /*7720*/  ISETP.LT.OR P2, PT, R160, 0x2, P2 ;  /* 0x00000002a000780c */ /* 0x000fe40001741670 */
[----:B------:R-:W-:Y:S02]  /*7730*/  FMNMX.FTZ R23, R148, R23, !PT ;  /* 0x0000001794177209 */ /* 0x000fe40007810000 */
[----:B------:R-:W-:-:S02]  /*7740*/  FSEL R178, R11, -INF , !P5 ;  /* 0xff8000000bb27808 */ /* 0x000fc40006800000 */
[----:B------:R-:W-:Y:S02]  /*7750*/  FMNMX.FTZ R22, R150, R23, !PT ;  /* 0x0000001796167209 */ /* 0x000fe40007810000 */
[----:B------:R-:W-:Y:S02]  /*7760*/  FSEL R12, R12, -INF , !P2 ;  /* 0xff8000000c0c7808 */ /* 0x000fe40005000000 */
[----:B------:R-:W-:Y:S02]  /*7770*/  FMNMX.FTZ R22, R151, R22, !PT ;  /* 0x0000001697167209 */ /* 0x000fe40007810000 */
[----:B------:R-:W-:Y:S02]  /*7780*/  ISETP.GT.AND P2, PT, R177, 0x11, P1 ;  /* 0x00000011b100780c */ /* 0x000fe40000f44270 */
[----:B------:R-:W-:Y:S02]  /*7790*/  FMNMX.FTZ R23, R153, R22, !PT ;  /* 0x0000001699177209 */ /* 0x000fe40007810000 */
[----:B------:R-:W-:-:S02]  /*77a0*/  ISETP.LT.OR P2, PT, R160, 0x12, P2 ;  /* 0x00000012a000780c */ /* 0x000fc40001741670 */
[----:B------:R-:W-:Y:S02]  /*77b0*/  FMNMX.FTZ R22, R154, R23, !PT ;  /* 0x000000179a167209 */ /* 0x000fe40007810000 */
[----:B------:R-:W-:Y:S02]  /*77c0*/  ISETP.GT.AND P5, PT, R177, 0x38, P1 ;  /* 0x00000038b100780c */ /* 0x000fe40000fa4270 */
[----:B------:R-:W-:Y:S02]  /*77d0*/  FMNMX.FTZ R23, R155, R22, !PT ;  /* 0x000000169b177209 */ /* 0x000fe40007810000 */
[----:B------:R-:W-:Y:S02]  /*77e0*/  ISETP.LT.OR P5, PT, R160, 0x39, P5 ;  /* 0x00000039a000780c */ /* 0x000fe40002fa1670 */
[----:B------:R-:W-:-:S04]  /*77f0*/  FMNMX.FTZ R22, R156, R23, !PT ;  /* 0x000000179c167209 */ /* 0x000fc80007810000 */
[----:B------:R-:W-:-:S04]  /*7800*/  FMNMX.FTZ R23, R157, R22, !PT ;  /* 0x000000169d177209 */ /* 0x000fc80007810000 */
[----:B------:R-:W-:-:S04]  /*7810*/  FMNMX.FTZ R22, R158, R23, !PT ;  /* 0x000000179e167209 */ /* 0x000fc80007810000 */
[----:B------:R-:W-:-:S04]  /*7820*/  FMNMX.FTZ R22, R159, R22, !PT ;  /* 0x000000169f167209 */ /* 0x000fc80007810000 */
[----:B------:R-:W-:-:S04]  /*7830*/  FMNMX.FTZ R23, R161, R22, !PT ;  /* 0x00000016a1177209 */ /* 0x000fc80007810000 */
[----:B------:R-:W-:-:S04]  /*7840*/  FMNMX.FTZ R22, R162, R23, !PT ;  /* 0x00000017a2167209 */ /* 0x000fc80007810000 */
[----:B------:R-:W-:-:S04]  /*7850*/  FMNMX.FTZ R22, R163, R22, !PT ;  /* 0x00000016a3167209 */ /* 0x000fc80007810000 */
[----:B------:R-:W-:-:S04]  /*7860*/  FMNMX.FTZ R23, R165, R22, !PT ;  /* 0x00000016a5177209 */ /* 0x000fc80007810000 */
[----:B------:R-:W-:-:S05]  /*7870*/  FMNMX.FTZ R23, R164, R23, !PT ;  /* 0x00000017a4177209 */ /* 0x000fca0007810000 */
[----:B------:R-:W0:Y:S02]  /*7880*/  SHFL.BFLY PT, R22, R23, 0x2, 0x1f ;  /* 0x0c401f0017167f89 */ /* 0x000e2400000e0000 */
[----:B0-----:R-:W-:Y:S02]  /*7890*/  FMNMX.FTZ R166, R23, R22, !PT ;  /* 0x0000001617a67209 */ /* 0x001fe40007810000 */
[----:B------:R-:W-:Y:S02]  /*78a0*/  FSEL R23, R13, -INF , !P3 ;  /* 0xff8000000d177808 */ /* 0x000fe40005800000 */
[----:B------:R-:W-:Y:S01]  /*78b0*/  ISETP.GT.AND P3, PT, R177, 0x18, P1 ;  /* 0x00000018b100780c */ /* 0x000fe20000f64270 */
[----:B------:R-:W0:Y:S03]  /*78c0*/  SHFL.BFLY PT, R181, R166, 0x1, 0x1f ;  /* 0x0c201f00a6b57f89 */ /* 0x000e2600000e0000 */
[----:B------:R-:W-:-:S04]  /*78d0*/  ISETP.LT.OR P3, PT, R160, 0x19, P3 ;  /* 0x00000019a000780c */ /* 0x000fc80001f61670 */
[----:B------:R-:W-:Y:S02]  /*78e0*/  FSEL R19, R19, -INF , !P3 ;  /* 0xff80000013137808 */ /* 0x000fe40005800000 */
[----:B------:R-:W-:-:S04]  /*78f0*/  ISETP.GT.AND P3, PT, R177, 0x28, P1 ;  /* 0x00000028b100780c */ /* 0x000fc80000f64270 */
[----:B------:R-:W-:-:S04]  /*7900*/  ISETP.LT.OR P3, PT, R160, 0x29, P3 ;  /* 0x00000029a000780c */ /* 0x000fc80001f61670 */
[----:B------:R-:W-:Y:S02]  /*7910*/  FSEL R121, R121, -INF , !P3 ;  /* 0xff80000079797808 */ /* 0x000fe40005800000 */
[----:B------:R-:W-:-:S04]  /*7920*/  ISETP.GT.AND P3, PT, R177, 0x31, P1 ;  /* 0x00000031b100780c */ /* 0x000fc80000f64270 */
[----:B------:R-:W-:Y:S02]  /*7930*/  ISETP.LT.OR P3, PT, R160, 0x32, P3 ;  /* 0x00000032a000780c */ /* 0x000fe40001f61670 */
[----:B0-----:R-:W-:Y:S02]  /*7940*/  FMNMX.FTZ R22, R166, R181, !PT ;  /* 0x000000b5a6167209 */ /* 0x001fe40007810000 */
[----:B------:R-:W-:Y:S02]  /*7950*/  FSEL R124, R124, -INF , !P3 ;  /* 0xff8000007c7c7808 */ /* 0x000fe40005800000 */
[C---:B------:R-:W-:Y:S01]  /*7960*/  FSETP.NEU.FTZ.AND P6, PT, R22.reuse, -INF , PT ;  /* 0xff8000001600780b */ /* 0x040fe20003fdd000 */
[----:B------:R-:W-:-:S01]  /*7970*/  FFMA.FTZ R168, R22, R183, -8 ;  /* 0xc100000016a87423 */ /* 0x000fc200000100b7 */
[----:B------:R-:W-:-:S04]  /*7980*/  ISETP.GT.AND P3, PT, R177, 0x41, P1 ;  /* 0x00000041b100780c */ /* 0x000fc80000f64270 */
[----:B------:R-:W-:Y:S02]  /*7990*/  FSEL R166, R168, RZ, P6 ;  /* 0x000000ffa8a67208 */ /* 0x000fe40003000000 */
[----:B------:R-:W-:Y:S02]  /*79a0*/  FSEL R168, R18, -INF , !P2 ;  /* 0xff80000012a87808 */ /* 0x000fe40005000000 */
[----:B------:R-:W-:Y:S01]  /*79b0*/  ISETP.GT.AND P2, PT, R177, 0x21, P1 ;  /* 0x00000021b100780c */ /* 0x000fe20000f44270 */
[----:B------:R-:W-:-:S01]  /*79c0*/  FFMA.FTZ R13, R169, UR6, -R166 ;  /* 0x00000006a90d7c23 */ /* 0x000fc200080108a6 */
[----:B------:R-:W-:Y:S01]  /*79d0*/  FSEL R169, R20, -INF , !P4 ;  /* 0xff80000014a97808 */ /* 0x000fe20006000000 */
[----:B------:R-:W-:-:S01]  /*79e0*/  FFMA.FTZ R179, R179, UR6, -R166 ;  /* 0x00000006b3b37c23 */ /* 0x000fc200080108a6 */
[----:B------:R-:W-:Y:S01]  /*79f0*/  ISETP.LT.OR P2, PT, R160, 0x22, P2 ;  /* 0x00000022a000780c */ /* 0x000fe20001741670 */
[----:B------:R0:W-:Y:S01]  /*7a00*/  MUFU.EX2 R20, R13 ;  /* 0x0000000d00147308 */ /* 0x0001e20000000800 */
[----:B------:R-:W-:Y:S01]  /*7a10*/  ISETP.GT.AND P4, PT, R177, 0x29, P1 ;  /* 0x00000029b100780c */ /* 0x000fe20000f84270 */
[--C-:B------:R-:W-:Y:S01]  /*7a20*/  FFMA.FTZ R181, R147, UR6, -R166.reuse ;  /* 0x0000000693b57c23 */ /* 0x100fe200080108a6 */
[----:B------:R-:W-:Y:S01]  /*7a30*/  FSEL R120, R120, -INF , !P2 ;  /* 0xff80000078787808 */ /* 0x000fe20005000000 */
[--C-:B------:R-:W-:Y:S01]  /*7a40*/  FFMA.FTZ R182, R144, UR6, -R166.reuse ;  /* 0x0000000690b67c23 */ /* 0x100fe200080108a6 */
[----:B------:R-:W-:Y:S01]  /*7a50*/  ISETP.GT.AND P2, PT, R177, 0x30, P1 ;  /* 0x00000030b100780c */ /* 0x000fe20000f44270 */
[--C-:B------:R-:W-:Y:S01]  /*7a60*/  FFMA.FTZ R171, R171, UR6, -R166.reuse ;  /* 0x00000006abab7c23 */ /* 0x100fe200080108a6 */
[----:B------:R-:W-:Y:S01]  /*7a70*/  ISETP.LT.OR P4, PT, R160, 0x2a, P4 ;  /* 0x0000002aa000780c */ /* 0x000fe20002781670 */
[----:B------:R1:W-:Y:S01]  /*7a80*/  MUFU.EX2 R11, R179 ;  /* 0x000000b3000b7308 */ /* 0x0003e20000000800 */
[----:B0-----:R-:W-:Y:S01]  /*7a90*/  FMNMX.FTZ R13, R178, R9, !PT ;  /* 0x00000009b20d7209 */ /* 0x001fe20007810000 */
[--C-:B------:R-:W-:Y:S01]  /*7aa0*/  FFMA.FTZ R167, R167, UR6, -R166.reuse ;  /* 0x00000006a7a77c23 */ /* 0x100fe200080108a6 */
[----:B------:R-:W-:Y:S01]  /*7ab0*/  ISETP.LT.OR P2, PT, R160, 0x31, P2 ;  /* 0x00000031a000780c */ /* 0x000fe20001741670 */
[--C-:B------:R-:W-:Y:S01]  /*7ac0*/  FFMA.FTZ R187, R187, UR6, -R166.reuse ;  /* 0x00000006bbbb7c23 */ /* 0x100fe200080108a6 */
[----:B------:R-:W-:Y:S01]  /*7ad0*/  FMNMX.FTZ R172, R12, R13, !PT ;  /* 0x0000000d0cac7209 */ /* 0x000fe20007810000 */
[--C-:B------:R-:W-:Y:S01]  /*7ae0*/  FFMA.FTZ R191, R191, UR6, -R166.reuse ;  /* 0x00000006bfbf7c23 */ /* 0x100fe200080108a6 */
[----:B------:R-:W-:Y:S01]  /*7af0*/  FSEL R170, R122, -INF , !P4 ;  /* 0xff8000007aaa7808 */ /* 0x000fe20006000000 */
[----:B------:R0:W-:Y:S01]  /*7b00*/  MUFU.EX2 R18, R171 ;  /* 0x000000ab00127308 */ /* 0x0001e20000000800 */
[----:B------:R-:W-:Y:S01]  /*7b10*/  FMNMX.FTZ R13, R23, R172, !PT ;  /* 0x000000ac170d7209 */ /* 0x000fe20007810000 */
[--C-:B-1----:R-:W-:Y:S01]  /*7b20*/  FFMA.FTZ R179, R173, UR6, -R166.reuse ;  /* 0x00000006adb37c23 */ /* 0x102fe200080108a6 */
[----:B------:R-:W-:Y:S01]  /*7b30*/  FSEL R123, R123, -INF , !P2 ;  /* 0xff8000007b7b7808 */ /* 0x000fe20005000000 */
[--C-:B------:R-:W-:Y:S01]  /*7b40*/  FFMA.FTZ R172, R189, UR6, -R166.reuse ;  /* 0x00000006bdac7c23 */ /* 0x100fe200080108a6 */
[----:B------:R-:W-:Y:S01]  /*7b50*/  FMNMX.FTZ R174, R14, R13, !PT ;  /* 0x0000000d0eae7209 */ /* 0x000fe20007810000 */
[--C-:B------:R-:W-:Y:S01]  /*7b60*/  FFMA.FTZ R175, R175, UR6, -R166.reuse ;  /* 0x00000006afaf7c23 */ /* 0x100fe200080108a6 */
[----:B------:R-:W-:Y:S01]  /*7b70*/  ISETP.GT.AND P4, PT, R177, 0x39, P1 ;  /* 0x00000039b100780c */ /* 0x000fe20000f84270 */
[--C-:B------:R-:W-:Y:S01]  /*7b80*/  FFMA.FTZ R193, R193, UR6, -R166.reuse ;  /* 0x00000006c1c17c23 */ /* 0x100fe200080108a6 */
[----:B------:R-:W-:Y:S01]  /*7b90*/  FMNMX.FTZ R13, R15, R174, !PT ;  /* 0x000000ae0f0d7209 */ /* 0x000fe20007810000 */
[--C-:B0-----:R-:W-:Y:S01]  /*7ba0*/  FFMA.FTZ R171, R185, UR6, -R166.reuse ;  /* 0x00000006b9ab7c23 */ /* 0x101fe200080108a6 */
[----:B------:R-:W-:Y:S01]  /*7bb0*/  ISETP.GT.AND P2, PT, R177, 0x40, P1 ;  /* 0x00000040b100780c */ /* 0x000fe20000f44270 */
[--C-:B------:R-:W-:Y:S01]  /*7bc0*/  FFMA.FTZ R149, R149, UR6, -R166.reuse ;  /* 0x0000000695957c23 */ /* 0x100fe200080108a6 */
[----:B------:R-:W-:Y:S01]  /*7bd0*/  FMNMX.FTZ R174, R168, R13, !PT ;  /* 0x0000000da8ae7209 */ /* 0x000fe20007810000 */
[--C-:B------:R-:W-:Y:S01]  /*7be0*/  FFMA.FTZ R154, R154, UR6, -R166.reuse ;  /* 0x000000069a9a7c23 */ /* 0x100fe200080108a6 */
[----:B------:R-:W-:Y:S01]  /*7bf0*/  FSEL R173, R125, -INF , !P5 ;  /* 0xff8000007dad7808 */ /* 0x000fe20006800000 */
[--C-:B------:R-:W-:Y:S01]  /*7c00*/  FFMA.FTZ R156, R156, UR6, -R166.reuse ;  /* 0x000000069c9c7c23 */ /* 0x100fe200080108a6 */
[----:B------:R-:W-:Y:S01]  /*7c10*/  FMNMX.FTZ R174, R19, R174, !PT ;  /* 0x000000ae13ae7209 */ /* 0x000fe20007810000 */
[----:B------:R0:W-:Y:S01]  /*7c20*/  MUFU.EX2 R125, R179 ;  /* 0x000000b3007d7308 */ /* 0x0001e20000000800 */
[----:B------:R-:W-:Y:S01]  /*7c30*/  ISETP.LT.OR P4, PT, R160, 0x3a, P4 ;  /* 0x0000003aa000780c */ /* 0x000fe20002781670 */
[----:B------:R-:W-:Y:S01]  /*7c40*/  FFMA.FTZ R158, R158, UR6, -R166 ;  /* 0x000000069e9e7c23 */ /* 0x000fe200080108a6 */
[----:B------:R-:W-:-:S02]  /*7c50*/  FMNMX.FTZ R176, R169, R174, !PT ;  /* 0x000000aea9b07209 */ /* 0x000fc40007810000 */
[----:B------:R-:W-:Y:S02]  /*7c60*/  ISETP.LT.OR P2, PT, R160, 0x41, P2 ;  /* 0x00000041a000780c */ /* 0x000fe40001741670 */
[----:B------:R-:W-:Y:S01]  /*7c70*/  FMNMX.FTZ R13, R21, R176, !PT ;  /* 0x000000b0150d7209 */ /* 0x000fe20007810000 */
[----:B------:R-:W-:Y:S01]  /*7c80*/  MUFU.EX2 R167, R167 ;  /* 0x000000a700a77308 */ /* 0x000fe20000000800 */
[----:B------:R-:W-:Y:S01]  /*7c90*/  FSEL R174, R126, -INF , !P4 ;  /* 0xff8000007eae7808 */ /* 0x000fe20006000000 */
[----:B0-----:R-:W-:Y:S01]  /*7ca0*/  FFMA.FTZ R179, R152, UR6, -R166 ;  /* 0x0000000698b37c23 */ /* 0x001fe200080108a6 */
[----:B------:R-:W-:Y:S02]  /*7cb0*/  FMNMX.FTZ R176, R120, R13, !PT ;  /* 0x0000000d78b07209 */ /* 0x000fe40007810000 */
[----:B------:R-:W-:Y:S02]  /*7cc0*/  ISETP.GT.AND P5, PT, R177, 0x48, P1 ;  /* 0x00000048b100780c */ /* 0x000fe40000fa4270 */
[----:B------:R-:W-:Y:S01]  /*7cd0*/  FMNMX.FTZ R13, R121, R176, !PT ;  /* 0x000000b0790d7209 */ /* 0x000fe20007810000 */
[----:B------:R-:W-:Y:S01]  /*7ce0*/  MUFU.EX2 R171, R171 ;  /* 0x000000ab00ab7308 */ /* 0x000fe20000000800 */
[----:B------:R-:W-:-:S02]  /*7cf0*/  FSEL R127, R127, -INF , !P2 ;  /* 0xff8000007f7f7808 */ /* 0x000fc40005000000 */
[----:B------:R-:W-:Y:S02]  /*7d00*/  FMNMX.FTZ R180, R170, R13, !PT ;  /* 0x0000000daab47209 */ /* 0x000fe40007810000 */
[----:B------:R-:W-:Y:S02]  /*7d10*/  ISETP.LT.OR P3, PT, R160, 0x42, P3 ;  /* 0x00000042a000780c */ /* 0x000fe40001f61670 */
[----:B------:R-:W-:Y:S01]  /*7d20*/  FMNMX.FTZ R13, R123, R180, !PT ;  /* 0x000000b47b0d7209 */ /* 0x000fe20007810000 */
[----:B------:R-:W-:Y:S01]  /*7d30*/  MUFU.EX2 R122, R187 ;  /* 0x000000bb007a7308 */ /* 0x000fe20000000800 */
[----:B------:R-:W-:Y:S02]  /*7d40*/  ISETP.GT.AND P4, PT, R177, 0x49, P1 ;  /* 0x00000049b100780c */ /* 0x000fe40000f84270 */
[----:B------:R-:W-:Y:S02]  /*7d50*/  FMNMX.FTZ R180, R124, R13, !PT ;  /* 0x0000000d7cb47209 */ /* 0x000fe40007810000 */
[----:B------:R-:W-:-:S02]  /*7d60*/  ISETP.LT.OR P5, PT, R160, 0x49, P5 ;  /* 0x00000049a000780c */ /* 0x000fc40002fa1670 */
[----:B------:R-:W-:Y:S01]  /*7d70*/  FMNMX.FTZ R13, R173, R180, !PT ;  /* 0x000000b4ad0d7209 */ /* 0x000fe20007810000 */
[----:B------:R-:W-:Y:S01]  /*7d80*/  MUFU.EX2 R172, R172 ;  /* 0x000000ac00ac7308 */ /* 0x000fe20000000800 */
[----:B------:R-:W-:Y:S02]  /*7d90*/  FSEL R128, R128, -INF , !P3 ;  /* 0xff80000080807808 */ /* 0x000fe40005800000 */
[----:B------:R-:W-:Y:S02]  /*7da0*/  FMNMX.FTZ R180, R174, R13, !PT ;  /* 0x0000000daeb47209 */ /* 0x000fe40007810000 */
[----:B------:R-:W-:Y:S02]  /*7db0*/  ISETP.GT.AND P2, PT, R177, 0x50, P1 ;  /* 0x00000050b100780c */ /* 0x000fe40000f44270 */
[----:B------:R-:W-:Y:S01]  /*7dc0*/  FMNMX.FTZ R13, R127, R180, !PT ;  /* 0x000000b47f0d7209 */ /* 0x000fe20007810000 */
[----:B------:R-:W-:Y:S01]  /*7dd0*/  MUFU.EX2 R126, R191 ;  /* 0x000000bf007e7308 */ /* 0x000fe20000000800 */
[----:B------:R-:W-:-:S02]  /*7de0*/  FSEL R176, R129, -INF , !P5 ;  /* 0xff80000081b07808 */ /* 0x000fc40006800000 */
[----:B------:R-:W-:Y:S02]  /*7df0*/  ISETP.LT.OR P4, PT, R160, 0x4a, P4 ;  /* 0x0000004aa000780c */ /* 0x000fe40002781670 */
[----:B------:R-:W-:Y:S02]  /*7e00*/  FMNMX.FTZ R13, R128, R13, !PT ;  /* 0x0000000d800d7209 */ /* 0x000fe40007810000 */
[----:B------:R-:W-:Y:S01]  /*7e10*/  ISETP.GT.AND P3, PT, R177, 0x51, P1 ;  /* 0x00000051b100780c */ /* 0x000fe20000f64270 */
[----:B------:R-:W-:Y:S01]  /*7e20*/  MUFU.EX2 R175, R175 ;  /* 0x000000af00af7308 */ /* 0x000fe20000000800 */
[----:B------:R-:W-:Y:S02]  /*7e30*/  ISETP.LT.OR P2, PT, R160, 0x51, P2 ;  /* 0x00000051a000780c */ /* 0x000fe40001741670 */
[----:B------:R-:W-:Y:S02]  /*7e40*/  FSEL R152, R130, -INF , !P4 ;  /* 0xff80000082987808 */ /* 0x000fe40006000000 */
[----:B------:R-:W-:-:S02]  /*7e50*/  FMNMX.FTZ R13, R176, R13, !PT ;  /* 0x0000000db00d7209 */ /* 0x000fc40007810000 */
[----:B------:R-:W-:Y:S01]  /*7e60*/  ISETP.GT.AND P5, PT, R177, 0x58, P1 ;  /* 0x00000058b100780c */ /* 0x000fe20000fa4270 */
[----:B------:R0:W-:Y:S01]  /*7e70*/  MUFU.EX2 R130, R179 ;  /* 0x000000b300827308 */ /* 0x0001e20000000800 */
[----:B------:R-:W-:Y:S02]  /*7e80*/  FSEL R131, R131, -INF , !P2 ;  /* 0xff80000083837808 */ /* 0x000fe40005000000 */
[----:B------:R-:W-:Y:S02]  /*7e90*/  ISETP.LT.OR P3, PT, R160, 0x52, P3 ;  /* 0x00000052a000780c */ /* 0x000fe40001f61670 */
[----:B------:R-:W-:Y:S02]  /*7ea0*/  FMNMX.FTZ R180, R152, R13, !PT ;  /* 0x0000000d98b47209 */ /* 0x000fe40007810000 */
[----:B------:R-:W-:Y:S01]  /*7eb0*/  ISETP.GT.AND P4, PT, R177, 0x59, P1 ;  /* 0x00000059b100780c */ /* 0x000fe20000f84270 */
[----:B------:R-:W-:Y:S01]  /*7ec0*/  MUFU.EX2 R129, R193 ;  /* 0x000000c100817308 */ /* 0x000fe20000000800 */
[----:B------:R-:W-:-:S02]  /*7ed0*/  ISETP.LT.OR P5, PT, R160, 0x59, P5 ;  /* 0x00000059a000780c */ /* 0x000fc40002fa1670 */
[----:B------:R-:W-:Y:S02]  /*7ee0*/  FSEL R133, R133, -INF , !P3 ;  /* 0xff80000085857808 */ /* 0x000fe40005800000 */
[----:B------:R-:W-:Y:S02]  /*7ef0*/  FMNMX.FTZ R180, R131, R180, !PT ;  /* 0x000000b483b47209 */ /* 0x000fe40007810000 */
[----:B------:R-:W-:Y:S01]  /*7f00*/  ISETP.GT.AND P2, PT, R177, 0x60, P1 ;  /* 0x00000060b100780c */ /* 0x000fe20000f44270 */
[----:B------:R-:W-:Y:S01]  /*7f10*/  MUFU.EX2 R149, R149 ;  /* 0x0000009500957308 */ /* 0x000fe20000000800 */
[----:B------:R-:W-:Y:S02]  /*7f20*/  FSEL R147, R134, -INF , !P5 ;  /* 0xff80000086937808 */ /* 0x000fe40006800000 */
[----:B------:R-:W-:Y:S02]  /*7f30*/  ISETP.LT.OR P4, PT, R160, 0x5a, P4 ;  /* 0x0000005aa000780c */ /* 0x000fe40002781670 */
[----:B------:R-:W-:-:S02]  /*7f40*/  FMNMX.FTZ R180, R133, R180, !PT ;  /* 0x000000b485b47209 */ /* 0x000fc40007810000 */
[C---:B------:R-:W-:Y:S01]  /*7f50*/  ISETP.GT.AND P3, PT, R177.reuse, 0x61, P1 ;  /* 0x00000061b100780c */ /* 0x040fe20000f64270 */
[----:B------:R-:W-:Y:S01]  /*7f60*/  MUFU.EX2 R134, R181 ;  /* 0x000000b500867308 */ /* 0x000fe20000000800 */
[----:B------:R-:W-:Y:S02]  /*7f70*/  ISETP.GT.AND P5, PT, R177, 0x68, P1 ;  /* 0x00000068b100780c */ /* 0x000fe40000fa4270 */
[----:B------:R-:W-:Y:S02]  /*7f80*/  ISETP.LT.OR P2, PT, R160, 0x61, P2 ;  /* 0x00000061a000780c */ /* 0x000fe40001741670 */
[----:B------:R-:W-:Y:S02]  /*7f90*/  FSEL R144, R135, -INF , !P4 ;  /* 0xff80000087907808 */ /* 0x000fe40006000000 */
[----:B------:R-:W-:Y:S01]  /*7fa0*/  FMNMX.FTZ R13, R147, R180, !PT ;  /* 0x000000b4930d7209 */ /* 0x000fe20007810000 */
[----:B------:R-:W-:-:S01]  /*7fb0*/  FFMA.FTZ R180, R146, UR6, -R166 ;  /* 0x0000000692b47c23 */ /* 0x000fc200080108a6 */
[----:B0-----:R-:W-:Y:S01]  /*7fc0*/  FSEL R179, R136, -INF , !P2 ;  /* 0xff80000088b37808 */ /* 0x001fe20005000000 */
[----:B------:R-:W-:-:S01]  /*7fd0*/  FFMA.FTZ R136, R145, UR6, -R166 ;  /* 0x0000000691887c23 */ /* 0x000fc200080108a6 */
[C---:B------:R-:W-:Y:S01]  /*7fe0*/  ISETP.LT.OR P3, PT, R160.reuse, 0x62, P3 ;  /* 0x00000062a000780c */ /* 0x040fe20001f61670 */
[----:B------:R-:W-:Y:S01]  /*7ff0*/  MUFU.EX2 R135, R182 ;  /* 0x000000b600877308 */ /* 0x000fe20000000800 */
[----:B------:R-:W-:-:S02]  /*8000*/  ISETP.LT.OR P5, PT, R160, 0x69, P5 ;  /* 0x00000069a000780c */ /* 0x000fc40002fa1670 */
[----:B------:R-:W-:Y:S02]  /*8010*/  FMNMX.FTZ R146, R144, R13, !PT ;  /* 0x0000000d90927209 */ /* 0x000fe40007810000 */
[----:B------:R-:W-:Y:S02]  /*8020*/  ISETP.GT.AND P4, PT, R177, 0x69, P1 ;  /* 0x00000069b100780c */ /* 0x000fe40000f84270 */
[----:B------:R-:W-:Y:S01]  /*8030*/  FSEL R137, R137, -INF , !P3 ;  /* 0xff80000089897808 */ /* 0x000fe20005800000 */
[----:B------:R-:W-:Y:S01]  /*8040*/  MUFU.EX2 R136, R136 ;  /* 0x0000008800887308 */ /* 0x000fe20000000800 */
[----:B------:R-:W-:Y:S02]  /*8050*/  FSEL R145, R138, -INF , !P5 ;  /* 0xff8000008a917808 */ /* 0x000fe40006800000 */
[----:B------:R-:W-:Y:S02]  /*8060*/  FMNMX.FTZ R146, R179, R146, !PT ;  /* 0x00000092b3927209 */ /* 0x000fe40007810000 */
[----:B------:R-:W-:-:S02]  /*8070*/  ISETP.GT.AND P2, PT, R177, 0x70, P1 ;  /* 0x00000070b100780c */ /* 0x000fc40000f44270 */
[C---:B------:R-:W-:Y:S01]  /*8080*/  ISETP.GT.AND P3, PT, R177.reuse, 0x71, P1 ;  /* 0x00000071b100780c */ /* 0x040fe20000f64270 */
[----:B------:R0:W-:Y:S01]  /*8090*/  MUFU.EX2 R138, R180 ;  /* 0x000000b4008a7308 */ /* 0x0001e20000000800 */
[C---:B------:R-:W-:Y:S02]  /*80a0*/  ISETP.GT.AND P5, PT, R177.reuse, 0x78, P1 ;  /* 0x00000078b100780c */ /* 0x040fe40000fa4270 */
[----:B------:R-:W-:Y:S01]  /*80b0*/  ISETP.GT.AND P1, PT, R177, 0x79, P1 ;  /* 0x00000079b100780c */ /* 0x000fe20000f24270 */
[----:B------:R-:W-:-:S01]  /*80c0*/  FFMA.FTZ R177, R148, UR6, -R166 ;  /* 0x0000000694b17c23 */ /* 0x000fc200080108a6 */
[C---:B------:R-:W-:Y:S02]  /*80d0*/  ISETP.LT.OR P4, PT, R160.reuse, 0x6a, P4 ;  /* 0x0000006aa000780c */ /* 0x040fe40002781670 */
[----:B------:R-:W-:Y:S01]  /*80e0*/  FMNMX.FTZ R148, R137, R146, !PT ;  /* 0x0000009289947209 */ /* 0x000fe20007810000 */
[----:B------:R-:W-:Y:S01]  /*80f0*/  MUFU.EX2 R154, R154 ;  /* 0x0000009a009a7308 */ /* 0x000fe20000000800 */
[----:B------:R-:W-:Y:S01]  /*8100*/  ISETP.LT.OR P2, PT, R160, 0x71, P2 ;  /* 0x00000071a000780c */ /* 0x000fe20001741670 */
[--C-:B0-----:R-:W-:Y:S01]  /*8110*/  FFMA.FTZ R180, R150, UR6, -R166.reuse ;  /* 0x0000000696b47c23 */ /* 0x101fe200080108a6 */
[----:B------:R-:W-:Y:S01]  /*8120*/  FSEL R146, R139, -INF , !P4 ;  /* 0xff8000008b927808 */ /* 0x000fe20006000000 */
[--C-:B------:R-:W-:Y:S01]  /*8130*/  FFMA.FTZ R150, R151, UR6, -R166.reuse ;  /* 0x0000000697967c23 */ /* 0x100fe200080108a6 */
[----:B------:R-:W-:Y:S01]  /*8140*/  FMNMX.FTZ R13, R145, R148, !PT ;  /* 0x00000094910d7209 */ /* 0x000fe20007810000 */
[--C-:B------:R-:W-:Y:S01]  /*8150*/  FFMA.FTZ R151, R153, UR6, -R166.reuse ;  /* 0x0000000699977c23 */ /* 0x100fe200080108a6 */
[----:B------:R-:W-:Y:S01]  /*8160*/  ISETP.LT.OR P3, PT, R160, 0x72, P3 ;  /* 0x00000072a000780c */ /* 0x000fe20001f61670 */
[--C-:B------:R-:W-:Y:S01]  /*8170*/  FFMA.FTZ R153, R155, UR6, -R166.reuse ;  /* 0x000000069b997c23 */ /* 0x100fe200080108a6 */
[----:B------:R-:W-:Y:S01]  /*8180*/  FSEL R140, R140, -INF , !P2 ;  /* 0xff8000008c8c7808 */ /* 0x000fe20005000000 */
[--C-:B------:R-:W-:Y:S01]  /*8190*/  FFMA.FTZ R155, R157, UR6, -R166.reuse ;  /* 0x000000069d9b7c23 */ /* 0x100fe200080108a6 */
[----:B------:R-:W-:Y:S01]  /*81a0*/  FMNMX.FTZ R13, R146, R13, !PT ;  /* 0x0000000d920d7209 */ /* 0x000fe20007810000 */
[--C-:B------:R-:W-:Y:S01]  /*81b0*/  FFMA.FTZ R157, R159, UR6, -R166.reuse ;  /* 0x000000069f9d7c23 */ /* 0x100fe200080108a6 */
[----:B------:R-:W-:Y:S01]  /*81c0*/  ISETP.LT.OR P5, PT, R160, 0x79, P5 ;  /* 0x00000079a000780c */ /* 0x000fe20002fa1670 */
[--C-:B------:R-:W-:Y:S01]  /*81d0*/  FFMA.FTZ R159, R162, UR6, -R166.reuse ;  /* 0x00000006a29f7c23 */ /* 0x100fe200080108a6 */
[----:B------:R-:W-:Y:S01]  /*81e0*/  FSEL R148, R141, -INF , !P3 ;  /* 0xff8000008d947808 */ /* 0x000fe20005800000 */
[----:B------:R0:W-:Y:S01]  /*81f0*/  MUFU.EX2 R139, R177 ;  /* 0x000000b1008b7308 */ /* 0x0001e20000000800 */
[----:B------:R-:W-:Y:S01]  /*8200*/  FMNMX.FTZ R13, R140, R13, !PT ;  /* 0x0000000d8c0d7209 */ /* 0x000fe20007810000 */
[----:B------:R-:W-:Y:S01]  /*8210*/  FFMA.FTZ R162, R163, UR6, -R166 ;  /* 0x00000006a3a27c23 */ /* 0x000fe200080108a6 */
[----:B------:R-:W-:-:S02]  /*8220*/  ISETP.LT.OR P1, PT, R160, 0x7a, P1 ;  /* 0x0000007aa000780c */ /* 0x000fc40000f21670 */
[----:B------:R-:W-:Y:S02]  /*8230*/  FSEL R142, R142, -INF , !P5 ;  /* 0xff8000008e8e7808 */ /* 0x000fe40006800000 */
[----:B------:R-:W-:Y:S01]  /*8240*/  FMNMX.FTZ R13, R148, R13, !PT ;  /* 0x0000000d940d7209 */ /* 0x000fe20007810000 */
[----:B------:R1:W-:Y:S01]  /*8250*/  MUFU.EX2 R141, R180 ;  /* 0x000000b4008d7308 */ /* 0x0003e20000000800 */
[----:B------:R-:W-:Y:S01]  /*8260*/  FSEL R143, R143, -INF , !P1 ;  /* 0xff8000008f8f7808 */ /* 0x000fe20004800000 */
[----:B0-----:R-:W-:Y:S01]  /*8270*/  FFMA.FTZ R177, R164, UR6, -R166 ;  /* 0x00000006a4b17c23 */ /* 0x001fe200080108a6 */
[----:B------:R-:W-:Y:S01]  /*8280*/  FMNMX.FTZ R160, R142, R13, !PT ;  /* 0x0000000d8ea07209 */ /* 0x000fe20007810000 */
[----:B------:R-:W-:Y:S01]  /*8290*/  IMAD.U32 R164, RZ, RZ, UR6 ;  /* 0x00000006ffa47e24 */ /* 0x000fe2000f8e00ff */
[----:B------:R-:W-:Y:S02]  /*82a0*/  FSEL R163, R22, RZ, P6 ;  /* 0x000000ff16a37208 */ /* 0x000fe40003000000 */
[----:B------:R-:W-:Y:S01]  /*82b0*/  FMNMX.FTZ R160, R143, R160, !PT ;  /* 0x000000a08fa07209 */ /* 0x000fe20007810000 */
[----:B------:R-:W-:Y:S02]  /*82c0*/  MUFU.EX2 R150, R150 ;  /* 0x0000009600967308 */ /* 0x000fe40000000800 */
[----:B------:R-:W-:-:S02]  /*82d0*/  FADD.FTZ R163, -R163, R10 ;  /* 0x0000000aa3a37221 */ /* 0x000fc40000010100 */
[----:B------:R-:W0:Y:S04]  /*82e0*/  SHFL.BFLY PT, R13, R160, 0x2, 0x1f ;  /* 0x0c401f00a00d7f89 */ /* 0x000e2800000e0000 */
[----:B------:R-:W-:Y:S08]  /*82f0*/  MUFU.EX2 R10, R177 ;  /* 0x000000b1000a7308 */ /* 0x000ff00000000800 */
[----:B------:R-:W-:Y:S08]  /*8300*/  MUFU.EX2 R151, R151 ;  /* 0x0000009700977308 */ /* 0x000ff00000000800 */
[----:B------:R-:W-:Y:S01]  /*8310*/  MUFU.EX2 R153, R153 ;  /* 0x0000009900997308 */ /* 0x000fe20000000800 */
[----:B0-----:R-:W-:Y:S01]  /*8320*/  FMNMX.FTZ R13, R160, R13, !PT ;  /* 0x0000000da00d7209 */ /* 0x001fe20007810000 */
[--C-:B------:R-:W-:Y:S01]  /*8330*/  FFMA.FTZ R160, R161, UR6, -R166.reuse ;  /* 0x00000006a1a07c23 */ /* 0x100fe200080108a6 */
[----:B------:R-:W-:-:S05]  /*8340*/  FFMA.FTZ R161, R165, UR6, -R166 ;  /* 0x00000006a5a17c23 */ /* 0x000fca00080108a6 */
[----:B------:R-:W-:Y:S01]  /*8350*/  MUFU.EX2 R156, R156 ;  /* 0x0000009c009c7308 */ /* 0x000fe20000000800 */
[----:B-1----:R-:W0:Y:S07]  /*8360*/  SHFL.BFLY PT, R180, R13, 0x1, 0x1f ;  /* 0x0c201f000db47f89 */ /* 0x002e2e00000e0000 */
[----:B------:R-:W-:Y:S08]  /*8370*/  MUFU.EX2 R155, R155 ;  /* 0x0000009b009b7308 */ /* 0x000ff00000000800 */
[----:B------:R-:W-:Y:S08]  /*8380*/  MUFU.EX2 R158, R158 ;  /* 0x0000009e009e7308 */ /* 0x000ff00000000800 */
[----:B------:R-:W-:Y:S01]  /*8390*/  MUFU.EX2 R157, R157 ;  /* 0x0000009d009d7308 */ /* 0x000fe20000000800 */
[----:B0-----:R-:W-:-:S04]  /*83a0*/  FMNMX.FTZ R13, R13, R180, !PT ;  /* 0x000000b40d0d7209 */ /* 0x001fc80007810000 */
[C---:B------:R-:W-:Y:S01]  /*83b0*/  FSETP.NEU.FTZ.AND P1, PT, R13.reuse, -INF , PT ;  /* 0xff8000000d00780b */ /* 0x040fe20003f3d000 */
[----:B------:R-:W-:-:S01]  /*83c0*/  FFMA.FTZ R165, R13, R164, -8 ;  /* 0xc10000000da57423 */ /* 0x000fc200000100a4 */
[----:B------:R-:W-:Y:S01]  /*83d0*/  FMUL.FTZ R164, R163, UR6 ;  /* 0x00000006a3a47c20 */ /* 0x000fe20008410000 */
[----:B------:R-:W-:Y:S03]  /*83e0*/  MUFU.EX2 R160, R160 ;  /* 0x000000a000a07308 */ /* 0x000fe60000000800 */
[----:B------:R-:W-:-:S05]  /*83f0*/  FSEL R163, R165, RZ, P1 ;  /* 0x000000ffa5a37208 */ /* 0x000fca0000800000 */
[--C-:B------:R-:W-:Y:S01]  /*8400*/  FFMA.FTZ R166, R178, UR6, -R163.reuse ;  /* 0x00000006b2a67c23 */ /* 0x100fe200080108a3 */
[----:B------:R-:W-:Y:S01]  /*8410*/  FSEL R178, R13, RZ, P1 ;  /* 0x000000ff0db27208 */ /* 0x000fe20000800000 */
[--C-:B------:R-:W-:Y:S01]  /*8420*/  FFMA.FTZ R165, R12, UR6, -R163.reuse ;  /* 0x000000060ca57c23 */ /* 0x100fe200080108a3 */
[----:B------:R-:W-:-:S01]  /*8430*/  FFMA.FTZ R12, R23, UR6, -R163 ;  /* 0x00000006170c7c23 */ /* 0x000fc200080108a3 */
[--C-:B------:R-:W-:Y:S01]  /*8440*/  FFMA.FTZ R23, R14, UR6, -R163.reuse ;  /* 0x000000060e177c23 */ /* 0x100fe200080108a3 */
[----:B------:R-:W-:-:S01]  /*8450*/  FFMA.FTZ R14, R15, UR6, -R163 ;  /* 0x000000060f0e7c23 */ /* 0x000fc200080108a3 */
[----:B------:R-:W-:Y:S01]  /*8460*/  FADD.FTZ R178, -R178, R9 ;  /* 0x00000009b2b27221 */ /* 0x000fe20000010100 */
[----:B------:R-:W-:-:S01]  /*8470*/  FFMA.FTZ R15, R168, UR6, -R163 ;  /* 0x00000006a80f7c23 */ /* 0x000fc200080108a3 */
[--C-:B------:R-:W-:Y:S01]  /*8480*/  FFMA.FTZ R168, R169, UR6, -R163.reuse ;  /* 0x00000006a9a87c23 */ /* 0x100fe200080108a3 */
[----:B------:R-:W0:Y:S01]  /*8490*/  MUFU.EX2 R164, R164 ;  /* 0x000000a400a47308 */ /* 0x000e220000000800 */
[----:B------:R-:W-:Y:S01]  /*84a0*/  FMUL.FTZ R169, R178, UR6 ;  /* 0x00000006b2a97c20 */ /* 0x000fe20008410000 */
        /* <DEDUP_REMOVED lines=18> */
[----:B------:R-:W-:Y:S01]  /*85d0*/  FFMA.FTZ R145, R145, UR6, -R163 ;  /* 0x0000000691917c23 */ /* 0x000fe200080108a3 */
[----:B------:R-:W-:-:S01]  /*85e0*/  FADD.FTZ R177, R18, R177 ;  /* 0x000000b112b17221 */ /* 0x000fc20000010000 */
[--C-:B------:R-:W-:Y:S01]  /*85f0*/  FFMA.FTZ R146, R146, UR6, -R163.reuse ;  /* 0x0000000692927c23 */ /* 0x100fe200080108a3 */
[----:B------:R-:W-:-:S01]  /*8600*/  FFMA.FTZ R148, R148, UR6, -R163 ;  /* 0x0000000694947c23 */ /* 0x000fc200080108a3 */
[----:B------:R-:W0:Y:S01]  /*8610*/  MUFU.EX2 R165, R165 ;  /* 0x000000a500a57308 */ /* 0x000e220000000800 */
[----:B------:R-:W-:-:S01]  /*8620*/  FFMA.FTZ R142, R142, UR6, -R163 ;  /* 0x000000068e8e7c23 */ /* 0x000fc200080108a3 */
[----:B------:R-:W-:-:S06]  /*8630*/  FFMA.FTZ R143, R143, UR6, -R163 ;  /* 0x000000068f8f7c23 */ /* 0x000fcc00080108a3 */
[----:B------:R-:W2:Y:S01]  /*8640*/  MUFU.EX2 R12, R12 ;  /* 0x0000000c000c7308 */ /* 0x000ea20000000800 */
[----:B-1----:R-:W-:-:S07]  /*8650*/  FFMA.FTZ R4, R169, R3, R166 ;  /* 0x00000003a9047223 */ /* 0x002fce00000100a6 */
[----:B------:R-:W1:Y:S01]  /*8660*/  MUFU.EX2 R23, R23 ;  /* 0x0000001700177308 */ /* 0x000e620000000800 */
[----:B0-----:R-:W-:-:S01]  /*8670*/  FADD.FTZ R3, R165, R4 ;  /* 0x00000004a5037221 */ /* 0x001fc20000010000 */
[----:B------:R-:W-:-:S04]  /*8680*/  FADD.FTZ R4, R20, R177 ;  /* 0x000000b114047221 */ /* 0x000fc80000010000 */
[----:B------:R-:W-:Y:S02]  /*8690*/  FADD.FTZ R4, R171, R4 ;  /* 0x00000004ab047221 */ /* 0x000fe40000010000 */
[----:B------:R-:W0:Y:S01]  /*86a0*/  MUFU.EX2 R14, R14 ;  /* 0x0000000e000e7308 */ /* 0x000e220000000800 */
[----:B--2---:R-:W-:-:S01]  /*86b0*/  FADD.FTZ R178, R12, R3 ;  /* 0x000000030cb27221 */ /* 0x004fc20000010000 */
[----:B------:R-:W-:-:S04]  /*86c0*/  FADD.FTZ R177, R11, R4 ;  /* 0x000000040bb17221 */ /* 0x000fc80000010000 */
[----:B------:R-:W-:Y:S02]  /*86d0*/  FADD.FTZ R177, R122, R177 ;  /* 0x000000b17ab17221 */ /* 0x000fe40000010000 */
[----:B------:R-:W2:Y:S01]  /*86e0*/  MUFU.EX2 R15, R15 ;  /* 0x0000000f000f7308 */ /* 0x000ea20000000800 */
[----:B-1----:R-:W-:-:S01]  /*86f0*/  FADD.FTZ R3, R23, R178 ;  /* 0x000000b217037221 */ /* 0x002fc20000010000 */
[----:B------:R-:W-:-:S04]  /*8700*/  FADD.FTZ R178, R172, R177 ;  /* 0x000000b1acb27221 */ /* 0x000fc80000010000 */
[----:B------:R-:W-:Y:S02]  /*8710*/  FADD.FTZ R177, R125, R178 ;  /* 0x000000b27db17221 */ /* 0x000fe40000010000 */
[----:B------:R-:W1:Y:S01]  /*8720*/  MUFU.EX2 R19, R19 ;  /* 0x0000001300137308 */ /* 0x000e620000000800 */
[----:B0-----:R-:W-:-:S01]  /*8730*/  FADD.FTZ R4, R14, R3 ;  /* 0x000000030e047221 */ /* 0x001fc20000010000 */
[----:B------:R-:W-:-:S04]  /*8740*/  FADD.FTZ R178, R126, R177 ;  /* 0x000000b17eb27221 */ /* 0x000fc80000010000 */
[----:B------:R-:W-:Y:S02]  /*8750*/  FADD.FTZ R178, R175, R178 ;  /* 0x000000b2afb27221 */ /* 0x000fe40000010000 */
        /* <DEDUP_REMOVED lines=9> */
[----:B-1----:R-:W-:-:S01]  /*87f0*/  FADD.FTZ R4, R120, R3 ;  /* 0x0000000378047221 */ /* 0x002fc20000010000 */
[----:B------:R-:W-:-:S06]  /*8800*/  FADD.FTZ R3, R129, R178 ;  /* 0x000000b281037221 */ /* 0x000fcc0000010000 */
[----:B------:R-:W1:Y:S08]  /*8810*/  MUFU.EX2 R123, R123 ;  /* 0x0000007b007b7308 */ /* 0x000e700000000800 */
[----:B------:R-:W3:Y:S08]  /*8820*/  MUFU.EX2 R124, R124 ;  /* 0x0000007c007c7308 */ /* 0x000ef00000000800 */
[----:B------:R-:W4:Y:S08]  /*8830*/  MUFU.EX2 R9, R173 ;  /* 0x000000ad00097308 */ /* 0x000f300000000800 */
[----:B------:R5:W-:Y:S08]  /*8840*/  MUFU.EX2 R173, R176 ;  /* 0x000000b000ad7308 */ /* 0x000bf00000000800 */
[----:B------:R-:W4:Y:S01]  /*8850*/  MUFU.EX2 R174, R174 ;  /* 0x000000ae00ae7308 */ /* 0x000f220000000800 */
[----:B-----5:R-:W-:-:S01]  /*8860*/  FFMA.FTZ R176, R133, UR6, -R163 ;  /* 0x0000000685b07c23 */ /* 0x020fc200080108a3 */
[----:B------:R-:W-:Y:S01]  /*8870*/  FFMA.FTZ R133, R147, UR6, -R163 ;  /* 0x0000000693857c23 */ /* 0x000fe200080108a3 */
[----:B0-----:R-:W-:-:S01]  /*8880*/  FADD.FTZ R147, R121, R4 ;  /* 0x0000000479937221 */ /* 0x001fc20000010000 */
[----:B------:R-:W-:-:S03]  /*8890*/  FADD.FTZ R4, R130, R3 ;  /* 0x0000000382047221 */ /* 0x000fc60000010000 */
[----:B--2---:R-:W-:Y:S01]  /*88a0*/  FADD.FTZ R178, R170, R147 ;  /* 0x00000093aab27221 */ /* 0x004fe20000010000 */
[----:B------:R-:W0:Y:S01]  /*88b0*/  MUFU.EX2 R127, R127 ;  /* 0x0000007f007f7308 */ /* 0x000e220000000800 */
[----:B------:R-:W-:-:S01]  /*88c0*/  FADD.FTZ R3, R149, R4 ;  /* 0x0000000495037221 */ /* 0x000fc20000010000 */
[----:B------:R-:W-:Y:S01]  /*88d0*/  FFMA.FTZ R147, R179, UR6, -R163 ;  /* 0x00000006b3937c23 */ /* 0x000fe200080108a3 */
[----:B-1----:R-:W-:-:S01]  /*88e0*/  FADD.FTZ R177, R123, R178 ;  /* 0x000000b27bb17221 */ /* 0x002fc20000010000 */
[----:B------:R-:W-:Y:S01]  /*88f0*/  FFMA.FTZ R178, R137, UR6, -R163 ;  /* 0x0000000689b27c23 */ /* 0x000fe200080108a3 */
[----:B------:R-:W-:-:S02]  /*8900*/  FADD.FTZ R4, R134, R3 ;  /* 0x0000000386047221 */ /* 0x000fc40000010000 */
[----:B---3--:R-:W-:Y:S01]  /*8910*/  FADD.FTZ R180, R124, R177 ;  /* 0x000000b17cb47221 */ /* 0x008fe20000010000 */
[----:B------:R-:W1:Y:S01]  /*8920*/  MUFU.EX2 R128, R128 ;  /* 0x0000008000807308 */ /* 0x000e620000000800 */
[----:B------:R-:W-:-:S02]  /*8930*/  FADD.FTZ R3, R135, R4 ;  /* 0x0000000487037221 */ /* 0x000fc40000010000 */
[----:B----4-:R-:W-:Y:S02]  /*8940*/  FADD.FTZ R137, R9, R180 ;  /* 0x000000b409897221 */ /* 0x010fe40000010000 */
[----:B------:R-:W-:-:S02]  /*8950*/  FADD.FTZ R3, R136, R3 ;  /* 0x0000000388037221 */ /* 0x000fc40000010000 */
[----:B------:R-:W-:Y:S01]  /*8960*/  FADD.FTZ R4, R174, R137 ;  /* 0x00000089ae047221 */ /* 0x000fe20000010000 */
[----:B------:R-:W2:Y:S01]  /*8970*/  MUFU.EX2 R152, R152 ;  /* 0x0000009800987308 */ /* 0x000ea20000000800 */
[----:B------:R-:W-:-:S02]  /*8980*/  FADD.FTZ R180, R138, R3 ;  /* 0x000000038ab47221 */ /* 0x000fc40000010000 */
[----:B0-----:R-:W-:Y:S02]  /*8990*/  FADD.FTZ R3, R127, R4 ;  /* 0x000000047f037221 */ /* 0x001fe40000010000 */
[----:B------:R-:W-:-:S03]  /*89a0*/  FADD.FTZ R180, R139, R180 ;  /* 0x000000b48bb47221 */ /* 0x000fc60000010000 */
[----:B------:R-:W0:Y:S01]  /*89b0*/  MUFU.EX2 R131, R131 ;  /* 0x0000008300837308 */ /* 0x000e220000000800 */
[----:B-1----:R-:W-:-:S01]  /*89c0*/  FADD.FTZ R4, R128, R3 ;  /* 0x0000000380047221 */ /* 0x002fc20000010000 */
[----:B------:R-:W-:-:S03]  /*89d0*/  FADD.FTZ R3, R141, R180 ;  /* 0x000000b48d037221 */ /* 0x000fc60000010000 */
[----:B------:R-:W-:Y:S01]  /*89e0*/  FADD.FTZ R137, R173, R4 ;  /* 0x00000004ad897221 */ /* 0x000fe20000010000 */
[----:B------:R-:W-:-:S02]  /*89f0*/  FADD.FTZ R4, R150, R3 ;  /* 0x0000000396047221 */ /* 0x000fc40000010000 */
[----:B------:R-:W1:Y:S01]  /*8a00*/  MUFU.EX2 R176, R176 ;  /* 0x000000b000b07308 */ /* 0x000e620000000800 */
[----:B--2---:R-:W-:-:S01]  /*8a10*/  FADD.FTZ R180, R152, R137 ;  /* 0x0000008998b47221 */ /* 0x004fc20000010000 */
[----:B------:R-:W-:Y:S01]  /*8a20*/  FADD.FTZ R3, R151, R4 ;  /* 0x0000000497037221 */ /* 0x000fe20000010000 */
[----:B------:R-:W-:-:S03]  /*8a30*/  FFMA.FTZ R137, R140, UR6, -R163 ;  /* 0x000000068c897c23 */ /* 0x000fc600080108a3 */
[----:B------:R-:W-:Y:S02]  /*8a40*/  FADD.FTZ R4, R154, R3 ;  /* 0x000000039a047221 */ /* 0x000fe40000010000 */
[----:B------:R-:W2:Y:S02]  /*8a50*/  MUFU.EX2 R133, R133 ;  /* 0x0000008500857308 */ /* 0x000ea40000000800 */
[----:B------:R-:W-:-:S04]  /*8a60*/  FADD.FTZ R3, R153, R4 ;  /* 0x0000000499037221 */ /* 0x000fc80000010000 */
[----:B------:R-:W-:Y:S02]  /*8a70*/  FADD.FTZ R4, R156, R3 ;  /* 0x000000039c047221 */ /* 0x000fe40000010000 */
[----:B------:R-:W3:Y:S02]  /*8a80*/  MUFU.EX2 R144, R144 ;  /* 0x0000009000907308 */ /* 0x000ee40000000800 */
[----:B------:R-:W-:-:S04]  /*8a90*/  FADD.FTZ R3, R155, R4 ;  /* 0x000000049b037221 */ /* 0x000fc80000010000 */
[----:B------:R-:W-:Y:S02]  /*8aa0*/  FADD.FTZ R4, R158, R3 ;  /* 0x000000039e047221 */ /* 0x000fe40000010000 */
[----:B------:R-:W4:Y:S02]  /*8ab0*/  MUFU.EX2 R147, R147 ;  /* 0x0000009300937308 */ /* 0x000f240000000800 */
[----:B------:R-:W-:-:S04]  /*8ac0*/  FADD.FTZ R3, R157, R4 ;  /* 0x000000049d037221 */ /* 0x000fc80000010000 */
[----:B------:R-:W-:Y:S02]  /*8ad0*/  FADD.FTZ R4, R160, R3 ;  /* 0x00000003a0047221 */ /* 0x000fe40000010000 */
[----:B------:R0:W-:Y:S08]  /*8ae0*/  MUFU.EX2 R182, R145 ;  /* 0x0000009100b67308 */ /* 0x0001f00000000800 */
[----:B------:R-:W5:Y:S01]  /*8af0*/  MUFU.EX2 R178, R178 ;  /* 0x000000b200b27308 */ /* 0x000f620000000800 */
[----:B0-----:R-:W-:-:S04]  /*8b00*/  FADD.FTZ R145, R131, R180 ;  /* 0x000000b483917221 */ /* 0x001fc80000010000 */
[----:B-1----:R-:W-:-:S03]  /*8b10*/  FADD.FTZ R140, R176, R145 ;  /* 0x00000091b08c7221 */ /* 0x002fc60000010000 */
[----:B------:R-:W0:Y:S01]  /*8b20*/  MUFU.EX2 R146, R146 ;  /* 0x0000009200927308 */ /* 0x000e220000000800 */
[----:B--2---:R-:W-:-:S04]  /*8b30*/  FADD.FTZ R145, R133, R140 ;  /* 0x0000008c85917221 */ /* 0x004fc80000010000 */
[----:B---3--:R-:W-:-:S03]  /*8b40*/  FADD.FTZ R140, R144, R145 ;  /* 0x00000091908c7221 */ /* 0x008fc60000010000 */
[----:B------:R-:W1:Y:S01]  /*8b50*/  MUFU.EX2 R159, R159 ;  /* 0x0000009f009f7308 */ /* 0x000e620000000800 */
[----:B----4-:R-:W-:-:S04]  /*8b60*/  FADD.FTZ R145, R147, R140 ;  /* 0x0000008c93917221 */ /* 0x010fc80000010000 */
[----:B-----5:R-:W-:-:S03]  /*8b70*/  FADD.FTZ R145, R178, R145 ;  /* 0x00000091b2917221 */ /* 0x020fc60000010000 */
[----:B------:R-:W2:Y:S01]  /*8b80*/  MUFU.EX2 R137, R137 ;  /* 0x0000008900897308 */ /* 0x000ea20000000800 */
[----:B------:R-:W-:-:S04]  /*8b90*/  FADD.FTZ R145, R182, R145 ;  /* 0x00000091b6917221 */ /* 0x000fc80000010000 */
[----:B0-----:R-:W-:-:S03]  /*8ba0*/  FADD.FTZ R140, R146, R145 ;  /* 0x00000091928c7221 */ /* 0x001fc60000010000 */
        /* <DEDUP_REMOVED lines=9> */
[----:B--2---:R-:W-:-:S04]  /*8c40*/  FADD.FTZ R3, R161, R4 ;  /* 0x00000004a1037221 */ /* 0x004fc80000010000 */
[----:B------:R-:W-:Y:S01]  /*8c50*/  FADD.FTZ R4, R10, R3 ;  /* 0x000000030a047221 */ /* 0x000fe20000010000 */
[----:B0-----:R-:W-:-:S04]  /*8c60*/  FADD.FTZ R140, R177, R140 ;  /* 0x0000008cb18c7221 */ /* 0x001fc80000010000 */
[----:B-1----:R-:W-:Y:S01]  /*8c70*/  FADD.FTZ R3, R143, R140 ;  /* 0x0000008c8f037221 */ /* 0x002fe20000010000 */
[----:B------:R-:W-:Y:S06]  /*8c80*/  @!P0 BRA `(.L_x_1129) ;  /* 0x0000000000048947 */ /* 0x000fec0003800000 */
[----:B------:R-:W-:Y:S01]  /*8c90*/  BPT.TRAP 0x1 ;  /* 0x000000040000795c */ /* 0x000fe20000300000 */
.L_x_1129:
[----:B------:R-:W-:Y:S01]  /*8ca0*/  ULEA UR10, UR33, UR36, 0x3 ;  /* 0x00000024210a7291 */ /* 0x000fe2000f8e183f */
[----:B------:R-:W-:Y:S01]  /*8cb0*/  ISETP.GT.AND P1, PT, R8, UR35, PT ;  /* 0x0000002308007c0c */ /* 0x000fe2000bf24270 */
[----:B------:R-:W-:Y:S01]  /*8cc0*/  UMOV UR34, UR30 ;  /* 0x0000001e00227c82 */ /* 0x000fe20008000000 */
[----:B------:R-:W-:Y:S01]  /*8cd0*/  F2FP.SATFINITE.E4M3.F32.PACK_AB_MERGE_C R12, R23, R12, RZ ;  /* 0x0000000c170c723e */ /* 0x000fe200048070ff */
[----:B------:R-:W-:Y:S01]  /*8ce0*/  UIADD3 UR10, UR10, 0x2a860, URZ ;  /* 0x0002a8600a0a7890 */ /* 0x000fe2000fffe03f */
[----:B------:R-:W-:Y:S01]  /*8cf0*/  F2FP.SATFINITE.E4M3.F32.PACK_AB_MERGE_C R129, R130, R129, RZ ;  /* 0x000000818281723e */ /* 0x000fe200048070ff */
[----:B------:R-:W-:Y:S01]  /*8d00*/  UMOV UR33, UR31 ;  /* 0x0000001f00217c82 */ /* 0x000fe20008000000 */
[----:B------:R-:W-:Y:S01]  /*8d10*/  F2FP.SATFINITE.E4M3.F32.PACK_AB_MERGE_C R9, R174, R9, RZ ;  /* 0x00000009ae09723e */ /* 0x000fe200048070ff */
[----:B------:R-:W-:Y:S01]  /*8d20*/  UPRMT UR10, UR29, 0x654, UR10 ;  /* 0x000006541d0a7896 */ /* 0x000fe2000800000a */
[----:B------:R-:W-:Y:S01]  /*8d30*/  F2FP.SATFINITE.E4M3.F32.PACK_AB_MERGE_C R10, R10, R161, RZ ;  /* 0x000000a10a0a723e */ /* 0x000fe200048070ff */
[----:B------:R-:W-:Y:S01]  /*8d40*/  FMUL.FTZ R24, R24, R164 ;  /* 0x000000a418187220 */ /* 0x000fe20000410000 */
[----:B------:R-:W-:Y:S01]  /*8d50*/  F2FP.SATFINITE.E4M3.F32.PACK_AB_MERGE_C R20, R171, R20, RZ ;  /* 0x00000014ab14723e */ /* 0x000fe200048070ff */
[----:B------:R-:W-:Y:S01]  /*8d60*/  FMUL.FTZ R25, R25, R164 ;  /* 0x000000a419197220 */ /* 0x000fe20000410000 */
        /* <DEDUP_REMOVED lines=21> */
[-C--:B------:R-:W-:Y:S01]  /*8ec0*/  FMUL.FTZ R45, R45, R164.reuse ;  /* 0x000000a42d2d7220 */ /* 0x080fe20000410000 */
[----:B------:R-:W-:Y:S01]  /*8ed0*/  F2FP.SATFINITE.E4M3.F32.PACK_AB_MERGE_C R195, R124, R123, R9 ;  /* 0x0000007b7cc3723e */ /* 0x000fe20004807009 */
[-C--:B------:R-:W-:Y:S01]  /*8ee0*/  FMUL.FTZ R48, R48, R164.reuse ;  /* 0x000000a430307220 */ /* 0x080fe20000410000 */
[----:B------:R-:W-:Y:S01]  /*8ef0*/  F2FP.SATFINITE.E4M3.F32.PACK_AB_MERGE_C R186, R162, R159, R10 ;  /* 0x0000009fa2ba723e */ /* 0x000fe2000480700a */
[-C--:B------:R-:W-:Y:S01]  /*8f00*/  FMUL.FTZ R49, R49, R164.reuse ;  /* 0x000000a431317220 */ /* 0x080fe20000410000 */
        /* <DEDUP_REMOVED lines=96> */
[----:B------:R-:W-:-:S02]  /*9510*/  VIADD R8, R8, 0xffffffff ;  /* 0xffffffff08087836 */ /* 0x000fc40000000000 */
[----:B------:R-:W-:Y:S02]  /*9520*/  IMAD.MOV.U32 R9, RZ, RZ, R13 ;  /* 0x000000ffff097224 */ /* 0x000fe400078e000d */
[----:B------:R-:W-:Y:S01]  /*9530*/  IMAD.MOV.U32 R10, RZ, RZ, R22 ;  /* 0x000000ffff0a7224 */ /* 0x000fe200078e0016 */
[----:B------:R-:W-:Y:S06]  /*9540*/  @P1 BRA `(.L_x_1130) ;  /* 0xffffffc400a41947 */ /* 0x000fec000383ffff */
.L_x_1111:
[----:B------:R-:W0:Y:S01]  /*9550*/  S2UR UR10, SR_CTAID.X ;  /* 0x00000000000a79c3 */ /* 0x000e220000002500 */
[----:B------:R-:W-:Y:S01]  /*9560*/  IADD3 R9, -R132, 0x1, RZ ;  /* 0x0000000184097810 */ /* 0x000fe20007ffe1ff */
[----:B------:R-:W-:Y:S02]  /*9570*/  UISETP.NE.AND UP1, UPT, UR44, URZ, UPT ;  /* 0x0000003f2c00728c */ /* 0x000fe4000bf25270 */
[----:B------:R-:W-:Y:S02]  /*9580*/  UISETP.NE.AND UP0, UPT, UR43, URZ, UPT ;  /* 0x0000003f2b00728c */ /* 0x000fe4000bf05270 */
[----:B------:R-:W-:-:S04]  /*9590*/  IMAD R9, R16, UR7, R9 ;  /* 0x0000000710097c24 */ /* 0x000fc8000f8e0209 */
[----:B------:R-:W-:Y:S02]  /*95a0*/  PLOP3.LUT P1, PT, PT, PT, UP0, 0x40, 0x0 ;  /* 0x000000000000781c */ /* 0x000fe40003f2e808 */
[----:B------:R-:W-:Y:S01]  /*95b0*/  R2UR UR14, R9 ;  /* 0x00000000090e72ca */ /* 0x000fe200000e0000 */
[----:B------:R-:W-:Y:S01]  /*95c0*/  @UP1 ULDC UR15, c[0x0][0x450] ;  /* 0x00011400000f1ab9 */ /* 0x000fe20000000800 */
[----:B0-----:R-:W-:-:S03]  /*95d0*/  ULEA UR7, UR10, 0x7f, 0x7 ;  /* 0x0000007f0a077891 */ /* 0x001fc6000f8e383f */
[----:B------:R-:W-:Y:S02]  /*95e0*/  @UP1 ULDC UR10, c[0x0][0x44c] ;  /* 0x00011300000a1ab9 */ /* 0x000fe40000000800 */
[----:B------:R-:W-:-:S04]  /*95f0*/  UIMAD.WIDE.U32 UR10, UR7, UR10, URZ ;  /* 0x0000000a070a72a5 */ /* 0x000fc8000f8e003f */
[----:B------:R-:W-:-:S04]  /*9600*/  @UP1 USHF.R.U32.HI UR7, URZ, UR15, UR11 ;  /* 0x0000000f3f071299 */ /* 0x000fc8000801160b */
[----:B------:R-:W-:-:S03]  /*9610*/  UIADD3 UR7, UR14, UR7, URZ ;  /* 0x000000070e077290 */ /* 0x000fc6000fffe03f */
[----:B------:R-:W-:Y:S02]  /*9620*/  ULDC UR14, c[0x0][0x9dc] ;  /* 0x00027700000e7ab9 */ /* 0x000fe40000000800 */
[----:B------:R-:W-:Y:S01]  /*9630*/  UIADD3 UR14, UR7, -UR14, URZ ;  /* 0x8000000e070e7290 */ /* 0x000fe2000fffe03f */
[----:B------:R-:W-:Y:S11]  /*9640*/  @P1 BRA `(.L_x_1131) ;  /* 0x00000000004c1947 */ /* 0x000ff60003800000 */
[----:B------:R-:W-:-:S06]  /*9650*/  UISETP.GT.AND UP0, UPT, UR7, -0x1, UPT ;  /* 0xffffffff0700788c */ /* 0x000fcc000bf04270 */
[----:B------:R-:W-:-:S13]  /*9660*/  PLOP3.LUT P1, PT, PT, PT, UP0, 0x80, 0x0 ;  /* 0x000000000000781c */ /* 0x000fda0003f2f008 */
[----:B------:R-:W-:Y:S05]  /*9670*/  @P1 BRA `(.L_x_1132) ;  /* 0x0000000000201947 */ /* 0x000fea0003800000 */
[----:B------:R-:W-:Y:S01]  /*9680*/  ULDC UR15, c[0x0][0x9e4] ;  /* 0x00027900000f7ab9 */ /* 0x000fe20000000800 */
[----:B------:R-:W-:Y:S02]  /*9690*/  ULOP3.LUT UR7, URZ, UR7, URZ, 0x33, !UPT ;  /* 0x000000073f077292 */ /* 0x000fe4000f8e333f */
[----:B------:R-:W-:-:S11]  /*96a0*/  UISETP.NE.AND UP0, UPT, UR15, 0x1, UPT ;  /* 0x000000010f00788c */ /* 0x000fd6000bf05270 */
[----:B------:R-:W-:Y:S02]  /*96b0*/  @UP0 ULDC.64 UR18, c[0x0][0x9e8] ;  /* 0x00027a0000120ab9 */ /* 0x000fe40000000a00 */
[----:B------:R-:W-:-:S04]  /*96c0*/  UIMAD.WIDE.U32 UR10, UR7, UR18, URZ ;  /* 0x00000012070a72a5 */ /* 0x000fc8000f8e003f */
[----:B------:R-:W-:-:S04]  /*96d0*/  @UP0 USHF.R.U32.HI UR7, URZ, UR19, UR11 ;  /* 0x000000133f070299 */ /* 0x000fc8000801160b */
[----:B------:R-:W-:Y:S01]  /*96e0*/  ULOP3.LUT UR7, URZ, UR7, URZ, 0x33, !UPT ;  /* 0x000000073f077292 */ /* 0x000fe2000f8e333f */
[----:B------:R-:W-:Y:S11]  /*96f0*/  BRA `(.L_x_1133) ;  /* 0x0000000000147947 */ /* 0x000ff60003800000 */
.L_x_1132:
[----:B------:R-:W-:Y:S02]  /*9700*/  ULDC UR15, c[0x0][0x9e4] ;  /* 0x00027900000f7ab9 */ /* 0x000fe40000000800 */
[----:B------:R-:W-:-:S11]  /*9710*/  UISETP.NE.AND UP0, UPT, UR15, 0x1, UPT ;  /* 0x000000010f00788c */ /* 0x000fd6000bf05270 */
[----:B------:R-:W-:Y:S02]  /*9720*/  @UP0 ULDC.64 UR18, c[0x0][0x9e8] ;  /* 0x00027a0000120ab9 */ /* 0x000fe40000000a00 */
[----:B------:R-:W-:-:S04]  /*9730*/  UIMAD.WIDE.U32 UR10, UR7, UR18, URZ ;  /* 0x00000012070a72a5 */ /* 0x000fc8000f8e003f */
[----:B------:R-:W-:-:S12]  /*9740*/  @UP0 USHF.R.U32.HI UR7, URZ, UR19, UR11 ;  /* 0x000000133f070299 */ /* 0x000fd8000801160b */
.L_x_1133:
[----:B------:R-:W-:-:S04]  /*9750*/  UIMAD UR7, UR7, UR15, URZ ;  /* 0x0000000f070772a4 */ /* 0x000fc8000f8e023f */
[----:B------:R-:W-:-:S04]  /*9760*/  UISETP.LT.AND UP0, UPT, UR14, UR7, UPT ;  /* 0x000000070e00728c */ /* 0x000fc8000bf01270 */
[----:B------:R-:W-:-:S12]  /*9770*/  USEL UR14, UR14, UR7, !UP0 ;  /* 0x000000070e0e7287 */ /* 0x000fd8000c000000 */
.L_x_1131:
[----:B------:R-:W-:-:S04]  /*9780*/  UIADD3 UR14, UR14, 0x7f, URZ ;  /* 0x0000007f0e0e7890 */ /* 0x000fc8000fffe03f */
[----:B------:R-:W-:-:S04]  /*9790*/  USHF.R.S32.HI UR7, URZ, 0x1f, UR14 ;  /* 0x0000001f3f077899 */ /* 0x000fc8000801140e */
[----:B------:R-:W-:-:S04]  /*97a0*/  ULEA.HI UR7, UR7, UR14, URZ, 0x7 ;  /* 0x0000000e07077291 */ /* 0x000fc8000f8f383f */
[----:B------:R-:W-:-:S04]  /*97b0*/  USHF.R.S32.HI UR7, URZ, 0x7, UR7 ;  /* 0x000000073f077899 */ /* 0x000fc80008011407 */
[----:B------:R-:W-:-:S04]  /*97c0*/  UISETP.LT.AND UP0, UPT, UR38, UR7, UPT ;  /* 0x000000072600728c */ /* 0x000fc8000bf01270 */
[----:B------:R-:W-:-:S06]  /*97d0*/  USEL UR34, UR38, UR7, !UP0 ;  /* 0x0000000726227287 */ /* 0x000fcc000c000000 */
[----:B------:R-:W-:-:S13]  /*97e0*/  ISETP.GE.AND P1, PT, R8, UR34, PT ;  /* 0x0000002208007c0c */ /* 0x000fda000bf26270 */
[----:B------:R-:W-:Y:S05]  /*97f0*/  @!P1 BRA `(.L_x_1134) ;  /* 0x0000002800289947 */ /* 0x000fea0003800000 */
[----:B------:R-:W-:Y:S01]  /*9800*/  IMAD.MOV.U32 R10, RZ, RZ, R13 ;  /* 0x000000ffff0a7224 */ /* 0x000fe200078e000d */
[----:B------:R-:W-:Y:S01]  /*9810*/  UMOV UR45, UR30 ;  /* 0x0000001e002d7c82 */ /* 0x000fe20008000000 */
[----:B------:R-:W-:Y:S01]  /*9820*/  IMAD.MOV.U32 R9, RZ, RZ, R22 ;  /* 0x000000ffff097224 */ /* 0x000fe200078e0016 */
[----:B------:R-:W-:Y:S01]  /*9830*/  UMOV UR35, UR31 ;  /* 0x0000001f00237c82 */ /* 0x000fe20008000000 */
[----:B------:R-:W-:-:S05]  /*9840*/  ULDC UR33, c[0x0][0x988] ;  /* 0x0002620000217ab9 */ /* 0x000fca0000000800 */
.L_x_1145:
[----:B------:R-:W-:Y:S01]  /*9850*/  ISETP.NE.AND P2, PT, RZ, UR37, PT ;  /* 0x00000025ff007c0c */ /* 0x000fe2000bf45270 */
[----:B------:R-:W-:-:S04]  /*9860*/  UISETP.NE.AND UP0, UPT, UR35, 0x1, UPT ;  /* 0x000000012300788c */ /* 0x000fc8000bf05270 */
[----:B------:R-:W-:-:S04]  /*9870*/  USEL UR30, URZ, 0x1, UP0 ;  /* 0x000000013f1e7887 */ /* 0x000fc80008000000 */
[----:B------:R-:W-:-:S04]  /*9880*/  ULOP3.LUT UR30, UR45, UR30, URZ, 0x3c, !UPT ;  /* 0x0000001e2d1e7292 */ /* 0x000fc8000f8e3c3f */
[----:B------:R-:W-:Y:S08]  /*9890*/  @P2 BRA `(.L_x_1135) ;  /* 0x0000000000382947 */ /* 0x000ff00003800000 */
[----:B------:R-:W-:Y:S05]  /*98a0*/  @!P0 BRA `(.L_x_1136) ;  /* 0x0000000000048947 */ /* 0x000fea0003800000 */
[----:B------:R-:W-:Y:S01]  /*98b0*/  BPT.TRAP 0x1 ;  /* 0x000000040000795c */ /* 0x000fe20000300000 */
.L_x_1136:
        /* <DEDUP_REMOVED lines=9> */
.L_x_1137:
[----:B-1----:R-:W-:Y:S05]  /*9950*/  @P1 BRA `(.L_x_1135) ;  /* 0x0000000000081947 */ /* 0x002fea0003800000 */
[----:B------:R-:W1:Y:S02]  /*9960*/  SYNCS.PHASECHK.TRANS64.TRYWAIT P1, [UR6+0x2a830], R11 ;  /* 0x02a8300bff0075a7 */ /* 0x000e640008020146 */
[----:B-1----:R-:W-:Y:S05]  /*9970*/  @!P1 BRA `(.L_x_1138) ;  /* 0x000000e4008c9947 */ /* 0x002fea0003800000 */
.L_x_1135:
        /* <DEDUP_REMOVED lines=40> */
.L_x_1140:
[----:B------:R-:W-:Y:S01]  /*9c00*/  ULEA UR6, UR35, UR36, 0x3 ;  /* 0x0000002423067291 */ /* 0x000fe2000f8e183f */
[----:B------:R-:W-:-:S05]  /*9c10*/  IMAD.U32 R11, RZ, RZ, UR45 ;  /* 0x0000002dff0b7e24 */ /* 0x000fca000f8e00ff */
[----:B------:R-:W-:-:S04]  /*9c20*/  SHF.L.U32 R11, R11, 0x1f, RZ ;  /* 0x0000001f0b0b7819 */ /* 0x000fc800000006ff */
[----:B------:R0:W1:Y:S01]  /*9c30*/  SYNCS.PHASECHK.TRANS64.TRYWAIT P1, [UR6+0x2a850], R11 ;  /* 0x02a8500bff0075a7 */ /* 0x0000620008020146 */
[----:B------:R-:W-:Y:S05]  /*9c40*/  @!P0 BRA `(.L_x_1141) ;  /* 0x0000000000048947 */ /* 0x000fea0003800000 */
[----:B------:R-:W-:Y:S01]  /*9c50*/  BPT.TRAP 0x1 ;  /* 0x000000040000795c */ /* 0x000fe20000300000 */
.L_x_1141:
[----:B-1----:R-:W-:Y:S05]  /*9c60*/  @P1 BRA `(.L_x_1139) ;  /* 0x0000000000081947 */ /* 0x002fea0003800000 */
[----:B------:R-:W1:Y:S02]  /*9c70*/  SYNCS.PHASECHK.TRANS64.TRYWAIT P1, [UR6+0x2a850], R11 ;  /* 0x02a8500bff0075a7 */ /* 0x000e640008020146 */
[----:B-1----:R-:W-:Y:S05]  /*9c80*/  @!P1 BRA `(.L_x_1142) ;  /* 0x000000e000e09947 */ /* 0x002fea0003800000 */
.L_x_1139:
        /* <DEDUP_REMOVED lines=29> */
.L_x_1143:
[C---:B------:R-:W-:Y:S01]  /*9e60*/  FMUL.FTZ R14, R0.reuse, R120 ;  /* 0x00000078000e7220 */ /* 0x040fe20000410000 */
[C---:B0-----:R-:W-:Y:S01]  /*9e70*/  FMUL.FTZ R11, R0.reuse, R122 ;  /* 0x0000007a000b7220 */ /* 0x041fe20000410000 */
        /* <DEDUP_REMOVED lines=71> */
[----:B------:R-:W-:Y:S01]  /*a2f0*/  FMUL.FTZ R168, R0, R181 ;  /* 0x000000b500a87220 */ /* 0x000fe20000410000 */
[----:B------:R-:W-:Y:S01]  /*a300*/  UMOV UR6, UR33 ;  /* 0x0000002100067c82 */ /* 0x000fe20008000000 */
[----:B------:R-:W-:Y:S01]  /*a310*/  ULEA UR7, UR31, UR36, 0x3 ;  /* 0x000000241f077291 */ /* 0x000fe2000f8e183f */
[----:B------:R-:W-:-:S02]  /*a320*/  IMAD.U32 R173, RZ, RZ, UR6 ;  /* 0x00000006ffad7e24 */ /* 0x000fc4000f8e00ff */
[----:B------:R-:W0:Y:S01]  /*a330*/  MUFU.TANH R121, R121 ;  /* 0x0000007900797308 */ /* 0x000e220000002400 */
[----:B-1----:R-:W-:Y:S01]  /*a340*/  FMNMX.FTZ R22, R21, R22, !PT ;  /* 0x0000001615167209 */ /* 0x002fe20007810000 */
[----:B------:R-:W-:-:S04]  /*a350*/  UIADD3 UR7, UR7, 0x2a840, URZ ;  /* 0x0002a84007077890 */ /* 0x000fc8000fffe03f */
[----:B------:R-:W-:Y:S02]  /*a360*/  UPRMT UR7, UR29, 0x654, UR7 ;  /* 0x000006541d077896 */ /* 0x000fe40008000007 */
[----:B------:R-:W1:Y:S01]  /*a370*/  MUFU.TANH R120, R120 ;  /* 0x0000007800787308 */ /* 0x000e620000002400 */
[----:B--2---:R-:W-:-:S06]  /*a380*/  FMNMX.FTZ R13, R23, R150, !PT ;  /* 0x00000096170d7209 */ /* 0x004fcc0007810000 */
[----:B------:R-:W-:Y:S01]  /*a390*/  SYNCS.ARRIVE.TRANS64.RED.A1T0 RZ, [UR7], RZ ;  /* 0x000000ffffff79a7 */ /* 0x000fe20008100407 */
        /* <DEDUP_REMOVED lines=13> */
[----:B0-----:R-:W-:Y:S01]  /*a470*/  FMNMX.FTZ R150, R126, R149, !PT ;  /* 0x000000957e967209 */ /* 0x001fe20007810000 */
[----:B------:R-:W-:-:S06]  /*a480*/  FMUL.FTZ R149, R0, R174 ;  /* 0x000000ae00957220 */ /* 0x000fcc0000410000 */
[----:B------:R-:W0:Y:S01]  /*a490*/  MUFU.TANH R128, R128 ;  /* 0x0000008000807308 */ /* 0x000e220000002400 */
[----:B-1----:R-:W-:-:S07]  /*a4a0*/  FMNMX.FTZ R13, R127, R22, !PT ;  /* 0x000000167f0d7209 */ /* 0x002fce0007810000 */
[----:B------:R-:W1:Y:S01]  /*a4b0*/  MUFU.TANH R130, R130 ;  /* 0x0000008200827308 */ /* 0x000e620000002400 */
[----:B--2---:R-:W-:Y:S01]  /*a4c0*/  FMNMX.FTZ R151, R129, R150, !PT ;  /* 0x0000009681977209 */ /* 0x004fe20007810000 */
[----:B------:R-:W-:-:S06]  /*a4d0*/  FMUL.FTZ R150, R0, R175 ;  /* 0x000000af00967220 */ /* 0x000fcc0000410000 */
        /* <DEDUP_REMOVED lines=29> */
[----:B--2---:R-:W-:Y:S01]  /*a6b0*/  FMNMX.FTZ R152, R188, R151, !PT ;  /* 0x00000097bc987209 */ /* 0x004fe20007810000 */
[----:B------:R-:W-:Y:S01]  /*a6c0*/  FMUL.FTZ R151, R0, R178 ;  /* 0x000000b200977220 */ /* 0x000fe20000410000 */
[----:B------:R-:W-:-:S05]  /*a6d0*/  IMAD.U32 R178, RZ, RZ, UR6 ;  /* 0x00000006ffb27e24 */ /* 0x000fca000f8e00ff */
        /* <DEDUP_REMOVED lines=60> */
[----:B-1----:R-:W-:Y:S02]  /*aaa0*/  FMNMX.FTZ R169, R153, R170, !PT ;  /* 0x000000aa99a97209 */ /* 0x002fe40007810000 */
[----:B--2---:R-:W-:-:S05]  /*aab0*/  FMNMX.FTZ R170, R168, R13, !PT ;  /* 0x0000000da8aa7209 */ /* 0x004fca0007810000 */
[----:B------:R-:W1:Y:S01]  /*aac0*/  SHFL.BFLY PT, R13, R170, 0x2, 0x1f ;  /* 0x0c401f00aa0d7f89 */ /* 0x000e6200000e0000 */
[----:B0-----:R-:W-:-:S05]  /*aad0*/  FMNMX.FTZ R169, R154, R169, !PT ;  /* 0x000000a99aa97209 */ /* 0x001fca0007810000 */
[----:B------:R-:W0:Y:S01]  /*aae0*/  SHFL.BFLY PT, R22, R169, 0x2, 0x1f ;  /* 0x0c401f00a9167f89 */ /* 0x000e2200000e0000 */
[----:B-1----:R-:W-:Y:S02]  /*aaf0*/  FMNMX.FTZ R171, R170, R13, !PT ;  /* 0x0000000daaab7209 */ /* 0x002fe40007810000 */
[----:B0-----:R-:W-:-:S03]  /*ab00*/  FMNMX.FTZ R172, R169, R22, !PT ;  /* 0x00000016a9ac7209 */ /* 0x001fc60007810000 */
[----:B------:R-:W0:Y:S04]  /*ab10*/  SHFL.BFLY PT, R22, R171, 0x1, 0x1f ;  /* 0x0c201f00ab167f89 */ /* 0x000e2800000e0000 */
[----:B------:R-:W1:Y:S01]  /*ab20*/  SHFL.BFLY PT, R13, R172, 0x1, 0x1f ;  /* 0x0c201f00ac0d7f89 */ /* 0x000e6200000e0000 */
[----:B0-----:R-:W-:Y:S02]  /*ab30*/  FMNMX.FTZ R22, R171, R22, !PT ;  /* 0x00000016ab167209 */ /* 0x001fe40007810000 */
[----:B-1----:R-:W-:-:S03]  /*ab40*/  FMNMX.FTZ R13, R172, R13, !PT ;  /* 0x0000000dac0d7209 */ /* 0x002fc60007810000 */
[C---:B------:R-:W-:Y:S01]  /*ab50*/  FFMA.FTZ R171, R22.reuse, R173, -8 ;  /* 0xc100000016ab7423 */ /* 0x040fe200000100ad */
[----:B------:R-:W-:-:S03]  /*ab60*/  FADD.FTZ R9, -R22, R9 ;  /* 0x0000000916097221 */ /* 0x000fc60000010100 */
[----:B------:R-:W-:Y:S01]  /*ab70*/  FFMA.FTZ R176, R168, UR6, -R171 ;  /* 0x00000006a8b07c23 */ /* 0x000fe200080108ab */
[----:B------:R-:W-:-:S01]  /*ab80*/  FADD.FTZ R10, -R13, R10 ;  /* 0x0000000a0d0a7221 */ /* 0x000fc20000010100 */
[----:B------:R-:W-:Y:S01]  /*ab90*/  FFMA.FTZ R168, R13, R178, -8 ;  /* 0xc10000000da87423 */ /* 0x000fe200000100b2 */
[----:B------:R-:W-:Y:S01]  /*aba0*/  FMUL.FTZ R9, R9, UR6 ;  /* 0x0000000609097c20 */ /* 0x000fe20008410000 */
[--C-:B------:R-:W-:Y:S01]  /*abb0*/  FFMA.FTZ R14, R14, UR6, -R171.reuse ;  /* 0x000000060e0e7c23 */ /* 0x100fe200080108ab */
[----:B------:R-:W-:Y:S01]  /*abc0*/  FMUL.FTZ R10, R10, UR6 ;  /* 0x000000060a0a7c20 */ /* 0x000fe20008410000 */
[----:B------:R-:W-:Y:S01]  /*abd0*/  FFMA.FTZ R11, R11, UR6, -R168 ;  /* 0x000000060b0b7c23 */ /* 0x000fe200080108a8 */
[----:B------:R-:W-:-:S01]  /*abe0*/  FFMA.FTZ R15, R15, UR6, -R171 ;  /* 0x000000060f0f7c23 */ /* 0x000fc200080108ab */
[----:B------:R-:W-:Y:S01]  /*abf0*/  FFMA.FTZ R12, R12, UR6, -R168 ;  /* 0x000000060c0c7c23 */ /* 0x000fe200080108a8 */
        /* <DEDUP_REMOVED lines=12> */
[----:B------:R-:W-:Y:S01]  /*acc0*/  FFMA.FTZ R124, R124, UR6, -R171 ;  /* 0x000000067c7c7c23 */ /* 0x000fe200080108ab */
        /* <DEDUP_REMOVED lines=29> */
[----:B------:R-:W-:Y:S01]  /*aea0*/  FFMA.FTZ R167, R167, UR6, -R171 ;  /* 0x00000006a7a77c23 */ /* 0x000fe200080108ab */
        /* <DEDUP_REMOVED lines=110> */
[----:B------:R-:W-:Y:S01]  /*b590*/  MUFU.EX2 R146, R146 ;  /* 0x0000009200927308 */ /* 0x000fe20000000800 */
[----:B--2---:R-:W-:-:S07]  /*b5a0*/  FADD.FTZ R171, R145, R178 ;  /* 0x000000b291ab7221 */ /* 0x004fce0000010000 */
[----:B------:R-:W0:Y:S01]  /*b5b0*/  MUFU.EX2 R161, R161 ;  /* 0x000000a100a17308 */ /* 0x000e220000000800 */
[----:B-1----:R-:W-:-:S07]  /*b5c0*/  FADD.FTZ R4, R160, R3 ;  /* 0x00000003a0047221 */ /* 0x002fce0000010000 */
[----:B------:R-:W-:Y:S08]  /*b5d0*/  MUFU.EX2 R147, R147 ;  /* 0x0000009300937308 */ /* 0x000ff00000000800 */
[----:B------:R-:W1:Y:S01]  /*b5e0*/  MUFU.EX2 R162, R162 ;  /* 0x000000a200a27308 */ /* 0x000e620000000800 */
[----:B0-----:R-:W-:-:S07]  /*b5f0*/  FADD.FTZ R3, R161, R4 ;  /* 0x00000004a1037221 */ /* 0x001fce0000010000 */
[----:B------:R-:W-:Y:S08]  /*b600*/  MUFU.EX2 R148, R148 ;  /* 0x0000009400947308 */ /* 0x000ff00000000800 */
[----:B------:R-:W0:Y:S01]  /*b610*/  MUFU.EX2 R163, R163 ;  /* 0x000000a300a37308 */ /* 0x000e220000000800 */
[----:B-1----:R-:W-:-:S07]  /*b620*/  FADD.FTZ R4, R162, R3 ;  /* 0x00000003a2047221 */ /* 0x002fce0000010000 */
[----:B------:R-:W-:Y:S08]  /*b630*/  MUFU.EX2 R180, R149 ;  /* 0x0000009500b47308 */ /* 0x000ff00000000800 */
[----:B------:R-:W1:Y:S01]  /*b640*/  MUFU.EX2 R164, R164 ;  /* 0x000000a400a47308 */ /* 0x000e620000000800 */
[----:B0-----:R-:W-:-:S07]  /*b650*/  FADD.FTZ R3, R163, R4 ;  /* 0x00000004a3037221 */ /* 0x001fce0000010000 */
[----:B------:R0:W-:Y:S08]  /*b660*/  MUFU.EX2 R177, R150 ;  /* 0x0000009600b17308 */ /* 0x0001f00000000800 */
[----:B------:R-:W2:Y:S01]  /*b670*/  MUFU.EX2 R165, R165 ;  /* 0x000000a500a57308 */ /* 0x000ea20000000800 */
[----:B0-----:R-:W-:-:S01]  /*b680*/  FADD.FTZ R150, R146, R171 ;  /* 0x000000ab92967221 */ /* 0x001fc20000010000 */
[----:B-1----:R-:W-:-:S06]  /*b690*/  FADD.FTZ R4, R164, R3 ;  /* 0x00000003a4047221 */ /* 0x002fcc0000010000 */
[----:B------:R0:W1:Y:S08]  /*b6a0*/  MUFU.EX2 R149, R151 ;  /* 0x0000009700957308 */ /* 0x0000700000000800 */
[----:B------:R-:W3:Y:S01]  /*b6b0*/  MUFU.EX2 R166, R166 ;  /* 0x000000a600a67308 */ /* 0x000ee20000000800 */
[----:B0-----:R-:W-:-:S01]  /*b6c0*/  FADD.FTZ R151, R147, R150 ;  /* 0x0000009693977221 */ /* 0x001fc20000010000 */
[----:B--2---:R-:W-:-:S03]  /*b6d0*/  FADD.FTZ R3, R165, R4 ;  /* 0x00000004a5037221 */ /* 0x004fc60000010000 */
[----:B------:R-:W-:-:S03]  /*b6e0*/  FADD.FTZ R151, R148, R151 ;  /* 0x0000009794977221 */ /* 0x000fc60000010000 */
[----:B------:R-:W0:Y:S01]  /*b6f0*/  MUFU.EX2 R187, R152 ;  /* 0x0000009800bb7308 */ /* 0x000e220000000800 */
[----:B------:R-:W-:-:S04]  /*b700*/  FADD.FTZ R151, R180, R151 ;  /* 0x00000097b4977221 */ /* 0x000fc80000010000 */
[----:B------:R-:W-:-:S03]  /*b710*/  FADD.FTZ R150, R177, R151 ;  /* 0x00000097b1967221 */ /* 0x000fc60000010000 */
[----:B------:R-:W2:Y:S01]  /*b720*/  MUFU.EX2 R167, R167 ;  /* 0x000000a700a77308 */ /* 0x000ea20000000800 */
[----:B-1----:R-:W-:-:S01]  /*b730*/  FADD.FTZ R150, R149, R150 ;  /* 0x0000009695967221 */ /* 0x002fc20000010000 */
[----:B---3--:R-:W-:-:S06]  /*b740*/  FADD.FTZ R4, R166, R3 ;  /* 0x00000003a6047221 */ /* 0x008fcc0000010000 */
[----:B------:R-:W1:Y:S01]  /*b750*/  MUFU.EX2 R153, R153 ;  /* 0x0000009900997308 */ /* 0x000e620000000800 */
[----:B0-----:R-:W-:-:S07]  /*b760*/  FADD.FTZ R150, R187, R150 ;  /* 0x00000096bb967221 */ /* 0x001fce0000010000 */
[----:B------:R-:W0:Y:S01]  /*b770*/  MUFU.EX2 R176, R176 ;  /* 0x000000b000b07308 */ /* 0x000e220000000800 */
[----:B--2---:R-:W-:-:S07]  /*b780*/  FADD.FTZ R3, R167, R4 ;  /* 0x00000004a7037221 */ /* 0x004fce0000010000 */
[----:B------:R-:W2:Y:S01]  /*b790*/  MUFU.EX2 R154, R154 ;  /* 0x0000009a009a7308 */ /* 0x000ea20000000800 */
[----:B-1----:R-:W-:-:S01]  /*b7a0*/  FADD.FTZ R150, R153, R150 ;  /* 0x0000009699967221 */ /* 0x002fc20000010000 */
[----:B0-----:R-:W-:-:S03]  /*b7b0*/  FADD.FTZ R4, R176, R3 ;  /* 0x00000003b0047221 */ /* 0x001fc60000010000 */
[----:B--2---:R-:W-:Y:S01]  /*b7c0*/  FADD.FTZ R3, R154, R150 ;  /* 0x000000969a037221 */ /* 0x004fe20000010000 */
[----:B------:R-:W-:Y:S06]  /*b7d0*/  @!P0 BRA `(.L_x_1144) ;  /* 0x0000000000048947 */ /* 0x000fec0003800000 */
[----:B------:R-:W-:Y:S01]  /*b7e0*/  BPT.TRAP 0x1 ;  /* 0x000000040000795c */ /* 0x000fe20000300000 */
.L_x_1144:
        /* <DEDUP_REMOVED lines=120> */
[----:B------:R-:W-:Y:S01]  /*bf70*/  VIADD R8, R8, 0xffffffff ;  /* 0xffffffff08087836 */ /* 0x000fe20000000000 */
        /* <DEDUP_REMOVED lines=16> */
[----:B------:R-:W-:Y:S01]  /*c080*/  F2FP.SATFINITE.E4M3.F32.PACK_AB_MERGE_C R187, R187, R149, R124 ;  /* 0x00000095bbbb723e */ /* 0x000fe2000480707c */
[----:B------:R-:W-:Y:S06]  /*c090*/  @P1 BRA `(.L_x_1145) ;  /* 0xffffffd400ec1947 */ /* 0x000fec000383ffff */
.L_x_1134:
[----:B------:R-:W-:-:S13]  /*c0a0*/  ISETP.GE.AND P1, PT, R8, UR38, PT ;  /* 0x0000002608007c0c */ /* 0x000fda000bf26270 */
[----:B------:R-:W-:Y:S05]  /*c0b0*/  @!P1 BRA `(.L_x_1146) ;  /* 0x0000003800689947 */ /* 0x000fea0003800000 */
[C---:B------:R-:W-:Y:S01]  /*c0c0*/  VIADD R11, R17.reuse, 0x8 ;  /* 0x00000008110b7836 */ /* 0x040fe20000000000 */
[----:B------:R-:W-:Y:S01]  /*c0d0*/  IADD3 R17, -R17, 0xb, RZ ;  /* 0x0000000b11117810 */ /* 0x000fe20007ffe1ff */
[----:B------:R-:W-:Y:S01]  /*c0e0*/  IMAD.MOV.U32 R9, RZ, RZ, R13 ;  /* 0x000000ffff097224 */ /* 0x000fe200078e000d */
[----:B------:R-:W-:Y:S01]  /*c0f0*/  UMOV UR50, UR30 ;  /* 0x0000001e00327c82 */ /* 0x000fe20008000000 */
[----:B------:R-:W-:Y:S01]  /*c100*/  IMAD.MOV.U32 R10, RZ, RZ, R22 ;  /* 0x000000ffff0a7224 */ /* 0x000fe200078e0016 */
[----:B------:R-:W-:Y:S01]  /*c110*/  UMOV UR49, UR31 ;  /* 0x0000001f00317c82 */ /* 0x000fe20008000000 */
[----:B------:R-:W-:Y:S01]  /*c120*/  ULDC UR34, c[0x0][0x9e4] ;  /* 0x0002790000227ab9 */ /* 0x000fe20000000800 */
[----:B------:R-:W-:Y:S01]  /*c130*/  ULDC UR45, c[0x0][0x288] ;  /* 0x0000a200002d7ab9 */ /* 0x000fe20000000800 */
[----:B------:R-:W-:Y:S01]  /*c140*/  ULDC UR48, c[0x0][0x2f0] ;  /* 0x0000bc0000307ab9 */ /* 0x000fe20000000800 */
[----:B------:R-:W-:Y:S01]  /*c150*/  ULDC UR33, c[0x0][0x988] ;  /* 0x0002620000217ab9 */ /* 0x000fe20000000800 */
[----:B------:R-:W-:-:S05]  /*c160*/  ULDC UR35, c[0x0][0x9e0] ;  /* 0x0002780000237ab9 */ /* 0x000fca0000000800 */
.L_x_1165:
[----:B------:R-:W-:Y:S01]  /*c170*/  UIADD3 UR31, UR49, 0x1, URZ ;  /* 0x00000001311f7890 */ /* 0x000fe2000fffe03f */
[----:B------:R-:W-:-:S03]  /*c180*/  ISETP.NE.AND P2, PT, RZ, UR37, PT ;  /* 0x00000025ff007c0c */ /* 0x000fc6000bf45270 */
[----:B------:R-:W-:-:S04]  /*c190*/  UISETP.NE.AND UP0, UPT, UR31, 0x2, UPT ;  /* 0x000000021f00788c */ /* 0x000fc8000bf05270 */
[----:B------:R-:W-:Y:S02]  /*c1a0*/  USEL UR30, URZ, 0x1, UP0 ;  /* 0x000000013f1e7887 */ /* 0x000fe40008000000 */
[----:B------:R-:W-:Y:S02]  /*c1b0*/  USEL UR31, UR31, URZ, UP0 ;  /* 0x0000003f1f1f7287 */ /* 0x000fe40008000000 */
[----:B------:R-:W-:Y:S02]  /*c1c0*/  ULOP3.LUT UR30, UR50, UR30, URZ, 0x3c, !UPT ;  /* 0x0000001e321e7292 */ /* 0x000fe4000f8e3c3f */
[----:B------:R-:W-:Y:S10]  /*c1d0*/  @P2 BRA `(.L_x_1147) ;  /* 0x00000000002c2947 */ /* 0x000ff40003800000 */
[----:B------:R-:W-:Y:S05]  /*c1e0*/  @!P0 BRA `(.L_x_1148) ;  /* 0x0000000000048947 */ /* 0x000fea0003800000 */
[----:B------:R-:W-:Y:S01]  /*c1f0*/  BPT.TRAP 0x1 ;  /* 0x000000040000795c */ /* 0x000fe20000300000 */
.L_x_1148:
[----:B------:R-:W-:Y:S01]  /*c200*/  ULEA UR6, UR31, UR36, 0x3 ;  /* 0x000000241f067291 */ /* 0x000fe2000f8e183f */
[----:B------:R-:W-:-:S05]  /*c210*/  IMAD.U32 R12, RZ, RZ, UR30 ;  /* 0x0000001eff0c7e24 */ /* 0x000fca000f8e00ff */
[----:B------:R-:W-:-:S04]  /*c220*/  SHF.L.U32 R12, R12, 0x1f, RZ ;  /* 0x0000001f0c0c7819 */ /* 0x000fc800000006ff */
[----:B------:R0:W1:Y:S01]  /*c230*/  SYNCS.PHASECHK.TRANS64.TRYWAIT P1, [UR6+0x2a830], R12 ;  /* 0x02a8300cff0075a7 */ /* 0x0000620008020146 */
[----:B------:R-:W-:Y:S05]  /*c240*/  @!P0 BRA `(.L_x_1149) ;  /* 0x0000000000048947 */ /* 0x000fea0003800000 */
[----:B------:R-:W-:Y:S01]  /*c250*/  BPT.TRAP 0x1 ;  /* 0x000000040000795c */ /* 0x000fe20000300000 */
.L_x_1149:
[----:B-1----:R-:W-:Y:S05]  /*c260*/  @P1 BRA `(.L_x_1147) ;  /* 0x0000000000081947 */ /* 0x002fea0003800000 */
[----:B------:R-:W1:Y:S02]  /*c270*/  SYNCS.PHASECHK.TRANS64.TRYWAIT P1, [UR6+0x2a830], R12 ;  /* 0x02a8300cff0075a7 */ /* 0x000e640008020146 */
[----:B-1----:R-:W-:Y:S05]  /*c280*/  @!P1 BRA `(.L_x_1150) ;  /* 0x000000bc00789947 */ /* 0x002fea0003800000 */
.L_x_1147:
[----:B------:R2:W-:Y:S01]  /*c290*/  BAR.SYNC.DEFER_BLOCKING R11, 0x100 ;  /* 0x0004000b0000751d */ /* 0x0005e20000010000 */
[----:B------:R-:W-:Y:S01]  /*c2a0*/  R2UR UR24, R6 ;  /* 0x00000000061872ca */ /* 0x000fe200000e0000 */
[----:B------:R-:W-:Y:S01]  /*c2b0*/  UIMAD UR26, UR31, 0x600, UR28 ;  /* 0x000006001f1a78a4 */ /* 0x000fe2000f8e021c */
[----:B------:R-:W-:-:S03]  /*c2c0*/  R2UR UR25, R7 ;  /* 0x00000000071972ca */ /* 0x000fc600000e0000 */
[----:B------:R-:W-:Y:S01]  /*c2d0*/  UMOV UR27, 0x80000020 ;  /* 0x80000020001b7882 */ /* 0x000fe20000000000 */
[----:B------:R-:W-:Y:S01]  /*c2e0*/  UIADD3 UR6, UR26, 0x2, URZ ;  /* 0x000000021a067890 */ /* 0x000fe2000fffe03f */
        /* <DEDUP_REMOVED lines=27> */
[----:B--2---:R-:W-:Y:S05]  /*c4a0*/  @P2 BRA `(.L_x_1151) ;  /* 0x00000000002c2947 */ /* 0x004fea0003800000 */
[----:B------:R-:W-:Y:S05]  /*c4b0*/  @!P0 BRA `(.L_x_1152) ;  /* 0x0000000000048947 */ /* 0x000fea0003800000 */
[----:B------:R-:W-:Y:S01]  /*c4c0*/  BPT.TRAP 0x1 ;  /* 0x000000040000795c */ /* 0x000fe20000300000 */
.L_x_1152:
[----:B------:R-:W-:Y:S01]  /*c4d0*/  ULEA UR6, UR49, UR36, 0x3 ;  /* 0x0000002431067291 */ /* 0x000fe2000f8e183f */
[----:B01----:R-:W-:-:S05]  /*c4e0*/  IMAD.U32 R12, RZ, RZ, UR50 ;  /* 0x00000032ff0c7e24 */ /* 0x003fca000f8e00ff */
[----:B------:R-:W-:-:S04]  /*c4f0*/  SHF.L.U32 R12, R12, 0x1f, RZ ;  /* 0x0000001f0c0c7819 */ /* 0x000fc800000006ff */
[----:B------:R0:W1:Y:S01]  /*c500*/  SYNCS.PHASECHK.TRANS64.TRYWAIT P1, [UR6+0x2a850], R12 ;  /* 0x02a8500cff0075a7 */ /* 0x0000620008020146 */
[----:B------:R-:W-:Y:S05]  /*c510*/  @!P0 BRA `(.L_x_1153) ;  /* 0x0000000000048947 */ /* 0x000fea0003800000 */
[----:B------:R-:W-:Y:S01]  /*c520*/  BPT.TRAP 0x1 ;  /* 0x000000040000795c */ /* 0x000fe20000300000 */
.L_x_1153:
[----:B-1----:R-:W-:Y:S05]  /*c530*/  @P1 BRA `(.L_x_1151) ;  /* 0x0000000000081947 */ /* 0x002fea0003800000 */
[----:B------:R-:W1:Y:S02]  /*c540*/  SYNCS.PHASECHK.TRANS64.TRYWAIT P1, [UR6+0x2a850], R12 ;  /* 0x02a8500cff0075a7 */ /* 0x000e640008020146 */
[----:B-1----:R-:W-:Y:S05]  /*c550*/  @!P1 BRA `(.L_x_1154) ;  /* 0x000000b800dc9947 */ /* 0x002fea0003800000 */
.L_x_1151:
[----:B------:R-:W-:Y:S01]  /*c560*/  UIADD3 UR6, UR36, 0x400, URZ ;  /* 0x0000040024067890 */ /* 0x000fe2000fffe03f */
[----:B------:R-:W-:Y:S01]  /*c570*/  WARPGROUP.ARRIVE ;  /* 0x00000000000079c5 */ /* 0x000fe20000000000 */
[----:B------:R-:W-:Y:S02]  /*c580*/  UMOV UR7, 0x40000040 ;  /* 0x4000004000077882 */ /* 0x000fe40000000000 */
        /* <DEDUP_REMOVED lines=25> */
.L_x_1155:
[----:B------:R-:W-:Y:S01]  /*c720*/  UISETP.NE.AND UP1, UPT, UR44, URZ, UPT ;  /* 0x0000003f2c00728c */ /* 0x000fe2000bf25270 */
[C---:B01----:R-:W-:Y:S01]  /*c730*/  FMUL.FTZ R12, R0.reuse, R122 ;  /* 0x0000007a000c7220 */ /* 0x043fe20000410000 */
[C---:B------:R-:W-:Y:S01]  /*c740*/  FMUL.FTZ R122, R0.reuse, R142 ;  /* 0x0000008e007a7220 */ /* 0x040fe20000410000 */
[C---:B------:R-:W-:Y:S01]  /*c750*/  FMUL.FTZ R185, R0.reuse, R125 ;  /* 0x0000007d00b97220 */ /* 0x040fe20000410000 */
[C---:B------:R-:W-:Y:S01]  /*c760*/  FMUL.FTZ R20, R0.reuse, R134 ;  /* 0x0000008600147220 */ /* 0x040fe20000410000 */
[C---:B------:R-:W-:Y:S01]  /*c770*/  FMUL.FTZ R125, R0.reuse, R147 ;  /* 0x00000093007d7220 */ /* 0x040fe20000410000 */
[----:B------:R-:W-:Y:S01]  /*c780*/  PLOP3.LUT P1, PT, PT, PT, UP1, 0x80, 0x0 ;  /* 0x000000000000781c */ /* 0x000fe20003f2f018 */
[C---:B------:R-:W-:Y:S01]  /*c790*/  FMUL.FTZ R134, R0.reuse, R166 ;  /* 0x000000a600867220 */ /* 0x040fe20000410000 */
[----:B------:R-:W-:Y:S01]  /*c7a0*/  PLOP3.LUT P2, PT, PT, PT, UP1, 0x80, 0x0 ;  /* 0x000000000000781c */ /* 0x000fe20003f4f018 */
[----:B------:R-:W-:Y:S02]  /*c7b0*/  IMAD.MOV.U32 R147, RZ, RZ, R5 ;  /* 0x000000ffff937224 */ /* 0x000fe400078e0005 */
[----:B------:R-:W-:Y:S01]  /*c7c0*/  FMUL.FTZ R184, R0, R124 ;  /* 0x0000007c00b87220 */ /* 0x000fe20000410000 */
[----:B------:R-:W-:Y:S01]  /*c7d0*/  @UP1 ULDC UR7, c[0x0][0x44c] ;  /* 0x0001130000071ab9 */ /* 0x000fe20000000800 */
[----:B------:R-:W-:-:S02]  /*c7e0*/  IMAD.SHL.U32 R166, R8, 0x80, RZ ;  /* 0x0000008008a67824 */ /* 0x000fc400078e00ff */
[C---:B------:R-:W-:Y:S01]  /*c7f0*/  FMUL.FTZ R124, R0.reuse, R146 ;  /* 0x00000092007c7220 */ /* 0x040fe20000410000 */
[C---:B------:R-:W-:Y:S01]  /*c800*/  FMUL.FTZ R13, R0.reuse, R123 ;  /* 0x0000007b000d7220 */ /* 0x040fe20000410000 */
[C---:B------:R-:W-:Y:S01]  /*c810*/  FMUL.FTZ R146, R0.reuse, R148 ;  /* 0x0000009400927220 */ /* 0x040fe20000410000 */
[C---:B------:R-:W-:Y:S01]  /*c820*/  FMUL.FTZ R123, R0.reuse, R143 ;  /* 0x0000008f007b7220 */ /* 0x040fe20000410000 */
[----:B------:R-:W-:Y:S01]  /*c830*/  FMUL.FTZ R148, R0, R149 ;  /* 0x0000009500947220 */ /* 0x000fe20000410000 */
[----:B------:R-:W-:Y:S01]  /*c840*/  IADD3 R143, -R166, 0x1, RZ ;  /* 0x00000001a68f7810 */ /* 0x000fe20007ffe1ff */
[----:B------:R-:W-:Y:S01]  /*c850*/  @P1 IMAD.HI.U32 R142, R5, UR7, RZ ;  /* 0x00000007058e1c27 */ /* 0x000fe2000f8e00ff */
[----:B------:R-:W-:-:S03]  /*c860*/  @UP1 ULDC UR7, c[0x0][0x450] ;  /* 0x0001140000071ab9 */ /* 0x000fc60000000800 */
[C---:B------:R-:W-:Y:S01]  /*c870*/  FMUL.FTZ R15, R0.reuse, R127 ;  /* 0x0000007f000f7220 */ /* 0x040fe20000410000 */
[C---:B------:R-:W-:Y:S01]  /*c880*/  FMUL.FTZ R186, R0.reuse, R128 ;  /* 0x0000008000ba7220 */ /* 0x040fe20000410000 */
[C---:B------:R-:W-:Y:S01]  /*c890*/  FMUL.FTZ R127, R0.reuse, R151 ;  /* 0x00000097007f7220 */ /* 0x040fe20000410000 */
[----:B------:R-:W-:Y:S01]  /*c8a0*/  @P2 SHF.R.U32.HI R147, RZ, UR7, R142 ;  /* 0x00000007ff932c19 */ /* 0x000fe2000801168e */
[----:B------:R-:W-:Y:S01]  /*c8b0*/  UISETP.NE.AND UP0, UPT, UR43, URZ, UPT ;  /* 0x0000003f2b00728c */ /* 0x000fe2000bf05270 */
[C---:B------:R-:W-:Y:S01]  /*c8c0*/  FMUL.FTZ R187, R0.reuse, R129 ;  /* 0x0000008100bb7220 */ /* 0x040fe20000410000 */
[C---:B------:R-:W-:Y:S01]  /*c8d0*/  FMUL.FTZ R18, R0.reuse, R130 ;  /* 0x0000008200127220 */ /* 0x040fe20000410000 */
        /* <DEDUP_REMOVED lines=52> */
[----:B------:R-:W1:Y:S01]  /*cc20*/  MUFU.TANH R22, R22 ;  /* 0x0000001600167308 */ /* 0x000e620000002400 */
[----:B------:R-:W-:Y:S01]  /*cc30*/  IMAD R145, R16, UR48, R145 ;  /* 0x0000003010917c24 */ /* 0x000fe2000f8e0291 */
[----:B------:R-:W-:-:S03]  /*cc40*/  UPRMT UR6, UR29, 0x654, UR6 ;  /* 0x000006541d067896 */ /* 0x000fc60008000006 */
[----:B------:R-:W-:-:S03]  /*cc50*/  VIADD R145, R145, -UR45 ;  /* 0x8000002d91917c36 */ /* 0x000fc60008000000 */
[----:B------:R-:W3:Y:S01]  /*cc60*/  MUFU.TANH R23, R23 ;  /* 0x0000001700177308 */ /* 0x000ee20000002400 */
[C---:B------:R-:W-:Y:S02]  /*cc70*/  VIADD R174, R145.reuse, UR35 ;  /* 0x0000002391ae7c36 */ /* 0x040fe40008000000 */
[----:B------:R-:W-:Y:S01]  /*cc80*/  VIADD R177, R145, UR32 ;  /* 0x0000002091b17c36 */ /* 0x000fe20008000000 */
[----:B------:R-:W-:Y:S01]  /*cc90*/  SYNCS.ARRIVE.TRANS64.RED.A1T0 RZ, [UR6], RZ ;  /* 0x000000ffffff79a7 */ /* 0x000fe20008100406 */
[--C-:B0-----:R-:W-:Y:S02]  /*cca0*/  IMAD.IADD R170, R174, 0x1, R149.reuse ;  /* 0x00000001aeaa7824 */ /* 0x101fe400078e0295 */
[----:B------:R-:W-:Y:S01]  /*ccb0*/  IMAD.IADD R172, R177, 0x1, R149 ;  /* 0x00000001b1ac7824 */ /* 0x000fe200078e0295 */
[----:B------:R-:W0:Y:S08]  /*ccc0*/  MUFU.TANH R12, R12 ;  /* 0x0000000c000c7308 */ /* 0x000e300000002400 */
        /* <DEDUP_REMOVED lines=61> */
[----:B-1-34-:R-:W-:Y:S05]  /*d0a0*/  @P1 BRA `(.L_x_1156) ;  /* 0x00000000005c1947 */ /* 0x01afea0003800000 */
[----:B------:R-:W-:Y:S01]  /*d0b0*/  IMAD R144, R16, UR48, R149 ;  /* 0x0000003010907c24 */ /* 0x000fe2000f8e0295 */
[----:B------:R-:W-:Y:S03]  /*d0c0*/  BSSY B0, `(.L_x_1157) ;  /* 0x0000011000007945 */ /* 0x000fe60003800000 */
[----:B------:R-:W-:-:S05]  /*d0d0*/  VIADD R149, R144, -UR45 ;  /* 0x8000002d90957c36 */ /* 0x000fca0008000000 */
        /* <DEDUP_REMOVED lines=10> */
.L_x_1158:
[----:B------:R-:W-:-:S05]  /*d180*/  IMAD.U32 R152, RZ, RZ, UR34 ;  /* 0x00000022ff987e24 */ /* 0x000fca000f8e00ff */
[----:B------:R-:W-:-:S13]  /*d190*/  ISETP.NE.AND P1, PT, R152, 0x1, PT ;  /* 0x000000019800780c */ /* 0x000fda0003f25270 */
[----:B------:R-:W1:Y:S02]  /*d1a0*/  @P1 LDC.64 R144, c[0x0][0x9e8] ;  /* 0x00027a00ff901b82 */ /* 0x000e640000000a00 */
[----:B-1----:R-:W-:-:S05]  /*d1b0*/  @P1 IMAD.HI.U32 R144, R149, R144, RZ ;  /* 0x0000009095901227 */ /* 0x002fca00078e00ff */
[----:B------:R-:W-:-:S07]  /*d1c0*/  @P1 SHF.R.U32.HI R149, RZ, R145, R144 ;  /* 0x00000091ff951219 */ /* 0x000fce0000011690 */
.L_x_1159:
[----:B------:R-:W-:Y:S05]  /*d1d0*/  BSYNC B0 ;  /* 0x0000000000007941 */ /* 0x000fea0003800000 */
.L_x_1157:
[----:B------:R-:W-:-:S04]  /*d1e0*/  IMAD R149, R149, R152, -R166 ;  /* 0x0000009895957224 */ /* 0x000fc800078e0aa6 */
[----:B------:R-:W-:-:S05]  /*d1f0*/  IMAD R149, R2, -0x2, R149 ;  /* 0xfffffffe02957824 */ /* 0x000fca00078e0295 */
[----:B------:R-:W-:Y:S02]  /*d200*/  VIADDMNMX R170, R149, R152, R170, PT ;  /* 0x0000009895aa7246 */ /* 0x000fe400038001aa */
[----:B------:R-:W-:-:S07]  /*d210*/  VIMNMX R172, R172, R149, !PT ;  /* 0x00000095acac7248 */ /* 0x000fce0007fe0100 */
.L_x_1156:
        /* <DEDUP_REMOVED lines=16> */
[----:B0-----:R-:W-:Y:S02]  /*d320*/  FSEL R169, R184, -INF , !P3 ;  /* 0xff800000b8a97808 */ /* 0x001fe40005800000 */
        /* <DEDUP_REMOVED lines=99> */
.L_x_1162:
[----:B------:R-:W-:-:S05]  /*d960*/  IMAD.U32 R168, RZ, RZ, UR34 ;  /* 0x00000022ffa87e24 */ /* 0x000fca000f8e00ff */
[----:B------:R-:W-:-:S13]  /*d970*/  ISETP.NE.AND P2, PT, R168, 0x1, PT ;  /* 0x00000001a800780c */ /* 0x000fda0003f45270 */
[----:B------:R-:W0:Y:S02]  /*d980*/  @P2 LDC.64 R22, c[0x0][0x9e8] ;  /* 0x00027a00ff162b82 */ /* 0x000e240000000a00 */
[----:B0-----:R-:W-:-:S05]  /*d990*/  @P2 IMAD.HI.U32 R22, R181, R22, RZ ;  /* 0x00000016b5162227 */ /* 0x001fca00078e00ff */
[----:B------:R-:W-:-:S07]  /*d9a0*/  @P2 SHF.R.U32.HI R181, RZ, R23, R22 ;  /* 0x00000017ffb52219 */ /* 0x000fce0000011616 */
.L_x_1163:
[----:B------:R-:W-:Y:S05]  /*d9b0*/  BSYNC B0 ;  /* 0x0000000000007941 */ /* 0x000fea0003800000 */
.L_x_1161:
[----:B------:R-:W-:-:S04]  /*d9c0*/  IMAD R181, R181, R168, -R166 ;  /* 0x000000a8b5b57224 */ /* 0x000fc800078e0aa6 */
[----:B------:R-:W-:-:S05]  /*d9d0*/  IMAD R181, R2, -0x2, R181 ;  /* 0xfffffffe02b57824 */ /* 0x000fca00078e02b5 */
[----:B------:R-:W-:Y:S02]  /*d9e0*/  VIADDMNMX R160, R181, R168, R160, PT ;  /* 0x000000a8b5a07246 */ /* 0x000fe400038001a0 */
[----:B------:R-:W-:-:S07]  /*d9f0*/  VIMNMX R177, R177, R181, !PT ;  /* 0x000000b5b1b17248 */ /* 0x000fce0007fe0100 */
.L_x_1160:
        /* <DEDUP_REMOVED lines=18> */
[----:B------:R-:W-:Y:S02]  /*db20*/  FMNMX.FTZ R22, R191, R22, !PT ;  /* 0x00000016bf167209 */ /* 0x000fe40007810000 */
[----:B------:R-:W-:-:S02]  /*db30*/  FSEL R120, R120, -INF , !P5 ;  /* 0xff80000078787808 */ /* 0x000fc40006800000 */
[----:B------:R-:W-:Y:S02]  /*db40*/  FMNMX.FTZ R22, R175, R22, !PT ;  /* 0x00000016af167209 */ /* 0x000fe40007810000 */
[----:B------:R-:W-:Y:S02]  /*db50*/  ISETP.GT.AND P5, PT, R177, RZ, P1 ;  /* 0x000000ffb100720c */ /* 0x000fe40000fa4270 */
[----:B------:R-:W-:Y:S02]  /*db60*/  FMNMX.FTZ R23, R193, R22, !PT ;  /* 0x00000016c1177209 */ /* 0x000fe40007810000 */
[----:B------:R-:W-:Y:S02]  /*db70*/  ISETP.LT.OR P4, PT, R160, 0xa, P4 ;  /* 0x0000000aa000780c */ /* 0x000fe40002781670 */
[----:B------:R-:W-:Y:S02]  /*db80*/  FMNMX.FTZ R22, R152, R23, !PT ;  /* 0x0000001798167209 */ /* 0x000fe40007810000 */
[----:B------:R-:W-:-:S02]  /*db90*/  ISETP.LT.OR P5, PT, R160, 0x1, P5 ;  /* 0x00000001a000780c */ /* 0x000fc40002fa1670 */
[----:B------:R-:W-:Y:S02]  /*dba0*/  FMNMX.FTZ R22, R149, R22, !PT ;  /* 0x0000001695167209 */ /* 0x000fe40007810000 */
[----:B------:R-:W-:Y:S02]  /*dbb0*/  ISETP.GT.AND P3, PT, R177, 0x8, P1 ;  /* 0x00000008b100780c */ /* 0x000fe40000f64270 */
[----:B------:R-:W-:Y:S02]  /*dbc0*/  FMNMX.FTZ R23, R147, R22, !PT ;  /* 0x0000001693177209 */ /* 0x000fe40007810000 */
[----:B------:R-:W-:Y:S02]  /*dbd0*/  FSEL R178, R12, -INF , !P5 ;  /* 0xff8000000cb27808 */ /* 0x000fe40006800000 */
[----:B------:R-:W-:Y:S02]  /*dbe0*/  FMNMX.FTZ R22, R144, R23, !PT ;  /* 0x0000001790167209 */ /* 0x000fe40007810000 */
[----:B------:R-:W-:-:S02]  /*dbf0*/  ISETP.LT.OR P3, PT, R160, 0x9, P3 ;  /* 0x00000009a000780c */ /* 0x000fc40001f61670 */
[----:B------:R-:W-:Y:S02]  /*dc00*/  FMNMX.FTZ R23, R145, R22, !PT ;  /* 0x0000001691177209 */ /* 0x000fe40007810000 */
[----:B------:R-:W-:Y:S02]  /*dc10*/  FMNMX.FTZ R172, R178, R9, !PT ;  /* 0x00000009b2ac7209 */ /* 0x000fe40007810000 */
[----:B------:R-:W-:Y:S02]  /*dc20*/  FMNMX.FTZ R23, R146, R23, !PT ;  /* 0x0000001792177209 */ /* 0x000fe40007810000 */
[----:B------:R-:W-:Y:S02]  /*dc30*/  FSEL R14, R14, -INF , !P3 ;  /* 0xff8000000e0e7808 */ /* 0x000fe40005800000 */
[----:B------:R-:W-:Y:S02]  /*dc40*/  FMNMX.FTZ R23, R148, R23, !PT ;  /* 0x0000001794177209 */ /* 0x000fe40007810000 */
[----:B------:R-:W-:-:S02]  /*dc50*/  ISETP.GT.AND P3, PT, R177, 0x18, P1 ;  /* 0x00000018b100780c */ /* 0x000fc40000f64270 */
[----:B------:R-:W-:Y:S02]  /*dc60*/  FMNMX.FTZ R22, R150, R23, !PT ;  /* 0x0000001796167209 */ /* 0x000fe40007810000 */
[----:B------:R-:W-:Y:S02]  /*dc70*/  ISETP.LT.OR P3, PT, R160, 0x19, P3 ;  /* 0x00000019a000780c */ /* 0x000fe40001f61670 */
        /* <DEDUP_REMOVED lines=11> */
[----:B------:R-:W-:Y:S02]  /*dd30*/  ISETP.GT.AND P5, PT, R177, 0x38, P1 ;  /* 0x00000038b100780c */ /* 0x000fe40000fa4270 */
[----:B------:R-:W-:Y:S02]  /*dd40*/  FMNMX.FTZ R22, R158, R23, !PT ;  /* 0x000000179e167209 */ /* 0x000fe40007810000 */
[C---:B------:R-:W-:Y:S02]  /*dd50*/  ISETP.LT.OR P3, PT, R160.reuse, 0x32, P3 ;  /* 0x00000032a000780c */ /* 0x040fe40001f61670 */
[----:B------:R-:W-:Y:S02]  /*dd60*/  FMNMX.FTZ R22, R159, R22, !PT ;  /* 0x000000169f167209 */ /* 0x000fe40007810000 */
[----:B------:R-:W-:-:S02]  /*dd70*/  ISETP.LT.OR P5, PT, R160, 0x39, P5 ;  /* 0x00000039a000780c */ /* 0x000fc40002fa1670 */
[----:B------:R-:W-:Y:S02]  /*dd80*/  FMNMX.FTZ R23, R161, R22, !PT ;  /* 0x00000016a1177209 */ /* 0x000fe40007810000 */
[----:B------:R-:W-:Y:S02]  /*dd90*/  FSEL R125, R125, -INF , !P3 ;  /* 0xff8000007d7d7808 */ /* 0x000fe40005800000 */
        /* <DEDUP_REMOVED lines=8> */
[----:B------:R-:W-:Y:S01]  /*de20*/  ISETP.LT.OR P5, PT, R160, 0x49, P5 ;  /* 0x00000049a000780c */ /* 0x000fe20002fa1670 */
[----:B------:R-:W0:Y:S01]  /*de30*/  SHFL.BFLY PT, R22, R23, 0x2, 0x1f ;  /* 0x0c401f0017167f89 */ /* 0x000e2200000e0000 */
[----:B------:R-:W-:-:S02]  /*de40*/  FSEL R129, R129, -INF , !P3 ;  /* 0xff80000081817808 */ /* 0x000fc40005800000 */
[----:B------:R-:W-:-:S04]  /*de50*/  ISETP.GT.AND P3, PT, R177, 0x51, P1 ;  /* 0x00000051b100780c */ /* 0x000fc80000f64270 */
[----:B------:R-:W-:-:S04]  /*de60*/  ISETP.LT.OR P3, PT, R160, 0x52, P3 ;  /* 0x00000052a000780c */ /* 0x000fc80001f61670 */
[----:B------:R-:W-:Y:S02]  /*de70*/  FSEL R133, R133, -INF , !P3 ;  /* 0xff80000085857808 */ /* 0x000fe40005800000 */
[----:B------:R-:W-:-:S04]  /*de80*/  ISETP.GT.AND P3, PT, R177, 0x61, P1 ;  /* 0x00000061b100780c */ /* 0x000fc80000f64270 */
[----:B------:R-:W-:-:S04]  /*de90*/  ISETP.LT.OR P3, PT, R160, 0x62, P3 ;  /* 0x00000062a000780c */ /* 0x000fc80001f61670 */
[----:B------:R-:W-:Y:S02]  /*dea0*/  FSEL R137, R137, -INF , !P3 ;  /* 0xff80000089897808 */ /* 0x000fe40005800000 */
[----:B------:R-:W-:Y:S02]  /*deb0*/  ISETP.GT.AND P3, PT, R177, 0x71, P1 ;  /* 0x00000071b100780c */ /* 0x000fe40000f64270 */
[----:B0-----:R-:W-:Y:S02]  /*dec0*/  FMNMX.FTZ R166, R23, R22, !PT ;  /* 0x0000001617a67209 */ /* 0x001fe40007810000 */
[----:B------:R-:W-:Y:S02]  /*ded0*/  FSEL R23, R13, -INF , !P2 ;  /* 0xff8000000d177808 */ /* 0x000fe40005000000 */
[----:B------:R-:W-:Y:S01]  /*dee0*/  ISETP.GT.AND P2, PT, R177, 0x11, P1 ;  /* 0x00000011b100780c */ /* 0x000fe20000f44270 */
[----:B------:R-:W0:Y:S01]  /*def0*/  SHFL.BFLY PT, R181, R166, 0x1, 0x1f ;  /* 0x0c201f00a6b57f89 */ /* 0x000e2200000e0000 */
[----:B------:R-:W-:-:S02]  /*df00*/  ISETP.LT.OR P3, PT, R160, 0x72, P3 ;  /* 0x00000072a000780c */ /* 0x000fc40001f61670 */
        /* <DEDUP_REMOVED lines=13> */
[----:B------:R-:W-:-:S03]  /*dfe0*/  ISETP.LT.OR P2, PT, R160, 0x41, P2 ;  /* 0x00000041a000780c */ /* 0x000fc60001741670 */
[--C-:B------:R-:W-:Y:S01]  /*dff0*/  FFMA.FTZ R13, R167, UR6, -R166.reuse ;  /* 0x00000006a70d7c23 */ /* 0x100fe200080108a6 */
[----:B------:R-:W-:Y:S01]  /*e000*/  FSEL R167, R15, -INF , !P4 ;  /* 0xff8000000fa77808 */ /* 0x000fe20006000000 */
[--C-:B------:R-:W-:Y:S01]  /*e010*/  FFMA.FTZ R174, R171, UR6, -R166.reuse ;  /* 0x00000006abae7c23 */ /* 0x100fe200080108a6 */
[----:B------:R-:W-:Y:S01]  /*e020*/  ISETP.GT.AND P4, PT, R177, 0x19, P1 ;  /* 0x00000019b100780c */ /* 0x000fe20000f84270 */
[----:B------:R0:W-:Y:S01]  /*e030*/  MUFU.EX2 R15, R13 ;  /* 0x0000000d000f7308 */ /* 0x0001e20000000800 */
[----:B------:R-:W-:Y:S01]  /*e040*/  FSEL R128, R128, -INF , !P2 ;  /* 0xff80000080807808 */ /* 0x000fe20005000000 */
[--C-:B------:R-:W-:Y:S01]  /*e050*/  FFMA.FTZ R168, R179, UR6, -R166.reuse ;  /* 0x00000006b3a87c23 */ /* 0x100fe200080108a6 */
[----:B------:R-:W-:Y:S01]  /*e060*/  ISETP.LT.OR P4, PT, R160, 0x1a, P4 ;  /* 0x0000001aa000780c */ /* 0x000fe20002781670 */
[--C-:B------:R-:W-:Y:S01]  /*e070*/  FFMA.FTZ R179, R175, UR6, -R166.reuse ;  /* 0x00000006afb37c23 */ /* 0x100fe200080108a6 */
[----:B------:R-:W-:Y:S01]  /*e080*/  ISETP.GT.AND P2, PT, R177, 0x50, P1 ;  /* 0x00000050b100780c */ /* 0x000fe20000f44270 */
[--C-:B------:R-:W-:Y:S01]  /*e090*/  FFMA.FTZ R181, R147, UR6, -R166.reuse ;  /* 0x0000000693b57c23 */ /* 0x100fe200080108a6 */
[----:B------:R-:W-:Y:S01]  /*e0a0*/  FSEL R175, R130, -INF , !P5 ;  /* 0xff80000082af7808 */ /* 0x000fe20006800000 */
[----:B------:R-:W-:Y:S01]  /*e0b0*/  MUFU.EX2 R12, R174 ;  /* 0x000000ae000c7308 */ /* 0x000fe20000000800 */
[----:B0-----:R-:W-:-:S01]  /*e0c0*/  FFMA.FTZ R13, R169, UR6, -R166 ;  /* 0x00000006a90d7c23 */ /* 0x001fc200080108a6 */
[----:B------:R-:W-:Y:S01]  /*e0d0*/  FSEL R169, R21, -INF , !P4 ;  /* 0xff80000015a97808 */ /* 0x000fe20006000000 */
[----:B------:R-:W-:-:S01]  /*e0e0*/  FFMA.FTZ R182, R144, UR6, -R166 ;  /* 0x0000000690b67c23 */ /* 0x000fc200080108a6 */
[----:B------:R-:W-:Y:S01]  /*e0f0*/  ISETP.GT.AND P4, PT, R177, 0x29, P1 ;  /* 0x00000029b100780c */ /* 0x000fe20000f84270 */
[----:B------:R-:W-:-:S01]  /*e100*/  FFMA.FTZ R170, R185, UR6, -R166 ;  /* 0x00000006b9aa7c23 */ /* 0x000fc200080108a6 */
[----:B------:R-:W-:Y:S01]  /*e110*/  ISETP.LT.OR P2, PT, R160, 0x51, P2 ;  /* 0x00000051a000780c */ /* 0x000fe20001741670 */
[----:B------:R-:W-:-:S01]  /*e120*/  FFMA.FTZ R187, R187, UR6, -R166 ;  /* 0x00000006bbbb7c23 */ /* 0x000fc200080108a6 */
[----:B------:R0:W-:Y:S01]  /*e130*/  MUFU.EX2 R21, R13 ;  /* 0x0000000d00157308 */ /* 0x0001e20000000800 */
[C---:B------:R-:W-:Y:S01]  /*e140*/  ISETP.LT.OR P4, PT, R160.reuse, 0x2a, P4 ;  /* 0x0000002aa000780c */ /* 0x040fe20002781670 */
[--C-:B------:R-:W-:Y:S01]  /*e150*/  FFMA.FTZ R189, R189, UR6, -R166.reuse ;  /* 0x00000006bdbd7c23 */ /* 0x100fe200080108a6 */
[----:B------:R-:W-:Y:S01]  /*e160*/  ISETP.GT.AND P5, PT, R177, 0x58, P1 ;  /* 0x00000058b100780c */ /* 0x000fe20000fa4270 */
[--C-:B------:R-:W-:Y:S01]  /*e170*/  FFMA.FTZ R173, R173, UR6, -R166.reuse ;  /* 0x00000006adad7c23 */ /* 0x100fe200080108a6 */
[----:B------:R-:W-:Y:S01]  /*e180*/  FSEL R171, R123, -INF , !P4 ;  /* 0xff8000007bab7808 */ /* 0x000fe20006000000 */
[--C-:B------:R-:W-:Y:S01]  /*e190*/  FFMA.FTZ R191, R191, UR6, -R166.reuse ;  /* 0x00000006bfbf7c23 */ /* 0x100fe200080108a6 */
[----:B------:R-:W-:Y:S01]  /*e1a0*/  ISETP.GT.AND P4, PT, R177, 0x39, P1 ;  /* 0x00000039b100780c */ /* 0x000fe20000f84270 */
[--C-:B------:R-:W-:Y:S01]  /*e1b0*/  FFMA.FTZ R193, R193, UR6, -R166.reuse ;  /* 0x00000006c1c17c23 */ /* 0x100fe200080108a6 */
[----:B0-----:R-:W-:Y:S01]  /*e1c0*/  FMNMX.FTZ R13, R23, R172, !PT ;  /* 0x000000ac170d7209 */ /* 0x001fe20007810000 */
[--C-:B------:R-:W-:Y:S01]  /*e1d0*/  FFMA.FTZ R149, R149, UR6, -R166.reuse ;  /* 0x0000000695957c23 */ /* 0x100fe200080108a6 */
[----:B------:R-:W-:Y:S01]  /*e1e0*/  ISETP.LT.OR P4, PT, R160, 0x3a, P4 ;  /* 0x0000003aa000780c */ /* 0x000fe20002781670 */
[--C-:B------:R-:W-:Y:S01]  /*e1f0*/  FFMA.FTZ R154, R154, UR6, -R166.reuse ;  /* 0x000000069a9a7c23 */ /* 0x100fe200080108a6 */
[----:B------:R-:W-:Y:S01]  /*e200*/  FMNMX.FTZ R172, R14, R13, !PT ;  /* 0x0000000d0eac7209 */ /* 0x000fe20007810000 */
[--C-:B------:R-:W-:Y:S01]  /*e210*/  FFMA.FTZ R156, R156, UR6, -R166.reuse ;  /* 0x000000069c9c7c23 */ /* 0x100fe200080108a6 */
[----:B------:R-:W-:Y:S01]  /*e220*/  FSEL R132, R132, -INF , !P2 ;  /* 0xff80000084847808 */ /* 0x000fe20005000000 */
[----:B------:R-:W-:Y:S01]  /*e230*/  FFMA.FTZ R158, R158, UR6, -R166 ;  /* 0x000000069e9e7c23 */ /* 0x000fe200080108a6 */
[----:B------:R-:W-:Y:S01]  /*e240*/  FMNMX.FTZ R13, R167, R172, !PT ;  /* 0x000000aca70d7209 */ /* 0x000fe20007810000 */
[----:B------:R-:W-:Y:S01]  /*e250*/  MUFU.EX2 R168, R168 ;  /* 0x000000a800a87308 */ /* 0x000fe20000000800 */
[----:B------:R-:W-:-:S02]  /*e260*/  ISETP.LT.OR P5, PT, R160, 0x59, P5 ;  /* 0x00000059a000780c */ /* 0x000fc40002fa1670 */
[----:B------:R-:W-:Y:S02]  /*e270*/  FMNMX.FTZ R174, R18, R13, !PT ;  /* 0x0000000d12ae7209 */ /* 0x000fe40007810000 */
[----:B------:R-:W-:Y:S02]  /*e280*/  ISETP.GT.AND P2, PT, R177, 0x60, P1 ;  /* 0x00000060b100780c */ /* 0x000fe40000f44270 */
[----:B------:R-:W-:Y:S01]  /*e290*/  FMNMX.FTZ R13, R19, R174, !PT ;  /* 0x000000ae130d7209 */ /* 0x000fe20007810000 */
[----:B------:R-:W-:Y:S01]  /*e2a0*/  MUFU.EX2 R170, R170 ;  /* 0x000000aa00aa7308 */ /* 0x000fe20000000800 */
[----:B------:R-:W-:Y:S02]  /*e2b0*/  FSEL R147, R134, -INF , !P5 ;  /* 0xff80000086937808 */ /* 0x000fe40006800000 */
[----:B------:R-:W-:Y:S02]  /*e2c0*/  FMNMX.FTZ R174, R20, R13, !PT ;  /* 0x0000000d14ae7209 */ /* 0x000fe40007810000 */
[----:B------:R-:W-:-:S02]  /*e2d0*/  ISETP.GT.AND P5, PT, R177, 0x68, P1 ;  /* 0x00000068b100780c */ /* 0x000fc40000fa4270 */
[----:B------:R-:W-:Y:S01]  /*e2e0*/  FMNMX.FTZ R13, R169, R174, !PT ;  /* 0x000000aea90d7209 */ /* 0x000fe20007810000 */
[----:B------:R-:W-:Y:S01]  /*e2f0*/  MUFU.EX2 R123, R187 ;  /* 0x000000bb007b7308 */ /* 0x000fe20000000800 */
[----:B------:R-:W-:Y:S02]  /*e300*/  FSEL R174, R127, -INF , !P4 ;  /* 0xff8000007fae7808 */ /* 0x000fe40006000000 */
[----:B------:R-:W-:Y:S02]  /*e310*/  FMNMX.FTZ R176, R120, R13, !PT ;  /* 0x0000000d78b07209 */ /* 0x000fe40007810000 */
[----:B------:R-:W-:Y:S02]  /*e320*/  ISETP.GT.AND P4, PT, R177, 0x49, P1 ;  /* 0x00000049b100780c */ /* 0x000fe40000f84270 */
[----:B------:R-:W-:Y:S01]  /*e330*/  FMNMX.FTZ R13, R121, R176, !PT ;  /* 0x000000b0790d7209 */ /* 0x000fe20007810000 */
[----:B------:R-:W-:Y:S01]  /*e340*/  MUFU.EX2 R172, R189 ;  /* 0x000000bd00ac7308 */ /* 0x000fe20000000800 */
[----:B------:R-:W-:-:S02]  /*e350*/  ISETP.LT.OR P4, PT, R160, 0x4a, P4 ;  /* 0x0000004aa000780c */ /* 0x000fc40002781670 */
[----:B------:R-:W-:Y:S02]  /*e360*/  FMNMX.FTZ R180, R122, R13, !PT ;  /* 0x0000000d7ab47209 */ /* 0x000fe40007810000 */
[C---:B------:R-:W-:Y:S02]  /*e370*/  ISETP.LT.OR P2, PT, R160.reuse, 0x61, P2 ;  /* 0x00000061a000780c */ /* 0x040fe40001741670 */
[----:B------:R-:W-:Y:S01]  /*e380*/  FMNMX.FTZ R13, R171, R180, !PT ;  /* 0x000000b4ab0d7209 */ /* 0x000fe20007810000 */
[----:B------:R0:W-:Y:S01]  /*e390*/  MUFU.EX2 R176, R179 ;  /* 0x000000b300b07308 */ /* 0x0001e20000000800 */
[----:B------:R-:W-:Y:S02]  /*e3a0*/  ISETP.LT.OR P5, PT, R160, 0x69, P5 ;  /* 0x00000069a000780c */ /* 0x000fe40002fa1670 */
[----:B------:R-:W-:-:S04]  /*e3b0*/  FMNMX.FTZ R180, R124, R13, !PT ;  /* 0x0000000d7cb47209 */ /* 0x000fc80007810000 */
[----:B------:R-:W-:Y:S01]  /*e3c0*/  FMNMX.FTZ R13, R125, R180, !PT ;  /* 0x000000b47d0d7209 */ /* 0x000fe20007810000 */
[----:B------:R-:W-:Y:S01]  /*e3d0*/  MUFU.EX2 R173, R173 ;  /* 0x000000ad00ad7308 */ /* 0x000fe20000000800 */
[----:B0-----:R-:W-:-:S01]  /*e3e0*/  FFMA.FTZ R179, R152, UR6, -R166 ;  /* 0x0000000698b37c23 */ /* 0x001fc200080108a6 */
[----:B------:R-:W-:Y:S02]  /*e3f0*/  FSEL R152, R131, -INF , !P4 ;  /* 0xff80000083987808 */ /* 0x000fe40006000000 */
[----:B------:R-:W-:Y:S02]  /*e400*/  FMNMX.FTZ R13, R126, R13, !PT ;  /* 0x0000000d7e0d7209 */ /* 0x000fe40007810000 */
[----:B------:R-:W-:Y:S02]  /*e410*/  ISETP.GT.AND P4, PT, R177, 0x59, P1 ;  /* 0x00000059b100780c */ /* 0x000fe40000f84270 */
[----:B------:R-:W-:Y:S01]  /*e420*/  FMNMX.FTZ R13, R174, R13, !PT ;  /* 0x0000000dae0d7209 */ /* 0x000fe20007810000 */
[----:B------:R0:W-:Y:S01]  /*e430*/  MUFU.EX2 R131, R179 ;  /* 0x000000b300837308 */ /* 0x0001e20000000800 */
[----:B------:R-:W-:-:S02]  /*e440*/  ISETP.LT.OR P4, PT, R160, 0x5a, P4 ;  /* 0x0000005aa000780c */ /* 0x000fc40002781670 */
[----:B------:R-:W-:Y:S02]  /*e450*/  FMNMX.FTZ R180, R128, R13, !PT ;  /* 0x0000000d80b47209 */ /* 0x000fe40007810000 */
[----:B------:R-:W-:Y:S02]  /*e460*/  FSEL R144, R135, -INF , !P4 ;  /* 0xff80000087907808 */ /* 0x000fe40006000000 */
[----:B------:R-:W-:Y:S01]  /*e470*/  FMNMX.FTZ R180, R129, R180, !PT ;  /* 0x000000b481b47209 */ /* 0x000fe20007810000 */
[----:B------:R-:W-:Y:S01]  /*e480*/  MUFU.EX2 R127, R191 ;  /* 0x000000bf007f7308 */ /* 0x000fe20000000800 */
[----:B0-----:R-:W-:Y:S01]  /*e490*/  FSEL R179, R136, -INF , !P2 ;  /* 0xff80000088b37808 */ /* 0x001fe20005000000 */
[----:B------:R-:W-:Y:S01]  /*e4a0*/  FFMA.FTZ R136, R145, UR6, -R166 ;  /* 0x0000000691887c23 */ /* 0x000fe200080108a6 */
        /* <DEDUP_REMOVED lines=9> */
[----:B------:R-:W-:-:S02]  /*e540*/  ISETP.GT.AND P5, PT, R177, 0x78, P1 ;  /* 0x00000078b100780c */ /* 0x000fc40000fa4270 */
[----:B------:R-:W-:Y:S01]  /*e550*/  FMNMX.FTZ R13, R147, R180, !PT ;  /* 0x000000b4930d7209 */ /* 0x000fe20007810000 */
[----:B------:R-:W-:-:S01]  /*e560*/  FFMA.FTZ R180, R146, UR6, -R166 ;  /* 0x0000000692b47c23 */ /* 0x000fc200080108a6 */
[----:B------:R-:W-:Y:S01]  /*e570*/  ISETP.GT.AND P1, PT, R177, 0x79, P1 ;  /* 0x00000079b100780c */ /* 0x000fe20000f24270 */
[----:B------:R-:W-:-:S01]  /*e580*/  FFMA.FTZ R177, R148, UR6, -R166 ;  /* 0x0000000694b17c23 */ /* 0x000fc200080108a6 */
[----:B------:R-:W-:Y:S01]  /*e590*/  FMNMX.FTZ R146, R144, R13, !PT ;  /* 0x0000000d90927209 */ /* 0x000fe20007810000 */
[----:B------:R0:W-:Y:S01]  /*e5a0*/  MUFU.EX2 R138, R180 ;  /* 0x000000b4008a7308 */ /* 0x0001e20000000800 */
[C---:B------:R-:W-:Y:S02]  /*e5b0*/  ISETP.LT.OR P4, PT, R160.reuse, 0x6a, P4 ;  /* 0x0000006aa000780c */ /* 0x040fe40002781670 */
[----:B------:R-:W-:Y:S02]  /*e5c0*/  FMNMX.FTZ R146, R179, R146, !PT ;  /* 0x00000092b3927209 */ /* 0x000fe40007810000 */
[----:B------:R-:W-:-:S02]  /*e5d0*/  ISETP.LT.OR P2, PT, R160, 0x71, P2 ;  /* 0x00000071a000780c */ /* 0x000fc40001741670 */
[----:B------:R-:W-:Y:S01]  /*e5e0*/  FMNMX.FTZ R148, R137, R146, !PT ;  /* 0x0000009289947209 */ /* 0x000fe20007810000 */
[----:B------:R-:W-:Y:S01]  /*e5f0*/  MUFU.EX2 R134, R181 ;  /* 0x000000b500867308 */ /* 0x000fe20000000800 */
[----:B------:R-:W-:Y:S01]  /*e600*/  FSEL R146, R139, -INF , !P4 ;  /* 0xff8000008b927808 */ /* 0x000fe20006000000 */
[--C-:B0-----:R-:W-:Y:S01]  /*e610*/  FFMA.FTZ R180, R150, UR6, -R166.reuse ;  /* 0x0000000696b47c23 */ /* 0x101fe200080108a6 */
[----:B------:R-:W-:Y:S01]  /*e620*/  FMNMX.FTZ R13, R145, R148, !PT ;  /* 0x00000094910d7209 */ /* 0x000fe20007810000 */
        /* <DEDUP_REMOVED lines=10> */
[----:B------:R0:W-:Y:S01]  /*e6d0*/  MUFU.EX2 R141, R180 ;  /* 0x000000b4008d7308 */ /* 0x0001e20000000800 */
[----:B------:R-:W-:Y:S01]  /*e6e0*/  ISETP.LT.OR P1, PT, R160, 0x7a, P1 ;  /* 0x0000007aa000780c */ /* 0x000fe20000f21670 */
[--C-:B------:R-:W-:Y:S01]  /*e6f0*/  FFMA.FTZ R159, R162, UR6, -R166.reuse ;  /* 0x00000006a29f7c23 */ /* 0x100fe200080108a6 */
[----:B------:R-:W-:Y:S01]  /*e700*/  FSEL R142, R142, -INF , !P5 ;  /* 0xff8000008e8e7808 */ /* 0x000fe20006800000 */
[----:B------:R-:W-:Y:S01]  /*e710*/  FFMA.FTZ R162, R163, UR6, -R166 ;  /* 0x00000006a3a27c23 */ /* 0x000fe200080108a6 */
[----:B------:R-:W-:-:S02]  /*e720*/  FMNMX.FTZ R13, R148, R13, !PT ;  /* 0x0000000d940d7209 */ /* 0x000fc40007810000 */
[----:B------:R-:W-:Y:S01]  /*e730*/  FSEL R143, R143, -INF , !P1 ;  /* 0xff8000008f8f7808 */ /* 0x000fe20004800000 */
[----:B------:R-:W-:Y:S01]  /*e740*/  MUFU.EX2 R139, R177 ;  /* 0x000000b1008b7308 */ /* 0x000fe20000000800 */
[----:B------:R-:W-:Y:S02]  /*e750*/  FMNMX.FTZ R160, R142, R13, !PT ;  /* 0x0000000d8ea07209 */ /* 0x000fe40007810000 */
[----:B------:R-:W-:Y:S02]  /*e760*/  FSEL R163, R22, RZ, P6 ;  /* 0x000000ff16a37208 */ /* 0x000fe40003000000 */
[----:B------:R-:W-:-:S03]  /*e770*/  FMNMX.FTZ R160, R143, R160, !PT ;  /* 0x000000a08fa07209 */ /* 0x000fc60007810000 */
[----:B------:R-:W-:Y:S01]  /*e780*/  FADD.FTZ R163, -R163, R10 ;  /* 0x0000000aa3a37221 */ /* 0x000fe20000010100 */
[----:B------:R-:W-:Y:S01]  /*e790*/  MUFU.EX2 R135, R182 ;  /* 0x000000b600877308 */ /* 0x000fe20000000800 */
[----:B------:R-:W1:Y:S07]  /*e7a0*/  SHFL.BFLY PT, R13, R160, 0x2, 0x1f ;  /* 0x0c401f00a00d7f89 */ /* 0x000e6e00000e0000 */
[----:B------:R-:W-:Y:S08]  /*e7b0*/  MUFU.EX2 R136, R136 ;  /* 0x0000008800887308 */ /* 0x000ff00000000800 */
[----:B------:R-:W-:Y:S08]  /*e7c0*/  MUFU.EX2 R150, R150 ;  /* 0x0000009600967308 */ /* 0x000ff00000000800 */
[----:B------:R-:W-:Y:S01]  /*e7d0*/  MUFU.EX2 R151, R151 ;  /* 0x0000009700977308 */ /* 0x000fe20000000800 */
[----:B-1----:R-:W-:Y:S01]  /*e7e0*/  FMNMX.FTZ R13, R160, R13, !PT ;  /* 0x0000000da00d7209 */ /* 0x002fe20007810000 */
[--C-:B------:R-:W-:Y:S01]  /*e7f0*/  FFMA.FTZ R160, R161, UR6, -R166.reuse ;  /* 0x00000006a1a07c23 */ /* 0x100fe200080108a6 */
[----:B------:R-:W-:-:S01]  /*e800*/  FFMA.FTZ R161, R165, UR6, -R166 ;  /* 0x00000006a5a17c23 */ /* 0x000fc200080108a6 */
[----:B------:R-:W-:Y:S01]  /*e810*/  FFMA.FTZ R165, R164, UR6, -R166 ;  /* 0x00000006a4a57c23 */ /* 0x000fe200080108a6 */
[----:B------:R-:W-:Y:S01]  /*e820*/  IMAD.U32 R166, RZ, RZ, UR6 ;  /* 0x00000006ffa67e24 */ /* 0x000fe2000f8e00ff */
[----:B0-----:R-:W0:Y:S01]  /*e830*/  SHFL.BFLY PT, R180, R13, 0x1, 0x1f ;  /* 0x0c201f000db47f89 */ /* 0x001e2200000e0000 */
[----:B------:R-:W-:Y:S01]  /*e840*/  FMUL.FTZ R164, R163, UR6 ;  /* 0x00000006a3a47c20 */ /* 0x000fe20008410000 */
[----:B------:R1:W-:Y:S08]  /*e850*/  MUFU.EX2 R10, R165 ;  /* 0x000000a5000a7308 */ /* 0x0003f00000000800 */
[----:B------:R-:W3:Y:S08]  /*e860*/  MUFU.EX2 R164, R164 ;  /* 0x000000a400a47308 */ /* 0x000ef00000000800 */
[----:B------:R-:W-:Y:S01]  /*e870*/  MUFU.EX2 R154, R154 ;  /* 0x0000009a009a7308 */ /* 0x000fe20000000800 */
[----:B0-----:R-:W-:-:S07]  /*e880*/  FMNMX.FTZ R13, R13, R180, !PT ;  /* 0x000000b40d0d7209 */ /* 0x001fce0007810000 */
[----:B------:R-:W-:Y:S01]  /*e890*/  MUFU.EX2 R153, R153 ;  /* 0x0000009900997308 */ /* 0x000fe20000000800 */
[C---:B------:R-:W-:Y:S01]  /*e8a0*/  FSETP.NEU.FTZ.AND P1, PT, R13.reuse, -INF , PT ;  /* 0xff8000000d00780b */ /* 0x040fe20003f3d000 */
[----:B------:R-:W-:-:S05]  /*e8b0*/  FFMA.FTZ R166, R13, R166, -8 ;  /* 0xc10000000da67423 */ /* 0x000fca00000100a6 */
[----:B------:R-:W-:Y:S01]  /*e8c0*/  FSEL R163, R166, RZ, P1 ;  /* 0x000000ffa6a37208 */ /* 0x000fe20000800000 */
[----:B------:R-:W-:Y:S04]  /*e8d0*/  MUFU.EX2 R156, R156 ;  /* 0x0000009c009c7308 */ /* 0x000fe80000000800 */
[----:B------:R-:W-:-:S01]  /*e8e0*/  FFMA.FTZ R166, R178, UR6, -R163 ;  /* 0x00000006b2a67c23 */ /* 0x000fc200080108a3 */
[----:B------:R-:W-:Y:S01]  /*e8f0*/  FSEL R178, R13, RZ, P1 ;  /* 0x000000ff0db27208 */ /* 0x000fe20000800000 */
[----:B-1----:R-:W-:-:S01]  /*e900*/  FFMA.FTZ R165, R167, UR6, -R163 ;  /* 0x00000006a7a57c23 */ /* 0x002fc200080108a3 */
[--C-:B------:R-:W-:Y:S01]  /*e910*/  FFMA.FTZ R167, R169, UR6, -R163.reuse ;  /* 0x00000006a9a77c23 */ /* 0x100fe200080108a3 */
[----:B------:R-:W-:-:S01]  /*e920*/  FFMA.FTZ R169, R171, UR6, -R163 ;  /* 0x00000006aba97c23 */ /* 0x000fc200080108a3 */
[----:B------:R-:W-:Y:S01]  /*e930*/  FFMA.FTZ R23, R23, UR6, -R163 ;  /* 0x0000000617177c23 */ /* 0x000fe200080108a3 */
[----:B------:R-:W-:-:S01]  /*e940*/  FADD.FTZ R178, -R178, R9 ;  /* 0x00000009b2b27221 */ /* 0x000fc20000010100 */
[----:B------:R-:W-:Y:S01]  /*e950*/  MUFU.EX2 R166, R166 ;  /* 0x000000a600a67308 */ /* 0x000fe20000000800 */
[----:B------:R-:W-:-:S01]  /*e960*/  FFMA.FTZ R14, R14, UR6, -R163 ;  /* 0x000000060e0e7c23 */ /* 0x000fc200080108a3 */
[--C-:B------:R-:W-:Y:S01]  /*e970*/  FFMA.FTZ R18, R18, UR6, -R163.reuse ;  /* 0x0000000612127c23 */ /* 0x100fe200080108a3 */
[----:B------:R-:W-:Y:S01]  /*e980*/  FMUL.FTZ R171, R178, UR6 ;  /* 0x00000006b2ab7c20 */ /* 0x000fe20008410000 */
[--C-:B------:R-:W-:Y:S01]  /*e990*/  FFMA.FTZ R177, R126, UR6, -R163.reuse ;  /* 0x000000067eb17c23 */ /* 0x100fe200080108a3 */
[----:B------:R-:W-:-:S01]  /*e9a0*/  FFMA.FTZ R19, R19, UR6, -R163 ;  /* 0x0000000613137c23 */ /* 0x000fc200080108a3 */
[--C-:B------:R-:W-:Y:S01]  /*e9b0*/  FFMA.FTZ R126, R174, UR6, -R163.reuse ;  /* 0x00000006ae7e7c23 */ /* 0x100fe200080108a3 */
[----:B------:R-:W-:-:S01]  /*e9c0*/  FFMA.FTZ R174, R175, UR6, -R163 ;  /* 0x00000006afae7c23 */ /* 0x000fc200080108a3 */
[----:B------:R-:W-:Y:S01]  /*e9d0*/  MUFU.EX2 R23, R23 ;  /* 0x0000001700177308 */ /* 0x000fe20000000800 */
[----:B---3--:R-:W-:-:S01]  /*e9e0*/  FFMA.FTZ R175, R164, R4, R15 ;  /* 0x00000004a4af7223 */ /* 0x008fc2000001000f */
        /* <DEDUP_REMOVED lines=23> */
[----:B0-----:R-:W-:-:S01]  /*eb60*/  FFMA.FTZ R4, R171, R3, R166 ;  /* 0x00000003ab047223 */ /* 0x001fc200000100a6 */
[----:B------:R-:W-:-:S03]  /*eb70*/  FFMA.FTZ R143, R143, UR6, -R163 ;  /* 0x000000068f8f7c23 */ /* 0x000fc600080108a3 */
[----:B------:R-:W-:-:S03]  /*eb80*/  FADD.FTZ R3, R23, R4 ;  /* 0x0000000417037221 */ /* 0x000fc60000010000 */
[----:B------:R-:W0:Y:S01]  /*eb90*/  MUFU.EX2 R18, R18 ;  /* 0x0000001200127308 */ /* 0x000e220000000800 */
[----:B-1----:R-:W-:-:S07]  /*eba0*/  FADD.FTZ R4, R14, R3 ;  /* 0x000000030e047221 */ /* 0x002fce0000010000 */
[----:B------:R-:W1:Y:S01]  /*ebb0*/  MUFU.EX2 R19, R19 ;  /* 0x0000001300137308 */ /* 0x000e620000000800 */
[----:B---3--:R-:W-:-:S07]  /*ebc0*/  FADD.FTZ R3, R165, R4 ;  /* 0x00000004a5037221 */ /* 0x008fce0000010000 */
[----:B------:R3:W-:Y:S01]  /*ebd0*/  MUFU.EX2 R9, R177 ;  /* 0x000000b100097308 */ /* 0x0007e20000000800 */
[----:B0-----:R-:W-:-:S07]  /*ebe0*/  FADD.FTZ R152, R18, R3 ;  /* 0x0000000312987221 */ /* 0x001fce0000010000 */
[----:B------:R-:W0:Y:S01]  /*ebf0*/  MUFU.EX2 R20, R20 ;  /* 0x0000001400147308 */ /* 0x000e220000000800 */
[----:B---3--:R-:W-:-:S04]  /*ec00*/  FADD.FTZ R177, R21, R178 ;  /* 0x000000b215b17221 */ /* 0x008fc80000010000 */
[----:B------:R-:W-:-:S03]  /*ec10*/  FADD.FTZ R177, R170, R177 ;  /* 0x000000b1aab17221 */ /* 0x000fc60000010000 */
[----:B------:R-:W3:Y:S01]  /*ec20*/  MUFU.EX2 R167, R167 ;  /* 0x000000a700a77308 */ /* 0x000ee20000000800 */
[----:B------:R-:W-:-:S01]  /*ec30*/  FADD.FTZ R4, R12, R177 ;  /* 0x000000b10c047221 */ /* 0x000fc20000010000 */
[----:B-1----:R-:W-:-:S03]  /*ec40*/  FADD.FTZ R177, R19, R152 ;  /* 0x0000009813b17221 */ /* 0x002fc60000010000 */
[----:B------:R-:W-:-:S03]  /*ec50*/  FADD.FTZ R3, R123, R4 ;  /* 0x000000047b037221 */ /* 0x000fc60000010000 */
[----:B------:R-:W1:Y:S01]  /*ec60*/  MUFU.EX2 R120, R120 ;  /* 0x0000007800787308 */ /* 0x000e620000000800 */
[----:B------:R-:W-:-:S01]  /*ec70*/  FADD.FTZ R4, R172, R3 ;  /* 0x00000003ac047221 */ /* 0x000fc20000010000 */
[----:B0-----:R-:W-:-:S03]  /*ec80*/  FADD.FTZ R152, R20, R177 ;  /* 0x000000b114987221 */ /* 0x001fc60000010000 */
[----:B------:R-:W-:-:S03]  /*ec90*/  FADD.FTZ R4, R173, R4 ;  /* 0x00000004ad047221 */ /* 0x000fc60000010000 */
[----:B------:R-:W0:Y:S01]  /*eca0*/  MUFU.EX2 R121, R121 ;  /* 0x0000007900797308 */ /* 0x000e220000000800 */
[----:B---3--:R-:W-:-:S01]  /*ecb0*/  FADD.FTZ R3, R167, R152 ;  /* 0x00000098a7037221 */ /* 0x008fc20000010000 */
[----:B------:R-:W-:-:S04]  /*ecc0*/  FADD.FTZ R177, R127, R4 ;  /* 0x000000047fb17221 */ /* 0x000fc80000010000 */
[----:B------:R-:W-:Y:S02]  /*ecd0*/  FADD.FTZ R177, R176, R177 ;  /* 0x000000b1b0b17221 */ /* 0x000fe40000010000 */
[----:B------:R-:W3:Y:S01]  /*ece0*/  MUFU.EX2 R122, R122 ;  /* 0x0000007a007a7308 */ /* 0x000ee20000000800 */
[----:B-1----:R-:W-:-:S07]  /*ecf0*/  FADD.FTZ R4, R120, R3 ;  /* 0x0000000378047221 */ /* 0x002fce0000010000 */
[----:B------:R-:W1:Y:S01]  /*ed00*/  MUFU.EX2 R169, R169 ;  /* 0x000000a900a97308 */ /* 0x000e620000000800 */
[----:B0-----:R-:W-:-:S01]  /*ed10*/  FADD.FTZ R3, R121, R4 ;  /* 0x0000000479037221 */ /* 0x001fc20000010000 */
[----:B------:R-:W-:-:S04]  /*ed20*/  FADD.FTZ R4, R130, R177 ;  /* 0x000000b182047221 */ /* 0x000fc80000010000 */
[----:B------:R-:W-:Y:S02]  /*ed30*/  FADD.FTZ R4, R131, R4 ;  /* 0x0000000483047221 */ /* 0x000fe40000010000 */
[----:B------:R-:W0:Y:S01]  /*ed40*/  MUFU.EX2 R124, R124 ;  /* 0x0000007c007c7308 */ /* 0x000e220000000800 */
[----:B---3--:R-:W-:-:S01]  /*ed50*/  FADD.FTZ R152, R122, R3 ;  /* 0x000000037a987221 */ /* 0x008fc20000010000 */
[----:B------:R-:W-:-:S04]  /*ed60*/  FADD.FTZ R177, R149, R4 ;  /* 0x0000000495b17221 */ /* 0x000fc80000010000 */
[----:B------:R-:W-:Y:S02]  /*ed70*/  FADD.FTZ R178, R134, R177 ;  /* 0x000000b186b27221 */ /* 0x000fe40000010000 */
[----:B------:R-:W3:Y:S01]  /*ed80*/  MUFU.EX2 R125, R125 ;  /* 0x0000007d007d7308 */ /* 0x000ee20000000800 */
[----:B-1----:R-:W-:-:S01]  /*ed90*/  FADD.FTZ R3, R169, R152 ;  /* 0x00000098a9037221 */ /* 0x002fc20000010000 */
[----:B------:R-:W-:-:S06]  /*eda0*/  FFMA.FTZ R152, R179, UR6, -R163 ;  /* 0x00000006b3987c23 */ /* 0x000fcc00080108a3 */
[----:B------:R-:W1:Y:S01]  /*edb0*/  MUFU.EX2 R126, R126 ;  /* 0x0000007e007e7308 */ /* 0x000e620000000800 */
[----:B0-----:R-:W-:-:S01]  /*edc0*/  FADD.FTZ R4, R124, R3 ;  /* 0x000000037c047221 */ /* 0x001fc20000010000 */
[----:B------:R-:W-:-:S04]  /*edd0*/  FADD.FTZ R3, R135, R178 ;  /* 0x000000b287037221 */ /* 0x000fc80000010000 */
[----:B------:R-:W-:Y:S02]  /*ede0*/  FADD.FTZ R3, R136, R3 ;  /* 0x0000000388037221 */ /* 0x000fe40000010000 */
[----:B------:R-:W0:Y:S01]  /*edf0*/  MUFU.EX2 R128, R128 ;  /* 0x0000008000807308 */ /* 0x000e220000000800 */
[----:B---3--:R-:W-:-:S04]  /*ee00*/  FADD.FTZ R4, R125, R4 ;  /* 0x000000047d047221 */ /* 0x008fc80000010000 */
[----:B------:R-:W-:Y:S01]  /*ee10*/  FADD.FTZ R177, R9, R4 ;  /* 0x0000000409b17221 */ /* 0x000fe20000010000 */
[----:B------:R-:W-:-:S02]  /*ee20*/  FADD.FTZ R4, R138, R3 ;  /* 0x000000038a047221 */ /* 0x000fc40000010000 */
[----:B------:R-:W3:Y:S01]  /*ee30*/  MUFU.EX2 R129, R129 ;  /* 0x0000008100817308 */ /* 0x000ee20000000800 */
[----:B-1----:R-:W-:-:S01]  /*ee40*/  FADD.FTZ R177, R126, R177 ;  /* 0x000000b17eb17221 */ /* 0x002fc20000010000 */
[----:B------:R-:W-:-:S06]  /*ee50*/  FADD.FTZ R4, R139, R4 ;  /* 0x000000048b047221 */ /* 0x000fcc0000010000 */
[----:B------:R-:W1:Y:S01]  /*ee60*/  MUFU.EX2 R174, R174 ;  /* 0x000000ae00ae7308 */ /* 0x000e620000000800 */
[----:B0-----:R-:W-:-:S01]  /*ee70*/  FADD.FTZ R178, R128, R177 ;  /* 0x000000b180b27221 */ /* 0x001fc20000010000 */
[----:B------:R-:W-:-:S06]  /*ee80*/  FADD.FTZ R177, R141, R4 ;  /* 0x000000048db17221 */ /* 0x000fcc0000010000 */
[----:B------:R-:W0:Y:S01]  /*ee90*/  MUFU.EX2 R175, R175 ;  /* 0x000000af00af7308 */ /* 0x000e220000000800 */
[----:B---3--:R-:W-:-:S01]  /*eea0*/  FADD.FTZ R3, R129, R178 ;  /* 0x000000b281037221 */ /* 0x008fc20000010000 */
[----:B------:R-:W-:-:S04]  /*eeb0*/  FADD.FTZ R178, R150, R177 ;  /* 0x000000b196b27221 */ /* 0x000fc80000010000 */
[----:B------:R-:W-:Y:S02]  /*eec0*/  FADD.FTZ R177, R151, R178 ;  /* 0x000000b297b17221 */ /* 0x000fe40000010000 */
[----:B------:R-:W3:Y:S01]  /*eed0*/  MUFU.EX2 R132, R132 ;  /* 0x0000008400847308 */ /* 0x000ee20000000800 */
[----:B-1----:R-:W-:-:S01]  /*eee0*/  FADD.FTZ R4, R174, R3 ;  /* 0x00000003ae047221 */ /* 0x002fc20000010000 */
[----:B------:R-:W-:-:S06]  /*eef0*/  FADD.FTZ R178, R154, R177 ;  /* 0x000000b19ab27221 */ /* 0x000fcc0000010000 */
[----:B------:R-:W1:Y:S01]  /*ef00*/  MUFU.EX2 R133, R133 ;  /* 0x0000008500857308 */ /* 0x000e620000000800 */
[----:B0-----:R-:W-:-:S07]  /*ef10*/  FADD.FTZ R3, R175, R4 ;  /* 0x00000004af037221 */ /* 0x001fce0000010000 */
[----:B------:R-:W0:Y:S01]  /*ef20*/  MUFU.EX2 R147, R147 ;  /* 0x0000009300937308 */ /* 0x000e220000000800 */
[----:B---3--:R-:W-:-:S01]  /*ef30*/  FADD.FTZ R4, R132, R3 ;  /* 0x0000000384047221 */ /* 0x008fc20000010000 */
[----:B------:R-:W-:-:S06]  /*ef40*/  FADD.FTZ R3, R153, R178 ;  /* 0x000000b299037221 */ /* 0x000fcc0000010000 */
[----:B------:R-:W3:Y:S01]  /*ef50*/  MUFU.EX2 R144, R144 ;  /* 0x0000009000907308 */ /* 0x000ee20000000800 */
[----:B-1----:R-:W-:-:S07]  /*ef60*/  FADD.FTZ R4, R133, R4 ;  /* 0x0000000485047221 */ /* 0x002fce0000010000 */
[----:B------:R-:W1:Y:S08]  /*ef70*/  MUFU.EX2 R155, R155 ;  /* 0x0000009b009b7308 */ /* 0x000e700000000800 */
[----:B------:R-:W4:Y:S08]  /*ef80*/  MUFU.EX2 R152, R152 ;  /* 0x0000009800987308 */ /* 0x000f300000000800 */
[----:B------:R-:W-:Y:S08]  /*ef90*/  MUFU.EX2 R158, R158 ;  /* 0x0000009e009e7308 */ /* 0x000ff00000000800 */
[----:B------:R-:W5:Y:S08]  /*efa0*/  MUFU.EX2 R137, R137 ;  /* 0x0000008900897308 */ /* 0x000f700000000800 */
[----:B------:R-:W-:Y:S08]  /*efb0*/  MUFU.EX2 R157, R157 ;  /* 0x0000009d009d7308 */ /* 0x000ff00000000800 */
[----:B------:R0:W2:Y:S08]  /*efc0*/  MUFU.EX2 R179, R145 ;  /* 0x0000009100b37308 */ /* 0x0000b00000000800 */
[----:B------:R-:W2:Y:S01]  /*efd0*/  MUFU.EX2 R160, R160 ;  /* 0x000000a000a07308 */ /* 0x000ea20000000800 */
[----:B0-----:R-:W-:-:S01]  /*efe0*/  FADD.FTZ R145, R147, R4 ;  /* 0x0000000493917221 */ /* 0x001fc20000010000 */
[----:B------:R-:W-:-:S03]  /*eff0*/  FADD.FTZ R4, R156, R3 ;  /* 0x000000039c047221 */ /* 0x000fc60000010000 */
[----:B---3--:R-:W-:Y:S01]  /*f000*/  FADD.FTZ R145, R144, R145 ;  /* 0x0000009190917221 */ /* 0x008fe20000010000 */
[----:B-1----:R-:W-:-:S02]  /*f010*/  FADD.FTZ R3, R155, R4 ;  /* 0x000000049b037221 */ /* 0x002fc40000010000 */
[----:B------:R0:W1:Y:S01]  /*f020*/  MUFU.EX2 R180, R146 ;  /* 0x0000009200b47308 */ /* 0x0000620000000800 */
[----:B----4-:R-:W-:-:S04]  /*f030*/  FADD.FTZ R4, R152, R145 ;  /* 0x0000009198047221 */ /* 0x010fc80000010000 */
[----:B-----5:R-:W-:-:S03]  /*f040*/  FADD.FTZ R4, R137, R4 ;  /* 0x0000000489047221 */ /* 0x020fc60000010000 */
[----:B------:R-:W3:Y:S01]  /*f050*/  MUFU.EX2 R159, R159 ;  /* 0x0000009f009f7308 */ /* 0x000ee20000000800 */
[----:B0-----:R-:W-:-:S01]  /*f060*/  FADD.FTZ R146, R158, R3 ;  /* 0x000000039e927221 */ /* 0x001fc20000010000 */
[----:B--2---:R-:W-:-:S03]  /*f070*/  FADD.FTZ R4, R179, R4 ;  /* 0x00000004b3047221 */ /* 0x004fc60000010000 */
[----:B------:R-:W-:-:S03]  /*f080*/  FADD.FTZ R3, R157, R146 ;  /* 0x000000929d037221 */ /* 0x000fc60000010000 */
[----:B------:R-:W0:Y:S01]  /*f090*/  MUFU.EX2 R140, R140 ;  /* 0x0000008c008c7308 */ /* 0x000e220000000800 */
[----:B------:R-:W-:-:S01]  /*f0a0*/  FADD.FTZ R146, R160, R3 ;  /* 0x00000003a0927221 */ /* 0x000fc20000010000 */
[----:B-1----:R-:W-:-:S06]  /*f0b0*/  FADD.FTZ R3, R180, R4 ;  /* 0x00000004b4037221 */ /* 0x002fcc0000010000 */
[----:B------:R-:W1:Y:S01]  /*f0c0*/  MUFU.EX2 R162, R162 ;  /* 0x000000a200a27308 */ /* 0x000e620000000800 */
[----:B---3--:R-:W-:-:S07]  /*f0d0*/  FADD.FTZ R145, R159, R146 ;  /* 0x000000929f917221 */ /* 0x008fce0000010000 */
        /* <DEDUP_REMOVED lines=8> */
[----:B------:R-:W-:Y:S01]  /*f160*/  FADD.FTZ R4, R10, R145 ;  /* 0x000000910a047221 */ /* 0x000fe20000010000 */
[----:B-1----:R-:W-:-:S04]  /*f170*/  FADD.FTZ R3, R142, R3 ;  /* 0x000000038e037221 */ /* 0x002fc80000010000 */
[----:B--2---:R-:W-:Y:S01]  /*f180*/  FADD.FTZ R3, R143, R3 ;  /* 0x000000038f037221 */ /* 0x004fe20000010000 */
[----:B------:R-:W-:Y:S06]  /*f190*/  @!P0 BRA `(.L_x_1164) ;  /* 0x0000000000048947 */ /* 0x000fec0003800000 */
[----:B------:R-:W-:Y:S01]  /*f1a0*/  BPT.TRAP 0x1 ;  /* 0x000000040000795c */ /* 0x000fe20000300000 */
.L_x_1164:
        /* <DEDUP_REMOVED lines=139> */
.L_x_1146:
[----:B------:R-:W-:Y:S06]  /*fa60*/  BAR.ARV 0x8, 0x180 ;  /* 0x0206000000007b1d */ /* 0x000fec0000002000 */
[----:B------:R-:W-:Y:S05]  /*fa70*/  @!P0 BRA `(.L_x_1166) ;  /* 0x0000000000048947 */ /* 0x000fea0003800000 */
[----:B------:R-:W-:Y:S01]  /*fa80*/  BPT.TRAP 0x1 ;  /* 0x000000040000795c */ /* 0x000fe20000300000 */
.L_x_1166:
[----:B------:R-:W-:Y:S01]  /*fa90*/  ULEA UR11, UR31, UR36, 0x3 ;  /* 0x000000241f0b7291 */ /* 0x000fe2000f8e183f */
[----:B------:R-:W-:-:S05]  /*faa0*/  IMAD.U32 R0, RZ, RZ, UR30 ;  /* 0x0000001eff007e24 */ /* 0x000fca000f8e00ff */
[----:B------:R-:W-:-:S04]  /*fab0*/  SHF.L.U32 R0, R0, 0x1f, RZ ;  /* 0x0000001f00007819 */ /* 0x000fc800000006ff */
[----:B------:R0:W1:Y:S01]  /*fac0*/  SYNCS.PHASECHK.TRANS64.TRYWAIT P1, [UR11+0x2a850], R0 ;  /* 0x02a85000ff0075a7 */ /* 0x000062000802014b */
[----:B------:R-:W-:Y:S05]  /*fad0*/  @!P0 BRA `(.L_x_1167) ;  /* 0x0000000000048947 */ /* 0x000fea0003800000 */
[----:B------:R-:W-:Y:S01]  /*fae0*/  BPT.TRAP 0x1 ;  /* 0x000000040000795c */ /* 0x000fe20000300000 */
.L_x_1167:
[----:B-1----:R-:W-:Y:S05]  /*faf0*/  @P1 BRA `(.L_x_1168) ;  /* 0x0000000000081947 */ /* 0x002fea0003800000 */
[----:B------:R-:W1:Y:S02]  /*fb00*/  SYNCS.PHASECHK.TRANS64.TRYWAIT P1, [UR11+0x2a850], R0 ;  /* 0x02a85000ff0075a7 */ /* 0x000e64000802014b */
[----:B-1----:R-:W-:Y:S05]  /*fb10*/  @!P1 BRA `(.L_x_1169) ;  /* 0x0000008400849947 */ /* 0x002fea0003800000 */
.L_x_1168:
[----:B------:R-:W-:Y:S01]  /*fb20*/  UIADD3 UR36, UR36, 0x400, URZ ;  /* 0x0000040024247890 */ /* 0x000fe2000fffe03f */
[----:B------:R-:W-:Y:S01]  /*fb30*/  WARPGROUP.ARRIVE ;  /* 0x00000000000079c5 */ /* 0x000fe20000000000 */
[----:B------:R-:W-:Y:S01]  /*fb40*/  UMOV UR15, 0x40000040 ;  /* 0x40000040000f7882 */ /* 0x000fe20000000000 */
[----:B------:R-:W-:Y:S01]  /*fb50*/  ULDC.64 UR8, c[0x0][0x9a0] ;  /* 0x0002680000087ab9 */ /* 0x000fe20000000a00 */
[----:B------:R-:W-:Y:S01]  /*fb60*/  USHF.R.U32.HI UR36, URZ, 0x4, UR36 ;  /* 0x000000043f247899 */ /* 0x000fe20008011624 */
[----:B-1----:R-:W-:Y:S01]  /*fb70*/  IMAD.MOV.U32 R5, RZ, RZ, 0x3f800000 ;  /* 0x3f800000ff057424 */ /* 0x002fe200078e00ff */
[----:B------:R-:W-:Y:S02]  /*fb80*/  UISETP.NE.U32.AND UP0, UPT, UR8, URZ, UPT ;  /* 0x0000003f0800728c */ /* 0x000fe4000bf05070 */
[----:B------:R-:W-:Y:S02]  /*fb90*/  ULOP3.LUT UR36, UR36, 0x3fff, URZ, 0xc0, !UPT ;  /* 0x00003fff24247892 */ /* 0x000fe4000f8ec03f */
[----:B------:R-:W-:-:S02]  /*fba0*/  UISETP.NE.AND.EX UP0, UPT, UR9, URZ, UPT, UP0 ;  /* 0x0000003f0900728c */ /* 0x000fc4000bf05300 */
[----:B------:R-:W-:-:S04]  /*fbb0*/  ULOP3.LUT UR10, UR36, 0x10000, URZ, 0xfc, !UPT ;  /* 0x00010000240a7892 */ /* 0x000fc8000f8efc3f */
[----:B------:R-:W-:Y:S01]  /*fbc0*/  UIMAD UR10, UR31, 0x600, UR10 ;  /* 0x000006001f0a78a4 */ /* 0x000fe2000f8e020a */
[----:B------:R-:W-:-:S03]  /*fbd0*/  PLOP3.LUT P1, PT, PT, PT, UP0, 0x80, 0x0 ;  /* 0x000000000000781c */ /* 0x000fc60003f2f008 */
[----:B------:R-:W-:Y:S01]  /*fbe0*/  UIADD3 UR4, UR10, 0x2, URZ ;  /* 0x000000020a047890 */ /* 0x000fe2000fffe03f */
[----:B------:R-:W-:Y:S02]  /*fbf0*/  @UP0 ULDC.64 UR12, c[0x0][0x9c8] ;  /* 0x00027200000c0ab9 */ /* 0x000fe40000000a00 */
[----:B------:R-:W-:Y:S01]  /*fc00*/  UMOV UR14, UR10 ;  /* 0x0000000a000e7c82 */ /* 0x000fe20008000000 */
[----:B------:R-:W-:Y:S02]  /*fc10*/  @UP0 UIMAD UR7, UR39, UR12, URZ ;  /* 0x0000000c270702a4 */ /* 0x000fe4000f8e023f */
[----:B------:R-:W-:Y:S01]  /*fc20*/  QGMMA.64x192x32.F32.E4M3.E4M3 R24, R196, gdesc[UR12], R24, gsb0 ;  /* 0x02e0000cc4187df3 */ /* 0x000fe20008000818 */
[----:B------:R-:W-:Y:S01]  /*fc30*/  UMOV UR15, 0x40000040 ;  /* 0x40000040000f7882 */ /* 0x000fe20000000000 */
[----:B------:R-:W-:Y:S01]  /*fc40*/  UMOV UR14, UR4 ;  /* 0x00000004000e7c82 */ /* 0x000fe20008000000 */
[----:B------:R-:W-:Y:S02]  /*fc50*/  @UP0 UIMAD.WIDE.U32 UR4, UR41, UR12, URZ ;  /* 0x0000000c290402a5 */ /* 0x000fe4000f8e003f */
[----:B------:R-:W-:-:S03]  /*fc60*/  @UP0 UIMAD UR7, UR41, UR13, UR7 ;  /* 0x0000000d290702a4 */ /* 0x000fc6000f8e0207 */
[----:B------:R-:W-:Y:S01]  /*fc70*/  @UP0 ULDC.64 UR12, c[0x0][0x9d0] ;  /* 0x00027400000c0ab9 */ /* 0x000fe20000000a00 */
[----:B------:R-:W-:-:S04]  /*fc80*/  @UP0 UIADD3 UR5, UR5, UR7, URZ ;  /* 0x0000000705050290 */ /* 0x000fc8000fffe03f */
[----:B------:R-:W-:-:S04]  /*fc90*/  @UP0 UIMAD.WIDE.U32 UR4, UR40, UR12, UR4 ;  /* 0x0000000c280402a5 */ /* 0x000fc8000f8e0004 */
[----:B------:R-:W-:-:S06]  /*fca0*/  @UP0 ULEA UR8, UP1, UR4, UR8, 0x2 ;  /* 0x0000000804080291 */ /* 0x000fcc000f82103f */
[----:B------:R-:W-:Y:S01]  /*fcb0*/  IMAD.U32 R6, RZ, RZ, UR8 ;  /* 0x00000008ff067e24 */ /* 0x000fe2000f8e00ff */
[----:B------:R-:W-:Y:S02]  /*fcc0*/  WARPGROUP.DEPBAR.LE gsb0, 0x0 ;  /* 0x00008000000079c5 */ /* 0x000fe40000010000 */
[----:B------:R-:W-:-:S06]  /*fcd0*/  WARPGROUP.ARRIVE ;  /* 0x00000000000079c5 */ /* 0x000fcc0000000000 */
[----:B------:R-:W-:Y:S01]  /*fce0*/  QGMMA.64x192x32.F32.E4M3.E4M3 R24, R192, gdesc[UR12], R24, gsb0 ;  /* 0x02e0000cc0187df3 */ /* 0x000fe20008000818 */
[----:B------:R-:W-:-:S04]  /*fcf0*/  @UP0 USHF.R.S32.HI UR14, URZ, 0x1f, UR40 ;  /* 0x0000001f3f0e0899 */ /* 0x000fc80008011428 */
[----:B------:R-:W-:-:S04]  /*fd00*/  @UP0 UIMAD UR7, UR14, UR12, URZ ;  /* 0x0000000c0e0702a4 */ /* 0x000fc8000f8e023f */
[----:B------:R-:W-:-:S04]  /*fd10*/  @UP0 UIMAD UR7, UR40, UR13, UR7 ;  /* 0x0000000d280702a4 */ /* 0x000fc8000f8e0207 */
[----:B------:R-:W-:-:S04]  /*fd20*/  @UP0 UIADD3 UR5, UR5, UR7, URZ ;  /* 0x0000000705050290 */ /* 0x000fc8000fffe03f */
[----:B------:R-:W-:-:S06]  /*fd30*/  @UP0 ULEA.HI.X UR9, UR4, UR9, UR5, 0x2, UP1 ;  /* 0x0000000904090291 */ /* 0x000fcc00088f1405 */
[----:B------:R-:W-:-:S05]  /*fd40*/  IMAD.U32 R7, RZ, RZ, UR9 ;  /* 0x00000009ff077e24 */ /* 0x000fca000f8e00ff */
        /* <DEDUP_REMOVED lines=39> */
[----:B------:R-:W-:Y:S02]  /*ffc0*/  IMAD.MOV.U32 R2, RZ, RZ, -0x800000 ;  /* 0xff800000ff027424 */ /* 0x000fe400078e00ff */
[----:B------:R-:W-:Y:S01]  /*ffd0*/  @P2 FFMA.FTZ R2, R3, R22, R6 ;  /* 0x0000001603022223 */ /* 0x000fe20000010006 */
[----:B------:R-:W-:Y:S02]  /*ffe0*/  IMAD.MOV.U32 R0, RZ, RZ, -0x800000 ;  /* 0xff800000ff007424 */ /* 0x000fe400078e00ff */
[----:B------:R-:W-:Y:S01]  /*fff0*/  @P3 FFMA.FTZ R0, R9, R13, R10 ;  /* 0x0000000d09003223 */ /* 0x000fe2000001000a */
[-C--:B--2---:R-:W-:Y:S01]  /*10000*/  FMUL.FTZ R4, R4, R5.reuse ;  /* 0x0000000504047220 */ /* 0x084fe20000410000 */
[----:B---3--:R-:W-:Y:S01]  /*10010*/  FMUL.FTZ R8, R8, R5 ;  /* 0x0000000508087220 */ /* 0x008fe20000410000 */
[----:B------:R-:W-:-:S02]  /*10020*/  WARPGROUP.DEPBAR.LE gsb0, 0x0 ;  /* 0x00008000000079c5 */ /* 0x000fc40000010000 */
[----:B------:R-:W-:Y:S05]  /*10030*/  @!P0 BRA `(.L_x_1170) ;  /* 0x0000000000048947 */ /* 0x000fea0003800000 */
[----:B------:R-:W-:Y:S01]  /*10040*/  BPT.TRAP 0x1 ;  /* 0x000000040000795c */ /* 0x000fe20000300000 */
.L_x_1170:
        /* <DEDUP_REMOVED lines=17> */
[----:B------:R-:W-:Y:S01]  /*10160*/  FMUL.FTZ R49, R65, R4 ;  /* 0x0000000441317220 */ /* 0x000fe20000410000 */
        /* <DEDUP_REMOVED lines=82> */
.L_x_1092:
[----:B------:R-:W-:Y:S05]  /*10690*/  @P0 BRA `(.L_x_1171) ;  /* 0x0000002c006c0947 */ /* 0x000fea0003800000 */
[----:B------:R-:W0:Y:S01]  /*106a0*/  S2R R67, SR_TID.X ;  /* 0x0000000000437919 */ /* 0x000e220000002100 */
[----:B------:R-:W-:Y:S01]  /*106b0*/  ULDC.64 UR4, c[0x4][0x38] ;  /* 0x01000e0000047ab9 */ /* 0x000fe20000000a00 */
        /* <DEDUP_REMOVED lines=9> */
[C---:B------:R-:W-:Y:S01]  /*10750*/  LOP3.LUT P0, R8, R67.reuse, 0x3, RZ, 0xc0, !PT ;  /* 0x0000000343087812 */ /* 0x040fe2000780c0ff */
[----:B------:R-:W-:Y:S01]  /*10760*/  VIADD R67, R67, 0xffffff80 ;  /* 0xffffff8043437836 */ /* 0x000fe20000000000 */
[----:B------:R-:W-:Y:S01]  /*10770*/  UIMAD.WIDE.U32 UR4, UR40, UR8, URZ ;  /* 0x00000008280472a5 */ /* 0x000fe2000f8e003f */
[----:B------:R-:W-:Y:S01]  /*10780*/  BSSY B0, `(.L_x_1172) ;  /* 0x0000222000007945 */ /* 0x000fe20003800000 */
[----:B------:R-:W-:Y:S01]  /*10790*/  ISETP.EQ.OR P0, PT, R8, 0x3, !P0 ;  /* 0x000000030800780c */ /* 0x000fe20004702670 */
[----:B------:R-:W-:Y:S02]  /*107a0*/  UIMAD UR6, UR7, UR8, URZ ;  /* 0x00000008070672a4 */ /* 0x000fe4000f8e023f */
[----:B------:R-:W-:Y:S01]  /*107b0*/  UIMAD UR8, UR7, UR10, URZ ;  /* 0x0000000a070872a4 */ /* 0x000fe2000f8e023f */
[----:B------:R-:W-:Y:S01]  /*107c0*/  SEL R152, R5, R44, P0 ;  /* 0x0000002c05987207 */ /* 0x000fe20000000000 */
[----:B------:R-:W-:Y:S01]  /*107d0*/  UIMAD UR9, UR40, UR9, UR6 ;  /* 0x00000009280972a4 */ /* 0x000fe2000f8e0206 */
[----:B0-----:R-:W-:Y:S01]  /*107e0*/  SHF.R.S32.HI R6, RZ, 0x1f, R67 ;  /* 0x0000001fff067819 */ /* 0x001fe20000011443 */
[----:B------:R-:W-:Y:S01]  /*107f0*/  UIMAD.WIDE.U32 UR6, UR40, UR10, URZ ;  /* 0x0000000a280672a5 */ /* 0x000fe2000f8e003f */
[----:B------:R-:W-:Y:S01]  /*10800*/  SEL R59, R44, R5, P0 ;  /* 0x000000052c3b7207 */ /* 0x000fe20000000000 */
[----:B------:R-:W-:Y:S01]  /*10810*/  UIMAD UR8, UR40, UR11, UR8 ;  /* 0x0000000b280872a4 */ /* 0x000fe2000f8e0208 */
[----:B------:R-:W-:Y:S01]  /*10820*/  SEL R140, R54, R55, P0 ;  /* 0x00000037368c7207 */ /* 0x000fe20000000000 */
[----:B------:R-:W-:Y:S01]  /*10830*/  UIADD3 UR9, UR5, UR9, URZ ;  /* 0x0000000905097290 */ /* 0x000fe2000fffe03f */
[----:B------:R-:W-:Y:S01]  /*10840*/  SEL R106, R55, R54, P0 ;  /* 0x00000036376a7207 */ /* 0x000fe20000000000 */
[----:B------:R-:W-:Y:S01]  /*10850*/  UIADD3 UR8, UR7, UR8, URZ ;  /* 0x0000000807087290 */ /* 0x000fe2000fffe03f */
[----:B------:R-:W-:-:S02]  /*10860*/  SEL R54, R65, R68, P0 ;  /* 0x0000004441367207 */ /* 0x000fc40000000000 */
        /* <DEDUP_REMOVED lines=8> */
[----:B------:R-:W-:Y:S02]  /*108f0*/  LOP3.LUT R4, R5, 0xffffff80, RZ, 0xc0, !PT ;  /* 0xffffff8005047812 */ /* 0x000fe400078ec0ff */
[----:B------:R-:W-:Y:S02]  /*10900*/  SEL R176, R120, R49, P0 ;  /* 0x0000003178b07207 */ /* 0x000fe40000000000 */
[----:B------:R-:W-:Y:S02]  /*10910*/  SEL R22, R49, R120, P0 ;  /* 0x0000007831167207 */ /* 0x000fe40000000000 */
[----:B------:R-:W-:-:S02]  /*10920*/  SEL R120, R96, R97, P0 ;  /* 0x0000006160787207 */ /* 0x000fc40000000000 */
[----:B------:R-:W-:Y:S01]  /*10930*/  SEL R34, R97, R96, P0 ;  /* 0x0000006061227207 */ /* 0x000fe20000000000 */
[----:B------:R-:W-:Y:S01]  /*10940*/  IMAD.IADD R96, R67, 0x1, -R4 ;  /* 0x0000000143607824 */ /* 0x000fe200078e0a04 */
[----:B------:R-:W-:Y:S02]  /*10950*/  SEL R150, R56, R11, P0 ;  /* 0x0000000b38967207 */ /* 0x000fe40000000000 */
[----:B------:R-:W-:Y:S02]  /*10960*/  SEL R28, R36, R37, P0 ;  /* 0x00000025241c7207 */ /* 0x000fe40000000000 */
[----:B------:R-:W-:Y:S02]  /*10970*/  SHF.R.S32.HI R7, RZ, 0x1f, R96 ;  /* 0x0000001fff077819 */ /* 0x000fe40000011460 */
[----:B------:R-:W-:Y:S02]  /*10980*/  SEL R17, R37, R36, P0 ;  /* 0x0000002425117207 */ /* 0x000fe40000000000 */
[----:B------:R-:W-:-:S02]  /*10990*/  SEL R56, R11, R56, P0 ;  /* 0x000000380b387207 */ /* 0x000fc40000000000 */
[----:B------:R-:W-:Y:S02]  /*109a0*/  SEL R36, R20, R45, P0 ;  /* 0x0000002d14247207 */ /* 0x000fe40000000000 */
[----:B------:R-:W-:Y:S02]  /*109b0*/  SEL R19, R45, R20, P0 ;  /* 0x000000142d137207 */ /* 0x000fe40000000000 */
[----:B------:R-:W-:Y:S02]  /*109c0*/  SHF.R.S32.HI R11, RZ, 0x7, R5 ;  /* 0x00000007ff0b7819 */ /* 0x000fe40000011405 */
[----:B------:R-:W-:Y:S02]  /*109d0*/  SEL R180, R29, R72, P0 ;  /* 0x000000481db47207 */ /* 0x000fe40000000000 */
[----:B------:R-:W-:Y:S02]  /*109e0*/  SEL R20, R72, R29, P0 ;  /* 0x0000001d48147207 */ /* 0x000fe40000000000 */
[----:B------:R-:W-:-:S02]  /*109f0*/  LEA.HI R6, R6, R67, RZ, 0x2 ;  /* 0x0000004306067211 */ /* 0x000fc400078f10ff */
[----:B------:R-:W-:Y:S02]  /*10a00*/  SEL R38, R23, R52, P0 ;  /* 0x0000003417267207 */ /* 0x000fe40000000000 */
[----:B------:R-:W-:Y:S02]  /*10a10*/  SEL R18, R52, R23, P0 ;  /* 0x0000001734127207 */ /* 0x000fe40000000000 */
[----:B------:R-:W-:Y:S02]  /*10a20*/  LEA.HI R29, R7, R96, RZ, 0x2 ;  /* 0x00000060071d7211 */ /* 0x000fe400078f10ff */
[----:B------:R-:W-:Y:S02]  /*10a30*/  SEL R182, R60, R121, P0 ;  /* 0x000000793cb67207 */ /* 0x000fe40000000000 */
[----:B------:R-:W-:Y:S02]  /*10a40*/  SEL R23, R121, R60, P0 ;  /* 0x0000003c79177207 */ /* 0x000fe40000000000 */
[----:B------:R-:W-:-:S02]  /*10a50*/  SEL R146, R15, R58, P0 ;  /* 0x0000003a0f927207 */ /* 0x000fc40000000000 */
[----:B------:R-:W-:Y:S02]  /*10a60*/  SEL R58, R58, R15, P0 ;  /* 0x0000000f3a3a7207 */ /* 0x000fe40000000000 */
[----:B------:R-:W-:Y:S01]  /*10a70*/  SEL R142, R42, R43, P0 ;  /* 0x0000002b2a8e7207 */ /* 0x000fe20000000000 */
[----:B------:R-:W0:Y:S01]  /*10a80*/  S2R R15, SR_CTAID.X ;  /* 0x00000000000f7919 */ /* 0x000e220000002500 */
[----:B------:R-:W-:Y:S02]  /*10a90*/  SEL R60, R43, R42, P0 ;  /* 0x0000002a2b3c7207 */ /* 0x000fe40000000000 */
[----:B------:R-:W-:Y:S02]  /*10aa0*/  LEA.HI R4, R5, R11, RZ, 0x1 ;  /* 0x0000000b05047211 */ /* 0x000fe400078f08ff */
[----:B------:R-:W-:Y:S02]  /*10ab0*/  LOP3.LUT R42, R6, 0xfffffffc, RZ, 0xc0, !PT ;  /* 0xfffffffc062a7812 */ /* 0x000fe400078ec0ff */
[----:B------:R-:W-:-:S02]  /*10ac0*/  SHF.R.S32.HI R5, RZ, 0x2, R29 ;  /* 0x00000002ff057819 */ /* 0x000fc4000001141d */
[----:B------:R-:W-:Y:S01]  /*10ad0*/  SHF.R.S32.HI R6, RZ, 0x1f, R29 ;  /* 0x0000001fff067819 */ /* 0x000fe2000001141d */
[----:B------:R-:W-:Y:S01]  /*10ae0*/  IMAD.IADD R67, R67, 0x1, -R42 ;  /* 0x0000000143437824 */ /* 0x000fe200078e0a2a */
[----:B------:R-:W-:Y:S02]  /*10af0*/  LOP3.LUT R4, R4, 0x3fffffe, RZ, 0xc0, !PT ;  /* 0x03fffffe04047812 */ /* 0x000fe400078ec0ff */
[----:B------:R-:W-:Y:S02]  /*10b00*/  LEA.HI R6, R6, R5, RZ, 0x3 ;  /* 0x0000000506067211 */ /* 0x000fe400078f18ff */
[----:B------:R-:W-:Y:S01]  /*10b10*/  LEA.HI R7, R7, R96, RZ, 0x5 ;  /* 0x0000006007077211 */ /* 0x000fe200078f28ff */
[----:B------:R-:W-:Y:S01]  /*10b20*/  IMAD.IADD R11, R11, 0x1, -R4 ;  /* 0x000000010b0b7824 */ /* 0x000fe200078e0a04 */
[----:B------:R-:W-:Y:S01]  /*10b30*/  LOP3.LUT R4, R6, 0xfffffff8, RZ, 0xc0, !PT ;  /* 0xfffffff806047812 */ /* 0x000fe200078ec0ff */
[----:B------:R-:W-:Y:S01]  /*10b40*/  IMAD.U32 R6, RZ, RZ, UR4 ;  /* 0x00000004ff067e24 */ /* 0x000fe2000f8e00ff */
[----:B------:R-:W-:Y:S01]  /*10b50*/  SHF.R.S32.HI R7, RZ, 0x5, R7 ;  /* 0x00000005ff077819 */ /* 0x000fe20000011407 */
[----:B------:R-:W1:Y:S01]  /*10b60*/  S2UR UR4, SR_CTAID.Y ;  /* 0x00000000000479c3 */ /* 0x000e620000002600 */
[----:B------:R-:W-:Y:S01]  /*10b70*/  SEL R184, R21, R24, P0 ;  /* 0x0000001815b87207 */ /* 0x000fe20000000000 */
[----:B------:R-:W-:Y:S01]  /*10b80*/  IMAD.IADD R4, R5, 0x1, -R4 ;  /* 0x0000000105047824 */ /* 0x000fe200078e0a04 */
[----:B------:R-:W-:-:S02]  /*10b90*/  LEA.HI R5, R67, R67, RZ, 0x1 ;  /* 0x0000004343057211 */ /* 0x000fc400078f08ff */
[----:B------:R-:W-:Y:S01]  /*10ba0*/  SEL R21, R24, R21, P0 ;  /* 0x0000001518157207 */ /* 0x000fe20000000000 */
[----:B------:R-:W-:Y:S01]  /*10bb0*/  IMAD R42, R7, 0x10, R4 ;  /* 0x00000010072a7824 */ /* 0x000fe200078e0204 */
[----:B------:R-:W-:Y:S01]  /*10bc0*/  LOP3.LUT R44, R5, 0x1ffffffe, RZ, 0xc0, !PT ;  /* 0x1ffffffe052c7812 */ /* 0x000fe200078ec0ff */
[----:B------:R-:W-:Y:S01]  /*10bd0*/  IMAD.U32 R5, RZ, RZ, UR7 ;  /* 0x00000007ff057e24 */ /* 0x000fe2000f8e00ff */
[----:B------:R-:W-:Y:S01]  /*10be0*/  SEL R8, R9, R12, P0 ;  /* 0x0000000c09087207 */ /* 0x000fe20000000000 */
[----:B------:R-:W-:Y:S01]  /*10bf0*/  IMAD R11, R11, 0x40, R42 ;  /* 0x000000400b0b7824 */ /* 0x000fe200078e022a */
[----:B------:R-:W-:Y:S01]  /*10c00*/  SEL R30, R40, R41, P0 ;  /* 0x00000029281e7207 */ /* 0x000fe20000000000 */
[----:B------:R-:W-:Y:S01]  /*10c10*/  IMAD.IADD R44, R67, 0x1, -R44 ;  /* 0x00000001432c7824 */ /* 0x000fe200078e0a2c */
[----:B------:R-:W-:Y:S01]  /*10c20*/  SEL R16, R41, R40, P0 ;  /* 0x0000002829107207 */ /* 0x000fe20000000000 */
[----:B------:R-:W-:Y:S01]  /*10c30*/  IMAD.U32 R4, RZ, RZ, UR6 ;  /* 0x00000006ff047e24 */ /* 0x000fe2000f8e00ff */
[----:B------:R-:W-:Y:S01]  /*10c40*/  SEL R172, R69, R80, P0 ;  /* 0x0000005045ac7207 */ /* 0x000fe20000000000 */
[----:B------:R-:W-:Y:S01]  /*10c50*/  IMAD.U32 R5, RZ, RZ, UR8 ;  /* 0x00000008ff057e24 */ /* 0x000fe2000f8e00ff */
[----:B------:R-:W-:Y:S01]  /*10c60*/  SEL R24, R80, R69, P0 ;  /* 0x0000004550187207 */ /* 0x000fe20000000000 */
[----:B------:R-:W-:Y:S01]  /*10c70*/  IMAD.U32 R7, RZ, RZ, UR5 ;  /* 0x00000005ff077e24 */ /* 0x000fe2000f8e00ff */
[----:B------:R-:W-:Y:S01]  /*10c80*/  SEL R168, R123, R88, P0 ;  /* 0x000000587ba87207 */ /* 0x000fe20000000000 */
[----:B------:R-:W-:Y:S01]  /*10c90*/  IMAD.U32 R7, RZ, RZ, UR9 ;  /* 0x00000009ff077e24 */ /* 0x000fe2000f8e00ff */
        /* <DEDUP_REMOVED lines=13> */
[----:B------:R-:W-:Y:S01]  /*10d70*/  SEL R61, R48, R61, P0 ;  /* 0x0000003d303d7207 */ /* 0x000fe20000000000 */
[----:B------:R-:W-:Y:S01]  /*10d80*/  IMAD R48, R44, 0x8, R11 ;  /* 0x000000082c307824 */ /* 0x000fe200078e020b */
[----:B------:R-:W-:Y:S02]  /*10d90*/  SEL R72, R98, R99, P0 ;  /* 0x0000006362487207 */ /* 0x000fe40000000000 */
[----:B------:R-:W-:Y:S01]  /*10da0*/  SEL R82, R99, R98, P0 ;  /* 0x0000006263527207 */ /* 0x000fe20000000000 */
[----:B0-----:R-:W-:Y:S01]  /*10db0*/  IMAD R48, R15, 0x80, R48 ;  /* 0x000000800f307824 */ /* 0x001fe200078e0230 */
[----:B------:R-:W-:-:S02]  /*10dc0*/  SEL R160, R108, R109, P0 ;  /* 0x0000006d6ca07207 */ /* 0x000fc40000000000 */
[----:B------:R-:W-:Y:S02]  /*10dd0*/  SEL R52, R109, R108, P0 ;  /* 0x0000006c6d347207 */ /* 0x000fe40000000000 */
[----:B------:R-:W-:Y:S01]  /*10de0*/  SEL R174, R76, R77, P0 ;  /* 0x0000004d4cae7207 */ /* 0x000fe20000000000 */
[----:B------:R-:W0:Y:S01]  /*10df0*/  LDC R109, c[0x0][0xbe8] ;  /* 0x0002fa00ff6d7b82 */ /* 0x000e220000000800 */
[----:B------:R-:W-:Y:S02]  /*10e00*/  SEL R27, R77, R76, P0 ;  /* 0x0000004c4d1b7207 */ /* 0x000fe40000000000 */
[----:B------:R-:W-:Y:S02]  /*10e10*/  SEL R162, R100, R101, P0 ;  /* 0x0000006564a27207 */ /* 0x000fe40000000000 */
[----:B------:R-:W-:Y:S01]  /*10e20*/  SEL R49, R101, R100, P0 ;  /* 0x0000006465317207 */ /* 0x000fe20000000000 */
[----:B------:R-:W-:Y:S01]  /*10e30*/  IMAD R100, R15, 0x80, R11 ;  /* 0x000000800f647824 */ /* 0x000fe200078e020b */
        /* <DEDUP_REMOVED lines=31> */
[----:B------:R-:W-:Y:S02]  /*11030*/  SEL R108, R81, R104, P0 ;  /* 0x00000068516c7207 */ /* 0x000fe40000000000 */
[----:B------:R-:W-:Y:S02]  /*11040*/  SEL R57, R117, R116, P0 ;  /* 0x0000007475397207 */ /* 0x000fe40000000000 */
[C---:B------:R-:W-:Y:S01]  /*11050*/  LOP3.LUT P1, RZ, R96.reuse, 0x3, RZ, 0xc0, !PT ;  /* 0x0000000360ff7812 */ /* 0x040fe2000782c0ff */
[----:B------:R-:W-:Y:S01]  /*11060*/  IMAD.IADD R96, R96, 0x1, -R29 ;  /* 0x0000000160607824 */ /* 0x000fe200078e0a1d */
[----:B------:R-:W-:Y:S02]  /*11070*/  SEL R64, R35, R64, P0 ;  /* 0x0000004023407207 */ /* 0x000fe40000000000 */
[----:B------:R-:W-:Y:S01]  /*11080*/  SEL R66, R31, R66, P0 ;  /* 0x000000421f427207 */ /* 0x000fe20000000000 */
[----:B------:R-:W-:Y:S01]  /*11090*/  IMAD.SHL.U32 R96, R96, 0x2, RZ ;  /* 0x0000000260607824 */ /* 0x000fe200078e00ff */
[----:B------:R-:W-:-:S02]  /*110a0*/  SEL R90, R39, R90, P0 ;  /* 0x0000005a275a7207 */ /* 0x000fc40000000000 */
[----:B------:R-:W-:Y:S02]  /*110b0*/  SEL R81, R104, R81, P0 ;  /* 0x0000005168517207 */ /* 0x000fe40000000000 */
[----:B0-----:R-:W-:Y:S02]  /*110c0*/  ISETP.NE.AND P2, PT, R109, 0x1, PT ;  /* 0x000000016d00780c */ /* 0x001fe40003f45270 */
        /* <DEDUP_REMOVED lines=8> */
[----:B------:R-:W0:Y:S04]  /*11150*/  SHFL.IDX PT, R87, R12, R69, 0x1c1f ;  /* 0x001c1f450c577589 */ /* 0x000e2800000e0000 */
[----:B------:R-:W-:Y:S04]  /*11160*/  SHFL.IDX PT, R77, R16, R69, 0x1c1f ;  /* 0x001c1f45104d7589 */ /* 0x000fe800000e0000 */
[----:B------:R-:W-:Y:S04]  /*11170*/  SHFL.IDX PT, R38, R68, R3, 0x1c1f ;  /* 0x001c1f0344267589 */ /* 0x000fe800000e0000 */
[----:B------:R-:W-:Y:S04]  /*11180*/  SHFL.IDX PT, R15, R72, R3, 0x1c1f ;  /* 0x001c1f03480f7589 */ /* 0x000fe800000e0000 */
[----:B------:R-:W-:Y:S04]  /*11190*/  SHFL.IDX PT, R67, R14, R3, 0x1c1f ;  /* 0x001c1f030e437589 */ /* 0x000fe800000e0000 */
[----:B------:R-:W-:Y:S04]  /*111a0*/  SHFL.IDX PT, R70, R28, R3, 0x1c1f ;  /* 0x001c1f031c467589 */ /* 0x000fe800000e0000 */
[----:B------:R-:W-:Y:S01]  /*111b0*/  SHFL.IDX PT, R71, R36, R3, 0x1c1f ;  /* 0x001c1f0324477589 */ /* 0x000fe200000e0000 */
[----:B0-----:R-:W-:-:S02]  /*111c0*/  SEL R92, R86, R87, P0 ;  /* 0x00000057565c7207 */ /* 0x001fc40000000000 */
[----:B------:R-:W-:Y:S01]  /*111d0*/  SEL R86, R87, R86, P0 ;  /* 0x0000005657567207 */ /* 0x000fe20000000000 */
[----:B------:R-:W0:Y:S04]  /*111e0*/  SHFL.IDX PT, R68, R13, R69, 0x1c1f ;  /* 0x001c1f450d447589 */ /* 0x000e2800000e0000 */
[----:B------:R-:W2:Y:S04]  /*111f0*/  SHFL.IDX PT, R17, R17, R69, 0x1c1f ;  /* 0x001c1f4511117589 */ /* 0x000ea800000e0000 */
[----:B------:R-:W3:Y:S04]  /*11200*/  SHFL.IDX PT, R72, R19, R69, 0x1c1f ;  /* 0x001c1f4513487589 */ /* 0x000ee800000e0000 */
[----:B------:R-:W-:Y:S04]  /*11210*/  SHFL.IDX PT, R111, R180, R3, 0x1c1f ;  /* 0x001c1f03b46f7589 */ /* 0x000fe800000e0000 */
[----:B------:R-:W-:Y:S04]  /*11220*/  SHFL.IDX PT, R110, R182, R3, 0x1c1f ;  /* 0x001c1f03b66e7589 */ /* 0x000fe800000e0000 */
[----:B------:R-:W-:Y:S04]  /*11230*/  SHFL.IDX PT, R23, R23, R69, 0x1c1f ;  /* 0x001c1f4517177589 */ /* 0x000fe800000e0000 */
[----:B------:R-:W4:Y:S01]  /*11240*/  SHFL.IDX PT, R20, R20, R69, 0x1c1f ;  /* 0x001c1f4514147589 */ /* 0x000f2200000e0000 */
[----:B0-----:R-:W-:-:S03]  /*11250*/  SEL R95, R67, R68, P0 ;  /* 0x00000044435f7207 */ /* 0x001fc60000000000 */
[----:B------:R-:W-:Y:S01]  /*11260*/  SHFL.IDX PT, R115, R172, R3, 0x1c1f ;  /* 0x001c1f03ac737589 */ /* 0x000fe200000e0000 */
[----:B--2---:R-:W-:Y:S02]  /*11270*/  SEL R93, R70, R17, P0 ;  /* 0x00000011465d7207 */ /* 0x004fe40000000000 */
[----:B------:R-:W-:Y:S01]  /*11280*/  SEL R87, R17, R70, P0 ;  /* 0x0000004611577207 */ /* 0x000fe20000000000 */
[----:B------:R-:W-:Y:S01]  /*11290*/  SHFL.IDX PT, R24, R24, R69, 0x1c1f ;  /* 0x001c1f4518187589 */ /* 0x000fe200000e0000 */
[----:B---3--:R-:W-:-:S03]  /*112a0*/  SEL R89, R71, R72, P0 ;  /* 0x0000004847597207 */ /* 0x008fc60000000000 */
[----:B------:R-:W-:Y:S04]  /*112b0*/  SHFL.IDX PT, R113, R176, R3, 0x1c1f ;  /* 0x001c1f03b0717589 */ /* 0x000fe800000e0000 */
[----:B------:R-:W-:Y:S04]  /*112c0*/  SHFL.IDX PT, R112, R178, R3, 0x1c1f ;  /* 0x001c1f03b2707589 */ /* 0x000fe800000e0000 */
[----:B------:R-:W-:Y:S04]  /*112d0*/  SHFL.IDX PT, R25, R25, R69, 0x1c1f ;  /* 0x001c1f4519197589 */ /* 0x000fe800000e0000 */
[----:B------:R-:W0:Y:S01]  /*112e0*/  SHFL.IDX PT, R22, R22, R69, 0x1c1f ;  /* 0x001c1f4516167589 */ /* 0x000e2200000e0000 */
[----:B----4-:R-:W-:-:S03]  /*112f0*/  SEL R70, R111, R20, P0 ;  /* 0x000000146f467207 */ /* 0x010fc60000000000 */
[----:B------:R-:W-:Y:S04]  /*11300*/  SHFL.IDX PT, R107, R162, R3, 0x1c1f ;  /* 0x001c1f03a26b7589 */ /* 0x000fe800000e0000 */
[----:B------:R-:W2:Y:S04]  /*11310*/  SHFL.IDX PT, R12, R49, R69, 0x1c1f ;  /* 0x001c1f45310c7589 */ /* 0x000ea800000e0000 */
        /* <DEDUP_REMOVED lines=34> */
[----:B------:R-:W5:Y:S04]  /*11540*/  SHFL.IDX PT, R108, R21, R69, 0x1c1f ;  /* 0x001c1f45156c7589 */ /* 0x000f6800000e0000 */
[----:B------:R-:W-:Y:S01]  /*11550*/  SHFL.IDX PT, R33, R33, R69, 0x1c1f ;  /* 0x001c1f4521217589 */ /* 0x000fe200000e0000 */
[----:B----4-:R-:W-:-:S02]  /*11560*/  SEL R3, R88, R9, P0 ;  /* 0x0000000958037207 */ /* 0x010fc40000000000 */
[----:B------:R-:W-:Y:S01]  /*11570*/  SEL R9, R9, R88, P0 ;  /* 0x0000005809097207 */ /* 0x000fe20000000000 */
[----:B------:R-:W-:Y:S01]  /*11580*/  SHFL.IDX PT, R16, R52, R69, 0x1c1f ;  /* 0x001c1f4534107589 */ /* 0x000fe200000e0000 */
[----:B------:R-:W-:Y:S02]  /*11590*/  SEL R94, R98, R99, P0 ;  /* 0x00000063625e7207 */ /* 0x000fe40000000000 */
[----:B------:R-:W-:Y:S01]  /*115a0*/  SEL R88, R76, R77, P0 ;  /* 0x0000004d4c587207 */ /* 0x000fe20000000000 */
[----:B------:R-:W4:Y:S01]  /*115b0*/  SHFL.IDX PT, R32, R32, R69, 0x1c1f ;  /* 0x001c1f4520207589 */ /* 0x000f2200000e0000 */
[----:B------:R-:W-:Y:S02]  /*115c0*/  SEL R98, R99, R98, P0 ;  /* 0x0000006263627207 */ /* 0x000fe40000000000 */
[----:B------:R-:W-:Y:S01]  /*115d0*/  SEL R76, R77, R76, P0 ;  /* 0x0000004c4d4c7207 */ /* 0x000fe20000000000 */
[----:B------:R1:W-:Y:S01]  /*115e0*/  SHFL.IDX PT, R52, R66, R69, 0x1c1f ;  /* 0x001c1f4542347589 */ /* 0x0003e200000e0000 */
[----:B------:R-:W-:-:S02]  /*115f0*/  SEL R99, R68, R67, P0 ;  /* 0x0000004344637207 */ /* 0x000fc40000000000 */
[----:B------:R-:W-:Y:S01]  /*11600*/  SEL R77, R72, R71, P0 ;  /* 0x00000047484d7207 */ /* 0x000fe20000000000 */
[----:B------:R-:W-:Y:S01]  /*11610*/  SHFL.IDX PT, R27, R27, R69, 0x1c1f ;  /* 0x001c1f451b1b7589 */ /* 0x000fe200000e0000 */
[----:B------:R-:W-:Y:S02]  /*11620*/  SEL R71, R110, R23, P0 ;  /* 0x000000176e477207 */ /* 0x000fe40000000000 */
[----:B------:R-:W-:Y:S01]  /*11630*/  SEL R67, R23, R110, P0 ;  /* 0x0000006e17437207 */ /* 0x000fe20000000000 */
[----:B------:R-:W4:Y:S01]  /*11640*/  SHFL.IDX PT, R41, R41, R69, 0x1c1f ;  /* 0x001c1f4529297589 */ /* 0x000f2200000e0000 */
[----:B0-----:R-:W-:Y:S02]  /*11650*/  SEL R68, R113, R22, P0 ;  /* 0x0000001671447207 */ /* 0x001fe40000000000 */
[----:B-1----:R-:W-:Y:S01]  /*11660*/  SEL R66, R20, R111, P0 ;  /* 0x0000006f14427207 */ /* 0x002fe20000000000 */
[----:B------:R-:W-:Y:S01]  /*11670*/  SHFL.IDX PT, R13, R40, R69, 0x1c1f ;  /* 0x001c1f45280d7589 */ /* 0x000fe200000e0000 */
[----:B------:R-:W0:Y:S01]  /*11680*/  LDC.64 R110, c[0x0][0xbd8] ;  /* 0x0002f600ff6e7b82 */ /* 0x000e220000000a00 */
[----:B--2---:R-:W-:-:S02]  /*11690*/  SEL R21, R107, R12, P0 ;  /* 0x0000000c6b157207 */ /* 0x004fc40000000000 */
[----:B------:R-:W1:Y:S01]  /*116a0*/  SHFL.IDX PT, R121, R53, R69, 0x1c1f ;  /* 0x001c1f4535797589 */ /* 0x000e6200000e0000 */
[----:B------:R-:W-:Y:S02]  /*116b0*/  SEL R23, R12, R107, P0 ;  /* 0x0000006b0c177207 */ /* 0x000fe40000000000 */
[----:B---3--:R-:W-:Y:S01]  /*116c0*/  SEL R72, R74, R73, P0 ;  /* 0x000000494a487207 */ /* 0x008fe20000000000 */
[----:B------:R2:W-:Y:S01]  /*116d0*/  SHFL.IDX PT, R125, R60, R69, 0x1c1f ;  /* 0x001c1f453c7d7589 */ /* 0x0005e200000e0000 */
[----:B------:R-:W3:Y:S01]  /*116e0*/  @P2 LDC R107, c[0x0][0xbec] ;  /* 0x0002fb00ff6b2b82 */ /* 0x000ee20000000800 */
[----:B------:R-:W-:Y:S02]  /*116f0*/  SEL R74, R73, R74, P0 ;  /* 0x0000004a494a7207 */ /* 0x000fe40000000000 */
[----:B------:R4:W-:Y:S01]  /*11700*/  SHFL.IDX PT, R105, R62, R69, 0x1c1f ;  /* 0x001c1f453e697589 */ /* 0x0009e200000e0000 */
[----:B-----5:R-:W-:Y:S02]  /*11710*/  SEL R73, R75, R108, P0 ;  /* 0x0000006c4b497207 */ /* 0x020fe40000000000 */
[----:B------:R-:W-:Y:S01]  /*11720*/  SEL R75, R108, R75, P0 ;  /* 0x0000004b6c4b7207 */ /* 0x000fe20000000000 */
[----:B------:R5:W-:Y:S01]  /*11730*/  SHFL.IDX PT, R19, R34, R69, 0x1c1f ;  /* 0x001c1f4522137589 */ /* 0x000be200000e0000 */
[----:B------:R-:W3:Y:S01]  /*11740*/  @P2 LDC R108, c[0x0][0xbf0] ;  /* 0x0002fc00ff6c2b82 */ /* 0x000ee20000000800 */
[----:B--2---:R-:W-:-:S02]  /*11750*/  SEL R60, R115, R24, P0 ;  /* 0x00000018733c7207 */ /* 0x004fc40000000000 */
[----:B------:R2:W-:Y:S01]  /*11760*/  SHFL.IDX PT, R18, R57, R69, 0x1c1f ;  /* 0x001c1f4539127589 */ /* 0x0005e200000e0000 */
[----:B----4-:R-:W-:-:S03]  /*11770*/  SEL R62, R24, R115, P0 ;  /* 0x00000073183e7207 */ /* 0x010fc60000000000 */
[----:B------:R4:W3:Y:S01]  /*11780*/  SHFL.IDX PT, R122, R59, R69, 0x1c1f ;  /* 0x001c1f453b7a7589 */ /* 0x0008e200000e0000 */
[----:B------:R-:W3:Y:S01]  /*11790*/  LDC R115, c[0x0][0xc50] ;  /* 0x00031400ff737b82 */ /* 0x000ee20000000800 */
[----:B------:R-:W-:Y:S02]  /*117a0*/  SEL R24, R32, R119, P0 ;  /* 0x0000007720187207 */ /* 0x000fe40000000000 */
[----:B------:R4:W3:Y:S01]  /*117b0*/  SHFL.IDX PT, R124, R56, R69, 0x1c1f ;  /* 0x001c1f45387c7589 */ /* 0x0008e200000e0000 */
[----:B-----5:R-:W-:Y:S02]  /*117c0*/  SEL R34, R41, R104, P0 ;  /* 0x0000006829227207 */ /* 0x020fe40000000000 */
[----:B--2---:R-:W-:Y:S01]  /*117d0*/  SEL R57, R33, R116, P0 ;  /* 0x0000007421397207 */ /* 0x004fe20000000000 */
[----:B------:R2:W-:Y:S01]  /*117e0*/  SHFL.IDX PT, R126, R61, R69, 0x1c1f ;  /* 0x001c1f453d7e7589 */ /* 0x0005e200000e0000 */
[----:B-1----:R-:W-:Y:S02]  /*117f0*/  SEL R40, R44, R121, P0 ;  /* 0x000000792c287207 */ /* 0x002fe40000000000 */
[----:B----4-:R-:W-:Y:S01]  /*11800*/  SEL R59, R116, R33, P0 ;  /* 0x00000021743b7207 */ /* 0x010fe20000000000 */
[----:B------:R1:W4:Y:S01]  /*11810*/  SHFL.IDX PT, R123, R58, R69, 0x1c1f ;  /* 0x001c1f453a7b7589 */ /* 0x00032200000e0000 */
[----:B------:R-:W5:Y:S01]  /*11820*/  @P2 LDC R116, c[0x0][0xbf0] ;  /* 0x0002fc00ff742b82 */ /* 0x000f620000000800 */
[----:B------:R-:W-:-:S02]  /*11830*/  SEL R56, R26, R117, P0 ;  /* 0x000000751a387207 */ /* 0x000fc40000000000 */
[----:B------:R0:W5:Y:S01]  /*11840*/  SHFL.IDX PT, R128, R63, R69, 0x1c1f ;  /* 0x001c1f453f807589 */ /* 0x00016200000e0000 */
[----:B------:R-:W-:Y:S02]  /*11850*/  SEL R33, R35, R16, P0 ;  /* 0x0000001023217207 */ /* 0x000fe40000000000 */
[----:B--2---:R-:W-:Y:S01]  /*11860*/  SEL R61, R114, R27, P0 ;  /* 0x0000001b723d7207 */ /* 0x004fe20000000000 */
[----:B------:R-:W-:Y:S01]  /*11870*/  SHFL.IDX PT, R106, R106, R69, 0x1c1f ;  /* 0x001c1f456a6a7589 */ /* 0x000fe200000e0000 */
[----:B------:R-:W-:Y:S02]  /*11880*/  SEL R35, R16, R35, P0 ;  /* 0x0000002310237207 */ /* 0x000fe40000000000 */
[----:B-1----:R-:W-:Y:S01]  /*11890*/  SEL R58, R117, R26, P0 ;  /* 0x0000001a753a7207 */ /* 0x002fe20000000000 */
[----:B------:R1:W2:Y:S01]  /*118a0*/  SHFL.IDX PT, R49, R64, R69, 0x1c1f ;  /* 0x001c1f4540317589 */ /* 0x0002a200000e0000 */
[----:B------:R-:W4:Y:S01]  /*118b0*/  @P2 LDC R117, c[0x0][0xbec] ;  /* 0x0002fb00ff752b82 */ /* 0x000f220000000800 */
[----:B------:R-:W-:-:S02]  /*118c0*/  SEL R26, R119, R32, P0 ;  /* 0x00000020771a7207 */ /* 0x000fc40000000000 */
[----:B------:R-:W-:Y:S01]  /*118d0*/  SHFL.IDX PT, R102, R102, R69, 0x1c1f ;  /* 0x001c1f4566667589 */ /* 0x000fe200000e0000 */
[----:B0-----:R-:W-:Y:S01]  /*118e0*/  SEL R63, R27, R114, P0 ;  /* 0x000000721b3f7207 */ /* 0x001fe20000000000 */
[----:B------:R-:W-:Y:S01]  /*118f0*/  IMAD R114, RZ, RZ, -UR40 ;  /* 0x80000028ff727e24 */ /* 0x000fe2000f8e02ff */
[----:B------:R-:W-:Y:S01]  /*11900*/  SEL R32, R104, R41, P0 ;  /* 0x0000002968207207 */ /* 0x000fe20000000000 */
[----:B------:R0:W2:Y:S01]  /*11910*/  SHFL.IDX PT, R53, R65, R69, 0x1c1f ;  /* 0x001c1f4541357589 */ /* 0x0000a200000e0000 */
[----:B------:R-:W-:Y:S01]  /*11920*/  IMAD R104, R110, UR39, RZ ;  /* 0x000000276e687c24 */ /* 0x000fe2000f8e02ff */
[----:B-1----:R-:W-:Y:S01]  /*11930*/  SEL R64, R22, R113, P0 ;  /* 0x0000007116407207 */ /* 0x002fe20000000000 */
[----:B---3--:R-:W-:Y:S01]  /*11940*/  IMAD R114, R115, R114, UR4 ;  /* 0x0000000473727e24 */ /* 0x008fe2000f8e0272 */
[----:B------:R-:W-:Y:S01]  /*11950*/  SHFL.IDX PT, R84, R84, R69, 0x1c1f ;  /* 0x001c1f4554547589 */ /* 0x000fe200000e0000 */
[----:B------:R-:W-:Y:S01]  /*11960*/  SEL R27, R118, R13, P0 ;  /* 0x0000000d761b7207 */ /* 0x000fe20000000000 */
[----:B------:R-:W-:Y:S01]  /*11970*/  ULDC.64 UR4, c[0x0][0xbe0] ;  /* 0x0002f80000047ab9 */ /* 0x000fe20000000a00 */
[----:B------:R-:W-:Y:S01]  /*11980*/  SEL R17, R122, R101, P0 ;  /* 0x000000657a117207 */ /* 0x000fe20000000000 */
[----:B------:R-:W-:Y:S01]  /*11990*/  SHFL.IDX PT, R97, R97, R69, 0x1c1f ;  /* 0x001c1f4561617589 */ /* 0x000fe200000e0000 */
[----:B------:R-:W-:-:S02]  /*119a0*/  SEL R12, R103, R124, P0 ;  /* 0x0000007c670c7207 */ /* 0x000fc40000000000 */
[----:B0-----:R-:W-:Y:S01]  /*119b0*/  SEL R65, R25, R112, P0 ;  /* 0x0000007019417207 */ /* 0x001fe20000000000 */
[----:B------:R-:W-:Y:S01]  /*119c0*/  SHFL.IDX PT, R80, R80, R69, 0x1c1f ;  /* 0x001c1f4550507589 */ /* 0x000fe200000e0000 */
[----:B------:R-:W-:Y:S01]  /*119d0*/  SEL R16, R124, R103, P0 ;  /* 0x000000677c107207 */ /* 0x000fe20000000000 */
[C---:B------:R-:W-:Y:S01]  /*119e0*/  @P2 IMAD.HI.U32 R103, R48.reuse, R107, RZ ;  /* 0x0000006b30672227 */ /* 0x040fe200078e00ff */
[----:B------:R-:W-:Y:S01]  /*119f0*/  SHF.R.S32.HI R107, RZ, 0x1f, R114 ;  /* 0x0000001fff6b7819 */ /* 0x000fe20000011472 */
[----:B------:R-:W-:Y:S01]  /*11a00*/  SHFL.IDX PT, R91, R91, R69, 0x1c1f ;  /* 0x001c1f455b5b7589 */ /* 0x000fe200000e0000 */
[----:B------:R-:W-:Y:S01]  /*11a10*/  SEL R41, R45, R18, P0 ;  /* 0x000000122d297207 */ /* 0x000fe20000000000 */
[----:B----4-:R-:W-:Y:S01]  /*11a20*/  @P2 IMAD.HI.U32 R117, R48, R117, RZ ;  /* 0x0000007530752227 */ /* 0x010fe200078e00ff */
        /* <DEDUP_REMOVED lines=14> */
[----:B------:R0:W-:Y:S02]  /*11b10*/  SHFL.IDX PT, R78, R78, R69, 0x1c1f ;  /* 0x001c1f454e4e7589 */ /* 0x0001e400000e0000 */
[----:B0-----:R-:W-:-:S02]  /*11b20*/  SEL R69, R112, R25, P0 ;  /* 0x0000001970457207 */ /* 0x001fc40000000000 */
[----:B------:R-:W0:Y:S01]  /*11b30*/  LDC.64 R112, c[0x0][0xb40] ;  /* 0x0002d000ff707b82 */ /* 0x000e220000000a00 */
[----:B------:R-:W-:Y:S02]  /*11b40*/  SEL R25, R13, R118, P0 ;  /* 0x000000760d197207 */ /* 0x000fe40000000000 */
[----:B------:R-:W-:Y:S01]  /*11b50*/  SEL R13, R101, R122, P0 ;  /* 0x0000007a650d7207 */ /* 0x000fe20000000000 */
[----:B------:R-:W-:Y:S02]  /*11b60*/  IMAD R101, R111, UR41, R104 ;  /* 0x000000296f657c24 */ /* 0x000fe4000f8e0268 */
[----:B------:R-:W-:Y:S01]  /*11b70*/  IMAD.WIDE.U32 R110, R110, UR41, R6 ;  /* 0x000000296e6e7c25 */ /* 0x000fe2000f8e0006 */
[----:B------:R-:W-:Y:S02]  /*11b80*/  SEL R6, R42, R125, P0 ;  /* 0x0000007d2a067207 */ /* 0x000fe40000000000 */
[----:B-----5:R-:W-:Y:S01]  /*11b90*/  SEL R7, R43, R128, P0 ;  /* 0x000000802b077207 */ /* 0x020fe20000000000 */
[----:B------:R-:W-:Y:S01]  /*11ba0*/  IMAD.IADD R111, R111, 0x1, R101 ;  /* 0x000000016f6f7824 */ /* 0x000fe200078e0265 */
[----:B------:R-:W-:Y:S01]  /*11bb0*/  SEL R42, R125, R42, P0 ;  /* 0x0000002a7d2a7207 */ /* 0x000fe20000000000 */
[--C-:B------:R-:W-:Y:S01]  /*11bc0*/  IMAD.MOV.U32 R101, RZ, RZ, R48.reuse ;  /* 0x000000ffff657224 */ /* 0x100fe200078e0030 */
[----:B------:R-:W-:Y:S01]  /*11bd0*/  @P2 SHF.R.U32.HI R101, RZ, R108, R103 ;  /* 0x0000006cff652219 */ /* 0x000fe20000011667 */
[----:B------:R-:W-:Y:S01]  /*11be0*/  IMAD.MOV.U32 R103, RZ, RZ, R48 ;  /* 0x000000ffff677224 */ /* 0x000fe200078e0030 */
[----:B------:R-:W-:-:S02]  /*11bf0*/  @P2 SHF.R.U32.HI R103, RZ, R116, R117 ;  /* 0x00000074ff672219 */ /* 0x000fc40000011675 */
[----:B------:R-:W-:-:S03]  /*11c00*/  SEL R43, R128, R43, P0 ;  /* 0x0000002b802b7207 */ /* 0x000fc60000000000 */
[----:B------:R-:W-:Y:S02]  /*11c10*/  IMAD.MOV R108, RZ, RZ, -R103 ;  /* 0x000000ffff6c7224 */ /* 0x000fe400078e0a67 */
[C---:B0-----:R-:W-:Y:S02]  /*11c20*/  IMAD R104, R112.reuse, UR39, RZ ;  /* 0x0000002770687c24 */ /* 0x041fe4000f8e02ff */
[----:B------:R-:W-:-:S04]  /*11c30*/  IMAD.WIDE.U32 R4, R112, UR41, R4 ;  /* 0x0000002970047c25 */ /* 0x000fc8000f8e0004 */
[----:B------:R-:W-:Y:S02]  /*11c40*/  IMAD R113, R113, UR41, R104 ;  /* 0x0000002971717c24 */ /* 0x000fe4000f8e0268 */
[----:B------:R-:W-:Y:S02]  /*11c50*/  IMAD.MOV.U32 R112, RZ, RZ, R4 ;  /* 0x000000ffff707224 */ /* 0x000fe400078e0004 */
[----:B------:R-:W-:Y:S02]  /*11c60*/  IMAD.IADD R113, R5, 0x1, R113 ;  /* 0x0000000105717824 */ /* 0x000fe400078e0271 */
[C---:B------:R-:W-:Y:S02]  /*11c70*/  IMAD R5, R107.reuse, UR4, RZ ;  /* 0x000000046b057c24 */ /* 0x040fe4000f8e02ff */
[----:B------:R-:W-:Y:S02]  /*11c80*/  IMAD R107, R107, UR6, RZ ;  /* 0x000000066b6b7c24 */ /* 0x000fe4000f8e02ff */
[----:B------:R-:W-:-:S02]  /*11c90*/  IMAD R104, R114, UR5, R5 ;  /* 0x0000000572687c24 */ /* 0x000fc4000f8e0205 */
[----:B------:R-:W-:Y:S01]  /*11ca0*/  IMAD.WIDE.U32 R4, R114, UR4, R110 ;  /* 0x0000000472047c25 */ /* 0x000fe2000f8e006e */
[----:B------:R-:W-:-:S03]  /*11cb0*/  ULDC.64 UR4, c[0x0][0xb30] ;  /* 0x0002cc0000047ab9 */ /* 0x000fc60000000a00 */
[C---:B------:R-:W-:Y:S01]  /*11cc0*/  IMAD R111, R114.reuse, UR7, R107 ;  /* 0x00000007726f7c24 */ /* 0x040fe2000f8e026b */
[----:B------:R-:W-:Y:S01]  /*11cd0*/  SHF.R.S32.HI R107, RZ, 0x1f, R101 ;  /* 0x0000001fff6b7819 */ /* 0x000fe20000011465 */
[----:B------:R-:W-:Y:S01]  /*11ce0*/  IMAD.WIDE.U32 R112, R114, UR6, R112 ;  /* 0x0000000672707c25 */ /* 0x000fe2000f8e0070 */
[----:B------:R-:W-:Y:S01]  /*11cf0*/  IADD3 R110, P2, R101, R4, RZ ;  /* 0x00000004656e7210 */ /* 0x000fe20007f5e0ff */
[----:B------:R-:W-:Y:S01]  /*11d00*/  ULDC.64 UR6, c[0x0][0xbc8] ;  /* 0x0002f20000067ab9 */ /* 0x000fe20000000a00 */
[----:B------:R-:W-:Y:S01]  /*11d10*/  SHF.R.S32.HI R4, RZ, 0x1f, R103 ;  /* 0x0000001fff047819 */ /* 0x000fe20000011467 */
[----:B------:R-:W-:Y:S02]  /*11d20*/  IMAD.MOV R101, RZ, RZ, -R101 ;  /* 0x000000ffff657224 */ /* 0x000fe400078e0a65 */
[----:B------:R-:W-:Y:S01]  /*11d30*/  IMAD.IADD R113, R113, 0x1, R111 ;  /* 0x0000000171717824 */ /* 0x000fe200078e026f */
        /* <DEDUP_REMOVED lines=14> */
[----:B--2---:R-:W-:Y:S01]  /*11e20*/  SEL R48, R50, R49, P0 ;  /* 0x0000003132307207 */ /* 0x004fe20000000000 */
        /* <DEDUP_REMOVED lines=11> */
[----:B0-----:R-:W-:Y:S01]  /*11ee0*/  ULEA UR4, UR5, UR4, 0x18 ;  /* 0x0000000405047291 */ /* 0x001fe2000f8ec03f */
[----:B------:R-:W-:Y:S01]  /*11ef0*/  LEA.HI.X R114, R110, UR7, R5, 0x2, P2 ;  /* 0x000000076e727c11 */ /* 0x000fe200090f1405 */
[----:B------:R-:W-:Y:S01]  /*11f00*/  IMAD.IADD R107, R113, 0x1, R101 ;  /* 0x00000001716b7824 */ /* 0x000fe200078e0265 */
[C---:B------:R-:W-:Y:S01]  /*11f10*/  LEA R103, P3, R112.reuse, UR8, 0x2 ;  /* 0x0000000870677c11 */ /* 0x040fe2000f8610ff */
[----:B------:R-:W-:Y:S01]  /*11f20*/  SHFL.IDX PT, R110, R108, RZ, 0x1c1f ;  /* 0x001c1fff6c6e7589 */ /* 0x000fe200000e0000 */
[----:B------:R-:W-:Y:S01]  /*11f30*/  SEL R5, R47, R106, P0 ;  /* 0x0000006a2f057207 */ /* 0x000fe20000000000 */
[----:B------:R-:W-:Y:S01]  /*11f40*/  IMAD R101, R109, UR6, RZ ;  /* 0x000000066d657c24 */ /* 0x000fe2000f8e02ff */
[----:B------:R-:W-:Y:S01]  /*11f50*/  LEA.HI.X R107, R112, UR9, R107, 0x2, P3 ;  /* 0x00000009706b7c11 */ /* 0x000fe200098f146b */
[----:B------:R-:W0:Y:S01]  /*11f60*/  SHFL.IDX PT, R111, R114, RZ, 0x1c1f ;  /* 0x001c1fff726f7589 */ /* 0x000e2200000e0000 */
[----:B------:R-:W-:Y:S01]  /*11f70*/  SEL R47, R106, R47, P0 ;  /* 0x0000002f6a2f7207 */ /* 0x000fe20000000000 */
[C---:B------:R-:W-:Y:S01]  /*11f80*/  VIADD R106, R100.reuse, 0x8 ;  /* 0x00000008646a7836 */ /* 0x040fe20000000000 */
[----:B------:R-:W-:Y:S01]  /*11f90*/  UIADD3 UR4, UR4, 0x2a820, URZ ;  /* 0x0002a82004047890 */ /* 0x000fe2000fffe03f */
[----:B------:R-:W-:Y:S01]  /*11fa0*/  SHFL.IDX PT, R112, R108, 0x1, 0x1c1f ;  /* 0x003c1f006c707f89 */ /* 0x000fe200000e0000 */
[----:B------:R-:W-:-:S02]  /*11fb0*/  ISETP.GE.OR P2, PT, R100, R101, P1 ;  /* 0x000000656400720c */ /* 0x000fc40000f46670 */
[-C--:B------:R-:W-:Y:S01]  /*11fc0*/  ISETP.GE.OR P1, PT, R106, R101.reuse, P1 ;  /* 0x000000656a00720c */ /* 0x080fe20000f26670 */
[----:B------:R-:W1:Y:S01]  /*11fd0*/  SHFL.IDX PT, R113, R114, 0x1, 0x1c1f ;  /* 0x003c1f0072717f89 */ /* 0x000e6200000e0000 */
[----:B------:R-:W-:Y:S01]  /*11fe0*/  UPRMT UR4, URZ, 0x654, UR4 ;  /* 0x000006543f047896 */ /* 0x000fe20008000004 */
[----:B------:R-:W-:Y:S02]  /*11ff0*/  ISETP.GE.AND P3, PT, R100, R101, PT ;  /* 0x000000656400720c */ /* 0x000fe40003f66270 */
[----:B------:R-:W-:Y:S01]  /*12000*/  SEL R46, R105, R46, P0 ;  /* 0x0000002e692e7207 */ /* 0x000fe20000000000 */
[----:B------:R2:W3:Y:S01]  /*12010*/  SHFL.IDX PT, R104, R103, RZ, 0x1c1f ;  /* 0x001c1fff67687589 */ /* 0x0004e200000e0000 */
[----:B------:R-:W-:Y:S02]  /*12020*/  SEL R51, R52, R51, P0 ;  /* 0x0000003334337207 */ /* 0x000fe40000000000 */
[----:B------:R-:W-:Y:S01]  /*12030*/  SEL R52, R54, R53, P0 ;  /* 0x0000003536347207 */ /* 0x000fe20000000000 */
[----:B------:R2:W4:Y:S01]  /*12040*/  SHFL.IDX PT, R105, R107, RZ, 0x1c1f ;  /* 0x001c1fff6b697589 */ /* 0x00052200000e0000 */
[----:B------:R-:W-:Y:S01]  /*12050*/  SYNCS.ARRIVE.TRANS64.RED.A1T0 RZ, [UR4], RZ ;  /* 0x000000ffffff79a7 */ /* 0x000fe20008100404 */
[----:B------:R-:W-:-:S02]  /*12060*/  SEL R54, R53, R54, P0 ;  /* 0x0000003635367207 */ /* 0x000fc40000000000 */
[----:B------:R-:W-:Y:S02]  /*12070*/  SEL R53, R55, R102, P0 ;  /* 0x0000006637357207 */ /* 0x000fe40000000000 */
[----:B------:R-:W-:Y:S01]  /*12080*/  SEL R55, R102, R55, P0 ;  /* 0x0000003766377207 */ /* 0x000fe20000000000 */
[----:B0-----:R2:W-:Y:S04]  /*12090*/  @!P2 ST.E desc[UR46][R110.64], R2 ;  /* 0x000000026e00a985 */ /* 0x0015e8000c10192e */
[----:B-1----:R2:W-:Y:S01]  /*120a0*/  @!P1 ST.E desc[UR46][R112.64], R0 ;  /* 0x0000000070009985 */ /* 0x0025e2000c10192e */
[----:B------:R-:W-:Y:S05]  /*120b0*/  @P3 BRA `(.L_x_1173) ;  /* 0x0000000800383947 */ /* 0x000fea0003800000 */
[C---:B--2---:R-:W-:Y:S01]  /*120c0*/  VIADD R0, R96.reuse, 0x8 ;  /* 0x0000000860007836 */ /* 0x044fe20000000000 */
        /* <DEDUP_REMOVED lines=46> */
[----:B-1----:R-:W-:-:S04]  /*123b0*/  @!P4 IMAD.WIDE R86, R111, 0x4, R104 ;  /* 0x000000046f56c825 */ /* 0x002fc800078e0268 */
[----:B------:R-:W-:Y:S01]  /*123c0*/  VIADD R98, R96, 0x58 ;  /* 0x0000005860627836 */ /* 0x000fe20000000000 */
[----:B------:R1:W-:Y:S01]  /*123d0*/  @!P4 ST.E.64 desc[UR46][R86.64], R76 ;  /* 0x0000004c5600c985 */ /* 0x0003e2000c101b2e */
[--C-:B0-----:R-:W-:Y:S01]  /*123e0*/  @!P5 IMAD.WIDE R88, R93, 0x4, R104.reuse ;  /* 0x000000045d58d825 */ /* 0x101fe200078e0268 */
[----:B------:R-:W-:Y:S02]  /*123f0*/  @!P1 LEA.HI R110, R110, R110, RZ, 0x1 ;  /* 0x0000006e6e6e9211 */ /* 0x000fe400078f08ff */
[----:B------:R-:W-:Y:S01]  /*12400*/  ISETP.GE.AND P4, PT, R98, UR4, PT ;  /* 0x0000000462007c0c */ /* 0x000fe2000bf86270 */
[----:B------:R-:W-:Y:S01]  /*12410*/  @!P6 IMAD.WIDE R92, R95, 0x4, R104 ;  /* 0x000000045f5ce825 */ /* 0x000fe200078e0268 */
[----:B------:R-:W-:Y:S01]  /*12420*/  @!P3 LOP3.LUT R95, R102, 0xfffffffe, RZ, 0xc0, !PT ;  /* 0xfffffffe665fb812 */ /* 0x000fe200078ec0ff */
[----:B------:R0:W-:Y:S01]  /*12430*/  @!P5 ST.E.64 desc[UR46][R88.64], R72 ;  /* 0x000000485800d985 */ /* 0x0001e2000c101b2e */
[----:B------:R-:W-:Y:S01]  /*12440*/  @!P2 LEA.HI R0, R0, R0, RZ, 0x1 ;  /* 0x000000000000a211 */ /* 0x000fe200078f08ff */
[----:B------:R-:W-:-:S02]  /*12450*/  VIADD R99, R96, 0x60 ;  /* 0x0000006060637836 */ /* 0x000fc40000000000 */
[--C-:B------:R-:W-:Y:S01]  /*12460*/  @!P3 IMAD.WIDE R94, R95, 0x4, R104.reuse ;  /* 0x000000045f5eb825 */ /* 0x100fe200078e0268 */
[----:B------:R2:W-:Y:S01]  /*12470*/  @!P6 ST.E.64 desc[UR46][R92.64], R74 ;  /* 0x0000004a5c00e985 */ /* 0x0005e2000c101b2e */
[----:B-1----:R-:W-:Y:S02]  /*12480*/  @!P1 LOP3.LUT R77, R110, 0xfffffffe, RZ, 0xc0, !PT ;  /* 0xfffffffe6e4d9812 */ /* 0x002fe400078ec0ff */
[----:B------:R-:W-:Y:S01]  /*12490*/  VIADD R76, R96, 0x70 ;  /* 0x00000070604c7836 */ /* 0x000fe20000000000 */
[----:B------:R-:W-:Y:S01]  /*124a0*/  @!P2 LOP3.LUT R87, R0, 0xfffffffe, RZ, 0xc0, !PT ;  /* 0xfffffffe0057a812 */ /* 0x000fe200078ec0ff */
[----:B------:R1:W-:Y:S01]  /*124b0*/  @!P3 ST.E.64 desc[UR46][R94.64], R70 ;  /* 0x000000465e00b985 */ /* 0x0003e2000c101b2e */
[----:B------:R-:W-:Y:S01]  /*124c0*/  @!P4 LEA.HI R98, R98, R98, RZ, 0x1 ;  /* 0x000000626262c211 */ /* 0x000fe200078f08ff */
[----:B------:R-:W-:Y:S01]  /*124d0*/  VIADD R0, R96, 0x68 ;  /* 0x0000006860007836 */ /* 0x000fe20000000000 */
[----:B------:R-:W-:Y:S01]  /*124e0*/  ISETP.GE.AND P3, PT, R99, UR4, PT ;  /* 0x0000000463007c0c */ /* 0x000fe2000bf66270 */
[----:B0-----:R-:W-:Y:S01]  /*124f0*/  @!P1 IMAD.WIDE R72, R77, 0x4, R104 ;  /* 0x000000044d489825 */ /* 0x001fe200078e0268 */
[----:B------:R-:W-:-:S03]  /*12500*/  ISETP.GE.AND P6, PT, R76, UR4, PT ;  /* 0x000000044c007c0c */ /* 0x000fc6000bfc6270 */
[----:B------:R-:W-:Y:S01]  /*12510*/  VIADD R77, R96, 0x78 ;  /* 0x00000078604d7836 */ /* 0x000fe20000000000 */
[----:B------:R0:W-:Y:S01]  /*12520*/  @!P1 ST.E.64 desc[UR46][R72.64], R66 ;  /* 0x0000004248009985 */ /* 0x0001e2000c101b2e */
[----:B--2---:R-:W-:Y:S01]  /*12530*/  @!P2 IMAD.WIDE R74, R87, 0x4, R104 ;  /* 0x00000004574aa825 */ /* 0x004fe200078e0268 */
[----:B------:R-:W-:Y:S02]  /*12540*/  ISETP.GE.AND P1, PT, R0, UR4, PT ;  /* 0x0000000400007c0c */ /* 0x000fe4000bf26270 */
[----:B------:R-:W-:Y:S01]  /*12550*/  ISETP.GE.AND P5, PT, R77, UR4, PT ;  /* 0x000000044d007c0c */ /* 0x000fe2000bfa6270 */
[----:B------:R-:W-:Y:S01]  /*12560*/  VIADD R86, R96, 0x80 ;  /* 0x0000008060567836 */ /* 0x000fe20000000000 */
[----:B-1----:R-:W-:Y:S01]  /*12570*/  @!P4 LOP3.LUT R71, R98, 0xfffffffe, RZ, 0xc0, !PT ;  /* 0xfffffffe6247c812 */ /* 0x002fe200078ec0ff */
[----:B------:R-:W-:Y:S01]  /*12580*/  VIADD R87, R96, 0x88 ;  /* 0x0000008860577836 */ /* 0x000fe20000000000 */
[----:B------:R1:W-:Y:S01]  /*12590*/  @!P2 ST.E.64 desc[UR46][R74.64], R68 ;  /* 0x000000444a00a985 */ /* 0x0003e2000c101b2e */
[----:B------:R-:W-:-:S02]  /*125a0*/  @!P3 LEA.HI R99, R99, R99, RZ, 0x1 ;  /* 0x000000636363b211 */ /* 0x000fc400078f08ff */
[----:B------:R-:W-:Y:S02]  /*125b0*/  ISETP.GE.AND P2, PT, R86, UR4, PT ;  /* 0x0000000456007c0c */ /* 0x000fe4000bf46270 */
[----:B------:R-:W-:Y:S01]  /*125c0*/  @!P6 LEA.HI R76, R76, R76, RZ, 0x1 ;  /* 0x0000004c4c4ce211 */ /* 0x000fe200078f08ff */
[----:B0-----:R-:W-:Y:S01]  /*125d0*/  @!P4 IMAD.WIDE R66, R71, 0x4, R104 ;  /* 0x000000044742c825 */ /* 0x001fe200078e0268 */
[----:B------:R-:W-:Y:S02]  /*125e0*/  @!P1 LEA.HI R0, R0, R0, RZ, 0x1 ;  /* 0x0000000000009211 */ /* 0x000fe400078f08ff */
[----:B------:R-:W-:Y:S02]  /*125f0*/  @!P6 LOP3.LUT R73, R76, 0xfffffffe, RZ, 0xc0, !PT ;  /* 0xfffffffe4c49e812 */ /* 0x000fe400078ec0ff */
[----:B------:R0:W-:Y:S01]  /*12600*/  @!P4 ST.E.64 desc[UR46][R66.64], R64 ;  /* 0x000000404200c985 */ /* 0x0001e2000c101b2e */
[----:B------:R-:W-:Y:S02]  /*12610*/  ISETP.GE.AND P4, PT, R87, UR4, PT ;  /* 0x0000000457007c0c */ /* 0x000fe4000bf86270 */
[----:B-1----:R-:W-:-:S02]  /*12620*/  @!P3 LOP3.LUT R69, R99, 0xfffffffe, RZ, 0xc0, !PT ;  /* 0xfffffffe6345b812 */ /* 0x002fc400078ec0ff */
[----:B------:R-:W-:Y:S02]  /*12630*/  @!P5 LEA.HI R77, R77, R77, RZ, 0x1 ;  /* 0x0000004d4d4dd211 */ /* 0x000fe400078f08ff */
[----:B------:R-:W-:Y:S01]  /*12640*/  @!P1 LOP3.LUT R71, R0, 0xfffffffe, RZ, 0xc0, !PT ;  /* 0xfffffffe00479812 */ /* 0x000fe200078ec0ff */
[----:B------:R-:W-:Y:S01]  /*12650*/  @!P3 IMAD.WIDE R68, R69, 0x4, R104 ;  /* 0x000000044544b825 */ /* 0x000fe200078e0268 */
[----:B------:R-:W-:-:S03]  /*12660*/  @!P2 LEA.HI R86, R86, R86, RZ, 0x1 ;  /* 0x000000565656a211 */ /* 0x000fc600078f08ff */
[--C-:B------:R-:W-:Y:S01]  /*12670*/  @!P1 IMAD.WIDE R70, R71, 0x4, R104.reuse ;  /* 0x0000000447469825 */ /* 0x100fe200078e0268 */
[----:B------:R1:W-:Y:S01]  /*12680*/  @!P3 ST.E.64 desc[UR46][R68.64], R60 ;  /* 0x0000003c4400b985 */ /* 0x0003e2000c101b2e */
[----:B------:R-:W-:Y:S02]  /*12690*/  @!P4 LEA.HI R87, R87, R87, RZ, 0x1 ;  /* 0x000000575757c211 */ /* 0x000fe400078f08ff */
[----:B0-----:R-:W-:Y:S01]  /*126a0*/  @!P5 LOP3.LUT R67, R77, 0xfffffffe, RZ, 0xc0, !PT ;  /* 0xfffffffe4d43d812 */ /* 0x001fe200078ec0ff */
[--C-:B------:R-:W-:Y:S01]  /*126b0*/  @!P6 IMAD.WIDE R64, R73, 0x4, R104.reuse ;  /* 0x000000044940e825 */ /* 0x100fe200078e0268 */
[----:B------:R-:W-:Y:S01]  /*126c0*/  @!P2 LOP3.LUT R73, R86, 0xfffffffe, RZ, 0xc0, !PT ;  /* 0xfffffffe5649a812 */ /* 0x000fe200078ec0ff */
[----:B------:R0:W-:Y:S01]  /*126d0*/  @!P1 ST.E.64 desc[UR46][R70.64], R62 ;  /* 0x0000003e46009985 */ /* 0x0001e2000c101b2e */
[----:B------:R-:W-:Y:S01]  /*126e0*/  @!P4 LOP3.LUT R87, R87, 0xfffffffe, RZ, 0xc0, !PT ;  /* 0xfffffffe5757c812 */ /* 0x000fe200078ec0ff */
[----:B------:R-:W-:Y:S02]  /*126f0*/  @!P5 IMAD.WIDE R66, R67, 0x4, R104 ;  /* 0x000000044342d825 */ /* 0x000fe400078e0268 */
[----:B------:R2:W-:Y:S02]  /*12700*/  @!P6 ST.E.64 desc[UR46][R64.64], R58 ;  /* 0x0000003a4000e985 */ /* 0x0005e4000c101b2e */
[----:B------:R-:W-:-:S02]  /*12710*/  VIADD R0, R96, 0x90 ;  /* 0x0000009060007836 */ /* 0x000fc40000000000 */
[--C-:B-1----:R-:W-:Y:S01]  /*12720*/  @!P2 IMAD.WIDE R60, R73, 0x4, R104.reuse ;  /* 0x00000004493ca825 */ /* 0x102fe200078e0268 */
[----:B------:R-:W-:Y:S02]  /*12730*/  @!P5 ST.E.64 desc[UR46][R66.64], R56 ;  /* 0x000000384200d985 */ /* 0x000fe4000c101b2e */
[----:B------:R-:W-:Y:S01]  /*12740*/  ISETP.GE.AND P1, PT, R0, UR4, PT ;  /* 0x0000000400007c0c */ /* 0x000fe2000bf26270 */
[----:B------:R-:W-:Y:S01]  /*12750*/  VIADD R68, R96, 0x98 ;  /* 0x0000009860447836 */ /* 0x000fe20000000000 */
[----:B------:R-:W-:Y:S01]  /*12760*/  @!P2 ST.E.64 desc[UR46][R60.64], R26 ;  /* 0x0000001a3c00a985 */ /* 0x000fe2000c101b2e */
[----:B0-----:R-:W-:-:S03]  /*12770*/  @!P4 IMAD.WIDE R62, R87, 0x4, R104 ;  /* 0x00000004573ec825 */ /* 0x001fc600078e0268 */
[----:B------:R-:W-:Y:S01]  /*12780*/  ISETP.GE.AND P2, PT, R68, UR4, PT ;  /* 0x0000000444007c0c */ /* 0x000fe2000bf46270 */
[C---:B------:R-:W-:Y:S01]  /*12790*/  VIADD R69, R96.reuse, 0xa0 ;  /* 0x000000a060457836 */ /* 0x040fe20000000000 */
[----:B------:R0:W-:Y:S01]  /*127a0*/  @!P4 ST.E.64 desc[UR46][R62.64], R24 ;  /* 0x000000183e00c985 */ /* 0x0001e2000c101b2e */
[C---:B------:R-:W-:Y:S02]  /*127b0*/  VIADD R70, R96.reuse, 0xa8 ;  /* 0x000000a860467836 */ /* 0x040fe40000000000 */
[C---:B--2---:R-:W-:Y:S01]  /*127c0*/  VIADD R58, R96.reuse, 0xb0 ;  /* 0x000000b0603a7836 */ /* 0x044fe20000000000 */
[----:B------:R-:W-:Y:S01]  /*127d0*/  ISETP.GE.AND P3, PT, R69, UR4, PT ;  /* 0x0000000445007c0c */ /* 0x000fe2000bf66270 */
[----:B------:R-:W-:Y:S01]  /*127e0*/  VIADD R59, R96, 0xb8 ;  /* 0x000000b8603b7836 */ /* 0x000fe20000000000 */
[----:B------:R-:W-:Y:S02]  /*127f0*/  ISETP.GE.AND P4, PT, R70, UR4, PT ;  /* 0x0000000446007c0c */ /* 0x000fe4000bf86270 */
[----:B------:R-:W-:-:S02]  /*12800*/  ISETP.GE.AND P5, PT, R58, UR4, PT ;  /* 0x000000043a007c0c */ /* 0x000fc4000bfa6270 */
[----:B------:R-:W-:Y:S02]  /*12810*/  ISETP.GE.AND P6, PT, R59, UR4, PT ;  /* 0x000000043b007c0c */ /* 0x000fe4000bfc6270 */
[----:B------:R-:W-:Y:S02]  /*12820*/  @!P1 LEA.HI R0, R0, R0, RZ, 0x1 ;  /* 0x0000000000009211 */ /* 0x000fe400078f08ff */
[----:B------:R-:W-:Y:S02]  /*12830*/  @!P2 LEA.HI R68, R68, R68, RZ, 0x1 ;  /* 0x000000444444a211 */ /* 0x000fe400078f08ff */
[----:B0-----:R-:W-:Y:S02]  /*12840*/  @!P1 LOP3.LUT R25, R0, 0xfffffffe, RZ, 0xc0, !PT ;  /* 0xfffffffe00199812 */ /* 0x001fe400078ec0ff */
[----:B------:R-:W-:Y:S02]  /*12850*/  @!P3 LEA.HI R69, R69, R69, RZ, 0x1 ;  /* 0x000000454545b211 */ /* 0x000fe400078f08ff */
[----:B------:R-:W-:-:S02]  /*12860*/  @!P4 LEA.HI R70, R70, R70, RZ, 0x1 ;  /* 0x000000464646c211 */ /* 0x000fc400078f08ff */
[----:B------:R-:W-:Y:S02]  /*12870*/  @!P5 LEA.HI R58, R58, R58, RZ, 0x1 ;  /* 0x0000003a3a3ad211 */ /* 0x000fe400078f08ff */
[----:B------:R-:W-:Y:S02]  /*12880*/  @!P6 LEA.HI R24, R59, R59, RZ, 0x1 ;  /* 0x0000003b3b18e211 */ /* 0x000fe400078f08ff */
[----:B------:R-:W-:Y:S02]  /*12890*/  @!P2 LOP3.LUT R27, R68, 0xfffffffe, RZ, 0xc0, !PT ;  /* 0xfffffffe441ba812 */ /* 0x000fe400078ec0ff */
[----:B------:R-:W-:Y:S02]  /*128a0*/  @!P3 LOP3.LUT R57, R69, 0xfffffffe, RZ, 0xc0, !PT ;  /* 0xfffffffe4539b812 */ /* 0x000fe400078ec0ff */
[----:B------:R-:W-:Y:S01]  /*128b0*/  @!P4 LOP3.LUT R59, R70, 0xfffffffe, RZ, 0xc0, !PT ;  /* 0xfffffffe463bc812 */ /* 0x000fe200078ec0ff */
[----:B------:R-:W-:Y:S01]  /*128c0*/  @!P2 IMAD.WIDE R26, R27, 0x4, R104 ;  /* 0x000000041b1aa825 */ /* 0x000fe200078e0268 */
[----:B------:R-:W-:-:S02]  /*128d0*/  @!P5 LOP3.LUT R61, R58, 0xfffffffe, RZ, 0xc0, !PT ;  /* 0xfffffffe3a3dd812 */ /* 0x000fc400078ec0ff */
[----:B------:R-:W-:Y:S01]  /*128e0*/  @!P6 LOP3.LUT R63, R24, 0xfffffffe, RZ, 0xc0, !PT ;  /* 0xfffffffe183fe812 */ /* 0x000fe200078ec0ff */
[----:B------:R-:W-:-:S04]  /*128f0*/  @!P1 IMAD.WIDE R24, R25, 0x4, R104 ;  /* 0x0000000419189825 */ /* 0x000fc800078e0268 */
[--C-:B------:R-:W-:Y:S01]  /*12900*/  @!P3 IMAD.WIDE R56, R57, 0x4, R104.reuse ;  /* 0x000000043938b825 */ /* 0x100fe200078e0268 */
[----:B------:R0:W-:Y:S03]  /*12910*/  @!P1 ST.E.64 desc[UR46][R24.64], R20 ;  /* 0x0000001418009985 */ /* 0x0001e6000c101b2e */
[--C-:B------:R-:W-:Y:S01]  /*12920*/  @!P4 IMAD.WIDE R58, R59, 0x4, R104.reuse ;  /* 0x000000043b3ac825 */ /* 0x100fe200078e0268 */
[----:B------:R0:W-:Y:S03]  /*12930*/  @!P2 ST.E.64 desc[UR46][R26.64], R22 ;  /* 0x000000161a00a985 */ /* 0x0001e6000c101b2e */
[--C-:B------:R-:W-:Y:S01]  /*12940*/  @!P5 IMAD.WIDE R60, R61, 0x4, R104.reuse ;  /* 0x000000043d3cd825 */ /* 0x100fe200078e0268 */
[----:B------:R0:W-:Y:S03]  /*12950*/  @!P3 ST.E.64 desc[UR46][R56.64], R32 ;  /* 0x000000203800b985 */ /* 0x0001e6000c101b2e */
[----:B------:R-:W-:Y:S01]  /*12960*/  @!P6 IMAD.WIDE R104, R63, 0x4, R104 ;  /* 0x000000043f68e825 */ /* 0x000fe200078e0268 */
[----:B------:R0:W-:Y:S04]  /*12970*/  @!P4 ST.E.64 desc[UR46][R58.64], R34 ;  /* 0x000000223a00c985 */ /* 0x0001e8000c101b2e */
[----:B------:R0:W-:Y:S04]  /*12980*/  @!P5 ST.E.64 desc[UR46][R60.64], R40 ;  /* 0x000000283c00d985 */ /* 0x0001e8000c101b2e */
[----:B------:R0:W-:Y:S02]  /*12990*/  @!P6 ST.E.64 desc[UR46][R104.64], R44 ;  /* 0x0000002c6800e985 */ /* 0x0001e4000c101b2e */
.L_x_1173:
[----:B------:R-:W-:Y:S05]  /*129a0*/  BSYNC B0 ;  /* 0x0000000000007941 */ /* 0x000fea0003800000 */
.L_x_1172:
[----:B------:R-:W-:Y:S01]  /*129b0*/  ISETP.GE.AND P1, PT, R106, R101, PT ;  /* 0x000000656a00720c */ /* 0x000fe20003f26270 */
[----:B0-----:R0:W1:Y:S01]  /*129c0*/  SHFL.IDX PT, R21, R107, 0x1, 0x1c1f ;  /* 0x003c1f006b157f89 */ /* 0x00106200000e0000 */
        /* <DEDUP_REMOVED lines=21> */
[----:B--2---:R-:W-:Y:S02]  /*12b20*/  SEL R2, R11, R78, P0 ;  /* 0x0000004e0b027207 */ /* 0x004fe40000000000 */
[----:B------:R-:W-:Y:S01]  /*12b30*/  SEL R8, R78, R11, P0 ;  /* 0x0000000b4e087207 */ /* 0x000fe20000000000 */
[----:B01----:R-:W-:Y:S06]  /*12b40*/  @P1 BRA `(.L_x_1084) ;  /* 0x0000005000b01947 */ /* 0x003fec0003800000 */
        /* <DEDUP_REMOVED lines=8> */
[C---:B------:R-:W-:Y:S01]  /*12bd0*/  VIADD R58, R96.reuse, 0x28 ;  /* 0x00000028603a7836 */ /* 0x040fe20000000000 */
[----:B------:R-:W-:Y:S01]  /*12be0*/  ISETP.GE.AND P6, PT, R33, UR4, PT ;  /* 0x0000000421007c0c */ /* 0x000fe2000bfc6270 */
[----:B------:R-:W-:Y:S01]  /*12bf0*/  VIADD R59, R96, 0x30 ;  /* 0x00000030603b7836 */ /* 0x000fe20000000000 */
[----:B------:R-:W-:-:S02]  /*12c00*/  ISETP.GE.AND P2, PT, R56, UR4, PT ;  /* 0x0000000438007c0c */ /* 0x000fc4000bf46270 */
[----:B------:R-:W-:Y:S02]  /*12c10*/  ISETP.GE.AND P3, PT, R58, UR4, PT ;  /* 0x000000043a007c0c */ /* 0x000fe4000bf66270 */
[----:B------:R-:W-:Y:S01]  /*12c20*/  ISETP.GE.AND P4, PT, R59, UR4, PT ;  /* 0x000000043b007c0c */ /* 0x000fe2000bf86270 */
[----:B------:R-:W-:Y:S02]  /*12c30*/  @!P0 IMAD.WIDE R10, R96, 0x4, R20 ;  /* 0x00000004600a8825 */ /* 0x000fe400078e0214 */
[----:B------:R-:W-:Y:S02]  /*12c40*/  @!P1 LEA.HI R0, R0, R0, RZ, 0x1 ;  /* 0x0000000000009211 */ /* 0x000fe400078f08ff */
[----:B------:R-:W-:Y:S01]  /*12c50*/  @!P5 LEA.HI R32, R32, R32, RZ, 0x1 ;  /* 0x000000202020d211 */ /* 0x000fe200078f08ff */
[----:B------:R0:W-:Y:S01]  /*12c60*/  @!P0 ST.E.64 desc[UR46][R10.64], R12 ;  /* 0x0000000c0a008985 */ /* 0x0001e2000c101b2e */
[----:B------:R-:W-:Y:S02]  /*12c70*/  @!P6 LEA.HI R44, R33, R33, RZ, 0x1 ;  /* 0x00000021212ce211 */ /* 0x000fe400078f08ff */
[----:B------:R-:W-:Y:S01]  /*12c80*/  @!P1 LOP3.LUT R33, R0, 0xfffffffe, RZ, 0xc0, !PT ;  /* 0xfffffffe00219812 */ /* 0x000fe200078ec0ff */
[----:B------:R-:W-:Y:S01]  /*12c90*/  VIADD R0, R96, 0x38 ;  /* 0x0000003860007836 */ /* 0x000fe20000000000 */
[----:B------:R-:W-:-:S02]  /*12ca0*/  @!P5 LOP3.LUT R45, R32, 0xfffffffe, RZ, 0xc0, !PT ;  /* 0xfffffffe202dd812 */ /* 0x000fc400078ec0ff */
        /* <DEDUP_REMOVED lines=41> */
[----:B-----5:R-:W-:-:S04]  /*12f40*/  @!P1 IMAD.WIDE R4, R11, 0x4, R20 ;  /* 0x000000040b049825 */ /* 0x020fc800078e0214 */
[----:B------:R-:W-:Y:S01]  /*12f50*/  VIADD R16, R96, 0x70 ;  /* 0x0000007060107836 */ /* 0x000fe20000000000 */
[----:B------:R1:W-:Y:S01]  /*12f60*/  @!P1 ST.E.64 desc[UR46][R4.64], R48 ;  /* 0x0000003004009985 */ /* 0x0003e2000c101b2e */
[----:B------:R-:W-:Y:S01]  /*12f70*/  @!P0 IMAD.WIDE R10, R57, 0x4, R20 ;  /* 0x00000004390a8825 */ /* 0x000fe200078e0214 */
[----:B------:R-:W-:Y:S02]  /*12f80*/  @!P3 LEA.HI R0, R0, R0, RZ, 0x1 ;  /* 0x000000000000b211 */ /* 0x000fe400078f08ff */
[----:B------:R-:W-:Y:S01]  /*12f90*/  ISETP.GE.AND P1, PT, R16, UR4, PT ;  /* 0x0000000410007c0c */ /* 0x000fe2000bf26270 */
[----:B------:R-:W-:Y:S01]  /*12fa0*/  VIADD R17, R96, 0x78 ;  /* 0x0000007860117836 */ /* 0x000fe20000000000 */
[----:B------:R2:W-:Y:S01]  /*12fb0*/  @!P0 ST.E.64 desc[UR46][R10.64], R50 ;  /* 0x000000320a008985 */ /* 0x0005e2000c101b2e */
[----:B0-----:R-:W-:Y:S01]  /*12fc0*/  @!P2 LOP3.LUT R7, R18, 0xfffffffe, RZ, 0xc0, !PT ;  /* 0xfffffffe1207a812 */ /* 0x001fe200078ec0ff */
[----:B------:R-:W-:Y:S01]  /*12fd0*/  VIADD R18, R96, 0x80 ;  /* 0x0000008060127836 */ /* 0x000fe20000000000 */
[----:B------:R-:W-:-:S02]  /*12fe0*/  @!P3 LOP3.LUT R13, R0, 0xfffffffe, RZ, 0xc0, !PT ;  /* 0xfffffffe000db812 */ /* 0x000fc400078ec0ff */
[----:B------:R-:W-:Y:S02]  /*12ff0*/  ISETP.GE.AND P0, PT, R17, UR4, PT ;  /* 0x0000000411007c0c */ /* 0x000fe4000bf06270 */
[----:B------:R-:W-:Y:S01]  /*13000*/  @!P4 LEA.HI R30, R30, R30, RZ, 0x1 ;  /* 0x0000001e1e1ec211 */ /* 0x000fe200078f08ff */
[--C-:B-1----:R-:W-:Y:S01]  /*13010*/  @!P2 IMAD.WIDE R4, R7, 0x4, R20.reuse ;  /* 0x000000040704a825 */ /* 0x102fe200078e0214 */
[----:B------:R-:W-:Y:S02]  /*13020*/  @!P5 LEA.HI R12, R12, R12, RZ, 0x1 ;  /* 0x0000000c0c0cd211 */ /* 0x000fe400078f08ff */
[----:B------:R-:W-:Y:S01]  /*13030*/  @!P1 LEA.HI R16, R16, R16, RZ, 0x1 ;  /* 0x0000001010109211 */ /* 0x000fe200078f08ff */
[----:B------:R-:W-:Y:S01]  /*13040*/  @!P3 IMAD.WIDE R6, R13, 0x4, R20 ;  /* 0x000000040d06b825 */ /* 0x000fe200078e0214 */
[----:B------:R-:W-:Y:S01]  /*13050*/  @!P5 LOP3.LUT R13, R12, 0xfffffffe, RZ, 0xc0, !PT ;  /* 0xfffffffe0c0dd812 */ /* 0x000fe200078ec0ff */
[----:B------:R0:W-:Y:S01]  /*13060*/  @!P2 ST.E.64 desc[UR46][R4.64], R52 ;  /* 0x000000340400a985 */ /* 0x0001e2000c101b2e */
[----:B--2---:R-:W-:-:S02]  /*13070*/  @!P4 LOP3.LUT R11, R30, 0xfffffffe, RZ, 0xc0, !PT ;  /* 0xfffffffe1e0bc812 */ /* 0x004fc400078ec0ff */
[----:B------:R-:W-:Y:S01]  /*13080*/  ISETP.GE.AND P2, PT, R18, UR4, PT ;  /* 0x0000000412007c0c */ /* 0x000fe2000bf46270 */
[--C-:B------:R-:W-:Y:S01]  /*13090*/  @!P5 IMAD.WIDE R12, R13, 0x4, R20.reuse ;  /* 0x000000040d0cd825 */ /* 0x100fe200078e0214 */
[----:B------:R-:W-:Y:S01]  /*130a0*/  @!P0 LEA.HI R0, R17, R17, RZ, 0x1 ;  /* 0x0000001111008211 */ /* 0x000fe200078f08ff */
[----:B------:R1:W-:Y:S01]  /*130b0*/  @!P3 ST.E.64 desc[UR46][R6.64], R54 ;  /* 0x000000360600b985 */ /* 0x0003e2000c101b2e */
[----:B------:R-:W-:Y:S01]  /*130c0*/  @!P1 LOP3.LUT R17, R16, 0xfffffffe, RZ, 0xc0, !PT ;  /* 0xfffffffe10119812 */ /* 0x000fe200078ec0ff */
[----:B------:R-:W-:Y:S01]  /*130d0*/  @!P4 IMAD.WIDE R10, R11, 0x4, R20 ;  /* 0x000000040b0ac825 */ /* 0x000fe200078e0214 */
[----:B------:R-:W-:-:S03]  /*130e0*/  @!P0 LOP3.LUT R19, R0, 0xfffffffe, RZ, 0xc0, !PT ;  /* 0xfffffffe00138812 */ /* 0x000fc600078ec0ff */
[----:B------:R-:W-:Y:S01]  /*130f0*/  VIADD R0, R96, 0x90 ;  /* 0x0000009060007836 */ /* 0x000fe20000000000 */
[----:B------:R2:W-:Y:S01]  /*13100*/  @!P4 ST.E.64 desc[UR46][R10.64], R34 ;  /* 0x000000220a00c985 */ /* 0x0005e2000c101b2e */
[--C-:B0-----:R-:W-:Y:S02]  /*13110*/  @!P1 IMAD.WIDE R4, R17, 0x4, R20.reuse ;  /* 0x0000000411049825 */ /* 0x101fe400078e0214 */
[----:B------:R-:W-:Y:S01]  /*13120*/  @!P2 LEA.HI R18, R18, R18, RZ, 0x1 ;  /* 0x000000121212a211 */ /* 0x000fe200078f08ff */
[----:B------:R0:W-:Y:S01]  /*13130*/  @!P5 ST.E.64 desc[UR46][R12.64], R36 ;  /* 0x000000240c00d985 */ /* 0x0001e2000c101b2e */
[----:B------:R-:W-:Y:S02]  /*13140*/  VIADD R16, R96, 0x88 ;  /* 0x0000008860107836 */ /* 0x000fe40000000000 */
[----:B-1----:R-:W-:Y:S01]  /*13150*/  @!P0 IMAD.WIDE R6, R19, 0x4, R20 ;  /* 0x0000000413068825 */ /* 0x002fe200078e0214 */
[----:B------:R1:W-:Y:S01]  /*13160*/  @!P1 ST.E.64 desc[UR46][R4.64], R40 ;  /* 0x0000002804009985 */ /* 0x0003e2000c101b2e */
[----:B------:R-:W-:-:S02]  /*13170*/  ISETP.GE.AND P1, PT, R0, UR4, PT ;  /* 0x0000000400007c0c */ /* 0x000fc4000bf26270 */
[----:B------:R-:W-:Y:S01]  /*13180*/  ISETP.GE.AND P3, PT, R16, UR4, PT ;  /* 0x0000000410007c0c */ /* 0x000fe2000bf66270 */
[----:B------:R5:W-:Y:S01]  /*13190*/  @!P0 ST.E.64 desc[UR46][R6.64], R38 ;  /* 0x0000002606008985 */ /* 0x000be2000c101b2e */
[----:B------:R-:W-:Y:S01]  /*131a0*/  VIADD R17, R96, 0xa8 ;  /* 0x000000a860117836 */ /* 0x000fe20000000000 */
[----:B--2---:R-:W-:Y:S01]  /*131b0*/  @!P2 LOP3.LUT R11, R18, 0xfffffffe, RZ, 0xc0, !PT ;  /* 0xfffffffe120ba812 */ /* 0x004fe200078ec0ff */
[C---:B------:R-:W-:Y:S02]  /*131c0*/  VIADD R10, R96.reuse, 0x98 ;  /* 0x00000098600a7836 */ /* 0x040fe40000000000 */
[C---:B------:R-:W-:Y:S01]  /*131d0*/  VIADD R19, R96.reuse, 0xb0 ;  /* 0x000000b060137836 */ /* 0x040fe20000000000 */
[----:B------:R-:W-:Y:S01]  /*131e0*/  ISETP.GE.AND P5, PT, R17, UR4, PT ;  /* 0x0000000411007c0c */ /* 0x000fe2000bfa6270 */
[----:B0-----:R-:W-:Y:S01]  /*131f0*/  VIADD R12, R96, 0xa0 ;  /* 0x000000a0600c7836 */ /* 0x001fe20000000000 */
[----:B------:R-:W-:Y:S01]  /*13200*/  ISETP.GE.AND P0, PT, R10, UR4, PT ;  /* 0x000000040a007c0c */ /* 0x000fe2000bf06270 */
[----:B------:R-:W-:Y:S01]  /*13210*/  VIADD R96, R96, 0xb8 ;  /* 0x000000b860607836 */ /* 0x000fe20000000000 */
[----:B------:R-:W-:Y:S01]  /*13220*/  ISETP.GE.AND P6, PT, R19, UR4, PT ;  /* 0x0000000413007c0c */ /* 0x000fe2000bfc6270 */
[----:B-1----:R-:W-:Y:S01]  /*13230*/  @!P2 IMAD.WIDE R4, R11, 0x4, R20 ;  /* 0x000000040b04a825 */ /* 0x002fe200078e0214 */
[----:B------:R-:W-:-:S02]  /*13240*/  ISETP.GE.AND P4, PT, R12, UR4, PT ;  /* 0x000000040c007c0c */ /* 0x000fc4000bf86270 */
[----:B------:R-:W-:Y:S02]  /*13250*/  @!P1 LEA.HI R0, R0, R0, RZ, 0x1 ;  /* 0x0000000000009211 */ /* 0x000fe400078f08ff */
[----:B------:R-:W-:Y:S01]  /*13260*/  @!P3 LEA.HI R16, R16, R16, RZ, 0x1 ;  /* 0x000000101010b211 */ /* 0x000fe200078f08ff */
[----:B------:R0:W-:Y:S01]  /*13270*/  @!P2 ST.E.64 desc[UR46][R4.64], R22 ;  /* 0x000000160400a985 */ /* 0x0001e2000c101b2e */
[----:B------:R-:W-:Y:S02]  /*13280*/  @!P1 LOP3.LUT R11, R0, 0xfffffffe, RZ, 0xc0, !PT ;  /* 0xfffffffe000b9812 */ /* 0x000fe400078ec0ff */
[----:B-----5:R-:W-:Y:S02]  /*13290*/  @!P3 LOP3.LUT R7, R16, 0xfffffffe, RZ, 0xc0, !PT ;  /* 0xfffffffe1007b812 */ /* 0x020fe400078ec0ff */
[----:B------:R-:W-:Y:S01]  /*132a0*/  @!P0 LEA.HI R0, R10, R10, RZ, 0x1 ;  /* 0x0000000a0a008211 */ /* 0x000fe200078f08ff */
[----:B------:R-:W-:Y:S01]  /*132b0*/  @!P1 IMAD.WIDE R10, R11, 0x4, R20 ;  /* 0x000000040b0a9825 */ /* 0x000fe200078e0214 */
[----:B------:R-:W-:-:S02]  /*132c0*/  @!P6 LEA.HI R16, R19, R19, RZ, 0x1 ;  /* 0x000000131310e211 */ /* 0x000fc400078f08ff */
[----:B------:R-:W-:Y:S01]  /*132d0*/  @!P4 LEA.HI R12, R12, R12, RZ, 0x1 ;  /* 0x0000000c0c0cc211 */ /* 0x000fe200078f08ff */
[--C-:B------:R-:W-:Y:S01]  /*132e0*/  @!P3 IMAD.WIDE R6, R7, 0x4, R20.reuse ;  /* 0x000000040706b825 */ /* 0x100fe200078e0214 */
[----:B------:R-:W-:Y:S02]  /*132f0*/  @!P0 LOP3.LUT R13, R0, 0xfffffffe, RZ, 0xc0, !PT ;  /* 0xfffffffe000d8812 */ /* 0x000fe400078ec0ff */
[----:B------:R-:W-:Y:S02]  /*13300*/  @!P5 LEA.HI R0, R17, R17, RZ, 0x1 ;  /* 0x000000111100d211 */ /* 0x000fe400078f08ff */
[----:B------:R-:W-:Y:S01]  /*13310*/  @!P4 LOP3.LUT R17, R12, 0xfffffffe, RZ, 0xc0, !PT ;  /* 0xfffffffe0c11c812 */ /* 0x000fe200078ec0ff */
[--C-:B------:R-:W-:Y:S01]  /*13320*/  @!P0 IMAD.WIDE R12, R13, 0x4, R20.reuse ;  /* 0x000000040d0c8825 */ /* 0x100fe200078e0214 */
[----:B------:R-:W-:Y:S01]  /*13330*/  @!P5 LOP3.LUT R19, R0, 0xfffffffe, RZ, 0xc0, !PT ;  /* 0xfffffffe0013d812 */ /* 0x000fe200078ec0ff */
[----:B------:R1:W-:Y:S01]  /*13340*/  @!P3 ST.E.64 desc[UR46][R6.64], R90 ;  /* 0x0000005a0600b985 */ /* 0x0003e2000c101b2e */
[----:B0-----:R-:W-:Y:S01]  /*13350*/  @!P6 LOP3.LUT R23, R16, 0xfffffffe, RZ, 0xc0, !PT ;  /* 0xfffffffe1017e812 */ /* 0x001fe200078ec0ff */
[----:B------:R-:W-:-:S02]  /*13360*/  @!P4 IMAD.WIDE R4, R17, 0x4, R20 ;  /* 0x000000041104c825 */ /* 0x000fc400078e0214 */
[----:B------:R0:W-:Y:S02]  /*13370*/  @!P1 ST.E.64 desc[UR46][R10.64], R26 ;  /* 0x0000001a0a009985 */ /* 0x0001e4000c101b2e */
[----:B------:R-:W-:Y:S02]  /*13380*/  @!P6 IMAD.WIDE R16, R23, 0x4, R20 ;  /* 0x000000041710e825 */ /* 0x000fe400078e0214 */
        /* <DEDUP_REMOVED lines=8> */
[----:B0-----:R-:W-:-:S05]  /*13410*/  LOP3.LUT R3, R96, 0xfffffffe, RZ, 0xc0, !PT ;  /* 0xfffffffe60037812 */ /* 0x001fca00078ec0ff */
[----:B------:R-:W-:-:S05]  /*13420*/  IMAD.WIDE R20, R3, 0x4, R20 ;  /* 0x0000000403147825 */ /* 0x000fca00078e0214 */
[----:B------:R1:W-:Y:S01]  /*13430*/  ST.E.64 desc[UR46][R20.64], R8 ;  /* 0x0000000814007985 */ /* 0x0003e2000c101b2e */
[----:B------:R-:W-:Y:S05]  /*13440*/  BRA `(.L_x_1084) ;  /* 0x0000004800707947 */ /* 0x000fea0003800000 */
.L_x_1171:
[----:B------:R-:W0:Y:S02]  /*13450*/  S2R R0, SR_TID.X ;  /* 0x0000000000007919 */ /* 0x000e240000002100 */
[----:B0-----:R-:W-:-:S05]  /*13460*/  VIADD R2, R0, 0xffffff80 ;  /* 0xffffff8000027836 */ /* 0x001fca0000000000 */
        /* <DEDUP_REMOVED lines=29> */
[----:B------:R-:W1:Y:S03]  /*13640*/  LDC R8, c[0x0][0xc50] ;  /* 0x00031400ff087b82 */ /* 0x000e660000000800 */
[----:B------:R-:W-:Y:S02]  /*13650*/  IMAD.IADD R3, R11, 0x1, R3 ;  /* 0x000000010b037824 */ /* 0x000fe400078e0203 */
        /* <DEDUP_REMOVED lines=25> */
.L_x_1082:
[----:B------:R-:W-:-:S08]  /*137f0*/  NOP ;  /* 0x0000000000007918 */ /* 0x000fd00000000000 */
[----:B------:R-:W0:-:S00]  /*13800*/  USETMAXREG.DEALLOC.CTAPOOL 0x28 ;  /* 0x00000028000079c8 */ /* 0x000e0000080e0500 */
[----:B0-----:R-:W-:Y:S01]  /*13810*/  LOP3.LUT R17, R0, 0x3, RZ, 0xc0, !PT ;  /* 0x0000000300117812 */ /* 0x001fe200078ec0ff */
[----:B------:R-:W0:Y:S05]  /*13820*/  S2R R22, SR_CTAID.Z ;  /* 0x0000000000167919 */ /* 0x000e2a0000002700 */
[----:B------:R-:W1:Y:S01]  /*13830*/  S2UR UR6, SR_CTAID.Y ;  /* 0x00000000000679c3 */ /* 0x000e620000002600 */
        /* <DEDUP_REMOVED lines=13> */
.L_x_1174:
[----:B------:R-:W-:Y:S01]  /*13910*/  ULDC UR7, c[0x0][0xc50] ;  /* 0x0003140000077ab9 */ /* 0x000fe20000000800 */
[----:B------:R-:W-:Y:S01]  /*13920*/  UMOV UR39, UR6 ;  /* 0x0000000600277c82 */ /* 0x000fe20008000000 */
[----:B------:R-:W-:-:S11]  /*13930*/  UISETP.NE.AND UP0, UPT, UR7, 0x1, UPT ;  /* 0x000000010700788c */ /* 0x000fd6000bf05270 */
[----:B------:R-:W-:Y:S01]  /*13940*/  @UP0 ULDC UR4, c[0x0][0xc54] ;  /* 0x0003150000040ab9 */ /* 0x000fe20000000800 */
[----:B------:R-:W-:Y:S01]  /*13950*/  @UP0 ULDC UR8, c[0x0][0xc58] ;  /* 0x0003160000080ab9 */ /* 0x000fe20000000800 */
[----:B------:R-:W-:-:S04]  /*13960*/  UIMAD.WIDE.U32 UR4, UR6, UR4, URZ ;  /* 0x00000004060472a5 */ /* 0x000fc8000f8e003f */
[----:B------:R-:W-:-:S12]  /*13970*/  @UP0 USHF.R.U32.HI UR39, URZ, UR8, UR5 ;  /* 0x000000083f270299 */ /* 0x000fd80008011605 */
.L_x_1175:
        /* <DEDUP_REMOVED lines=8> */
[----:B------:R-:W-:Y:S01]  /*13a00*/  IMAD.MOV.U32 R19, RZ, RZ, RZ ;  /* 0x000000ffff137224 */ /* 0x000fe200078e00ff */
[----:B------:R-:W-:Y:S01]  /*13a10*/  ULDC.64 UR4, c[0x0][0x418] ;  /* 0x0001060000047ab9 */ /* 0x000fe20000000a00 */
[----:B------:R-:W-:Y:S01]  /*13a20*/  ULDC UR6, c[0x0][0x448] ;  /* 0x0001120000067ab9 */ /* 0x000fe20000000800 */
[----:B------:R-:W-:Y:S01]  /*13a30*/  ULDC UR10, c[0x0][0x2f0] ;  /* 0x0000bc00000a7ab9 */ /* 0x000fe20000000800 */
[----:B------:R-:W-:Y:S01]  /*13a40*/  ULDC UR11, c[0x0][0x288] ;  /* 0x0000a200000b7ab9 */ /* 0x000fe20000000800 */
[----:B0-----:R-:W-:-:S04]  /*13a50*/  ISETP.NE.U32.AND P0, PT, R2, RZ, PT ;  /* 0x000000ff0200720c */ /* 0x001fc80003f05070 */
[----:B------:R-:W-:-:S13]  /*13a60*/  ISETP.NE.AND.EX P0, PT, R3, RZ, PT, P0 ;  /* 0x000000ff0300720c */ /* 0x000fda0003f05300 */
[----:B------:R-:W0:Y:S02]  /*13a70*/  @P0 LDC.64 R2, c[0x0][0xa28] ;  /* 0x00028a00ff020b82 */ /* 0x000e240000000a00 */
[----:B0-----:R-:W-:-:S05]  /*13a80*/  @P0 IMAD.WIDE R2, R22, 0x4, R2 ;  /* 0x0000000416020825 */ /* 0x001fca00078e0202 */
[----:B------:R0:W5:Y:S01]  /*13a90*/  @P0 LDG.E R19, desc[UR46][R2.64] ;  /* 0x0000002e02130981 */ /* 0x000162000c1e1900 */
[----:B------:R-:W1:Y:S01]  /*13aa0*/  S2UR UR40, SR_CTAID.X ;  /* 0x00000000002879c3 */ /* 0x000e620000002500 */
[----:B------:R-:W-:Y:S02]  /*13ab0*/  UISETP.NE.U32.AND UP0, UPT, UR4, URZ, UPT ;  /* 0x0000003f0400728c */ /* 0x000fe4000bf05070 */
[----:B------:R-:W-:Y:S02]  /*13ac0*/  UISETP.NE.AND UP1, UPT, UR6, 0x1, UPT ;  /* 0x000000010600788c */ /* 0x000fe4000bf25270 */
[----:B------:R-:W-:Y:S01]  /*13ad0*/  UISETP.NE.AND.EX UP0, UPT, UR5, URZ, UPT, UP0 ;  /* 0x0000003f0500728c */ /* 0x000fe2000bf05300 */
[----:B------:R-:W-:Y:S02]  /*13ae0*/  ULDC UR6, c[0x0][0x424] ;  /* 0x0001090000067ab9 */ /* 0x000fe40000000800 */
[----:B------:R-:W-:Y:S01]  /*13af0*/  ULDC.64 UR4, c[0x0][0x9e0] ;  /* 0x0002780000047ab9 */ /* 0x000fe20000000a00 */
[----:B------:R-:W-:-:S02]  /*13b00*/  USEL UR9, UR6, 0x1, UP0 ;  /* 0x0000000106097887 */ /* 0x000fc40008000000 */
[----:B------:R-:W-:Y:S02]  /*13b10*/  UISETP.GE.AND UP0, UPT, UR5, 0x1, UPT ;  /* 0x000000010500788c */ /* 0x000fe4000bf06270 */
[----:B------:R-:W-:Y:S01]  /*13b20*/  UIMAD UR36, UR9, UR10, URZ ;  /* 0x0000000a092472a4 */ /* 0x000fe2000f8e023f */
[----:B------:R-:W-:Y:S01]  /*13b30*/  @UP1 ULDC UR7, c[0x0][0x44c] ;  /* 0x0001130000071ab9 */ /* 0x000fe20000000800 */
[----:B------:R-:W-:Y:S02]  /*13b40*/  UIMAD UR9, UR9, UR10, 0x7f ;  /* 0x0000007f090974a4 */ /* 0x000fe4000f8e020a */
[----:B------:R-:W-:Y:S01]  /*13b50*/  PLOP3.LUT P1, PT, PT, PT, UP0, 0x80, 0x0 ;  /* 0x000000000000781c */ /* 0x000fe20003f2f008 */
[----:B------:R-:W-:Y:S01]  /*13b60*/  @UP1 ULDC UR12, c[0x0][0x450] ;  /* 0x00011400000c1ab9 */ /* 0x000fe20000000800 */
[----:B------:R-:W-:Y:S02]  /*13b70*/  UP2UR UR50, UPR, URZ, 0x2 ;  /* 0x000000023f327883 */ /* 0x000fe40008000000 */
[----:B-1----:R-:W-:-:S04]  /*13b80*/  USHF.L.U32 UR40, UR40, 0x7, URZ ;  /* 0x0000000728287899 */ /* 0x002fc8000800063f */
[----:B------:R-:W-:-:S04]  /*13b90*/  UIADD3 UR8, UR40, 0x7f, URZ ;  /* 0x0000007f28087890 */ /* 0x000fc8000fffe03f */
[----:B------:R-:W-:Y:S02]  /*13ba0*/  UIMAD.WIDE.U32 UR6, UR8, UR7, URZ ;  /* 0x00000007080672a5 */ /* 0x000fe4000f8e003f */
[----:B------:R-:W-:Y:S02]  /*13bb0*/  UIADD3 UR6, UR36, 0x1, -UR11 ;  /* 0x0000000124067890 */ /* 0x000fe4000fffe80b */
[----:B------:R-:W-:Y:S02]  /*13bc0*/  @UP1 USHF.R.U32.HI UR8, URZ, UR12, UR7 ;  /* 0x0000000c3f081299 */ /* 0x000fe40008011607 */
[----:B------:R-:W-:Y:S02]  /*13bd0*/  USHF.R.S32.HI UR7, URZ, 0x1f, UR9 ;  /* 0x0000001f3f077899 */ /* 0x000fe40008011409 */
[----:B------:R-:W-:Y:S02]  /*13be0*/  UIADD3 UR6, UR6, UR8, URZ ;  /* 0x0000000806067290 */ /* 0x000fe4000fffe03f */
[----:B------:R-:W-:-:S02]  /*13bf0*/  ULEA.HI UR7, UR7, UR9, URZ, 0x7 ;  /* 0x0000000907077291 */ /* 0x000fc4000f8f383f */
[----:B------:R-:W-:Y:S02]  /*13c00*/  UIADD3 UR4, UR6, UR4, URZ ;  /* 0x0000000406047290 */ /* 0x000fe4000fffe03f */
[----:B------:R-:W-:Y:S01]  /*13c10*/  USHF.R.S32.HI UR41, URZ, 0x7, UR7 ;  /* 0x000000073f297899 */ /* 0x000fe20008011407 */
[----:B0-----:R-:W-:Y:S11]  /*13c20*/  @!P1 BRA `(.L_x_1177) ;  /* 0x0000000000449947 */ /* 0x001ff60003800000 */
        /* <DEDUP_REMOVED lines=10> */
.L_x_1178:
[----:B------:R-:W-:-:S11]  /*13cd0*/  UISETP.NE.AND UP0, UPT, UR5, 0x1, UPT ;  /* 0x000000010500788c */ /* 0x000fd6000bf05270 */
[----:B------:R-:W-:Y:S02]  /*13ce0*/  @UP0 ULDC.64 UR12, c[0x0][0x9e8] ;  /* 0x00027a00000c0ab9 */ /* 0x000fe40000000a00 */
[----:B------:R-:W-:-:S04]  /*13cf0*/  UIMAD.WIDE.U32 UR6, UR8, UR12, URZ ;  /* 0x0000000c080672a5 */ /* 0x000fc8000f8e003f */
[----:B------:R-:W-:-:S12]  /*13d00*/  @UP0 USHF.R.U32.HI UR8, URZ, UR13, UR7 ;  /* 0x0000000d3f080299 */ /* 0x000fd80008011607 */
.L_x_1179:
[----:B------:R-:W-:-:S04]  /*13d10*/  UIMAD UR8, UR8, UR5, UR5 ;  /* 0x00000005080872a4 */ /* 0x000fc8000f8e0205 */
[----:B------:R-:W-:-:S04]  /*13d20*/  UISETP.LT.AND UP0, UPT, UR4, UR8, UPT ;  /* 0x000000080400728c */ /* 0x000fc8000bf01270 */
[----:B------:R-:W-:-:S12]  /*13d30*/  USEL UR4, UR4, UR8, UP0 ;  /* 0x0000000804047287 */ /* 0x000fd80008000000 */
.L_x_1177:
[----:B------:R-:W-:Y:S02]  /*13d40*/  UISETP.NE.AND UP0, UPT, UR50, URZ, UPT ;  /* 0x0000003f3200728c */ /* 0x000fe4000bf05270 */
[----:B------:R-:W-:-:S04]  /*13d50*/  UIADD3 UR4, UR4, 0x7f, URZ ;  /* 0x0000007f04047890 */ /* 0x000fc8000fffe03f */
[----:B------:R-:W-:-:S04]  /*13d60*/  USHF.R.S32.HI UR8, URZ, 0x1f, UR4 ;  /* 0x0000001f3f087899 */ /* 0x000fc80008011404 */
[----:B------:R-:W-:Y:S01]  /*13d70*/  ULEA.HI UR8, UR8, UR4, URZ, 0x7 ;  /* 0x0000000408087291 */ /* 0x000fe2000f8f383f */
[----:B------:R-:W-:Y:S01]  /*13d80*/  @UP0 ULDC UR6, c[0x0][0x44c] ;  /* 0x0001130000060ab9 */ /* 0x000fe20000000800 */
[----:B------:R-:W-:Y:S01]  /*13d90*/  @UP0 ULDC UR9, c[0x0][0x450] ;  /* 0x0001140000090ab9 */ /* 0x000fe20000000800 */
[----:B------:R-:W-:Y:S02]  /*13da0*/  UIMAD.WIDE.U32 UR6, UR40, UR6, URZ ;  /* 0x00000006280672a5 */ /* 0x000fe4000f8e003f */
[----:B------:R-:W-:Y:S01]  /*13db0*/  UMOV UR4, UR40 ;  /* 0x0000002800047c82 */ /* 0x000fe20008000000 */
[----:B------:R-:W-:Y:S02]  /*13dc0*/  USHF.R.S32.HI UR43, URZ, 0x7, UR8 ;  /* 0x000000073f2b7899 */ /* 0x000fe40008011408 */
[----:B------:R-:W-:Y:S02]  /*13dd0*/  @UP0 USHF.R.U32.HI UR4, URZ, UR9, UR7 ;  /* 0x000000093f040299 */ /* 0x000fe40008011607 */
[----:B------:R-:W-:-:S02]  /*13de0*/  UISETP.LT.AND UP0, UPT, UR41, UR43, UPT ;  /* 0x0000002b2900728c */ /* 0x000fc4000bf01270 */
[----:B------:R-:W-:Y:S01]  /*13df0*/  UIADD3 UR4, UR4, -UR11, UR36 ;  /* 0x8000000b04047290 */ /* 0x000fe2000fffe024 */
[----:B------:R-:W-:Y:S01]  /*13e00*/  ULDC UR8, c[0x0][0x9dc] ;  /* 0x0002770000087ab9 */ /* 0x000fe20000000800 */
[----:B------:R-:W-:Y:S02]  /*13e10*/  USEL UR12, UR41, UR43, UP0 ;  /* 0x0000002b290c7287 */ /* 0x000fe40008000000 */
[----:B------:R-:W-:Y:S01]  /*13e20*/  UIADD3 UR8, UR4, -UR8, URZ ;  /* 0x8000000804087290 */ /* 0x000fe2000fffe03f */
[----:B------:R-:W-:Y:S11]  /*13e30*/  @!P1 BRA `(.L_x_1180) ;  /* 0x0000000000449947 */ /* 0x000ff60003800000 */
        /* <DEDUP_REMOVED lines=10> */
.L_x_1181:
[----:B------:R-:W-:-:S11]  /*13ee0*/  UISETP.NE.AND UP0, UPT, UR5, 0x1, UPT ;  /* 0x000000010500788c */ /* 0x000fd6000bf05270 */
[----:B------:R-:W-:Y:S02]  /*13ef0*/  @UP0 ULDC.64 UR10, c[0x0][0x9e8] ;  /* 0x00027a00000a0ab9 */ /* 0x000fe40000000a00 */
[----:B------:R-:W-:-:S04]  /*13f00*/  UIMAD.WIDE.U32 UR6, UR4, UR10, URZ ;  /* 0x0000000a040672a5 */ /* 0x000fc8000f8e003f */
[----:B------:R-:W-:-:S12]  /*13f10*/  @UP0 USHF.R.U32.HI UR4, URZ, UR11, UR7 ;  /* 0x0000000b3f040299 */ /* 0x000fd80008011607 */
.L_x_1182:
[----:B------:R-:W-:-:S04]  /*13f20*/  UIMAD UR4, UR4, UR5, URZ ;  /* 0x00000005040472a4 */ /* 0x000fc8000f8e023f */
[----:B------:R-:W-:-:S04]  /*13f30*/  UISETP.LT.AND UP0, UPT, UR8, UR4, UPT ;  /* 0x000000040800728c */ /* 0x000fc8000bf01270 */
[----:B------:R-:W-:-:S12]  /*13f40*/  USEL UR8, UR8, UR4, !UP0 ;  /* 0x0000000408087287 */ /* 0x000fd8000c000000 */
.L_x_1180:
[----:B------:R-:W-:Y:S02]  /*13f50*/  USHF.R.S32.HI UR4, URZ, 0x1f, UR8 ;  /* 0x0000001f3f047899 */ /* 0x000fe40008011408 */
[----:B------:R-:W-:Y:S02]  /*13f60*/  USHF.R.U32.HI UR9, URZ, 0x10, UR45 ;  /* 0x000000103f097899 */ /* 0x000fe4000801162d */
[----:B------:R-:W-:Y:S02]  /*13f70*/  ULEA.HI UR4, UR4, UR8, URZ, 0x7 ;  /* 0x0000000804047291 */ /* 0x000fe4000f8f383f */
[----:B------:R-:W-:Y:S02]  /*13f80*/  ULOP3.LUT UR45, UR45, 0xffff, URZ, 0xc0, !UPT ;  /* 0x0000ffff2d2d7892 */ /* 0x000fe4000f8ec03f */
[----:B------:R-:W-:Y:S01]  /*13f90*/  USHF.R.S32.HI UR4, URZ, 0x7, UR4 ;  /* 0x000000073f047899 */ /* 0x000fe20008011404 */
[----:B------:R-:W-:-:S03]  /*13fa0*/  UMOV UR38, URZ ;  /* 0x0000003f00267c82 */ /* 0x000fc60008000000 */
[----:B------:R-:W-:-:S04]  /*13fb0*/  UISETP.LT.AND UP0, UPT, URZ, UR4, UPT ;  /* 0x000000043f00728c */ /* 0x000fc8000bf01270 */
[----:B------:R-:W-:Y:S02]  /*13fc0*/  USEL UR44, URZ, UR4, !UP0 ;  /* 0x000000043f2c7287 */ /* 0x000fe4000c000000 */
[----:B------:R-:W-:Y:S02]  /*13fd0*/  UISETP.NE.AND UP0, UPT, UR9, URZ, UPT ;  /* 0x0000003f0900728c */ /* 0x000fe4000bf05270 */
[----:B------:R-:W-:-:S06]  /*13fe0*/  UISETP.GT.AND UP1, UPT, UR12, UR44, UPT ;  /* 0x0000002c0c00728c */ /* 0x000fcc000bf24270 */
[----:B------:R-:W-:-:S03]  /*13ff0*/  PLOP3.LUT P0, PT, PT, PT, UP1, 0x80, 0x0 ;  /* 0x000000000000781c */ /* 0x000fc60003f0f018 */
[----:B------:R-:W-:-:S10]  /*14000*/  @!UP0 ULDC UR9, c[0x0][0x9f0] ;  /* 0x00027c0000098ab9 */ /* 0x000fd40000000800 */
[----:B------:R-:W-:Y:S05]  /*14010*/  @!P0 BRA `(.L_x_1183) ;  /* 0x00000000007c8947 */ /* 0x000fea0003800000 */
[----:B------:R-:W-:Y:S01]  /*14020*/  IABS R0, UR9 ;  /* 0x0000000900007c13 */ /* 0x000fe20008000000 */
[----:B------:R-:W-:Y:S02]  /*14030*/  UIADD3 UR4, UR9, -0x1, UR12 ;  /* 0xffffffff09047890 */ /* 0x000fe4000fffe00c */
[----:B------:R-:W-:Y:S02]  /*14040*/  IABS R4, UR9 ;  /* 0x0000000900047c13 */ /* 0x000fe40008000000 */
[----:B------:R-:W-:Y:S01]  /*14050*/  R2UR UR10, R0 ;  /* 0x00000000000a72ca */ /* 0x000fe200000e0000 */
[----:B------:R-:W-:-:S03]  /*14060*/  UIADD3 UR6, -UR44, UR4, URZ ;  /* 0x000000042c067290 */ /* 0x000fc6000fffe13f */
[----:B------:R-:W-:-:S03]  /*14070*/  UMOV UR4, URZ ;  /* 0x0000003f00047c82 */ /* 0x000fc60008000000 */
[----:B------:R-:W-:Y:S01]  /*14080*/  IABS R3, UR6 ;  /* 0x0000000600037c13 */ /* 0x000fe20008000000 */
[----:B------:R-:W-:-:S03]  /*14090*/  ULOP3.LUT UR6, UR6, UR9, URZ, 0x3c, !UPT ;  /* 0x0000000906067292 */ /* 0x000fc6000f8e3c3f */
[----:B------:R-:W-:Y:S02]  /*140a0*/  R2UR UR8, R3 ;  /* 0x00000000030872ca */ /* 0x000fe400000e0000 */
        /* <DEDUP_REMOVED lines=22> */
.L_x_1183:
[----:B------:R-:W-:Y:S02]  /*14210*/  UIMAD UR51, UR45, UR38, UR44 ;  /* 0x000000262d3372a4 */ /* 0x000fe4000f8e022c */
[----:B------:R-:W-:Y:S02]  /*14220*/  IMAD.U32 R3, RZ, RZ, UR38 ;  /* 0x00000026ff037e24 */ /* 0x000fe4000f8e00ff */
[----:B------:R-:W-:Y:S02]  /*14230*/  IMAD.MOV.U32 R2, RZ, RZ, RZ ;  /* 0x000000ffff027224 */ /* 0x000fe400078e00ff */
[----:B------:R-:W-:Y:S02]  /*14240*/  IMAD.MOV.U32 R0, RZ, RZ, 0x1 ;  /* 0x00000001ff007424 */ /* 0x000fe400078e00ff */
[----:B------:R-:W-:-:S05]  /*14250*/  IMAD.U32 R18, RZ, RZ, UR51 ;  /* 0x00000033ff127e24 */ /* 0x000fca000f8e00ff */
[----:B------:R-:W-:Y:S01]  /*14260*/  VIADDMNMX R18, R18, R3, UR12, PT ;  /* 0x0000000c12127e46 */ /* 0x000fe2000b800103 */
[----:B------:R-:W-:-:S03]  /*14270*/  IMAD.MOV.U32 R3, RZ, RZ, 0x1 ;  /* 0x00000001ff037424 */ /* 0x000fc600078e00ff */
[----:B------:R-:W-:-:S13]  /*14280*/  ISETP.GT.AND P0, PT, R18, UR51, PT ;  /* 0x0000003312007c0c */ /* 0x000fda000bf04270 */
        /* <DEDUP_REMOVED lines=24> */
[----:B0----5:R-:W-:Y:S05]  /*14410*/  CALL.ABS.NOINC R2 ;  /* 0x0000000002007343 */ /* 0x021fea0003c00000 */
.L_x_1184:
        /* <DEDUP_REMOVED lines=20> */
.L_x_1185:
        /* <DEDUP_REMOVED lines=20> */
.L_x_1186:
        /* <DEDUP_REMOVED lines=18> */
.L_x_1187:
[----:B------:R-:W0:Y:S01]  /*147c0*/  LDC.64 R2, c[0x0][0x9f8] ;  /* 0x00027e00ff027b82 */ /* 0x000e220000000a00 */
[----:B------:R-:W-:-:S07]  /*147d0*/  IMAD.MOV.U32 R28, RZ, RZ, R22 ;  /* 0x000000ffff1c7224 */ /* 0x000fce00078e0016 */
[----:B------:R-:W1:Y:S01]  /*147e0*/  LDC R8, c[0x0][0x430] ;  /* 0x00010c00ff087b82 */ /* 0x000e620000000800 */
[C---:B------:R-:W-:Y:S01]  /*147f0*/  IMAD.SHL.U32 R29, R24.reuse, 0x20, RZ ;  /* 0x00000020181d7824 */ /* 0x040fe200078e00ff */
[----:B------:R-:W-:Y:S02]  /*14800*/  LOP3.LUT R9, R24, 0x7f, RZ, 0xc0, !PT ;  /* 0x0000007f18097812 */ /* 0x000fe400078ec0ff */
[----:B------:R-:W-:Y:S02]  /*14810*/  LEA R7, R18, 0xffffff80, 0x7 ;  /* 0xffffff8012077811 */ /* 0x000fe400078e38ff */
[----:B------:R-:W-:Y:S01]  /*14820*/  LOP3.LUT R16, R16, 0xffffffef, RZ, 0xc0, !PT ;  /* 0xffffffef10107812 */ /* 0x000fe200078ec0ff */
[----:B------:R-:W-:Y:S01]  /*14830*/  IMAD.SHL.U32 R35, R24, 0x40, RZ ;  /* 0x0000004018237824 */ /* 0x000fe200078e00ff */
[----:B------:R-:W2:Y:S01]  /*14840*/  LDC R37, c[0x0][0x2f4] ;  /* 0x0000bd00ff257b82 */ /* 0x000ea20000000800 */
[----:B0-----:R-:W-:-:S04]  /*14850*/  ISETP.NE.U32.AND P0, PT, R2, RZ, PT ;  /* 0x000000ff0200720c */ /* 0x001fc80003f05070 */
[----:B------:R-:W-:-:S13]  /*14860*/  ISETP.NE.AND.EX P0, PT, R3, RZ, PT, P0 ;  /* 0x000000ff0300720c */ /* 0x000fda0003f05300 */
[----:B------:R-:W0:Y:S02]  /*14870*/  @P0 LDC.64 R2, c[0x0][0x9f8] ;  /* 0x00027e00ff020b82 */ /* 0x000e240000000a00 */
[----:B0-----:R-:W-:-:S05]  /*14880*/  @P0 IMAD.WIDE R2, R22, 0x4, R2 ;  /* 0x0000000416020825 */ /* 0x001fca00078e0202 */
[----:B------:R0:W3:Y:S01]  /*14890*/  @P0 LDG.E R28, desc[UR46][R2.64] ;  /* 0x0000002e021c0981 */ /* 0x0000e2000c1e1900 */
[----:B-1----:R-:W-:Y:S02]  /*148a0*/  ISETP.NE.AND P1, PT, R8, 0x1, PT ;  /* 0x000000010800780c */ /* 0x002fe40003f25270 */
[----:B------:R-:W-:Y:S02]  /*148b0*/  LOP3.LUT R29, R29, 0x60, RZ, 0xc0, !PT ;  /* 0x000000601d1d7812 */ /* 0x000fe400078ec0ff */
[----:B------:R-:W-:-:S04]  /*148c0*/  SHF.R.U32.HI R25, RZ, 0x2, R9 ;  /* 0x00000002ff197819 */ /* 0x000fc80000011609 */
[----:B------:R-:W-:-:S04]  /*148d0*/  IADD3 R6, R29, R25, R7 ;  /* 0x000000191d067210 */ /* 0x000fc80007ffe007 */
[C---:B------:R-:W-:Y:S01]  /*148e0*/  ISETP.GE.AND P0, PT, R6.reuse, UR36, PT ;  /* 0x0000002406007c0c */ /* 0x040fe2000bf06270 */
[----:B------:R-:W1:Y:S01]  /*148f0*/  @P1 LDC R13, c[0x0][0x434] ;  /* 0x00010d00ff0d1b82 */ /* 0x000e620000000800 */
[----:B-----5:R-:W-:Y:S01]  /*14900*/  IMAD.IADD R6, R6, 0x1, R19 ;  /* 0x0000000106067824 */ /* 0x020fe200078e0213 */
[----:B------:R-:W-:-:S06]  /*14910*/  @P1 LOP3.LUT R16, R16, 0x10, RZ, 0xfc, !PT ;  /* 0x0000001010101812 */ /* 0x000fcc00078efcff */
[----:B0-----:R-:W0:Y:S08]  /*14920*/  @P1 LDC R3, c[0x0][0x438] ;  /* 0x00010e00ff031b82 */ /* 0x001e300000000800 */
[----:B------:R-:W4:Y:S08]  /*14930*/  @!P0 LDC.64 R10, c[0x0][0x428] ;  /* 0x00010a00ff0a8b82 */ /* 0x000f300000000a00 */
[----:B------:R-:W2:Y:S01]  /*14940*/  @!P0 LDC.64 R4, c[0x0][0x418] ;  /* 0x00010600ff048b82 */ /* 0x000ea20000000a00 */
[----:B-1----:R-:W-:-:S04]  /*14950*/  @P1 IMAD.HI.U32 R0, R6, R13, RZ ;  /* 0x0000000d06001227 */ /* 0x002fc800078e00ff */
[----:B------:R-:W-:Y:S01]  /*14960*/  IMAD.MOV.U32 R13, RZ, RZ, R6 ;  /* 0x000000ffff0d7224 */ /* 0x000fe200078e0006 */
[----:B0-----:R-:W-:-:S04]  /*14970*/  @P1 SHF.R.U32.HI R13, RZ, R3, R0 ;  /* 0x00000003ff0d1219 */ /* 0x001fc80000011600 */
[--C-:B------:R-:W-:Y:S01]  /*14980*/  @!P0 SHF.R.S32.HI R3, RZ, 0x1f, R13.reuse ;  /* 0x0000001fff038819 */ /* 0x100fe2000001140d */
[----:B------:R-:W-:Y:S01]  /*14990*/  @!P0 IMAD.MOV.U32 R2, RZ, RZ, R13 ;  /* 0x000000ffff028224 */ /* 0x000fe200078e000d */
[----:B------:R-:W-:Y:S01]  /*149a0*/  UMOV UR4, 0xffffffff ;  /* 0xffffffff00047882 */ /* 0x000fe20000000000 */
[----:B------:R-:W-:Y:S01]  /*149b0*/  IMAD.MOV.U32 R27, RZ, RZ, 0x20 ;  /* 0x00000020ff1b7424 */ /* 0x000fe200078e00ff */
[----:B------:R-:W-:Y:S01]  /*149c0*/  SHF.R.U32.HI R9, RZ, 0x5, R9 ;  /* 0x00000005ff097819 */ /* 0x000fe20000011609 */
[----:B------:R-:W-:Y:S01]  /*149d0*/  IMAD.MOV.U32 R34, RZ, RZ, 0x40 ;  /* 0x00000040ff227424 */ /* 0x000fe200078e00ff */
[----:B---3--:R-:W-:Y:S01]  /*149e0*/  SHF.R.S32.HI R32, RZ, 0x1f, R28 ;  /* 0x0000001fff207819 */ /* 0x008fe2000001141c */
[----:B----4-:R-:W-:-:S04]  /*149f0*/  @!P0 IMAD.WIDE.U32 R2, R28, R10, R2 ;  /* 0x0000000a1c028225 */ /* 0x010fc800078e0002 */
[----:B------:R-:W-:Y:S01]  /*14a00*/  @!P0 IMAD R0, R32, R10, RZ ;  /* 0x0000000a20008224 */ /* 0x000fe200078e02ff */
[----:B--2---:R-:W-:-:S03]  /*14a10*/  @!P0 LEA R4, P1, R2, R4, 0x2 ;  /* 0x0000000402048211 */ /* 0x004fc600078210ff */
[----:B------:R-:W-:-:S04]  /*14a20*/  @!P0 IMAD R11, R28, R11, R0 ;  /* 0x0000000b1c0b8224 */ /* 0x000fc800078e0200 */
[----:B------:R-:W-:Y:S01]  /*14a30*/  @!P0 IMAD.IADD R0, R3, 0x1, R11 ;  /* 0x0000000103008824 */ /* 0x000fe200078e020b */
[----:B------:R-:W-:-:S04]  /*14a40*/  SHF.R.U32.HI R3, RZ, 0x1, R24 ;  /* 0x00000001ff037819 */ /* 0x000fc80000011618 */
[----:B------:R-:W-:Y:S01]  /*14a50*/  @!P0 LEA.HI.X R5, R2, R5, R0, 0x2, P1 ;  /* 0x0000000502058211 */ /* 0x000fe200008f1400 */
[----:B------:R-:W-:Y:S01]  /*14a60*/  IMAD.MOV.U32 R0, RZ, RZ, RZ ;  /* 0x000000ffff007224 */ /* 0x000fe200078e00ff */
[----:B------:R-:W-:Y:S01]  /*14a70*/  LOP3.LUT R2, R35, 0x180, RZ, 0xc0, !PT ;  /* 0x0000018023027812 */ /* 0x000fe200078ec0ff */
[----:B------:R-:W-:-:S03]  /*14a80*/  IMAD.MOV R11, RZ, RZ, -R13 ;  /* 0x000000ffff0b7224 */ /* 0x000fc600078e0a0d */
[----:B------:R-:W-:Y:S01]  /*14a90*/  LOP3.LUT R2, R2, 0x30, R3, 0xf8, !PT ;  /* 0x0000003002027812 */ /* 0x000fe200078ef803 */
[----:B------:R0:W5:Y:S01]  /*14aa0*/  @!P0 LDG.E R0, desc[UR46][R4.64] ;  /* 0x0000002e04008981 */ /* 0x000162000c1e1900 */
[C---:B------:R-:W-:Y:S01]  /*14ab0*/  IMAD.SHL.U32 R3, R24.reuse, 0x8, RZ ;  /* 0x0000000818037824 */ /* 0x040fe200078e00ff */
[----:B------:R-:W-:-:S04]  /*14ac0*/  R2P PR, R24, 0x6 ;  /* 0x0000000618007804 */ /* 0x000fc80000000000 */
[----:B------:R-:W-:Y:S02]  /*14ad0*/  LOP3.LUT R2, R2, 0x30, R3, 0x78, !PT ;  /* 0x0000003002027812 */ /* 0x000fe400078e7803 */
[----:B------:R-:W-:Y:S01]  /*14ae0*/  SEL R27, R27, 0xffffffe0, !P1 ;  /* 0xffffffe01b1b7807 */ /* 0x000fe20004800000 */
[----:B0-----:R-:W-:Y:S01]  /*14af0*/  IMAD R4, R8, R11, R6 ;  /* 0x0000000b08047224 */ /* 0x001fe200078e0206 */
[----:B------:R-:W-:Y:S01]  /*14b00*/  SEL R34, R34, 0xffffffc0, !P2 ;  /* 0xffffffc022227807 */ /* 0x000fe20005000000 */
[C---:B------:R-:W-:Y:S02]  /*14b10*/  IMAD.SHL.U32 R6, R24.reuse, 0x80, RZ ;  /* 0x0000008018067824 */ /* 0x040fe400078e00ff */
[----:B------:R-:W-:-:S03]  /*14b20*/  IMAD.SHL.U32 R5, R24, 0x10, RZ ;  /* 0x0000001018057824 */ /* 0x000fc600078e00ff */
[C---:B------:R-:W-:Y:S02]  /*14b30*/  LOP3.LUT R8, R6.reuse, 0x400, RZ, 0xc0, !PT ;  /* 0x0000040006087812 */ /* 0x040fe400078ec0ff */
[----:B------:R-:W-:-:S03]  /*14b40*/  LOP3.LUT R3, R6, 0x380, RZ, 0xc0, !PT ;  /* 0x0000038006037812 */ /* 0x000fc600078ec0ff */
[----:B------:R-:W-:Y:S01]  /*14b50*/  IMAD R8, R9, 0x800, R8 ;  /* 0x0000080009087824 */ /* 0x000fe200078e0208 */
[----:B------:R-:W-:Y:S01]  /*14b60*/  LOP3.LUT R6, R3, 0x10, R24, 0xf8, !PT ;  /* 0x0000001003067812 */ /* 0x000fe200078ef818 */
[----:B------:R-:W-:Y:S06]  /*14b70*/  BRA.DIV UR4, `(.L_x_1188) ;  /* 0x0000003604847947 */ /* 0x000fec000b800000 */
.L_x_1240:
[----:B------:R-:W-:Y:S01]  /*14b80*/  ULOP3.LUT UR4, UR42, 0x2, URZ, 0xfc, !UPT ;  /* 0x000000022a047892 */ /* 0x000fe2000f8efc3f */
[----:B------:R-:W-:Y:S01]  /*14b90*/  LOP3.LUT R31, R5, 0x30, RZ, 0xc0, !PT ;  /* 0x00000030051f7812 */ /* 0x000fe200078ec0ff */
[----:B------:R-:W-:Y:S01]  /*14ba0*/  IMAD.U32 R26, RZ, RZ, UR39 ;  /* 0x00000027ff1a7e24 */ /* 0x000fe2000f8e00ff */
[----:B------:R-:W-:Y:S02]  /*14bb0*/  LOP3.LUT R16, R16, 0xfffffff7, RZ, 0xc0, !PT ;  /* 0xfffffff710107812 */ /* 0x000fe400078ec0ff */
[C---:B------:R-:W-:Y:S01]  /*14bc0*/  ISETP.GE.AND P3, PT, R31.reuse, R37, PT ;  /* 0x000000251f00720c */ /* 0x040fe20003f66270 */
[----:B------:R-:W-:Y:S01]  /*14bd0*/  IMAD.U32 R36, RZ, RZ, UR4 ;  /* 0x00000004ff247e24 */ /* 0x000fe2000f8e00ff */
[C---:B------:R-:W-:Y:S02]  /*14be0*/  LOP3.LUT R23, R31.reuse, 0x40, RZ, 0xfc, !PT ;  /* 0x000000401f177812 */ /* 0x040fe400078efcff */
[----:B------:R-:W-:Y:S02]  /*14bf0*/  LOP3.LUT R22, R31, 0x80, RZ, 0xfc, !PT ;  /* 0x000000801f167812 */ /* 0x000fe400078efcff */
[----:B------:R-:W-:-:S02]  /*14c00*/  ISETP.NE.AND P0, PT, R36, 0x3, PT ;  /* 0x000000032400780c */ /* 0x000fc40003f05270 */
[-C--:B------:R-:W-:Y:S02]  /*14c10*/  ISETP.GE.AND P2, PT, R23, R37.reuse, PT ;  /* 0x000000251700720c */ /* 0x080fe40003f46270 */
[----:B------:R-:W-:Y:S02]  /*14c20*/  ISETP.GE.AND P1, PT, R22, R37, PT ;  /* 0x000000251600720c */ /* 0x000fe40003f26270 */
[----:B------:R-:W-:Y:S02]  /*14c30*/  LOP3.LUT R33, R6, 0x70, R5, 0x78, !PT ;  /* 0x0000007006217812 */ /* 0x000fe400078e7805 */
[----:B------:R-:W-:Y:S02]  /*14c40*/  LOP3.LUT R35, R2, 0x640, R35, 0xf8, !PT ;  /* 0x0000064002237812 */ /* 0x000fe400078ef823 */
[----:B------:R-:W-:Y:S01]  /*14c50*/  SHF.R.U32.HI R24, RZ, 0x3, R24 ;  /* 0x00000003ff187819 */ /* 0x000fe20000011618 */
[----:B------:R-:W-:Y:S01]  /*14c60*/  IMAD.IADD R33, R8, 0x1, R33 ;  /* 0x0000000108217824 */ /* 0x000fe200078e0221 */
[----:B------:R-:W-:-:S02]  /*14c70*/  SHF.R.S32.HI R26, RZ, 0x1f, R26 ;  /* 0x0000001fff1a7819 */ /* 0x000fc4000001141a */
[----:B------:R-:W-:-:S04]  /*14c80*/  @P0 LOP3.LUT R16, R16, 0x8, RZ, 0xfc, !PT ;  /* 0x0000000810100812 */ /* 0x000fc800078efcff */
[----:B------:R-:W-:-:S04]  /*14c90*/  LOP3.LUT R16, R16, 0xfffffffb, RZ, 0xc0, !PT ;  /* 0xfffffffb10107812 */ /* 0x000fc800078ec0ff */
[----:B------:R-:W-:-:S04]  /*14ca0*/  @P3 LOP3.LUT R16, R16, 0x4, RZ, 0xfc, !PT ;  /* 0x0000000410103812 */ /* 0x000fc800078efcff */
[----:B------:R-:W-:-:S04]  /*14cb0*/  LOP3.LUT R16, R16, 0xfffffffd, RZ, 0xc0, !PT ;  /* 0xfffffffd10107812 */ /* 0x000fc800078ec0ff */
[----:B------:R-:W-:-:S04]  /*14cc0*/  @P2 LOP3.LUT R16, R16, 0x2, RZ, 0xfc, !PT ;  /* 0x0000000210102812 */ /* 0x000fc800078efcff */
[----:B------:R-:W-:-:S04]  /*14cd0*/  LOP3.LUT R16, R16, 0xfffffffe, RZ, 0xc0, !PT ;  /* 0xfffffffe10107812 */ /* 0x000fc800078ec0ff */
[----:B------:R-:W-:Y:S01]  /*14ce0*/  @P1 LOP3.LUT R16, R16, 0x1, RZ, 0xfc, !PT ;  /* 0x0000000110101812 */ /* 0x000fe200078efcff */
[----:B------:R-:W-:Y:S06]  /*14cf0*/  @!P0 BRA `(.L_x_1189) ;  /* 0x0000000000048947 */ /* 0x000fec0003800000 */
[----:B------:R-:W-:Y:S01]  /*14d00*/  BPT.TRAP 0x1 ;  /* 0x000000040000795c */ /* 0x000fe20000300000 */
.L_x_1189:
[----:B------:R-:W-:Y:S01]  /*14d10*/  IMAD.MOV.U32 R10, RZ, RZ, 0x1 ;  /* 0x00000001ff0a7424 */ /* 0x000fe200078e00ff */
[----:B------:R-:W-:-:S04]  /*14d20*/  SHF.R.S32.HI R6, RZ, 0x1f, R4 ;  /* 0x0000001fff067819 */ /* 0x000fc80000011404 */
[----:B------:R-:W-:-:S04]  /*14d30*/  SHF.L.U32 R10, R10, 0x1f, RZ ;  /* 0x0000001f0a0a7819 */ /* 0x000fc800000006ff */
[----:B------:R-:W0:Y:S02]  /*14d40*/  SYNCS.PHASECHK.TRANS64.TRYWAIT P0, [UR48+0x2a880], R10 ;  /* 0x02a8800aff0075a7 */ /* 0x000e240008000170 */
[----:B0-----:R-:W-:Y:S05]  /*14d50*/  @!P0 BRA `(.L_x_1190) ;  /* 0x00000034002c8947 */ /* 0x001fea0003800000 */
.L_x_1241:
[----:B------:R-:W-:Y:S01]  /*14d60*/  ULDC.64 UR4, c[0x0][0x328] ;  /* 0x0000ca0000047ab9 */ /* 0x000fe20000000a00 */
[----:B------:R-:W-:Y:S01]  /*14d70*/  IMAD.SHL.U32 R12, R24, 0x80, RZ ;  /* 0x00000080180c7824 */ /* 0x000fe200078e00ff */
[----:B-----5:R-:W-:Y:S01]  /*14d80*/  SHF.R.S32.HI R8, RZ, 0x1f, R0 ;  /* 0x0000001fff087819 */ /* 0x020fe20000011400 */
[----:B0-----:R-:W-:Y:S01]  /*14d90*/  IMAD R3, R6, UR4, RZ ;  /* 0x0000000406037c24 */ /* 0x001fe2000f8e02ff */
[----:B------:R-:W-:Y:S02]  /*14da0*/  R2UR UR6, R26 ;  /* 0x000000001a0672ca */ /* 0x000fe400000e0000 */
[----:B------:R-:W-:Y:S01]  /*14db0*/  LOP3.LUT R12, R12, 0x180, RZ, 0xc0, !PT ;  /* 0x000001800c0c7812 */ /* 0x000fe200078ec0ff */
[C---:B------:R-:W-:Y:S01]  /*14dc0*/  IMAD R11, R4.reuse, UR5, R3 ;  /* 0x00000005040b7c24 */ /* 0x040fe2000f8e0203 */
[----:B------:R-:W-:Y:S01]  /*14dd0*/  LOP3.LUT R30, R5, 0x40, RZ, 0xc0, !PT ;  /* 0x00000040051e7812 */ /* 0x000fe200078ec0ff */
[----:B------:R-:W-:Y:S01]  /*14de0*/  IMAD.WIDE.U32 R2, R4, UR4, RZ ;  /* 0x0000000404027c25 */ /* 0x000fe2000f8e00ff */
[----:B------:R-:W-:Y:S01]  /*14df0*/  ULDC.64 UR4, c[0x0][0x338] ;  /* 0x0000ce0000047ab9 */ /* 0x000fe20000000a00 */
[----:B------:R-:W-:-:S02]  /*14e00*/  LOP3.LUT R12, R12, 0x30, R5, 0xf8, !PT ;  /* 0x000000300c0c7812 */ /* 0x000fc400078ef805 */
[----:B------:R-:W-:Y:S02]  /*14e10*/  IMAD.IADD R3, R3, 0x1, R11 ;  /* 0x0000000103037824 */ /* 0x000fe400078e020b */
[----:B------:R-:W-:Y:S02]  /*14e20*/  IMAD R11, R8, UR4, RZ ;  /* 0x00000004080b7c24 */ /* 0x000fe4000f8e02ff */
[----:B------:R-:W-:-:S04]  /*14e30*/  IMAD.WIDE.U32 R2, R0, UR4, R2 ;  /* 0x0000000400027c25 */ /* 0x000fc8000f8e0002 */
[----:B------:R-:W-:Y:S01]  /*14e40*/  IMAD R11, R0, UR5, R11 ;  /* 0x00000005000b7c24 */ /* 0x000fe2000f8e020b */
[----:B------:R-:W-:Y:S01]  /*14e50*/  ULDC.64 UR4, c[0x0][0x330] ;  /* 0x0000cc0000047ab9 */ /* 0x000fe20000000a00 */
[----:B------:R-:W-:Y:S02]  /*14e60*/  IMAD.SHL.U32 R5, R24, 0x10, RZ ;  /* 0x0000001018057824 */ /* 0x000fe400078e00ff */
[----:B------:R-:W-:Y:S02]  /*14e70*/  IMAD.IADD R3, R3, 0x1, R11 ;  /* 0x0000000103037824 */ /* 0x000fe400078e020b */
[----:B------:R-:W-:Y:S01]  /*14e80*/  IMAD R30, R9, 0x200, R30 ;  /* 0x00000200091e7824 */ /* 0x000fe200078e021e */
[----:B------:R-:W-:Y:S01]  /*14e90*/  LOP3.LUT R11, R12, 0x30, R5, 0x78, !PT ;  /* 0x000000300c0b7812 */ /* 0x000fe200078e7805 */
[----:B------:R-:W-:Y:S01]  /*14ea0*/  IMAD.U32 R5, RZ, RZ, UR4 ;  /* 0x00000004ff057e24 */ /* 0x000fe2000f8e00ff */
[----:B------:R-:W-:-:S03]  /*14eb0*/  UIMAD UR4, UR6, UR4, URZ ;  /* 0x00000004060472a4 */ /* 0x000fc6000f8e023f */
[----:B------:R-:W-:Y:S01]  /*14ec0*/  IMAD.WIDE.U32 R2, R5, UR39, R2 ;  /* 0x0000002705027c25 */ /* 0x000fe2000f8e0002 */
[----:B------:R-:W-:Y:S01]  /*14ed0*/  ULDC.64 UR6, c[0x0][0x318] ;  /* 0x0000c60000067ab9 */ /* 0x000fe20000000a00 */
[----:B------:R-:W-:Y:S01]  /*14ee0*/  UIMAD UR4, UR39, UR5, UR4 ;  /* 0x00000005270472a4 */ /* 0x000fe2000f8e0204 */
[----:B------:R-:W-:Y:S01]  /*14ef0*/  IADD3 R5, -R25, UR36, -R7 ;  /* 0x0000002419057c10 */ /* 0x000fe2000fffe907 */
[----:B------:R-:W-:Y:S01]  /*14f00*/  IMAD.U32 R9, RZ, RZ, UR7 ;  /* 0x00000007ff097e24 */ /* 0x000fe2000f8e00ff */
[----:B------:R-:W-:Y:S01]  /*14f10*/  IADD3 R7, P0, R2, UR6, RZ ;  /* 0x0000000602077c10 */ /* 0x000fe2000ff1e0ff */
[----:B------:R-:W-:Y:S01]  /*14f20*/  IMAD.IADD R30, R11, 0x1, R30 ;  /* 0x000000010b1e7824 */ /* 0x000fe200078e021e */
[----:B------:R-:W-:Y:S02]  /*14f30*/  ISETP.GE.AND P5, PT, R5, 0x1, PT ;  /* 0x000000010500780c */ /* 0x000fe40003fa6270 */
[----:B------:R-:W-:Y:S01]  /*14f40*/  IADD3.X R9, R9, UR4, R3, P0, !PT ;  /* 0x0000000409097c10 */ /* 0x000fe200087fe403 */
[----:B------:R-:W-:-:S03]  /*14f50*/  UMOV UR4, 0xffffffff ;  /* 0xffffffff00047882 */ /* 0x000fc60000000000 */
[----:B------:R-:W-:Y:S07]  /*14f60*/  BRA.DIV UR4, `(.L_x_1191) ;  /* 0x0000003204c07947 */ /* 0x000fee000b800000 */
[----:B------:R-:W0:Y:S01]  /*14f70*/  SHFL.IDX PT, R14, R7, RZ, 0x1c1f ;  /* 0x001c1fff070e7589 */ /* 0x000e2200000e0000 */
[-C--:B------:R-:W-:Y:S01]  /*14f80*/  ISETP.GE.AND P4, PT, R31, R37.reuse, PT ;  /* 0x000000251f00720c */ /* 0x080fe20003f86270 */
[----:B------:R-:W-:Y:S01]  /*14f90*/  VIADD R17, R30, UR48 ;  /* 0x000000301e117c36 */ /* 0x000fe20008000000 */
[-C--:B------:R-:W-:Y:S01]  /*14fa0*/  ISETP.GE.AND P3, PT, R23, R37.reuse, PT ;  /* 0x000000251700720c */ /* 0x080fe20003f66270 */
[----:B------:R-:W1:Y:S01]  /*14fb0*/  SHFL.IDX PT, R3, R9, RZ, 0x1c1f ;  /* 0x001c1fff09037589 */ /* 0x000e6200000e0000 */
[----:B------:R-:W-:Y:S02]  /*14fc0*/  ISETP.GE.AND P2, PT, R22, R37, PT ;  /* 0x000000251600720c */ /* 0x000fe40003f46270 */
[C---:B------:R-:W-:Y:S02]  /*14fd0*/  ISETP.GE.AND P6, PT, R5.reuse, 0x61, PT ;  /* 0x000000610500780c */ /* 0x040fe40003fc6270 */
[----:B------:R-:W-:Y:S02]  /*14fe0*/  LOP3.LUT R16, R16, 0xffffffdf, RZ, 0xc0, !PT ;  /* 0xffffffdf10107812 */ /* 0x000fe400078ec0ff */
[----:B------:R-:W-:-:S09]  /*14ff0*/  ISETP.GE.AND P1, PT, R5, 0x41, PT ;  /* 0x000000410500780c */ /* 0x000fd20003f26270 */
[----:B------:R-:W-:Y:S02]  /*15000*/  @P6 LOP3.LUT R16, R16, 0x20, RZ, 0xfc, !PT ;  /* 0x0000002010106812 */ /* 0x000fe400078efcff */
[----:B0-----:R-:W-:Y:S02]  /*15010*/  IADD3 R2, P0, R31, R14, RZ ;  /* 0x0000000e1f027210 */ /* 0x001fe40007f1e0ff */
[----:B------:R-:W0:Y:S03]  /*15020*/  SHFL.IDX PT, R14, R7, 0x1, 0x1c1f ;  /* 0x003c1f00070e7f89 */ /* 0x000e2600000e0000 */
[----:B-1----:R-:W-:Y:S01]  /*15030*/  IMAD.X R3, RZ, RZ, R3, P0 ;  /* 0x000000ffff037224 */ /* 0x002fe200000e0603 */
[----:B------:R-:W-:-:S13]  /*15040*/  ISETP.LT.OR P0, PT, R5, 0x1, P4 ;  /* 0x000000010500780c */ /* 0x000fda0002701670 */
[----:B------:R-:W-:Y:S01]  /*15050*/  LDGSTS.E.BYPASS.LTC128B.128 [R17+0xc400], desc[UR46][R2.64], !P0 ;  /* 0x0c40000002117fae */ /* 0x000fe2000c101d6e */
[----:B------:R-:W-:-:S13]  /*15060*/  ISETP.LT.OR P0, PT, R5, 0x1, P3 ;  /* 0x000000010500780c */ /* 0x000fda0001f01670 */
[----:B------:R-:W-:Y:S01]  /*15070*/  LDGSTS.E.BYPASS.LTC128B.128 [R17+0xe400], desc[UR46][R2.64+0x40], !P0 ;  /* 0x0e40004002117fae */ /* 0x000fe2000c101d6e */
[----:B------:R-:W-:-:S13]  /*15080*/  ISETP.LT.OR P0, PT, R5, 0x1, P2 ;  /* 0x000000010500780c */ /* 0x000fda0001701670 */
[----:B------:R1:W-:Y:S04]  /*15090*/  LDGSTS.E.BYPASS.LTC128B.128 [R17+0x10400], desc[UR46][R2.64+0x80], !P0 ;  /* 0x1040008002117fae */ /* 0x0003e8000c101d6e */
[----:B-1----:R-:W1:Y:S01]  /*150a0*/  SHFL.IDX PT, R3, R9, 0x1, 0x1c1f ;  /* 0x003c1f0009037f89 */ /* 0x002e6200000e0000 */
[----:B0-----:R-:W-:-:S03]  /*150b0*/  IADD3 R2, P0, R31, R14, RZ ;  /* 0x0000000e1f027210 */ /* 0x001fc60007f1e0ff */
[----:B------:R-:W0:Y:S02]  /*150c0*/  SHFL.IDX PT, R14, R7, 0x2, 0x1c1f ;  /* 0x005c1f00070e7f89 */ /* 0x000e2400000e0000 */
        /* <DEDUP_REMOVED lines=9> */
[----:B------:R-:W0:Y:S04]  /*15160*/  SHFL.IDX PT, R9, R9, 0x3, 0x1c1f ;  /* 0x007c1f0009097f89 */ /* 0x000e2800000e0000 */
[----:B------:R2:W3:Y:S01]  /*15170*/  SHFL.IDX PT, R14, R7, 0x3, 0x1c1f ;  /* 0x007c1f00070e7f89 */ /* 0x0004e200000e0000 */
[----:B-1----:R-:W-:Y:S01]  /*15180*/  IMAD.X R3, RZ, RZ, R3, P0 ;  /* 0x000000ffff037224 */ /* 0x002fe200000e0603 */
[----:B------:R-:W-:-:S13]  /*15190*/  ISETP.LT.OR P0, PT, R5, 0x41, P4 ;  /* 0x000000410500780c */ /* 0x000fda0002701670 */
[----:B------:R2:W-:Y:S01]  /*151a0*/  LDGSTS.E.BYPASS.LTC128B.128 [R17+0xd400], desc[UR46][R2.64], !P0 ;  /* 0x0d40000002117fae */ /* 0x0005e2000c101d6e */
[----:B------:R-:W-:-:S13]  /*151b0*/  ISETP.LT.OR P0, PT, R5, 0x41, P3 ;  /* 0x000000410500780c */ /* 0x000fda0001f01670 */
[----:B------:R2:W-:Y:S01]  /*151c0*/  LDGSTS.E.BYPASS.LTC128B.128 [R17+0xf400], desc[UR46][R2.64+0x40], !P0 ;  /* 0x0f40004002117fae */ /* 0x0005e2000c101d6e */
[----:B------:R-:W-:-:S13]  /*151d0*/  ISETP.LT.OR P0, PT, R5, 0x41, P2 ;  /* 0x000000410500780c */ /* 0x000fda0001701670 */
[----:B------:R2:W-:Y:S01]  /*151e0*/  LDGSTS.E.BYPASS.LTC128B.128 [R17+0x11400], desc[UR46][R2.64+0x80], !P0 ;  /* 0x1140008002117fae */ /* 0x0005e2000c101d6e */
[----:B0--3--:R-:W-:-:S13]  /*151f0*/  ISETP.GE.AND P0, PT, R5, 0x21, PT ;  /* 0x000000210500780c */ /* 0x009fda0003f06270 */
.L_x_1251:
        /* <DEDUP_REMOVED lines=15> */
[----:B------:R-:W-:-:S13]  /*152f0*/  ISETP.NE.AND P6, PT, R36, 0x3, PT ;  /* 0x000000032400780c */ /* 0x000fda0003fc5270 */
[----:B0-----:R-:W-:Y:S05]  /*15300*/  @!P6 BRA `(.L_x_1192) ;  /* 0x000000000004e947 */ /* 0x001fea0003800000 */
[----:B------:R-:W-:Y:S01]  /*15310*/  BPT.TRAP 0x1 ;  /* 0x000000040000795c */ /* 0x000fe20000300000 */
.L_x_1192:
[----:B------:R-:W-:Y:S01]  /*15320*/  SYNCS.ARRIVE.TRANS64.A1T0 RZ, [UR48+0x2a870], RZ ;  /* 0x02a870ffffff79a7 */ /* 0x000fe20008100030 */
[----:B------:R-:W-:Y:S05]  /*15330*/  @!P6 BRA `(.L_x_1193) ;  /* 0x000000000004e947 */ /* 0x000fea0003800000 */
[----:B------:R-:W-:Y:S01]  /*15340*/  BPT.TRAP 0x1 ;  /* 0x000000040000795c */ /* 0x000fe20000300000 */
.L_x_1193:
[----:B------:R-:W0:Y:S02]  /*15350*/  SYNCS.PHASECHK.TRANS64.TRYWAIT P2, [UR48+0x2a840], R10 ;  /* 0x02a8400aff0075a7 */ /* 0x000e240008040170 */
[----:B0-----:R-:W-:Y:S05]  /*15360*/  @!P2 BRA `(.L_x_1194) ;  /* 0x000000340034a947 */ /* 0x001fea0003800000 */
.L_x_1252:
[----:B------:R-:W-:Y:S01]  /*15370*/  ULDC.64 UR4, c[0x0][0x300] ;  /* 0x0000c00000047ab9 */ /* 0x000fe20000000a00 */
[----:B------:R-:W-:Y:S01]  /*15380*/  R2UR UR6, R26 ;  /* 0x000000001a0672ca */ /* 0x000fe200000e0000 */
[----:B0-----:R-:W-:Y:S01]  /*15390*/  IMAD R3, R6, UR4, RZ ;  /* 0x0000000406037c24 */ /* 0x001fe2000f8e02ff */
[-C--:B------:R-:W-:Y:S02]  /*153a0*/  ISETP.GE.AND P3, PT, R22, R37.reuse, PT ;  /* 0x000000251600720c */ /* 0x080fe40003f66270 */
[----:B------:R-:W-:Y:S01]  /*153b0*/  ISETP.GE.AND P4, PT, R23, R37, PT ;  /* 0x000000251700720c */ /* 0x000fe20003f86270 */
[C---:B------:R-:W-:Y:S02]  /*153c0*/  IMAD R5, R4.reuse, UR5, R3 ;  /* 0x0000000504057c24 */ /* 0x040fe4000f8e0203 */
[----:B------:R-:W-:Y:S01]  /*153d0*/  IMAD.WIDE.U32 R2, R4, UR4, RZ ;  /* 0x0000000404027c25 */ /* 0x000fe2000f8e00ff */
[----:B------:R-:W-:-:S03]  /*153e0*/  ULDC.64 UR4, c[0x0][0x310] ;  /* 0x0000c40000047ab9 */ /* 0x000fc60000000a00 */
[----:B------:R-:W-:Y:S02]  /*153f0*/  IMAD.IADD R3, R3, 0x1, R5 ;  /* 0x0000000103037824 */ /* 0x000fe400078e0205 */
[----:B------:R-:W-:Y:S02]  /*15400*/  IMAD R5, R8, UR4, RZ ;  /* 0x0000000408057c24 */ /* 0x000fe4000f8e02ff */
[----:B------:R-:W-:-:S04]  /*15410*/  IMAD.WIDE.U32 R2, R0, UR4, R2 ;  /* 0x0000000400027c25 */ /* 0x000fc8000f8e0002 */
[----:B------:R-:W-:Y:S01]  /*15420*/  IMAD R5, R0, UR5, R5 ;  /* 0x0000000500057c24 */ /* 0x000fe2000f8e0205 */
[----:B------:R-:W-:-:S03]  /*15430*/  ULDC.64 UR4, c[0x0][0x308] ;  /* 0x0000c20000047ab9 */ /* 0x000fc60000000a00 */
[----:B------:R-:W-:Y:S02]  /*15440*/  IMAD.IADD R3, R3, 0x1, R5 ;  /* 0x0000000103037824 */ /* 0x000fe400078e0205 */
[----:B------:R-:W-:Y:S01]  /*15450*/  IMAD.U32 R5, RZ, RZ, UR4 ;  /* 0x00000004ff057e24 */ /* 0x000fe2000f8e00ff */
[----:B------:R-:W-:-:S03]  /*15460*/  UIMAD UR4, UR6, UR4, URZ ;  /* 0x00000004060472a4 */ /* 0x000fc6000f8e023f */
[----:B------:R-:W-:Y:S01]  /*15470*/  IMAD.WIDE.U32 R2, R5, UR39, R2 ;  /* 0x0000002705027c25 */ /* 0x000fe2000f8e0002 */
[----:B------:R-:W-:Y:S01]  /*15480*/  ULDC.64 UR6, c[0x0][0x2e8] ;  /* 0x0000ba0000067ab9 */ /* 0x000fe20000000a00 */
[----:B------:R-:W-:Y:S02]  /*15490*/  UIMAD UR4, UR39, UR5, UR4 ;  /* 0x00000005270472a4 */ /* 0x000fe4000f8e0204 */
[----:B------:R-:W-:Y:S01]  /*154a0*/  IMAD.U32 R5, RZ, RZ, UR7 ;  /* 0x00000007ff057e24 */ /* 0x000fe2000f8e00ff */
[----:B------:R-:W-:-:S04]  /*154b0*/  IADD3 R0, P2, R2, UR6, RZ ;  /* 0x0000000602007c10 */ /* 0x000fc8000ff5e0ff */
[----:B------:R-:W-:Y:S01]  /*154c0*/  IADD3.X R4, R5, UR4, R3, P2, !PT ;  /* 0x0000000405047c10 */ /* 0x000fe200097fe403 */
[----:B------:R-:W-:-:S03]  /*154d0*/  UMOV UR4, 0xffffffff ;  /* 0xffffffff00047882 */ /* 0x000fc60000000000 */
[----:B------:R-:W-:Y:S05]  /*154e0*/  BRA.DIV UR4, `(.L_x_1195) ;  /* 0x0000003204ec7947 */ /* 0x000fea000b800000 */
[----:B------:R-:W0:Y:S01]  /*154f0*/  SHFL.IDX PT, R14, R0, RZ, 0x1c1f ;  /* 0x001c1fff000e7589 */ /* 0x000e2200000e0000 */
[----:B------:R-:W-:-:S03]  /*15500*/  ISETP.GE.AND P6, PT, R31, R37, PT ;  /* 0x000000251f00720c */ /* 0x000fc60003fc6270 */
[----:B------:R-:W1:Y:S04]  /*15510*/  SHFL.IDX PT, R2, R4, RZ, 0x1c1f ;  /* 0x001c1fff04027589 */ /* 0x000e6800000e0000 */
[----:B------:R-:W-:Y:S01]  /*15520*/  SHFL.IDX PT, R5, R4, 0x1, 0x1c1f ;  /* 0x003c1f0004057f89 */ /* 0x000fe200000e0000 */
[----:B0-----:R-:W-:-:S05]  /*15530*/  @P5 IADD3 R14, P2, R31, R14, RZ ;  /* 0x0000000e1f0e5210 */ /* 0x001fca0007f5e0ff */
[----:B-1----:R-:W-:Y:S02]  /*15540*/  @P5 IMAD.X R3, RZ, RZ, R2, P2 ;  /* 0x000000ffff035224 */ /* 0x002fe400010e0602 */
[----:B------:R-:W-:Y:S02]  /*15550*/  @P5 IMAD.MOV.U32 R2, RZ, RZ, R14 ;  /* 0x000000ffff025224 */ /* 0x000fe400078e000e */
[----:B------:R-:W0:Y:S04]  /*15560*/  SHFL.IDX PT, R14, R0, 0x1, 0x1c1f ;  /* 0x003c1f00000e7f89 */ /* 0x000e2800000e0000 */
[----:B------:R-:W-:Y:S04]  /*15570*/  @P5 LDGSTS.E.BYPASS.LTC128B.128 [R17+0x1e400], desc[UR46][R2.64], !P6 ;  /* 0x1e40000002115fae */ /* 0x000fe8000f101d6e */
[----:B------:R-:W-:Y:S04]  /*15580*/  @P5 LDGSTS.E.BYPASS.LTC128B.128 [R17+0x20400], desc[UR46][R2.64+0x40], !P4 ;  /* 0x2040004002115fae */ /* 0x000fe8000e101d6e */
[----:B------:R1:W-:Y:S01]  /*15590*/  @P5 LDGSTS.E.BYPASS.LTC128B.128 [R17+0x22400], desc[UR46][R2.64+0x80], !P3 ;  /* 0x2240008002115fae */ /* 0x0003e2000d901d6e */
[----:B0-----:R-:W-:-:S05]  /*155a0*/  @P0 IADD3 R14, P2, R31, R14, RZ ;  /* 0x0000000e1f0e0210 */ /* 0x001fca0007f5e0ff */
[----:B------:R-:W-:Y:S02]  /*155b0*/  @P0 IMAD.X R5, RZ, RZ, R5, P2 ;  /* 0x000000ffff050224 */ /* 0x000fe400010e0605 */
[----:B-1----:R-:W-:Y:S02]  /*155c0*/  @P0 IMAD.MOV.U32 R2, RZ, RZ, R14 ;  /* 0x000000ffff020224 */ /* 0x002fe400078e000e */
[----:B------:R-:W0:Y:S01]  /*155d0*/  SHFL.IDX PT, R14, R0, 0x2, 0x1c1f ;  /* 0x005c1f00000e7f89 */ /* 0x000e2200000e0000 */
[----:B------:R-:W-:-:S03]  /*155e0*/  @P0 IMAD.MOV.U32 R3, RZ, RZ, R5 ;  /* 0x000000ffff030224 */ /* 0x000fc600078e0005 */
[----:B------:R-:W1:Y:S04]  /*155f0*/  SHFL.IDX PT, R5, R4, 0x2, 0x1c1f ;  /* 0x005c1f0004057f89 */ /* 0x000e6800000e0000 */
[----:B------:R-:W-:Y:S04]  /*15600*/  @P0 LDGSTS.E.BYPASS.LTC128B.128 [R17+0x1ec00], desc[UR46][R2.64], !P6 ;  /* 0x1ec0000002110fae */ /* 0x000fe8000f101d6e */
[----:B------:R-:W-:Y:S04]  /*15610*/  @P0 LDGSTS.E.BYPASS.LTC128B.128 [R17+0x20c00], desc[UR46][R2.64+0x40], !P4 ;  /* 0x20c0004002110fae */ /* 0x000fe8000e101d6e */
[----:B------:R2:W-:Y:S01]  /*15620*/  @P0 LDGSTS.E.BYPASS.LTC128B.128 [R17+0x22c00], desc[UR46][R2.64+0x80], !P3 ;  /* 0x22c0008002110fae */ /* 0x0005e2000d901d6e */
[----:B0-----:R-:W-:-:S05]  /*15630*/  @P1 IADD3 R14, P0, R31, R14, RZ ;  /* 0x0000000e1f0e1210 */ /* 0x001fca0007f1e0ff */
[----:B-1----:R-:W-:Y:S02]  /*15640*/  @P1 IMAD.X R5, RZ, RZ, R5, P0 ;  /* 0x000000ffff051224 */ /* 0x002fe400000e0605 */
[----:B--2---:R-:W-:Y:S02]  /*15650*/  @P1 IMAD.MOV.U32 R2, RZ, RZ, R14 ;  /* 0x000000ffff021224 */ /* 0x004fe400078e000e */
[----:B------:R-:W-:Y:S01]  /*15660*/  @P1 IMAD.MOV.U32 R3, RZ, RZ, R5 ;  /* 0x000000ffff031224 */ /* 0x000fe200078e0005 */
[----:B------:R0:W1:Y:S04]  /*15670*/  SHFL.IDX PT, R14, R0, 0x3, 0x1c1f ;  /* 0x007c1f00000e7f89 */ /* 0x00006800000e0000 */
[----:B------:R0:W-:Y:S04]  /*15680*/  @P1 LDGSTS.E.BYPASS.LTC128B.128 [R17+0x1f400], desc[UR46][R2.64], !P6 ;  /* 0x1f40000002111fae */ /* 0x0001e8000f101d6e */
[----:B------:R0:W-:Y:S04]  /*15690*/  @P1 LDGSTS.E.BYPASS.LTC128B.128 [R17+0x21400], desc[UR46][R2.64+0x40], !P4 ;  /* 0x2140004002111fae */ /* 0x0001e8000e101d6e */
[----:B------:R0:W-:Y:S04]  /*156a0*/  @P1 LDGSTS.E.BYPASS.LTC128B.128 [R17+0x23400], desc[UR46][R2.64+0x80], !P3 ;  /* 0x2340008002111fae */ /* 0x0001e8000d901d6e */
[----:B------:R0:W2:Y:S02]  /*156b0*/  SHFL.IDX PT, R5, R4, 0x3, 0x1c1f ;  /* 0x007c1f0004057f89 */ /* 0x0000a400000e0000 */
.L_x_1262:
[----:B------:R-:W-:Y:S02]  /*156c0*/  LOP3.LUT P1, RZ, R16, 0x20, RZ, 0xc0, !PT ;  /* 0x0000002010ff7812 */ /* 0x000fe4000782c0ff */
[----:B------:R-:W-:-:S11]  /*156d0*/  ISETP.GE.AND P2, PT, R31, R37, PT ;  /* 0x000000251f00720c */ /* 0x000fd60003f46270 */
[----:B01----:R-:W-:-:S05]  /*156e0*/  @P1 IADD3 R2, P0, R31, R14, RZ ;  /* 0x0000000e1f021210 */ /* 0x003fca0007f1e0ff */
[----:B--2---:R-:W-:-:S05]  /*156f0*/  @P1 IMAD.X R3, RZ, RZ, R5, P0 ;  /* 0x000000ffff031224 */ /* 0x004fca00000e0605 */
[----:B------:R-:W-:Y:S01]  /*15700*/  @!PT LDS RZ, [RZ] ;  /* 0x00000000fffff984 */ /* 0x000fe20000000800 */
[----:B------:R-:W-:Y:S01]  /*15710*/  @!PT LDS RZ, [RZ] ;  /* 0x00000000fffff984 */ /* 0x000fe20000000800 */
[----:B------:R-:W-:Y:S01]  /*15720*/  @!PT LDS RZ, [RZ] ;  /* 0x00000000fffff984 */ /* 0x000fe20000000800 */
[----:B------:R0:W-:Y:S04]  /*15730*/  @P1 LDGSTS.E.BYPASS.LTC128B.128 [R17+0x1fc00], desc[UR46][R2.64], !P2 ;  /* 0x1fc0000002111fae */ /* 0x0001e8000d101d6e */
[----:B------:R0:W-:Y:S04]  /*15740*/  @P1 LDGSTS.E.BYPASS.LTC128B.128 [R17+0x21c00], desc[UR46][R2.64+0x40], !P4 ;  /* 0x21c0004002111fae */ /* 0x0001e8000e101d6e */
[----:B------:R0:W-:Y:S01]  /*15750*/  @P1 LDGSTS.E.BYPASS.LTC128B.128 [R17+0x23c00], desc[UR46][R2.64+0x80], !P3 ;  /* 0x23c0008002111fae */ /* 0x0001e2000d901d6e */
[----:B------:R-:W-:Y:S01]  /*15760*/  NOP ;  /* 0x0000000000007918 */ /* 0x000fe20000000000 */
[----:B------:R-:W-:Y:S02]  /*15770*/  SYNCS.ARRIVE.TRANS64.RED.A0T1 RZ, [UR48+0x2a830], RZ ;  /* 0x02a830ffffff79a7 */ /* 0x000fe40008200430 */
[----:B------:R-:W-:Y:S01]  /*15780*/  ARRIVES.LDGSTSBAR.64.TRANSCNT [UR48+0x2a830] ;  /* 0x02a83000ff0079b0 */ /* 0x000fe20008000ab0 */
[----:B------:R-:W-:Y:S01]  /*15790*/  NOP ;  /* 0x0000000000007918 */ /* 0x000fe20000000000 */
[----:B------:R-:W-:-:S13]  /*157a0*/  ISETP.NE.AND P1, PT, R36, 0x3, PT ;  /* 0x000000032400780c */ /* 0x000fda0003f25270 */
[----:B0-----:R-:W-:Y:S05]  /*157b0*/  @!P1 BRA `(.L_x_1196) ;  /* 0x0000000000049947 */ /* 0x001fea0003800000 */
[----:B------:R-:W-:Y:S01]  /*157c0*/  BPT.TRAP 0x1 ;  /* 0x000000040000795c */ /* 0x000fe20000300000 */
.L_x_1196:
[----:B------:R-:W-:Y:S01]  /*157d0*/  SYNCS.ARRIVE.TRANS64.A1T0 RZ, [UR48+0x2a830], RZ ;  /* 0x02a830ffffff79a7 */ /* 0x000fe20008100030 */
[----:B------:R-:W-:Y:S05]  /*157e0*/  WARPSYNC.ALL ;  /* 0x0000000000007948 */ /* 0x000fea0003800000 */
[----:B------:R-:W0:Y:S01]  /*157f0*/  S2R R0, SR_CTAID.Z ;  /* 0x0000000000007919 */ /* 0x000e220000002700 */
[----:B------:R-:W-:Y:S01]  /*15800*/  UIADD3 UR5, UR48, 0x18400, URZ ;  /* 0x0001840030057890 */ /* 0x000fe2000fffe03f */
[----:B------:R-:W-:Y:S01]  /*15810*/  R2UR UR4, R26 ;  /* 0x000000001a0472ca */ /* 0x000fe200000e0000 */
[----:B------:R-:W-:Y:S02]  /*15820*/  ULDC.64 UR6, c[0x0][0x2d8] ;  /* 0x0000b60000067ab9 */ /* 0x000fe40000000a00 */
[----:B------:R-:W-:-:S02]  /*15830*/  ULOP3.LUT UP0, URZ, UR5, 0x1bf, URZ, 0xc0, !UPT ;  /* 0x000001bf053f7892 */ /* 0x000fc4000f80c03f */
[----:B------:R-:W-:Y:S01]  /*15840*/  UIMAD.WIDE.U32 UR36, UR39, UR6, URZ ;  /* 0x00000006272472a5 */ /* 0x000fe2000f8e003f */
[----:B------:R-:W-:Y:S03]  /*15850*/  BAR.SYNC.DEFER_BLOCKING 0x8, 0x180 ;  /* 0x0206000000007b1d */ /* 0x000fe60000010000 */
[----:B------:R-:W-:-:S04]  /*15860*/  PLOP3.LUT P0, PT, PT, PT, UP0, 0x80, 0x0 ;  /* 0x000000000000781c */ /* 0x000fc80003f0f008 */
[----:B------:R-:W-:-:S04]  /*15870*/  UIMAD UR4, UR4, UR6, URZ ;  /* 0x00000006040472a4 */ /* 0x000fc8000f8e023f */
[----:B------:R-:W-:-:S04]  /*15880*/  UIMAD UR4, UR39, UR7, UR4 ;  /* 0x00000007270472a4 */ /* 0x000fc8000f8e0204 */
[----:B------:R-:W-:Y:S01]  /*15890*/  UIADD3 UR49, UR37, UR4, URZ ;  /* 0x0000000425317290 */ /* 0x000fe2000fffe03f */
[----:B0-----:R-:W-:Y:S01]  /*158a0*/  SHF.R.S32.HI R24, RZ, 0x1f, R0 ;  /* 0x0000001fff187819 */ /* 0x001fe20000011400 */
[----:B------:R-:W-:Y:S10]  /*158b0*/  @!P0 BRA `(.L_x_1197) ;  /* 0x0000000000408947 */ /* 0x000ff40003800000 */
[----:B------:R-:W-:Y:S01]  /*158c0*/  MOV R2, 0x0 ;  /* 0x0000000000027802 */ /* 0x000fe20000000f00 */
[----:B------:R-:W-:Y:S01]  /*158d0*/  ULDC.64 UR6, c[0x4][0xc0] ;  /* 0x0100300000067ab9 */ /* 0x000fe20000000a00 */
[----:B------:R-:W-:Y:S01]  /*158e0*/  ULDC.64 UR8, c[0x4][0xc8] ;  /* 0x0100320000087ab9 */ /* 0x000fe20000000a00 */
[----:B------:R-:W-:Y:S01]  /*158f0*/  ULDC.64 UR4, c[0x4][0x28] ;  /* 0x01000a0000047ab9 */ /* 0x000fe20000000a00 */
[----:B------:R-:W-:Y:S02]  /*15900*/  IMAD.U32 R4, RZ, RZ, UR6 ;  /* 0x00000006ff047e24 */ /* 0x000fe4000f8e00ff */
        /* <DEDUP_REMOVED lines=10> */
[----:B0-----:R-:W-:Y:S05]  /*159b0*/  CALL.ABS.NOINC R2 ;  /* 0x0000000002007343 */ /* 0x001fea0003c00000 */
.L_x_1197:
[----:B------:R-:W0:Y:S01]  /*159c0*/  S2R R20, SR_CTAID.Z ;  /* 0x0000000000147919 */ /* 0x000e220000002700 */
[----:B------:R-:W-:Y:S01]  /*159d0*/  UISETP.NE.AND UP0, UPT, UR50, URZ, UPT ;  /* 0x0000003f3200728c */ /* 0x000fe2000bf05270 */
[----:B------:R-:W-:Y:S01]  /*159e0*/  IMAD.U32 R4, RZ, RZ, UR36 ;  /* 0x00000024ff047e24 */ /* 0x000fe2000f8e00ff */
[----:B------:R-:W-:Y:S01]  /*159f0*/  ULDC.64 UR4, c[0x0][0x2e0] ;  /* 0x0000b80000047ab9 */ /* 0x000fe20000000a00 */
[----:B------:R-:W-:Y:S01]  /*15a00*/  IMAD.U32 R3, RZ, RZ, UR49 ;  /* 0x00000031ff037e24 */ /* 0x000fe2000f8e00ff */
[----:B------:R-:W1:Y:S01]  /*15a10*/  LDC R0, c[0x0][0x448] ;  /* 0x00011200ff007b82 */ /* 0x000e620000000800 */
[----:B------:R-:W-:Y:S01]  /*15a20*/  IMAD.MOV.U32 R2, RZ, RZ, R4 ;  /* 0x000000ffff027224 */ /* 0x000fe200078e0004 */
[----:B------:R-:W-:Y:S01]  /*15a30*/  PLOP3.LUT P0, PT, PT, PT, UP0, 0x80, 0x0 ;  /* 0x000000000000781c */ /* 0x000fe20003f0f008 */
[----:B------:R-:W-:Y:S01]  /*15a40*/  IMAD.U32 R5, RZ, RZ, UR37 ;  /* 0x00000025ff057e24 */ /* 0x000fe2000f8e00ff */
[----:B------:R-:W-:Y:S01]  /*15a50*/  PLOP3.LUT P1, PT, PT, PT, UP0, 0x80, 0x0 ;  /* 0x000000000000781c */ /* 0x000fe20003f2f008 */
[----:B------:R-:W-:Y:S01]  /*15a60*/  IMAD R24, R24, UR4, RZ ;  /* 0x0000000418187c24 */ /* 0x000fe2000f8e02ff */
[----:B------:R-:W-:-:S05]  /*15a70*/  IADD3 R5, R25, UR40, R29 ;  /* 0x0000002819057c10 */ /* 0x000fca000fffe01d */
[----:B------:R-:W-:Y:S02]  /*15a80*/  IMAD.MOV.U32 R7, RZ, RZ, R5 ;  /* 0x000000ffff077224 */ /* 0x000fe400078e0005 */
[----:B0-----:R-:W-:Y:S01]  /*15a90*/  IMAD.WIDE.U32 R2, R20, UR4, R2 ;  /* 0x0000000414027c25 */ /* 0x001fe2000f8e0002 */
[----:B------:R-:W-:-:S03]  /*15aa0*/  @UP0 ULDC UR4, c[0x0][0x44c] ;  /* 0x0001130000040ab9 */ /* 0x000fc60000000800 */
[----:B------:R-:W-:-:S04]  /*15ab0*/  @P0 IMAD.HI.U32 R4, R5, UR4, RZ ;  /* 0x0000000405040c27 */ /* 0x000fc8000f8e00ff */
[----:B------:R-:W-:Y:S01]  /*15ac0*/  IMAD R9, R20, UR5, R24 ;  /* 0x0000000514097c24 */ /* 0x000fe2000f8e0218 */
[----:B------:R-:W-:Y:S02]  /*15ad0*/  @UP0 ULDC UR5, c[0x0][0x450] ;  /* 0x0001140000050ab9 */ /* 0x000fe40000000800 */
[----:B------:R-:W-:Y:S01]  /*15ae0*/  @P1 SHF.R.U32.HI R7, RZ, UR5, R4 ;  /* 0x00000005ff071c19 */ /* 0x000fe20008011604 */
[----:B------:R-:W-:Y:S01]  /*15af0*/  ULDC.64 UR4, c[0x0][0x2d0] ;  /* 0x0000b40000047ab9 */ /* 0x000fe20000000a00 */
[----:B------:R-:W-:Y:S02]  /*15b00*/  IMAD.IADD R3, R3, 0x1, R9 ;  /* 0x0000000103037824 */ /* 0x000fe400078e0209 */
[----:B------:R-:W-:Y:S01]  /*15b10*/  SHF.R.S32.HI R4, RZ, 0x1f, R7 ;  /* 0x0000001fff047819 */ /* 0x000fe20000011407 */
[----:B------:R-:W-:-:S04]  /*15b20*/  IMAD.WIDE.U32 R2, R7, UR4, R2 ;  /* 0x0000000407027c25 */ /* 0x000fc8000f8e0002 */
[----:B------:R-:W-:-:S04]  /*15b30*/  IMAD R4, R4, UR4, RZ ;  /* 0x0000000404047c24 */ /* 0x000fc8000f8e02ff */
[----:B------:R-:W-:Y:S01]  /*15b40*/  IMAD R9, R7, UR5, R4 ;  /* 0x0000000507097c24 */ /* 0x000fe2000f8e0204 */
[----:B------:R-:W-:Y:S01]  /*15b50*/  ULDC.64 UR4, c[0x0][0x2c8] ;  /* 0x0000b20000047ab9 */ /* 0x000fe20000000a00 */
[----:B------:R-:W-:Y:S02]  /*15b60*/  IMAD.MOV R4, RZ, RZ, -R7 ;  /* 0x000000ffff047224 */ /* 0x000fe400078e0a07 */
[----:B------:R-:W-:Y:S02]  /*15b70*/  IMAD.IADD R3, R3, 0x1, R9 ;  /* 0x0000000103037824 */ /* 0x000fe400078e0209 */
[----:B-1----:R-:W-:-:S04]  /*15b80*/  IMAD R5, R0, R4, R5 ;  /* 0x0000000400057224 */ /* 0x002fc800078e0205 */
        /* <DEDUP_REMOVED lines=13> */
[----:B------:R-:W0:Y:S01]  /*15c60*/  SHFL.IDX PT, R14, R4, RZ, 0x1c1f ;  /* 0x001c1fff040e7589 */ /* 0x000e2200000e0000 */
[----:B------:R-:W-:Y:S02]  /*15c70*/  ULDC UR4, c[0x0][0x288] ;  /* 0x0000a20000047ab9 */ /* 0x000fe40000000800 */
[----:B------:R-:W-:Y:S01]  /*15c80*/  IMAD R7, R0, UR4, RZ ;  /* 0x0000000400077c24 */ /* 0x000fe2000f8e02ff */
[----:B------:R-:W1:Y:S01]  /*15c90*/  SHFL.IDX PT, R2, R5, RZ, 0x1c1f ;  /* 0x001c1fff05027589 */ /* 0x000e6200000e0000 */
[----:B------:R-:W-:-:S03]  /*15ca0*/  VIADD R0, R25, UR40 ;  /* 0x0000002819007c36 */ /* 0x000fc60008000000 */
[----:B------:R-:W-:Y:S01]  /*15cb0*/  SHFL.IDX PT, R6, R5, 0x1, 0x1c1f ;  /* 0x003c1f0005067f89 */ /* 0x000fe200000e0000 */
[C---:B------:R-:W-:Y:S01]  /*15cc0*/  VIADD R8, R0.reuse, 0x20 ;  /* 0x0000002000087836 */ /* 0x040fe20000000000 */
[----:B------:R-:W-:-:S13]  /*15cd0*/  ISETP.GE.AND P1, PT, R0, R7, PT ;  /* 0x000000070000720c */ /* 0x000fda0003f26270 */
[----:B0-----:R-:W-:-:S05]  /*15ce0*/  @!P1 IADD3 R14, P4, R31, R14, RZ ;  /* 0x0000000e1f0e9210 */ /* 0x001fca0007f9e0ff */
[----:B-1----:R-:W-:Y:S02]  /*15cf0*/  @!P1 IMAD.X R3, RZ, RZ, R2, P4 ;  /* 0x000000ffff039224 */ /* 0x002fe400020e0602 */
[----:B------:R-:W-:Y:S02]  /*15d00*/  @!P1 IMAD.MOV.U32 R2, RZ, RZ, R14 ;  /* 0x000000ffff029224 */ /* 0x000fe400078e000e */
[----:B------:R-:W0:Y:S04]  /*15d10*/  SHFL.IDX PT, R14, R4, 0x1, 0x1c1f ;  /* 0x003c1f00040e7f89 */ /* 0x000e2800000e0000 */
[----:B------:R-:W-:Y:S04]  /*15d20*/  @!P1 LDGSTS.E.BYPASS.LTC128B.128 [R17+0x18400], desc[UR46][R2.64], !P3 ;  /* 0x1840000002119fae */ /* 0x000fe8000d901d6e */
[----:B------:R-:W-:Y:S04]  /*15d30*/  @!P1 LDGSTS.E.BYPASS.LTC128B.128 [R17+0x1a400], desc[UR46][R2.64+0x40], !P2 ;  /* 0x1a40004002119fae */ /* 0x000fe8000d101d6e */
[----:B------:R1:W-:Y:S01]  /*15d40*/  @!P1 LDGSTS.E.BYPASS.LTC128B.128 [R17+0x1c400], desc[UR46][R2.64+0x80], !P0 ;  /* 0x1c40008002119fae */ /* 0x0003e2000c101d6e */
[----:B------:R-:W-:Y:S01]  /*15d50*/  ISETP.GE.AND P1, PT, R8, R7, PT ;  /* 0x000000070800720c */ /* 0x000fe20003f26270 */
[----:B------:R-:W-:-:S12]  /*15d60*/  VIADD R8, R0, 0x40 ;  /* 0x0000004000087836 */ /* 0x000fd80000000000 */
[----:B0-----:R-:W-:-:S05]  /*15d70*/  @!P1 IADD3 R14, P4, R31, R14, RZ ;  /* 0x0000000e1f0e9210 */ /* 0x001fca0007f9e0ff */
[----:B------:R-:W-:Y:S02]  /*15d80*/  @!P1 IMAD.X R9, RZ, RZ, R6, P4 ;  /* 0x000000ffff099224 */ /* 0x000fe400020e0606 */
[----:B-1----:R-:W-:Y:S01]  /*15d90*/  @!P1 IMAD.MOV.U32 R2, RZ, RZ, R14 ;  /* 0x000000ffff029224 */ /* 0x002fe200078e000e */
[----:B------:R-:W-:Y:S01]  /*15da0*/  SHFL.IDX PT, R6, R5, 0x2, 0x1c1f ;  /* 0x005c1f0005067f89 */ /* 0x000fe200000e0000 */
[----:B------:R-:W-:-:S03]  /*15db0*/  @!P1 IMAD.MOV.U32 R3, RZ, RZ, R9 ;  /* 0x000000ffff039224 */ /* 0x000fc600078e0009 */
[----:B------:R-:W0:Y:S04]  /*15dc0*/  SHFL.IDX PT, R14, R4, 0x2, 0x1c1f ;  /* 0x005c1f00040e7f89 */ /* 0x000e2800000e0000 */
[----:B------:R-:W-:Y:S04]  /*15dd0*/  @!P1 LDGSTS.E.BYPASS.LTC128B.128 [R17+0x18c00], desc[UR46][R2.64], !P3 ;  /* 0x18c0000002119fae */ /* 0x000fe8000d901d6e */
[----:B------:R-:W-:Y:S04]  /*15de0*/  @!P1 LDGSTS.E.BYPASS.LTC128B.128 [R17+0x1ac00], desc[UR46][R2.64+0x40], !P2 ;  /* 0x1ac0004002119fae */ /* 0x000fe8000d101d6e */
[----:B------:R1:W-:Y:S01]  /*15df0*/  @!P1 LDGSTS.E.BYPASS.LTC128B.128 [R17+0x1cc00], desc[UR46][R2.64+0x80], !P0 ;  /* 0x1cc0008002119fae */ /* 0x0003e2000c101d6e */
[----:B------:R-:W-:-:S13]  /*15e00*/  ISETP.GE.AND P1, PT, R8, R7, PT ;  /* 0x000000070800720c */ /* 0x000fda0003f26270 */
[----:B0-----:R-:W-:-:S05]  /*15e10*/  @!P1 IADD3 R14, P4, R31, R14, RZ ;  /* 0x0000000e1f0e9210 */ /* 0x001fca0007f9e0ff */
[----:B------:R-:W-:Y:S02]  /*15e20*/  @!P1 IMAD.X R9, RZ, RZ, R6, P4 ;  /* 0x000000ffff099224 */ /* 0x000fe400020e0606 */
[----:B-1----:R-:W-:Y:S01]  /*15e30*/  @!P1 IMAD.MOV.U32 R2, RZ, RZ, R14 ;  /* 0x000000ffff029224 */ /* 0x002fe200078e000e */
[----:B------:R0:W1:Y:S01]  /*15e40*/  SHFL.IDX PT, R6, R5, 0x3, 0x1c1f ;  /* 0x007c1f0005067f89 */ /* 0x00006200000e0000 */
[----:B------:R-:W-:-:S03]  /*15e50*/  @!P1 IMAD.MOV.U32 R3, RZ, RZ, R9 ;  /* 0x000000ffff039224 */ /* 0x000fc600078e0009 */
[----:B------:R0:W2:Y:S04]  /*15e60*/  SHFL.IDX PT, R14, R4, 0x3, 0x1c1f ;  /* 0x007c1f00040e7f89 */ /* 0x0000a800000e0000 */
[----:B------:R0:W-:Y:S04]  /*15e70*/  @!P1 LDGSTS.E.BYPASS.LTC128B.128 [R17+0x19400], desc[UR46][R2.64], !P3 ;  /* 0x1940000002119fae */ /* 0x0001e8000d901d6e */
[----:B------:R0:W-:Y:S04]  /*15e80*/  @!P1 LDGSTS.E.BYPASS.LTC128B.128 [R17+0x1b400], desc[UR46][R2.64+0x40], !P2 ;  /* 0x1b40004002119fae */ /* 0x0001e8000d101d6e */
[----:B------:R0:W-:Y:S02]  /*15e90*/  @!P1 LDGSTS.E.BYPASS.LTC128B.128 [R17+0x1d400], desc[UR46][R2.64+0x80], !P0 ;  /* 0x1d40008002119fae */ /* 0x0001e4000c101d6e */
.L_x_1271:
[----:B------:R-:W-:Y:S01]  /*15ea0*/  VIADD R0, R0, 0x60 ;  /* 0x0000006000007836 */ /* 0x000fe20000000000 */
[----:B------:R-:W-:Y:S04]  /*15eb0*/  BSSY B0, `(.L_x_1199) ;  /* 0x000000b000007945 */ /* 0x000fe80003800000 */
[----:B------:R-:W-:-:S13]  /*15ec0*/  ISETP.GE.AND P1, PT, R0, R7, PT ;  /* 0x000000070000720c */ /* 0x000fda0003f26270 */
[----:B------:R-:W-:Y:S05]  /*15ed0*/  @P1 BRA `(.L_x_1200) ;  /* 0x0000000000201947 */ /* 0x000fea0003800000 */
[----:B0-2---:R-:W-:-:S05]  /*15ee0*/  IADD3 R2, P1, R31, R14, RZ ;  /* 0x0000000e1f027210 */ /* 0x005fca0007f3e0ff */
[----:B-1----:R-:W-:-:S05]  /*15ef0*/  IMAD.X R3, RZ, RZ, R6, P1 ;  /* 0x000000ffff037224 */ /* 0x002fca00008e0606 */
[----:B------:R-:W-:Y:S01]  /*15f00*/  @!PT LDS RZ, [RZ] ;  /* 0x00000000fffff984 */ /* 0x000fe20000000800 */
[----:B------:R-:W-:Y:S01]  /*15f10*/  @!PT LDS RZ, [RZ] ;  /* 0x00000000fffff984 */ /* 0x000fe20000000800 */
[----:B------:R-:W-:Y:S01]  /*15f20*/  @!PT LDS RZ, [RZ] ;  /* 0x00000000fffff984 */ /* 0x000fe20000000800 */
[----:B------:R3:W-:Y:S04]  /*15f30*/  LDGSTS.E.BYPASS.LTC128B.128 [R17+0x19c00], desc[UR46][R2.64], !P3 ;  /* 0x19c0000002117fae */ /* 0x0007e8000d901d6e */
[----:B------:R3:W-:Y:S04]  /*15f40*/  LDGSTS.E.BYPASS.LTC128B.128 [R17+0x1bc00], desc[UR46][R2.64+0x40], !P2 ;  /* 0x1bc0004002117fae */ /* 0x0007e8000d101d6e */
[----:B------:R3:W-:Y:S02]  /*15f50*/  LDGSTS.E.BYPASS.LTC128B.128 [R17+0x1dc00], desc[UR46][R2.64+0x80], !P0 ;  /* 0x1dc0008002117fae */ /* 0x0007e4000c101d6e */
.L_x_1200:
[----:B------:R-:W-:Y:S05]  /*15f60*/  BSYNC B0 ;  /* 0x0000000000007941 */ /* 0x000fea0003800000 */
.L_x_1199:
[----:B------:R-:W-:Y:S01]  /*15f70*/  NOP ;  /* 0x0000000000007918 */ /* 0x000fe20000000000 */
[----:B------:R-:W-:Y:S01]  /*15f80*/  SYNCS.ARRIVE.TRANS64.RED.A0T1 RZ, [UR48+0x2a800], RZ ;  /* 0x02a800ffffff79a7 */ /* 0x000fe20008200430 */
[----:B------:R-:W-:Y:S01]  /*15f90*/  IMAD.MOV.U32 R0, RZ, RZ, 0x1 ;  /* 0x00000001ff007424 */ /* 0x000fe200078e00ff */
[----:B------:R-:W-:Y:S04]  /*15fa0*/  ARRIVES.LDGSTSBAR.64.TRANSCNT [UR48+0x2a800] ;  /* 0x02a80000ff0079b0 */ /* 0x000fe80008000ab0 */
[----:B------:R-:W-:Y:S01]  /*15fb0*/  SHF.L.U32 R0, R0, 0x1f, RZ ;  /* 0x0000001f00007819 */ /* 0x000fe200000006ff */
[----:B------:R-:W-:Y:S01]  /*15fc0*/  NOP ;  /* 0x0000000000007918 */ /* 0x000fe20000000000 */
[----:B------:R-:W-:Y:S01]  /*15fd0*/  SYNCS.ARRIVE.TRANS64.A1T0 RZ, [UR48+0x2a800], RZ ;  /* 0x02a800ffffff79a7 */ /* 0x000fe20008100030 */
[----:B------:R-:W-:-:S05]  /*15fe0*/  VIADD R18, R18, 0xfffffffe ;  /* 0xfffffffe12127836 */ /* 0x000fca0000000000 */
[----:B------:R-:W-:Y:S01]  /*15ff0*/  ISETP.GE.AND P0, PT, R18, UR51, PT ;  /* 0x0000003312007c0c */ /* 0x000fe2000bf06270 */
[----:B------:R-:W4:Y:S02]  /*16000*/  SYNCS.PHASECHK.TRANS64.TRYWAIT P1, [UR48+0x2a820], R0 ;  /* 0x02a82000ff0075a7 */ /* 0x000f240008020170 */
[----:B----4-:R-:W-:Y:S10]  /*16010*/  @!P1 BRA `(.L_x_1201) ;  /* 0x0000003000a89947 */ /* 0x010ff40003800000 */
.L_x_1272:
[----:B------:R-:W-:Y:S01]  /*16020*/  IMAD.MOV.U32 R24, RZ, RZ, 0x1 ;  /* 0x00000001ff187424 */ /* 0x000fe200078e00ff */
[----:B------:R-:W-:Y:S06]  /*16030*/  @!P0 BRA `(.L_x_1202) ;  /* 0x0000001000c08947 */ /* 0x000fec0003800000 */
[----:B------:R-:W-:Y:S01]  /*16040*/  UIADD3 UR4, UR45, 0x1, URZ ;  /* 0x000000012d047890 */ /* 0x000fe2000fffe03f */
[----:B0--3--:R-:W-:Y:S01]  /*16050*/  LOP3.LUT R3, RZ, UR43, RZ, 0x33, !PT ;  /* 0x0000002bff037c12 */ /* 0x009fe2000f8e33ff */
[----:B------:R-:W-:Y:S01]  /*16060*/  IMAD.MOV.U32 R8, RZ, RZ, 0x1 ;  /* 0x00000001ff087424 */ /* 0x000fe200078e00ff */
[----:B------:R-:W-:Y:S01]  /*16070*/  IADD3 R19, R29, R19, R25 ;  /* 0x000000131d137210 */ /* 0x000fe20007ffe019 */
[----:B------:R-:W-:Y:S01]  /*16080*/  UIMAD UR4, UR4, UR38, URZ ;  /* 0x00000026040472a4 */ /* 0x000fe2000f8e023f */
[----:B------:R-:W-:Y:S01]  /*16090*/  LOP3.LUT R5, RZ, UR41, RZ, 0x33, !PT ;  /* 0x00000029ff057c12 */ /* 0x000fe2000f8e33ff */
[----:B------:R-:W-:Y:S02]  /*160a0*/  IMAD.MOV.U32 R7, RZ, RZ, RZ ;  /* 0x000000ffff077224 */ /* 0x000fe400078e00ff */
[----:B------:R-:W-:Y:S02]  /*160b0*/  VIADD R19, R19, 0xfffffe80 ;  /* 0xfffffe8013137836 */ /* 0x000fe40000000000 */
[----:B------:R-:W-:-:S04]  /*160c0*/  LOP3.LUT R0, RZ, UR4, RZ, 0x33, !PT ;  /* 0x00000004ff007c12 */ /* 0x000fc8000f8e33ff */
[----:B------:R-:W-:-:S04]  /*160d0*/  VIADDMNMX R0, R0, -UR44, R3, !PT ;  /* 0x8000002c00007c46 */ /* 0x000fc8000f800103 */
[----:B------:R-:W-:-:S04]  /*160e0*/  VIMNMX R0, R0, R5, !PT ;  /* 0x0000000500007248 */ /* 0x000fc80007fe0100 */
[C---:B------:R-:W-:Y:S01]  /*160f0*/  IADD3 R25, -R0.reuse, -0x2, RZ ;  /* 0xfffffffe00197810 */ /* 0x040fe20007ffe1ff */
[----:B------:R-:W-:-:S07]  /*16100*/  IMAD R18, R0, -0x80, R19 ;  /* 0xffffff8000127824 */ /* 0x000fce00078e0213 */
.L_x_1217:
[----:B0-----:R-:W0:Y:S01]  /*16110*/  LDC R0, c[0x0][0x430] ;  /* 0x00010c00ff007b82 */ /* 0x001e220000000800 */
[----:B------:R-:W-:Y:S01]  /*16120*/  IMAD.MOV.U32 R11, RZ, RZ, R18 ;  /* 0x000000ffff0b7224 */ /* 0x000fe200078e0012 */
[----:B------:R-:W-:Y:S01]  /*16130*/  ULDC.64 UR4, c[0x0][0x428] ;  /* 0x00010a0000047ab9 */ /* 0x000fe20000000a00 */
[----:B0-----:R-:W-:-:S13]  /*16140*/  ISETP.NE.AND P0, PT, R0, 0x1, PT ;  /* 0x000000010000780c */ /* 0x001fda0003f05270 */
[----:B------:R-:W0:Y:S08]  /*16150*/  @P0 LDC R3, c[0x0][0x434] ;  /* 0x00010d00ff030b82 */ /* 0x000e300000000800 */
[----:B------:R-:W3:Y:S01]  /*16160*/  @P0 LDC R5, c[0x0][0x438] ;  /* 0x00010e00ff050b82 */ /* 0x000ee20000000800 */
[----:B0-----:R-:W-:-:S05]  /*16170*/  @P0 IMAD.HI.U32 R0, R18, R3, RZ ;  /* 0x0000000312000227 */ /* 0x001fca00078e00ff */
[----:B---3--:R-:W-:Y:S01]  /*16180*/  @P0 SHF.R.U32.HI R11, RZ, R5, R0 ;  /* 0x00000005ff0b0219 */ /* 0x008fe20000011600 */
[----:B------:R-:W-:-:S03]  /*16190*/  IMAD R5, R32, UR4, RZ ;  /* 0x0000000420057c24 */ /* 0x000fc6000f8e02ff */
[--C-:B------:R-:W-:Y:S01]  /*161a0*/  SHF.R.S32.HI R3, RZ, 0x1f, R11.reuse ;  /* 0x0000001fff037819 */ /* 0x100fe2000001140b */
[----:B------:R-:W-:Y:S02]  /*161b0*/  IMAD.MOV.U32 R2, RZ, RZ, R11 ;  /* 0x000000ffff027224 */ /* 0x000fe400078e000b */
[C---:B------:R-:W-:Y:S02]  /*161c0*/  IMAD R5, R28.reuse, UR5, R5 ;  /* 0x000000051c057c24 */ /* 0x040fe4000f8e0205 */
[----:B------:R-:W-:Y:S01]  /*161d0*/  IMAD.WIDE.U32 R2, R28, UR4, R2 ;  /* 0x000000041c027c25 */ /* 0x000fe2000f8e0002 */
[----:B------:R-:W-:-:S03]  /*161e0*/  ULDC.64 UR4, c[0x0][0x418] ;  /* 0x0001060000047ab9 */ /* 0x000fc60000000a00 */
[----:B------:R-:W-:Y:S01]  /*161f0*/  IMAD.IADD R3, R5, 0x1, R3 ;  /* 0x0000000105037824 */ /* 0x000fe200078e0203 */
[----:B------:R-:W-:-:S04]  /*16200*/  LEA R4, P0, R2, UR4, 0x2 ;  /* 0x0000000402047c11 */ /* 0x000fc8000f8010ff */
[----:B------:R-:W-:-:S05]  /*16210*/  LEA.HI.X R5, R2, UR5, R3, 0x2, P0 ;  /* 0x0000000502057c11 */ /* 0x000fca00080f1403 */
[----:B------:R-:W3:Y:S01]  /*16220*/  LDG.E R9, desc[UR46][R4.64] ;  /* 0x0000002e04097981 */ /* 0x000ee2000c1e1900 */
[----:B------:R-:W-:Y:S01]  /*16230*/  ISETP.NE.AND P2, PT, R36, 0x3, PT ;  /* 0x000000032400780c */ /* 0x000fe20003f45270 */
[----:B------:R-:W-:Y:S02]  /*16240*/  VIADD R0, R7, 0x1 ;  /* 0x0000000107007836 */ /* 0x000fe40000000000 */
[----:B------:R-:W-:-:S03]  /*16250*/  VIADD R25, R25, 0xffffffff ;  /* 0xffffffff19197836 */ /* 0x000fc60000000000 */
[C---:B------:R-:W-:Y:S02]  /*16260*/  ISETP.NE.AND P1, PT, R0.reuse, 0x2, PT ;  /* 0x000000020000780c */ /* 0x040fe40003f25270 */
[----:B------:R-:W-:Y:S02]  /*16270*/  ISETP.GT.AND P0, PT, R25, UR51, PT ;  /* 0x0000003319007c0c */ /* 0x000fe4000bf04270 */
[----:B------:R-:W-:Y:S02]  /*16280*/  SEL R3, RZ, 0x1, P1 ;  /* 0x00000001ff037807 */ /* 0x000fe40000800000 */
[----:B------:R-:W-:Y:S02]  /*16290*/  SEL R0, R0, RZ, P1 ;  /* 0x000000ff00007207 */ /* 0x000fe40000800000 */
[----:B------:R-:W-:Y:S02]  /*162a0*/  LOP3.LUT R24, R8, R3, RZ, 0x3c, !PT ;  /* 0x0000000308187212 */ /* 0x000fe400078e3cff */
[----:B---3--:R-:W-:Y:S01]  /*162b0*/  SHF.R.S32.HI R20, RZ, 0x1f, R9 ;  /* 0x0000001fff147819 */ /* 0x008fe20000011409 */
[----:B------:R-:W-:Y:S06]  /*162c0*/  @!P2 BRA `(.L_x_1203) ;  /* 0x000000000004a947 */ /* 0x000fec0003800000 */
[----:B------:R-:W-:Y:S01]  /*162d0*/  BPT.TRAP 0x1 ;  /* 0x000000040000795c */ /* 0x000fe20000300000 */
.L_x_1203:
[----:B-1----:R-:W-:Y:S02]  /*162e0*/  LEA R6, R0, UR48, 0x3 ;  /* 0x0000003000067c11 */ /* 0x002fe4000f8e18ff */
[----:B------:R-:W-:-:S04]  /*162f0*/  SHF.L.U32 R21, R24, 0x1f, RZ ;  /* 0x0000001f18157819 */ /* 0x000fc800000006ff */
[----:B------:R-:W0:Y:S02]  /*16300*/  SYNCS.PHASECHK.TRANS64.TRYWAIT P1, [R6+URZ+0x2a880], R21 ;  /* 0x02a88015060075a7 */ /* 0x000e24000802017f */
[----:B0-----:R-:W-:Y:S05]  /*16310*/  @!P1 BRA `(.L_x_1204) ;  /* 0x0000003000009947 */ /* 0x001fea0003800000 */
.L_x_1273:
[----:B------:R-:W-:Y:S01]  /*16320*/  ULDC UR4, c[0x0][0x430] ;  /* 0x00010c0000047ab9 */ /* 0x000fe20000000800 */
[----:B------:R-:W-:Y:S01]  /*16330*/  R2UR UR6, R26 ;  /* 0x000000001a0672ca */ /* 0x000fe200000e0000 */
[----:B------:R-:W-:Y:S01]  /*16340*/  UIADD3 UR4, -UR4, URZ, URZ ;  /* 0x0000003f04047290 */ /* 0x000fe2000fffe13f */
[C---:B------:R-:W-:Y:S02]  /*16350*/  LOP3.LUT P3, RZ, R16.reuse, 0x2, RZ, 0xc0, !PT ;  /* 0x0000000210ff7812 */ /* 0x040fe4000786c0ff */
[----:B------:R-:W-:Y:S02]  /*16360*/  LOP3.LUT P2, RZ, R16, 0x1, RZ, 0xc0, !PT ;  /* 0x0000000110ff7812 */ /* 0x000fe4000784c0ff */
[----:B------:R-:W-:Y:S01]  /*16370*/  ISETP.GE.AND P4, PT, R31, R37, PT ;  /* 0x000000251f00720c */ /* 0x000fe20003f86270 */
[----:B------:R-:W-:Y:S01]  /*16380*/  IMAD R10, R11, UR4, R18 ;  /* 0x000000040b0a7c24 */ /* 0x000fe2000f8e0212 */
[----:B------:R-:W-:-:S04]  /*16390*/  ULDC.64 UR4, c[0x0][0x328] ;  /* 0x0000ca0000047ab9 */ /* 0x000fc80000000a00 */
[----:B------:R-:W-:-:S05]  /*163a0*/  SHF.R.S32.HI R19, RZ, 0x1f, R10 ;  /* 0x0000001fff137819 */ /* 0x000fca000001140a */
[----:B------:R-:W-:-:S04]  /*163b0*/  IMAD R3, R19, UR4, RZ ;  /* 0x0000000413037c24 */ /* 0x000fc8000f8e02ff */
        /* <DEDUP_REMOVED lines=19> */
[----:B--2---:R-:W1:Y:S01]  /*164f0*/  SHFL.IDX PT, R14, R22, RZ, 0x1c1f ;  /* 0x001c1fff160e7589 */ /* 0x004e6200000e0000 */
[----:B------:R-:W-:-:S03]  /*16500*/  IMAD R23, R0, 0x6000, R17 ;  /* 0x0000600000177824 */ /* 0x000fc600078e0211 */
[----:B------:R-:W2:Y:S04]  /*16510*/  SHFL.IDX PT, R3, R29, RZ, 0x1c1f ;  /* 0x001c1fff1d037589 */ /* 0x000ea800000e0000 */
[----:B------:R-:W3:Y:S01]  /*16520*/  SHFL.IDX PT, R2, R22, 0x1, 0x1c1f ;  /* 0x003c1f0016027f89 */ /* 0x000ee200000e0000 */
[----:B-1----:R-:W-:-:S03]  /*16530*/  IADD3 R4, P1, R31, R14, RZ ;  /* 0x0000000e1f047210 */ /* 0x002fc60007f3e0ff */
[----:B------:R-:W-:Y:S02]  /*16540*/  SHFL.IDX PT, R14, R22, 0x3, 0x1c1f ;  /* 0x007c1f00160e7f89 */ /* 0x000fe400000e0000 */
[----:B--2---:R-:W-:Y:S02]  /*16550*/  IMAD.X R5, RZ, RZ, R3, P1 ;  /* 0x000000ffff057224 */ /* 0x004fe400008e0603 */
[----:B------:R-:W1:Y:S01]  /*16560*/  SHFL.IDX PT, R3, R29, 0x1, 0x1c1f ;  /* 0x003c1f001d037f89 */ /* 0x000e6200000e0000 */
[----:B---3--:R-:W-:-:S03]  /*16570*/  IADD3 R2, P1, R31, R2, RZ ;  /* 0x000000021f027210 */ /* 0x008fc60007f3e0ff */
[----:B------:R-:W-:Y:S04]  /*16580*/  LDGSTS.E.BYPASS.LTC128B.128 [R23+0xc400], desc[UR46][R4.64], !P4 ;  /* 0x0c40000004177fae */ /* 0x000fe8000e101d6e */
[----:B------:R-:W-:Y:S04]  /*16590*/  LDGSTS.E.BYPASS.LTC128B.128 [R23+0xe400], desc[UR46][R4.64+0x40], !P3 ;  /* 0x0e40004004177fae */ /* 0x000fe8000d901d6e */
[----:B------:R2:W-:Y:S04]  /*165a0*/  LDGSTS.E.BYPASS.LTC128B.128 [R23+0x10400], desc[UR46][R4.64+0x80], !P2 ;  /* 0x1040008004177fae */ /* 0x0005e8000d101d6e */
[----:B--2---:R-:W2:Y:S01]  /*165b0*/  SHFL.IDX PT, R5, R22, 0x2, 0x1c1f ;  /* 0x005c1f0016057f89 */ /* 0x004ea200000e0000 */
[----:B-1----:R-:W-:-:S03]  /*165c0*/  IMAD.X R3, RZ, RZ, R3, P1 ;  /* 0x000000ffff037224 */ /* 0x002fc600008e0603 */
[----:B------:R-:W1:Y:S04]  /*165d0*/  SHFL.IDX PT, R4, R29, 0x2, 0x1c1f ;  /* 0x005c1f001d047f89 */ /* 0x000e6800000e0000 */
[----:B------:R-:W-:Y:S04]  /*165e0*/  LDGSTS.E.BYPASS.LTC128B.128 [R23+0xcc00], desc[UR46][R2.64], !P4 ;  /* 0x0cc0000002177fae */ /* 0x000fe8000e101d6e */
[----:B------:R-:W-:Y:S04]  /*165f0*/  LDGSTS.E.BYPASS.LTC128B.128 [R23+0xec00], desc[UR46][R2.64+0x40], !P3 ;  /* 0x0ec0004002177fae */ /* 0x000fe8000d901d6e */
[----:B------:R2:W-:Y:S04]  /*16600*/  LDGSTS.E.BYPASS.LTC128B.128 [R23+0x10c00], desc[UR46][R2.64+0x80], !P2 ;  /* 0x10c0008002177fae */ /* 0x0005e8000d101d6e */
[----:B------:R-:W3:Y:S01]  /*16610*/  SHFL.IDX PT, R29, R29, 0x3, 0x1c1f ;  /* 0x007c1f001d1d7f89 */ /* 0x000ee200000e0000 */
[----:B--2---:R-:W-:-:S05]  /*16620*/  IADD3 R2, P1, R31, R5, RZ ;  /* 0x000000051f027210 */ /* 0x004fca0007f3e0ff */
[----:B-1----:R-:W-:-:S05]  /*16630*/  IMAD.X R3, RZ, RZ, R4, P1 ;  /* 0x000000ffff037224 */ /* 0x002fca00008e0604 */
[----:B------:R1:W-:Y:S04]  /*16640*/  LDGSTS.E.BYPASS.LTC128B.128 [R23+0xd400], desc[UR46][R2.64], !P4 ;  /* 0x0d40000002177fae */ /* 0x0003e8000e101d6e */
[----:B------:R1:W-:Y:S04]  /*16650*/  LDGSTS.E.BYPASS.LTC128B.128 [R23+0xf400], desc[UR46][R2.64+0x40], !P3 ;  /* 0x0f40004002177fae */ /* 0x0003e8000d901d6e */
[----:B---3--:R1:W-:Y:S02]  /*16660*/  LDGSTS.E.BYPASS.LTC128B.128 [R23+0x11400], desc[UR46][R2.64+0x80], !P2 ;  /* 0x1140008002177fae */ /* 0x0083e4000d101d6e */
.L_x_1283:
[----:B-1----:R-:W-:Y:S02]  /*16670*/  IADD3 R2, P1, R31, R14, RZ ;  /* 0x0000000e1f027210 */ /* 0x002fe40007f3e0ff */
        /* <DEDUP_REMOVED lines=13> */
[----:B-1----:R-:W-:Y:S05]  /*16750*/  @!P2 BRA `(.L_x_1206) ;  /* 0x000000000004a947 */ /* 0x002fea0003800000 */
[----:B------:R-:W-:Y:S01]  /*16760*/  BPT.TRAP 0x1 ;  /* 0x000000040000795c */ /* 0x000fe20000300000 */
.L_x_1206:
[----:B------:R1:W-:Y:S01]  /*16770*/  SYNCS.ARRIVE.TRANS64.A1T0 RZ, [R6+URZ+0x2a870], RZ ;  /* 0x02a870ff06ff79a7 */ /* 0x0003e2000810003f */
[----:B------:R-:W-:Y:S05]  /*16780*/  @!P2 BRA `(.L_x_1207) ;  /* 0x000000000004a947 */ /* 0x000fea0003800000 */
[----:B------:R-:W-:Y:S01]  /*16790*/  BPT.TRAP 0x1 ;  /* 0x000000040000795c */ /* 0x000fe20000300000 */
.L_x_1207:
[----:B------:R-:W2:Y:S02]  /*167a0*/  SYNCS.PHASECHK.TRANS64.TRYWAIT P1, [R6+URZ+0x2a840], R21 ;  /* 0x02a84015060075a7 */ /* 0x000ea4000802017f */
[----:B--2---:R-:W-:Y:S05]  /*167b0*/  @!P1 BRA `(.L_x_1208) ;  /* 0x0000003000189947 */ /* 0x004fea0003800000 */
.L_x_1284:
[----:B------:R-:W-:Y:S01]  /*167c0*/  ULDC.64 UR4, c[0x0][0x300] ;  /* 0x0000c00000047ab9 */ /* 0x000fe20000000a00 */
[----:B------:R-:W-:Y:S01]  /*167d0*/  R2UR UR6, R26 ;  /* 0x000000001a0672ca */ /* 0x000fe200000e0000 */
[----:B------:R-:W-:Y:S01]  /*167e0*/  IMAD R19, R19, UR4, RZ ;  /* 0x0000000413137c24 */ /* 0x000fe2000f8e02ff */
[----:B------:R-:W-:Y:S01]  /*167f0*/  LOP3.LUT P3, RZ, R16, 0x2, RZ, 0xc0, !PT ;  /* 0x0000000210ff7812 */ /* 0x000fe2000786c0ff */
[----:B------:R-:W-:Y:S01]  /*16800*/  IMAD.WIDE.U32 R2, R10, UR4, RZ ;  /* 0x000000040a027c25 */ /* 0x000fe2000f8e00ff */
[----:B------:R-:W-:Y:S02]  /*16810*/  LOP3.LUT P2, RZ, R16, 0x1, RZ, 0xc0, !PT ;  /* 0x0000000110ff7812 */ /* 0x000fe4000784c0ff */
[----:B------:R-:W-:Y:S01]  /*16820*/  ISETP.GE.AND P4, PT, R31, R37, PT ;  /* 0x000000251f00720c */ /* 0x000fe20003f86270 */
[----:B------:R-:W-:Y:S01]  /*16830*/  IMAD R19, R10, UR5, R19 ;  /* 0x000000050a137c24 */ /* 0x000fe2000f8e0213 */
[----:B------:R-:W-:Y:S02]  /*16840*/  ULDC.64 UR4, c[0x0][0x310] ;  /* 0x0000c40000047ab9 */ /* 0x000fe40000000a00 */
[----:B------:R-:W-:-:S02]  /*16850*/  IMAD R20, R20, UR4, RZ ;  /* 0x0000000414147c24 */ /* 0x000fc4000f8e02ff */
[----:B------:R-:W-:Y:S02]  /*16860*/  IMAD.IADD R3, R3, 0x1, R19 ;  /* 0x0000000103037824 */ /* 0x000fe400078e0213 */
[C---:B------:R-:W-:Y:S02]  /*16870*/  IMAD R5, R9.reuse, UR5, R20 ;  /* 0x0000000509057c24 */ /* 0x040fe4000f8e0214 */
[----:B------:R-:W-:Y:S01]  /*16880*/  IMAD.WIDE.U32 R2, R9, UR4, R2 ;  /* 0x0000000409027c25 */ /* 0x000fe2000f8e0002 */
        /* <DEDUP_REMOVED lines=16> */
[----:B------:R-:W-:Y:S01]  /*16990*/  SHFL.IDX PT, R20, R9, 0x2, 0x1c1f ;  /* 0x005c1f0009147f89 */ /* 0x000fe200000e0000 */
[----:B---3--:R-:W-:-:S03]  /*169a0*/  IADD3 R4, P1, R31, R14, RZ ;  /* 0x0000000e1f047210 */ /* 0x008fc60007f3e0ff */
[----:B------:R-:W3:Y:S02]  /*169b0*/  SHFL.IDX PT, R14, R9, 0x1, 0x1c1f ;  /* 0x003c1f00090e7f89 */ /* 0x000ee400000e0000 */
[----:B----4-:R-:W-:Y:S02]  /*169c0*/  IMAD.X R5, RZ, RZ, R3, P1 ;  /* 0x000000ffff057224 */ /* 0x010fe400008e0603 */
[----:B------:R-:W4:Y:S04]  /*169d0*/  SHFL.IDX PT, R3, R19, 0x1, 0x1c1f ;  /* 0x003c1f0013037f89 */ /* 0x000f2800000e0000 */
[----:B------:R-:W-:Y:S04]  /*169e0*/  LDGSTS.E.BYPASS.LTC128B.128 [R10+0x1e400], desc[UR46][R4.64], !P4 ;  /* 0x1e400000040a7fae */ /* 0x000fe8000e101d6e */
[----:B------:R-:W-:Y:S04]  /*169f0*/  LDGSTS.E.BYPASS.LTC128B.128 [R10+0x20400], desc[UR46][R4.64+0x40], !P3 ;  /* 0x20400040040a7fae */ /* 0x000fe8000d901d6e */
[----:B------:R5:W-:Y:S01]  /*16a00*/  LDGSTS.E.BYPASS.LTC128B.128 [R10+0x22400], desc[UR46][R4.64+0x80], !P2 ;  /* 0x22400080040a7fae */ /* 0x000be2000d101d6e */
[----:B---3--:R-:W-:-:S03]  /*16a10*/  IADD3 R2, P1, R31, R14, RZ ;  /* 0x0000000e1f027210 */ /* 0x008fc60007f3e0ff */
[----:B------:R-:W-:Y:S02]  /*16a20*/  SHFL.IDX PT, R14, R9, 0x3, 0x1c1f ;  /* 0x007c1f00090e7f89 */ /* 0x000fe400000e0000 */
[----:B----4-:R-:W-:Y:S02]  /*16a30*/  IMAD.X R3, RZ, RZ, R3, P1 ;  /* 0x000000ffff037224 */ /* 0x010fe400008e0603 */
[----:B-----5:R-:W3:Y:S04]  /*16a40*/  SHFL.IDX PT, R4, R19, 0x2, 0x1c1f ;  /* 0x005c1f0013047f89 */ /* 0x020ee800000e0000 */
[----:B------:R-:W-:Y:S04]  /*16a50*/  LDGSTS.E.BYPASS.LTC128B.128 [R10+0x1ec00], desc[UR46][R2.64], !P4 ;  /* 0x1ec00000020a7fae */ /* 0x000fe8000e101d6e */
[----:B------:R-:W-:Y:S04]  /*16a60*/  LDGSTS.E.BYPASS.LTC128B.128 [R10+0x20c00], desc[UR46][R2.64+0x40], !P3 ;  /* 0x20c00040020a7fae */ /* 0x000fe8000d901d6e */
[----:B------:R4:W-:Y:S04]  /*16a70*/  LDGSTS.E.BYPASS.LTC128B.128 [R10+0x22c00], desc[UR46][R2.64+0x80], !P2 ;  /* 0x22c00080020a7fae */ /* 0x0009e8000d101d6e */
[----:B------:R-:W0:Y:S01]  /*16a80*/  SHFL.IDX PT, R19, R19, 0x3, 0x1c1f ;  /* 0x007c1f0013137f89 */ /* 0x000e2200000e0000 */
[----:B----4-:R-:W-:-:S05]  /*16a90*/  IADD3 R2, P1, R31, R20, RZ ;  /* 0x000000141f027210 */ /* 0x010fca0007f3e0ff */
[----:B---3--:R-:W-:-:S05]  /*16aa0*/  IMAD.X R3, RZ, RZ, R4, P1 ;  /* 0x000000ffff037224 */ /* 0x008fca00008e0604 */
[----:B------:R3:W-:Y:S04]  /*16ab0*/  LDGSTS.E.BYPASS.LTC128B.128 [R10+0x1f400], desc[UR46][R2.64], !P4 ;  /* 0x1f400000020a7fae */ /* 0x0007e8000e101d6e */
[----:B------:R3:W-:Y:S04]  /*16ac0*/  LDGSTS.E.BYPASS.LTC128B.128 [R10+0x21400], desc[UR46][R2.64+0x40], !P3 ;  /* 0x21400040020a7fae */ /* 0x0007e8000d901d6e */
[----:B0-----:R3:W-:Y:S02]  /*16ad0*/  LDGSTS.E.BYPASS.LTC128B.128 [R10+0x23400], desc[UR46][R2.64+0x80], !P2 ;  /* 0x23400080020a7fae */ /* 0x0017e4000d101d6e */
.L_x_1294:
[----:B---3--:R-:W-:Y:S02]  /*16ae0*/  IADD3 R2, P1, R31, R14, RZ ;  /* 0x0000000e1f027210 */ /* 0x008fe40007f3e0ff */
        /* <DEDUP_REMOVED lines=15> */
.L_x_1210:
[----:B------:R-:W-:Y:S01]  /*16be0*/  IMAD.U32 R2, RZ, RZ, UR42 ;  /* 0x0000002aff027e24 */ /* 0x000fe2000f8e00ff */
[----:B------:R0:W-:Y:S04]  /*16bf0*/  SYNCS.ARRIVE.TRANS64.A1T0 RZ, [R6+URZ+0x2a830], RZ ;  /* 0x02a830ff06ff79a7 */ /* 0x0001e8000810003f */
[----:B------:R-:W-:-:S04]  /*16c00*/  LOP3.LUT R2, R2, 0x1, RZ, 0xfc, !PT ;  /* 0x0000000102027812 */ /* 0x000fc800078efcff */
[----:B------:R-:W-:-:S13]  /*16c10*/  ISETP.NE.AND P1, PT, R2, 0x3, PT ;  /* 0x000000030200780c */ /* 0x000fda0003f25270 */
[----:B0-----:R-:W-:Y:S05]  /*16c20*/  @!P1 BRA `(.L_x_1211) ;  /* 0x0000000000049947 */ /* 0x001fea0003800000 */
[----:B------:R-:W-:Y:S01]  /*16c30*/  BPT.TRAP 0x1 ;  /* 0x000000040000795c */ /* 0x000fe20000300000 */
.L_x_1211:
[----:B------:R-:W-:Y:S02]  /*16c40*/  LOP3.LUT R3, R8, 0x1, RZ, 0x3c, !PT ;  /* 0x0000000108037812 */ /* 0x000fe400078e3cff */
[----:B------:R-:W-:Y:S02]  /*16c50*/  LEA R2, R7, UR48, 0x3 ;  /* 0x0000003007027c11 */ /* 0x000fe4000f8e18ff */
[----:B------:R-:W-:-:S04]  /*16c60*/  SHF.L.U32 R3, R3, 0x1f, RZ ;  /* 0x0000001f03037819 */ /* 0x000fc800000006ff */
[----:B------:R-:W0:Y:S02]  /*16c70*/  SYNCS.PHASECHK.TRANS64.TRYWAIT P2, [R2+URZ+0x2a870], R3 ;  /* 0x02a87003020075a7 */ /* 0x000e24000804017f */
[----:B0-----:R-:W-:Y:S05]  /*16c80*/  @!P2 BRA `(.L_x_1212) ;  /* 0x000000300024a947 */ /* 0x001fea0003800000 */
.L_x_1295:
[----:B------:R-:W-:-:S13]  /*16c90*/  ISETP.NE.AND P2, PT, R36, 0x3, PT ;  /* 0x000000032400780c */ /* 0x000fda0003f45270 */
[----:B------:R-:W-:Y:S05]  /*16ca0*/  @!P2 BRA `(.L_x_1213) ;  /* 0x000000000004a947 */ /* 0x000fea0003800000 */
[----:B------:R-:W-:Y:S01]  /*16cb0*/  BPT.TRAP 0x1 ;  /* 0x000000040000795c */ /* 0x000fe20000300000 */
.L_x_1213:
[----:B0-----:R-:W-:Y:S01]  /*16cc0*/  SHF.L.U32 R3, R8, 0x1f, RZ ;  /* 0x0000001f08037819 */ /* 0x001fe200000006ff */
[----:B-12---:R-:W-:-:S03]  /*16cd0*/  IMAD R6, R7, 0x6000, RZ ;  /* 0x0000600007067824 */ /* 0x006fc600078e02ff */
[----:B------:R-:W0:Y:S02]  /*16ce0*/  SYNCS.PHASECHK.TRANS64.TRYWAIT P2, [R2+URZ+0x2a860], R3 ;  /* 0x02a86003020075a7 */ /* 0x000e24000804017f */
[----:B0-----:R-:W-:Y:S05]  /*16cf0*/  @!P2 BRA `(.L_x_1214) ;  /* 0x00000030001ca947 */ /* 0x001fea0003800000 */
.L_x_1296:
[C---:B------:R-:W-:Y:S01]  /*16d00*/  LOP3.LUT R4, R6.reuse, R35, RZ, 0xfc, !PT ;  /* 0x0000002306047212 */ /* 0x040fe200078efcff */
[----:B------:R-:W-:Y:S05]  /*16d10*/  WARPSYNC.ALL ;  /* 0x0000000000007948 */ /* 0x000fea0003800000 */
[----:B------:R-:W1:Y:S01]  /*16d20*/  LDSM.16.MT88.4 R8, [R4+UR48+0xc400] ;  /* 0x00c400300408783b */ /* 0x000e620008004200 */
[----:B0-----:R-:W-:Y:S02]  /*16d30*/  IADD3 R3, R6, UR48, R33 ;  /* 0x0000003006037c10 */ /* 0x001fe4000fffe021 */
[----:B------:R-:W-:Y:S02]  /*16d40*/  ISETP.NE.AND P2, PT, R36, 0x3, PT ;  /* 0x000000032400780c */ /* 0x000fe40003f45270 */
[----:B------:R-:W-:-:S02]  /*16d50*/  IADD3 R5, R27, 0x400, R3 ;  /* 0x000004001b057810 */ /* 0x000fc40007ffe003 */
[C-C-:B-1----:R-:W-:Y:S02]  /*16d60*/  PRMT R20, R8.reuse, 0x6420, R9.reuse ;  /* 0x0000642008147816 */ /* 0x142fe40000000009 */
[----:B------:R-:W-:Y:S02]  /*16d70*/  PRMT R21, R8, 0x7531, R9 ;  /* 0x0000753108157816 */ /* 0x000fe40000000009 */
[C-C-:B------:R-:W-:Y:S02]  /*16d80*/  PRMT R22, R10.reuse, 0x6420, R11.reuse ;  /* 0x000064200a167816 */ /* 0x140fe4000000000b */
        /* <DEDUP_REMOVED lines=13> */
[----:B------:R0:W-:Y:S04]  /*16e60*/  STSM.16.M88.4 [R3+0x4400], R12 ;  /* 0x0044000c03007844 */ /* 0x0001e80000000200 */
[----:B------:R-:W1:Y:S01]  /*16e70*/  LDSM.16.MT88.4 R8, [R4+UR48+0xcc00] ;  /* 0x00cc00300408783b */ /* 0x000e620008004200 */
[----:B0-----:R-:W-:Y:S02]  /*16e80*/  IADD3 R3, R34, 0x400, R3 ;  /* 0x0000040022037810 */ /* 0x001fe40007ffe003 */
[C-C-:B-1----:R-:W-:Y:S02]  /*16e90*/  PRMT R12, R8.reuse, 0x6420, R9.reuse ;  /* 0x00006420080c7816 */ /* 0x142fe40000000009 */
[----:B------:R-:W-:Y:S02]  /*16ea0*/  PRMT R13, R8, 0x7531, R9 ;  /* 0x00007531080d7816 */ /* 0x000fe40000000009 */
[----:B------:R-:W-:-:S02]  /*16eb0*/  PRMT R14, R10, 0x6420, R11 ;  /* 0x000064200a0e7816 */ /* 0x000fc4000000000b */
[----:B------:R-:W-:-:S05]  /*16ec0*/  PRMT R15, R10, 0x7531, R11 ;  /* 0x000075310a0f7816 */ /* 0x000fca000000000b */
[----:B------:R-:W-:Y:S04]  /*16ed0*/  STSM.16.M88.4 [R5], R12 ;  /* 0x0000000c05007844 */ /* 0x000fe80000000200 */
        /* <DEDUP_REMOVED lines=31> */
[----:B0-----:R-:W-:Y:S01]  /*170d0*/  IMAD.IADD R3, R27, 0x1, R3 ;  /* 0x000000011b037824 */ /* 0x001fe200078e0203 */
        /* <DEDUP_REMOVED lines=25> */
.L_x_1215:
[----:B-1----:R1:W-:Y:S01]  /*17270*/  SYNCS.ARRIVE.TRANS64.A1T0 RZ, [R2+URZ+0x2a850], RZ ;  /* 0x02a850ff02ff79a7 */ /* 0x0023e2000810003f */
[----:B------:R-:W-:Y:S06]  /*17280*/  BAR.SYNC.DEFER_BLOCKING 0x2, 0x80 ;  /* 0x0082000000007b1d */ /* 0x000fec0000010000 */
[----:B------:R-:W-:Y:S05]  /*17290*/  @!P1 BRA `(.L_x_1216) ;  /* 0x0000000000049947 */ /* 0x000fea0003800000 */
[----:B------:R-:W-:Y:S01]  /*172a0*/  BPT.TRAP 0x1 ;  /* 0x000000040000795c */ /* 0x000fe20000300000 */
.L_x_1216:
        /* <DEDUP_REMOVED lines=9> */
.L_x_1202:
[----:B0-----:R-:W-:-:S07]  /*17340*/  IMAD.MOV.U32 R0, RZ, RZ, RZ ;  /* 0x000000ffff007224 */ /* 0x001fce00078e00ff */
.L_x_1218:
[----:B------:R-:W-:-:S06]  /*17350*/  ULOP3.LUT UR4, UR42, 0x1, URZ, 0xfc, !UPT ;  /* 0x000000012a047892 */ /* 0x000fcc000f8efc3f */
[----:B0--3--:R-:W-:-:S05]  /*17360*/  IMAD.U32 R2, RZ, RZ, UR4 ;  /* 0x00000004ff027e24 */ /* 0x009fca000f8e00ff */
[----:B------:R-:W-:-:S13]  /*17370*/  ISETP.NE.AND P1, PT, R2, 0x3, PT ;  /* 0x000000030200780c */ /* 0x000fda0003f25270 */
[----:B------:R-:W-:Y:S05]  /*17380*/  @!P1 BRA `(.L_x_1219) ;  /* 0x0000000000049947 */ /* 0x000fea0003800000 */
[----:B------:R-:W-:Y:S01]  /*17390*/  BPT.TRAP 0x1 ;  /* 0x000000040000795c */ /* 0x000fe20000300000 */
.L_x_1219:
[----:B------:R-:W-:Y:S01]  /*173a0*/  LOP3.LUT R3, R24, 0x1, RZ, 0x3c, !PT ;  /* 0x0000000118037812 */ /* 0x000fe200078e3cff */
[----:B------:R-:W-:Y:S01]  /*173b0*/  BSSY B0, `(.L_x_1220) ;  /* 0x0000005000007945 */ /* 0x000fe20003800000 */
[----:B------:R-:W-:Y:S02]  /*173c0*/  LEA R2, R0, UR48, 0x3 ;  /* 0x0000003000027c11 */ /* 0x000fe4000f8e18ff */
[----:B------:R-:W-:-:S04]  /*173d0*/  SHF.L.U32 R3, R3, 0x1f, RZ ;  /* 0x0000001f03037819 */ /* 0x000fc800000006ff */
[----:B------:R-:W0:Y:S02]  /*173e0*/  SYNCS.PHASECHK.TRANS64.TRYWAIT P0, [R2+URZ+0x2a870], R3 ;  /* 0x02a87003020075a7 */ /* 0x000e24000800017f */
[----:B0-----:R-:W-:Y:S05]  /*173f0*/  @!P0 BRA `(.L_x_1221) ;  /* 0x0000002800708947 */ /* 0x001fea0003800000 */
.L_x_1297:
[----:B------:R-:W-:Y:S05]  /*17400*/  BSYNC B0 ;  /* 0x0000000000007941 */ /* 0x000fea0003800000 */
.L_x_1220:
[----:B------:R-:W-:-:S13]  /*17410*/  ISETP.NE.AND P0, PT, R36, 0x3, PT ;  /* 0x000000032400780c */ /* 0x000fda0003f05270 */
[----:B------:R-:W-:Y:S05]  /*17420*/  @!P0 BRA `(.L_x_1222) ;  /* 0x0000000000048947 */ /* 0x000fea0003800000 */
[----:B------:R-:W-:Y:S01]  /*17430*/  BPT.TRAP 0x1 ;  /* 0x000000040000795c */ /* 0x000fe20000300000 */
.L_x_1222:
[----:B0-----:R-:W-:Y:S01]  /*17440*/  SHF.L.U32 R3, R24, 0x1f, RZ ;  /* 0x0000001f18037819 */ /* 0x001fe200000006ff */
[----:B------:R-:W-:-:S03]  /*17450*/  IMAD R8, R0, 0x6000, RZ ;  /* 0x0000600000087824 */ /* 0x000fc600078e02ff */
[----:B------:R-:W0:Y:S02]  /*17460*/  SYNCS.PHASECHK.TRANS64.TRYWAIT P0, [R2+URZ+0x2a860], R3 ;  /* 0x02a86003020075a7 */ /* 0x000e24000800017f */
[----:B------:R-:W-:Y:S01]  /*17470*/  LOP3.LUT R35, R8, R35, RZ, 0xfc, !PT ;  /* 0x0000002308237212 */ /* 0x000fe200078efcff */
[----:B0-----:R-:W-:Y:S06]  /*17480*/  @!P0 BRA `(.L_x_1223) ;  /* 0x0000002800608947 */ /* 0x001fec0003800000 */
.L_x_1298:
[----:B------:R-:W-:Y:S05]  /*17490*/  WARPSYNC.ALL ;  /* 0x0000000000007948 */ /* 0x000fea0003800000 */
[----:B-1----:R-:W1:Y:S01]  /*174a0*/  LDSM.16.MT88.4 R4, [R35+UR48+0xc400] ;  /* 0x00c400302304783b */ /* 0x002e620008004200 */
[----:B------:R-:W-:Y:S02]  /*174b0*/  IADD3 R33, R8, UR48, R33 ;  /* 0x0000003008217c10 */ /* 0x000fe4000fffe021 */
[----:B------:R-:W-:Y:S02]  /*174c0*/  ISETP.NE.AND P0, PT, R36, 0x3, PT ;  /* 0x000000032400780c */ /* 0x000fe40003f05270 */
[----:B0-----:R-:W-:-:S02]  /*174d0*/  IADD3 R3, R27, 0x400, R33 ;  /* 0x000004001b037810 */ /* 0x001fc40007ffe021 */
[----:B------:R-:W-:-:S05]  /*174e0*/  IADD3 R34, R34, 0x400, R33 ;  /* 0x0000040022227810 */ /* 0x000fca0007ffe021 */
[----:B------:R-:W-:Y:S01]  /*174f0*/  IMAD.IADD R27, R27, 0x1, R34 ;  /* 0x000000011b1b7824 */ /* 0x000fe200078e0222 */
        /* <DEDUP_REMOVED lines=79> */
.L_x_1224:
[----:B-1----:R1:W-:Y:S01]  /*179f0*/  SYNCS.ARRIVE.TRANS64.A1T0 RZ, [R2+URZ+0x2a850], RZ ;  /* 0x02a850ff02ff79a7 */ /* 0x0023e2000810003f */
[----:B------:R-:W-:Y:S06]  /*17a00*/  BAR.SYNC.DEFER_BLOCKING 0x2, 0x80 ;  /* 0x0082000000007b1d */ /* 0x000fec0000010000 */
[----:B------:R-:W-:Y:S05]  /*17a10*/  @!P1 BRA `(.L_x_1225) ;  /* 0x0000000000049947 */ /* 0x000fea0003800000 */
[----:B------:R-:W-:Y:S01]  /*17a20*/  BPT.TRAP 0x1 ;  /* 0x000000040000795c */ /* 0x000fe20000300000 */
.L_x_1225:
[----:B------:R-:W3:Y:S01]  /*17a30*/  S2R R3, SR_CgaCtaId ;  /* 0x0000000000037919 */ /* 0x000ee20000008800 */
[----:B-1----:R-:W-:-:S05]  /*17a40*/  VIADD R2, R2, 0x2a880 ;  /* 0x0002a88002027836 */ /* 0x002fca0000000000 */
[----:B---3--:R-:W-:Y:S01]  /*17a50*/  PRMT R2, R3, 0x654, R2 ;  /* 0x0000065403027816 */ /* 0x008fe20000000002 */
[----:B------:R-:W-:-:S03]  /*17a60*/  IMAD.MOV.U32 R3, RZ, RZ, RZ ;  /* 0x000000ffff037224 */ /* 0x000fc600078e00ff */
[----:B------:R1:W-:Y:S02]  /*17a70*/  SYNCS.ARRIVE.TRANS64.RED.A1T0 RZ, [R2+URZ], RZ ;  /* 0x000000ff02ff79a7 */ /* 0x0003e4000810043f */
[----:B-1----:R-:W-:-:S05]  /*17a80*/  VIADD R2, R0, 0x1 ;  /* 0x0000000100027836 */ /* 0x002fca0000000000 */
[----:B------:R-:W-:-:S04]  /*17a90*/  ISETP.NE.AND P0, PT, R2, 0x2, PT ;  /* 0x000000020200780c */ /* 0x000fc80003f05270 */
[----:B------:R-:W-:Y:S02]  /*17aa0*/  SEL R5, RZ, 0x1, P0 ;  /* 0x00000001ff057807 */ /* 0x000fe40000000000 */
[----:B------:R-:W-:Y:S02]  /*17ab0*/  SEL R2, R2, RZ, P0 ;  /* 0x000000ff02027207 */ /* 0x000fe40000000000 */
[----:B------:R-:W-:-:S07]  /*17ac0*/  LOP3.LUT R0, R24, R5, RZ, 0x3c, !PT ;  /* 0x0000000518007212 */ /* 0x000fce00078e3cff */
.L_x_1176:
[----:B------:R-:W1:Y:S01]  /*17ad0*/  S2R R5, SR_CgaCtaId ;  /* 0x0000000000057919 */ /* 0x000e620000008800 */
[----:B------:R-:W-:Y:S02]  /*17ae0*/  MOV R4, 0x400 ;  /* 0x0000040000047802 */ /* 0x000fe40000000f00 */
[----:B------:R-:W-:Y:S02]  /*17af0*/  SHF.L.U32 R3, R3, 0x1f, RZ ;  /* 0x0000001f03037819 */ /* 0x000fe400000006ff */
[----:B-1----:R-:W-:-:S04]  /*17b00*/  LEA R6, R5, R4, 0x18 ;  /* 0x0000000405067211 */ /* 0x002fc800078ec0ff */
[----:B------:R-:W1:Y:S02]  /*17b10*/  SYNCS.PHASECHK.TRANS64.TRYWAIT P0, [R6+URZ+0x2a820], R3 ;  /* 0x02a82003060075a7 */ /* 0x000e64000800017f */
[----:B-1----:R-:W-:Y:S05]  /*17b20*/  @!P0 BRA `(.L_x_1226) ;  /* 0x0000002000cc8947 */ /* 0x002fea0003800000 */
.L_x_1299:
[----:B------:R-:W3:Y:S02]  /*17b30*/  S2R R4, SR_TID.X ;  /* 0x0000000000047919 */ /* 0x000ee40000002100 */
[----:B---3--:R-:W-:-:S04]  /*17b40*/  SHF.R.U32.HI R4, RZ, 0x5, R4 ;  /* 0x00000005ff047819 */ /* 0x008fc80000011604 */
[----:B------:R-:W-:-:S05]  /*17b50*/  LOP3.LUT R4, R4, 0x3, RZ, 0xc0, !PT ;  /* 0x0000000304047812 */ /* 0x000fca00078ec0ff */
[----:B-1----:R-:W1:Y:S02]  /*17b60*/  SHFL.IDX PT, R3, R4, RZ, 0x1f ;  /* 0x00001fff04037589 */ /* 0x002e6400000e0000 */
[----:B-1----:R-:W-:-:S13]  /*17b70*/  ISETP.NE.AND P0, PT, R3, RZ, PT ;  /* 0x000000ff0300720c */ /* 0x002fda0003f05270 */
        /* <DEDUP_REMOVED lines=8> */
.L_x_1227:
[----:B------:R-:W-:Y:S01]  /*17c00*/  IMAD R5, R2, 0x8, R6 ;  /* 0x0000000802057824 */ /* 0x000fe200078e0206 */
[----:B------:R-:W-:Y:S01]  /*17c10*/  SHF.L.U32 R4, R0, 0x1f, RZ ;  /* 0x0000001f00047819 */ /* 0x000fe200000006ff */
[----:B------:R-:W-:-:S03]  /*17c20*/  VIADD R2, R2, 0x1 ;  /* 0x0000000102027836 */ /* 0x000fc60000000000 */
[----:B------:R-:W1:Y:S02]  /*17c30*/  SYNCS.PHASECHK.TRANS64.TRYWAIT P1, [R5+URZ+0x2a840], R4 ;  /* 0x02a84004050075a7 */ /* 0x000e64000802017f */
[----:B------:R-:W-:-:S04]  /*17c40*/  ISETP.NE.AND P2, PT, R2, 0x2, PT ;  /* 0x000000020200780c */ /* 0x000fc80003f45270 */
[----:B------:R-:W-:Y:S01]  /*17c50*/  SEL R3, RZ, 0x1, P2 ;  /* 0x00000001ff037807 */ /* 0x000fe20001000000 */
[----:B-1----:R-:W-:Y:S08]  /*17c60*/  @!P1 BRA `(.L_x_1228) ;  /* 0x0000002000909947 */ /* 0x002ff00003800000 */
.L_x_1300:
[----:B------:R-:W-:Y:S02]  /*17c70*/  SEL R2, R2, RZ, P2 ;  /* 0x000000ff02027207 */ /* 0x000fe40001000000 */
[----:B------:R-:W-:Y:S01]  /*17c80*/  LOP3.LUT R0, R0, R3, RZ, 0x3c, !PT ;  /* 0x0000000300007212 */ /* 0x000fe200078e3cff */
[----:B------:R-:W-:Y:S06]  /*17c90*/  @!P0 BRA `(.L_x_1229) ;  /* 0x0000000000048947 */ /* 0x000fec0003800000 */
[----:B------:R-:W-:Y:S01]  /*17ca0*/  BPT.TRAP 0x1 ;  /* 0x000000040000795c */ /* 0x000fe20000300000 */
.L_x_1229:
[----:B------:R-:W-:Y:S01]  /*17cb0*/  IMAD R3, R2, 0x8, R6 ;  /* 0x0000000802037824 */ /* 0x000fe200078e0206 */
[----:B------:R-:W-:-:S04]  /*17cc0*/  SHF.L.U32 R0, R0, 0x1f, RZ ;  /* 0x0000001f00007819 */ /* 0x000fc800000006ff */
[----:B------:R-:W3:Y:S02]  /*17cd0*/  SYNCS.PHASECHK.TRANS64.TRYWAIT P1, [R3+URZ+0x2a840], R0 ;  /* 0x02a84000030075a7 */ /* 0x000ee4000802017f */
[----:B---3--:R-:W-:Y:S05]  /*17ce0*/  @!P1 BRA `(.L_x_1230) ;  /* 0x0000002000849947 */ /* 0x008fea0003800000 */
.L_x_1301:
[----:B------:R-:W-:Y:S05]  /*17cf0*/  @!P0 BRA `(.L_x_1231) ;  /* 0x0000000000048947 */ /* 0x000fea0003800000 */
[----:B------:R-:W-:Y:S01]  /*17d00*/  BPT.TRAP 0x1 ;  /* 0x000000040000795c */ /* 0x000fe20000300000 */
.L_x_1231:
[----:B------:R-:W4:Y:S02]  /*17d10*/  SYNCS.PHASECHK.TRANS64.TRYWAIT P1, [R5+URZ+0x2a860], R4 ;  /* 0x02a86004050075a7 */ /* 0x000f24000802017f */
[----:B----4-:R-:W-:Y:S05]  /*17d20*/  @!P1 BRA `(.L_x_1232) ;  /* 0x0000002000889947 */ /* 0x010fea0003800000 */
.L_x_1302:
[----:B------:R-:W-:Y:S05]  /*17d30*/  @!P0 BRA `(.L_x_1233) ;  /* 0x0000000000048947 */ /* 0x000fea0003800000 */
[----:B------:R-:W-:Y:S01]  /*17d40*/  BPT.TRAP 0x1 ;  /* 0x000000040000795c */ /* 0x000fe20000300000 */
.L_x_1233:
[----:B------:R-:W0:Y:S02]  /*17d50*/  SYNCS.PHASECHK.TRANS64.TRYWAIT P1, [R3+URZ+0x2a860], R0 ;  /* 0x02a86000030075a7 */ /* 0x000e24000802017f */
[----:B0-----:R-:W-:Y:S05]  /*17d60*/  @!P1 BRA `(.L_x_1234) ;  /* 0x00000020008c9947 */ /* 0x001fea0003800000 */
.L_x_1303:
[----:B------:R-:W-:Y:S05]  /*17d70*/  @!P0 BRA `(.L_x_1235) ;  /* 0x0000000000048947 */ /* 0x000fea0003800000 */
[----:B------:R-:W-:Y:S01]  /*17d80*/  BPT.TRAP 0x1 ;  /* 0x000000040000795c */ /* 0x000fe20000300000 */
.L_x_1235:
[----:B------:R-:W0:Y:S02]  /*17d90*/  SYNCS.PHASECHK.TRANS64.TRYWAIT P1, [R5+URZ+0x2a880], R4 ;  /* 0x02a88004050075a7 */ /* 0x000e24000802017f */
[----:B0-----:R-:W-:Y:S05]  /*17da0*/  @!P1 BRA `(.L_x_1236) ;  /* 0x0000002000909947 */ /* 0x001fea0003800000 */
.L_x_1304:
[----:B------:R-:W-:Y:S05]  /*17db0*/  @!P0 BRA `(.L_x_1237) ;  /* 0x0000000000048947 */ /* 0x000fea0003800000 */
[----:B------:R-:W-:Y:S01]  /*17dc0*/  BPT.TRAP 0x1 ;  /* 0x000000040000795c */ /* 0x000fe20000300000 */
.L_x_1237:
[----:B------:R0:W0:Y:S02]  /*17dd0*/  SYNCS.PHASECHK.TRANS64.TRYWAIT P0, [R3+URZ+0x2a880], R0 ;  /* 0x02a88000030075a7 */ /* 0x000024000800017f */
[----:B0-----:R-:W-:Y:S05]  /*17de0*/  @!P0 NANOSLEEP.SYNCS 0x989680 ;  /* 0x009896800000895d */ /* 0x001fea0003900000 */
[----:B------:R-:W0:Y:S02]  /*17df0*/  @!P0 SYNCS.PHASECHK.TRANS64 P0, [R3+URZ+0x2a880], R0 ;  /* 0x02a88000030085a7 */ /* 0x000e24000800007f */
[----:B0-----:R-:W-:Y:S05]  /*17e00*/  @!P0 BRA `(.L_x_1237) ;  /* 0xfffffffc00f08947 */ /* 0x001fea000383ffff */
.L_x_1084:
[----:B------:R-:W-:Y:S05]  /*17e10*/  BSYNC B6 ;  /* 0x0000000000067941 */ /* 0x000fea0003800000 */
.L_x_1081:
[----:B------:R-:W-:Y:S05]  /*17e20*/  EXIT ;  /* 0x000000000000794d */ /* 0x000fea0003800000 */
.L_x_1094:
[----:B0-----:R-:W-:-:S04]  /*17e30*/  IMAD.U32 R3, RZ, RZ, UR36 ;  /* 0x00000024ff037e24 */ /* 0x001fc8000f8e00ff */
[----:B------:R0:W1:Y:S03]  /*17e40*/  SYNCS.PHASECHK.TRANS64.TRYWAIT P0, [R3+URZ+0x2a800], R8 ;  /* 0x02a80008030075a7 */ /* 0x000066000800017f */
[----:B-1----:R-:W-:Y:S05]  /*17e50*/  @!P0 NANOSLEEP.SYNCS 0x989680 ;  /* 0x009896800000895d */ /* 0x002fea0003900000 */
[----:B------:R-:W1:Y:S02]  /*17e60*/  @!P0 SYNCS.PHASECHK.TRANS64 P0, [R3+URZ+0x2a800], R8 ;  /* 0x02a80008030085a7 */ /* 0x000e64000800007f */
[----:B-1----:R-:W-:Y:S05]  /*17e70*/  @!P0 BRA `(.L_x_1094) ;  /* 0xfffffffc00ec8947 */ /* 0x002fea000383ffff */
[----:B------:R-:W-:Y:S05]  /*17e80*/  BRA `(.L_x_1238) ;  /* 0xfffffe9c00387947 */ /* 0x000fea000383ffff */
.L_x_1098:
[----:B0-----:R-:W-:-:S04]  /*17e90*/  IMAD.U32 R3, RZ, RZ, UR36 ;  /* 0x00000024ff037e24 */ /* 0x001fc8000f8e00ff */
[----:B------:R0:W2:Y:S03]  /*17ea0*/  SYNCS.PHASECHK.TRANS64.TRYWAIT P1, [R3+URZ+0x2a830], R8 ;  /* 0x02a83008030075a7 */ /* 0x0000a6000802017f */
[----:B--2---:R-:W-:Y:S05]  /*17eb0*/  @!P1 NANOSLEEP.SYNCS 0x989680 ;  /* 0x009896800000995d */ /* 0x004fea0003900000 */
[----:B------:R-:W2:Y:S02]  /*17ec0*/  @!P1 SYNCS.PHASECHK.TRANS64 P1, [R3+URZ+0x2a830], R8 ;  /* 0x02a83008030095a7 */ /* 0x000ea4000802007f */
[----:B--2---:R-:W-:Y:S05]  /*17ed0*/  @!P1 BRA `(.L_x_1098) ;  /* 0xfffffffc00ec9947 */ /* 0x004fea000383ffff */
[----:B------:R-:W-:Y:S05]  /*17ee0*/  BRA `(.L_x_1097) ;  /* 0xfffffe9c00547947 */ /* 0x000fea000383ffff */
.L_x_1115:
[----:B-1----:R-:W-:-:S04]  /*17ef0*/  IMAD.U32 R12, RZ, RZ, UR6 ;  /* 0x00000006ff0c7e24 */ /* 0x002fc8000f8e00ff */
[----:B------:R1:W2:Y:S03]  /*17f00*/  SYNCS.PHASECHK.TRANS64.TRYWAIT P1, [R12+URZ+0x2a830], R11 ;  /* 0x02a8300b0c0075a7 */ /* 0x0002a6000802017f */
[----:B--2---:R-:W-:Y:S05]  /*17f10*/  @!P1 NANOSLEEP.SYNCS 0x989680 ;  /* 0x009896800000995d */ /* 0x004fea0003900000 */
[----:B------:R-:W2:Y:S02]  /*17f20*/  @!P1 SYNCS.PHASECHK.TRANS64 P1, [R12+URZ+0x2a830], R11 ;  /* 0x02a8300b0c0095a7 */ /* 0x000ea4000802007f */
[----:B--2---:R-:W-:Y:S05]  /*17f30*/  @!P1 BRA `(.L_x_1115) ;  /* 0xfffffffc00ec9947 */ /* 0x004fea000383ffff */
[----:B------:R-:W-:Y:S05]  /*17f40*/  BRA `(.L_x_1112) ;  /* 0xfffffedc00707947 */ /* 0x000fea000383ffff */
.L_x_1119:
[----:B-1----:R-:W-:-:S04]  /*17f50*/  IMAD.U32 R12, RZ, RZ, UR6 ;  /* 0x00000006ff0c7e24 */ /* 0x002fc8000f8e00ff */
[----:B------:R1:W2:Y:S03]  /*17f60*/  SYNCS.PHASECHK.TRANS64.TRYWAIT P1, [R12+URZ+0x2a850], R11 ;  /* 0x02a8500b0c0075a7 */ /* 0x0002a6000802017f */
[----:B--2---:R-:W-:Y:S05]  /*17f70*/  @!P1 NANOSLEEP.SYNCS 0x989680 ;  /* 0x009896800000995d */ /* 0x004fea0003900000 */
[----:B------:R-:W2:Y:S02]  /*17f80*/  @!P1 SYNCS.PHASECHK.TRANS64 P1, [R12+URZ+0x2a850], R11 ;  /* 0x02a8500b0c0095a7 */ /* 0x000ea4000802007f */
[----:B--2---:R-:W-:Y:S05]  /*17f90*/  @!P1 BRA `(.L_x_1119) ;  /* 0xfffffffc00ec9947 */ /* 0x004fea000383ffff */
[----:B------:R-:W-:Y:S05]  /*17fa0*/  BRA `(.L_x_1116) ;  /* 0xfffffee0001c7947 */ /* 0x000fea000383ffff */
.L_x_1138:
[----:B-1----:R-:W-:-:S04]  /*17fb0*/  IMAD.U32 R12, RZ, RZ, UR6 ;  /* 0x00000006ff0c7e24 */ /* 0x002fc8000f8e00ff */
[----:B------:R1:W2:Y:S03]  /*17fc0*/  SYNCS.PHASECHK.TRANS64.TRYWAIT P1, [R12+URZ+0x2a830], R11 ;  /* 0x02a8300b0c0075a7 */ /* 0x0002a6000802017f */
[----:B--2---:R-:W-:Y:S05]  /*17fd0*/  @!P1 NANOSLEEP.SYNCS 0x989680 ;  /* 0x009896800000995d */ /* 0x004fea0003900000 */
[----:B------:R-:W2:Y:S02]  /*17fe0*/  @!P1 SYNCS.PHASECHK.TRANS64 P1, [R12+URZ+0x2a830], R11 ;  /* 0x02a8300b0c0095a7 */ /* 0x000ea4000802007f */
[----:B--2---:R-:W-:Y:S05]  /*17ff0*/  @!P1 BRA `(.L_x_1138) ;  /* 0xfffffffc00ec9947 */ /* 0x004fea000383ffff */
[----:B------:R-:W-:Y:S05]  /*18000*/  BRA `(.L_x_1135) ;  /* 0xffffff18005c7947 */ /* 0x000fea000383ffff */
.L_x_1142:
[----:B-1----:R-:W-:-:S04]  /*18010*/  IMAD.U32 R12, RZ, RZ, UR6 ;  /* 0x00000006ff0c7e24 */ /* 0x002fc8000f8e00ff */
[----:B------:R1:W2:Y:S03]  /*18020*/  SYNCS.PHASECHK.TRANS64.TRYWAIT P1, [R12+URZ+0x2a850], R11 ;  /* 0x02a8500b0c0075a7 */ /* 0x0002a6000802017f */
[----:B--2---:R-:W-:Y:S05]  /*18030*/  @!P1 NANOSLEEP.SYNCS 0x989680 ;  /* 0x009896800000995d */ /* 0x004fea0003900000 */
[----:B------:R-:W2:Y:S02]  /*18040*/  @!P1 SYNCS.PHASECHK.TRANS64 P1, [R12+URZ+0x2a850], R11 ;  /* 0x02a8500b0c0095a7 */ /* 0x000ea4000802007f */
[----:B--2---:R-:W-:Y:S05]  /*18050*/  @!P1 BRA `(.L_x_1142) ;  /* 0xfffffffc00ec9947 */ /* 0x004fea000383ffff */
[----:B------:R-:W-:Y:S05]  /*18060*/  BRA `(.L_x_1139) ;  /* 0xffffff1c00087947 */ /* 0x000fea000383ffff */
.L_x_1150:
[----:B-1----:R-:W-:-:S04]  /*18070*/  IMAD.U32 R13, RZ, RZ, UR6 ;  /* 0x00000006ff0d7e24 */ /* 0x002fc8000f8e00ff */
[----:B------:R1:W2:Y:S03]  /*18080*/  SYNCS.PHASECHK.TRANS64.TRYWAIT P1, [R13+URZ+0x2a830], R12 ;  /* 0x02a8300c0d0075a7 */ /* 0x0002a6000802017f */
[----:B--2---:R-:W-:Y:S05]  /*18090*/  @!P1 NANOSLEEP.SYNCS 0x989680 ;  /* 0x009896800000995d */ /* 0x004fea0003900000 */
[----:B------:R-:W2:Y:S02]  /*180a0*/  @!P1 SYNCS.PHASECHK.TRANS64 P1, [R13+URZ+0x2a830], R12 ;  /* 0x02a8300c0d0095a7 */ /* 0x000ea4000802007f */
[----:B--2---:R-:W-:Y:S05]  /*180b0*/  @!P1 BRA `(.L_x_1150) ;  /* 0xfffffffc00ec9947 */ /* 0x004fea000383ffff */
[----:B------:R-:W-:Y:S05]  /*180c0*/  BRA `(.L_x_1147) ;  /* 0xffffff4000707947 */ /* 0x000fea000383ffff */
.L_x_1154:
[----:B-1----:R-:W-:-:S04]  /*180d0*/  IMAD.U32 R13, RZ, RZ, UR6 ;  /* 0x00000006ff0d7e24 */ /* 0x002fc8000f8e00ff */
[----:B------:R1:W2:Y:S03]  /*180e0*/  SYNCS.PHASECHK.TRANS64.TRYWAIT P1, [R13+URZ+0x2a850], R12 ;  /* 0x02a8500c0d0075a7 */ /* 0x0002a6000802017f */
[----:B--2---:R-:W-:Y:S05]  /*180f0*/  @!P1 NANOSLEEP.SYNCS 0x989680 ;  /* 0x009896800000995d */ /* 0x004fea0003900000 */
[----:B------:R-:W2:Y:S02]  /*18100*/  @!P1 SYNCS.PHASECHK.TRANS64 P1, [R13+URZ+0x2a850], R12 ;  /* 0x02a8500c0d0095a7 */ /* 0x000ea4000802007f */
[----:B--2---:R-:W-:Y:S05]  /*18110*/  @!P1 BRA `(.L_x_1154) ;  /* 0xfffffffc00ec9947 */ /* 0x004fea000383ffff */
[----:B------:R-:W-:Y:S05]  /*18120*/  BRA `(.L_x_1151) ;  /* 0xffffff44000c7947 */ /* 0x000fea000383ffff */
.L_x_1169:
[----:B-1----:R-:W-:-:S04]  /*18130*/  IMAD.U32 R5, RZ, RZ, UR11 ;  /* 0x0000000bff057e24 */ /* 0x002fc8000f8e00ff */
[----:B------:R1:W2:Y:S03]  /*18140*/  SYNCS.PHASECHK.TRANS64.TRYWAIT P1, [R5+URZ+0x2a850], R0 ;  /* 0x02a85000050075a7 */ /* 0x0002a6000802017f */
[----:B--2---:R-:W-:Y:S05]  /*18150*/  @!P1 NANOSLEEP.SYNCS 0x989680 ;  /* 0x009896800000995d */ /* 0x004fea0003900000 */
[----:B------:R-:W2:Y:S02]  /*18160*/  @!P1 SYNCS.PHASECHK.TRANS64 P1, [R5+URZ+0x2a850], R0 ;  /* 0x02a85000050095a7 */ /* 0x000ea4000802007f */
[----:B--2---:R-:W-:Y:S05]  /*18170*/  @!P1 BRA `(.L_x_1169) ;  /* 0xfffffffc00ec9947 */ /* 0x004fea000383ffff */
[----:B------:R-:W-:Y:S05]  /*18180*/  BRA `(.L_x_1168) ;  /* 0xffffff7800647947 */ /* 0x000fea000383ffff */
.L_x_1188:
[----:B------:R-:W-:Y:S02]  /*18190*/  IMAD.MOV.U32 R13, RZ, RZ, R17 ;  /* 0x000000ffff0d7224 */ /* 0x000fe400078e0011 */
[----:B------:R-:W-:Y:S02]  /*181a0*/  IMAD.MOV.U32 R12, RZ, RZ, RZ ;  /* 0x000000ffff0c7224 */ /* 0x000fe400078e00ff */
[----:B------:R-:W-:Y:S02]  /*181b0*/  IMAD.MOV.U32 R11, RZ, RZ, 0x1f ;  /* 0x0000001fff0b7424 */ /* 0x000fe400078e00ff */
[----:B------:R-:W-:-:S07]  /*181c0*/  IMAD.MOV.U32 R15, RZ, RZ, -0x1 ;  /* 0xffffffffff0f7424 */ /* 0x000fce00078e00ff */
[----:B-----5:R-:W-:Y:S05]  /*181d0*/  WARPSYNC.COLLECTIVE R15, `(.L_x_1239) ;  /* 0x000000000f087348 */ /* 0x020fea0003c00000 */
[----:B------:R0:W1:Y:S02]  /*181e0*/  SHFL.IDX P6, R14, R13, R12, R11 ;  /* 0x0000000c0d0e7389 */ /* 0x00006400000c000b */
[----:B01---5:R-:W-:Y:S01]  /*181f0*/  ENDCOLLECTIVE ;  /* 0x000000000000791b */ /* 0x023fe20003800000 */
.L_x_1239:
[----:B------:R-:W-:Y:S05]  /*18200*/  BRA `(.L_x_1240) ;  /* 0xffffffc8005c7947 */ /* 0x000fea000383ffff */
.L_x_1190:
[----:B0-----:R-:W-:-:S04]  /*18210*/  IMAD.U32 R3, RZ, RZ, UR48 ;  /* 0x00000030ff037e24 */ /* 0x001fc8000f8e00ff */
[----:B------:R0:W1:Y:S03]  /*18220*/  SYNCS.PHASECHK.TRANS64.TRYWAIT P0, [R3+URZ+0x2a880], R10 ;  /* 0x02a8800a030075a7 */ /* 0x000066000800017f */
[----:B-1----:R-:W-:Y:S05]  /*18230*/  @!P0 NANOSLEEP.SYNCS 0x989680 ;  /* 0x009896800000895d */ /* 0x002fea0003900000 */
[----:B------:R-:W1:Y:S02]  /*18240*/  @!P0 SYNCS.PHASECHK.TRANS64 P0, [R3+URZ+0x2a880], R10 ;  /* 0x02a8800a030085a7 */ /* 0x000e64000800007f */
[----:B-1----:R-:W-:Y:S05]  /*18250*/  @!P0 BRA `(.L_x_1190) ;  /* 0xfffffffc00ec8947 */ /* 0x002fea000383ffff */
[----:B------:R-:W-:Y:S05]  /*18260*/  BRA `(.L_x_1241) ;  /* 0xffffffc800bc7947 */ /* 0x000fea000383ffff */
.L_x_1191:
        /* <DEDUP_REMOVED lines=8> */
.L_x_1243:
[----:B------:R-:W-:Y:S05]  /*182f0*/  BSYNC B0 ;  /* 0x0000000000007941 */ /* 0x000fea0003800000 */
.L_x_1242:
[----:B------:R-:W-:Y:S01]  /*18300*/  IMAD.MOV.U32 R13, RZ, RZ, R7 ;  /* 0x000000ffff0d7224 */ /* 0x000fe200078e0007 */
[-C--:B------:R-:W-:Y:S01]  /*18310*/  ISETP.GE.AND P4, PT, R31, R37.reuse, PT ;  /* 0x000000251f00720c */ /* 0x080fe20003f86270 */
[----:B------:R-:W-:Y:S01]  /*18320*/  IMAD.MOV.U32 R12, RZ, RZ, RZ ;  /* 0x000000ffff0c7224 */ /* 0x000fe200078e00ff */
[-C--:B------:R-:W-:Y:S01]  /*18330*/  ISETP.GE.AND P3, PT, R23, R37.reuse, PT ;  /* 0x000000251700720c */ /* 0x080fe20003f66270 */
[----:B------:R-:W-:Y:S01]  /*18340*/  IMAD.MOV.U32 R11, RZ, RZ, 0x1c1f ;  /* 0x00001c1fff0b7424 */ /* 0x000fe200078e00ff */
[----:B------:R-:W-:Y:S01]  /*18350*/  ISETP.GE.AND P2, PT, R22, R37, PT ;  /* 0x000000251600720c */ /* 0x000fe20003f46270 */
[----:B------:R-:W-:Y:S01]  /*18360*/  IMAD.MOV.U32 R15, RZ, RZ, -0x1 ;  /* 0xffffffffff0f7424 */ /* 0x000fe200078e00ff */
[----:B------:R-:W-:Y:S01]  /*18370*/  LOP3.LUT R16, R16, 0xffffffdf, RZ, 0xc0, !PT ;  /* 0xffffffdf10107812 */ /* 0x000fe200078ec0ff */
[----:B------:R-:W-:Y:S01]  /*18380*/  IMAD.MOV.U32 R3, RZ, RZ, R14 ;  /* 0x000000ffff037224 */ /* 0x000fe200078e000e */
[----:B------:R-:W-:Y:S01]  /*18390*/  ISETP.GE.AND P1, PT, R5, 0x41, PT ;  /* 0x000000410500780c */ /* 0x000fe20003f26270 */
[----:B------:R-:W-:-:S12]  /*183a0*/  VIADD R17, R30, UR48 ;  /* 0x000000301e117c36 */ /* 0x000fd80008000000 */
[----:B------:R-:W-:Y:S05]  /*183b0*/  WARPSYNC.COLLECTIVE R15, `(.L_x_1244) ;  /* 0x000000000f087348 */ /* 0x000fea0003c00000 */
[----:B------:R0:W1:Y:S02]  /*183c0*/  SHFL.IDX P6, R14, R13, R12, R11 ;  /* 0x0000000c0d0e7389 */ /* 0x00006400000c000b */
[----:B01----:R-:W-:Y:S01]  /*183d0*/  ENDCOLLECTIVE ;  /* 0x000000000000791b */ /* 0x003fe20003800000 */
.L_x_1244:
[----:B------:R-:W-:Y:S02]  /*183e0*/  IMAD.MOV.U32 R13, RZ, RZ, R9 ;  /* 0x000000ffff0d7224 */ /* 0x000fe400078e0009 */
[----:B------:R-:W-:Y:S01]  /*183f0*/  IMAD.MOV.U32 R12, RZ, RZ, 0x1 ;  /* 0x00000001ff0c7424 */ /* 0x000fe200078e00ff */
[----:B------:R-:W-:-:S13]  /*18400*/  IADD3 R2, P0, R31, R14, RZ ;  /* 0x0000000e1f027210 */ /* 0x000fda0007f1e0ff */
[----:B------:R-:W-:Y:S05]  /*18410*/  WARPSYNC.COLLECTIVE R15, `(.L_x_1245) ;  /* 0x000000000f087348 */ /* 0x000fea0003c00000 */
[----:B------:R0:W1:Y:S02]  /*18420*/  SHFL.IDX P6, R14, R13, R12, R11 ;  /* 0x0000000c0d0e7389 */ /* 0x00006400000c000b */
[----:B01----:R-:W-:Y:S01]  /*18430*/  ENDCOLLECTIVE ;  /* 0x000000000000791b */ /* 0x003fe20003800000 */
.L_x_1245:
        /* <DEDUP_REMOVED lines=15> */
.L_x_1246:
[----:B------:R-:W-:Y:S02]  /*18530*/  IMAD.MOV.U32 R13, RZ, RZ, R9 ;  /* 0x000000ffff0d7224 */ /* 0x000fe400078e0009 */
[----:B------:R-:W-:Y:S01]  /*18540*/  IMAD.MOV.U32 R12, RZ, RZ, 0x2 ;  /* 0x00000002ff0c7424 */ /* 0x000fe200078e00ff */
[----:B------:R-:W-:-:S13]  /*18550*/  IADD3 R2, P0, R31, R14, RZ ;  /* 0x0000000e1f027210 */ /* 0x000fda0007f1e0ff */
[----:B------:R-:W-:Y:S05]  /*18560*/  WARPSYNC.COLLECTIVE R15, `(.L_x_1247) ;  /* 0x000000000f087348 */ /* 0x000fea0003c00000 */
[----:B------:R0:W1:Y:S02]  /*18570*/  SHFL.IDX P6, R14, R13, R12, R11 ;  /* 0x0000000c0d0e7389 */ /* 0x00006400000c000b */
[----:B01----:R-:W-:Y:S01]  /*18580*/  ENDCOLLECTIVE ;  /* 0x000000000000791b */ /* 0x003fe20003800000 */
.L_x_1247:
        /* <DEDUP_REMOVED lines=15> */
.L_x_1248:
[----:B------:R-:W-:Y:S02]  /*18680*/  IMAD.MOV.U32 R13, RZ, RZ, R9 ;  /* 0x000000ffff0d7224 */ /* 0x000fe400078e0009 */
[----:B------:R-:W-:Y:S01]  /*18690*/  IMAD.MOV.U32 R12, RZ, RZ, 0x3 ;  /* 0x00000003ff0c7424 */ /* 0x000fe200078e00ff */
[----:B------:R-:W-:-:S13]  /*186a0*/  IADD3 R2, P0, R31, R14, RZ ;  /* 0x0000000e1f027210 */ /* 0x000fda0007f1e0ff */
[----:B------:R-:W-:Y:S05]  /*186b0*/  WARPSYNC.COLLECTIVE R15, `(.L_x_1249) ;  /* 0x000000000f087348 */ /* 0x000fea0003c00000 */
[----:B------:R0:W1:Y:S02]  /*186c0*/  SHFL.IDX P6, R14, R13, R12, R11 ;  /* 0x0000000c0d0e7389 */ /* 0x00006400000c000b */
[----:B01----:R-:W-:Y:S01]  /*186d0*/  ENDCOLLECTIVE ;  /* 0x000000000000791b */ /* 0x003fe20003800000 */
.L_x_1249:
        /* <DEDUP_REMOVED lines=12> */
.L_x_1250:
[----:B------:R-:W-:Y:S01]  /*187a0*/  @!PT LDS RZ, [RZ] ;  /* 0x00000000fffff984 */ /* 0x000fe20000000800 */
[----:B------:R-:W-:Y:S01]  /*187b0*/  @!PT LDS RZ, [RZ] ;  /* 0x00000000fffff984 */ /* 0x000fe20000000800 */
[----:B------:R-:W-:Y:S01]  /*187c0*/  @!PT LDS RZ, [RZ] ;  /* 0x00000000fffff984 */ /* 0x000fe20000000800 */
[----:B------:R0:W-:Y:S01]  /*187d0*/  LDGSTS.E.BYPASS.LTC128B.128 [R17+0xf400], desc[UR46][R2.64+0x40], !P0 ;  /* 0x0f40004002117fae */ /* 0x0001e2000c101d6e */
[----:B------:R-:W-:-:S13]  /*187e0*/  ISETP.LT.OR P0, PT, R5, 0x41, P2 ;  /* 0x000000410500780c */ /* 0x000fda0001701670 */
[----:B------:R0:W-:Y:S01]  /*187f0*/  LDGSTS.E.BYPASS.LTC128B.128 [R17+0x11400], desc[UR46][R2.64+0x80], !P0 ;  /* 0x1140008002117fae */ /* 0x0001e2000c101d6e */
[C---:B------:R-:W-:Y:S02]  /*18800*/  ISETP.GE.AND P0, PT, R5.reuse, 0x21, PT ;  /* 0x000000210500780c */ /* 0x040fe40003f06270 */
[----:B------:R-:W-:-:S13]  /*18810*/  ISETP.GE.AND P6, PT, R5, 0x61, PT ;  /* 0x000000610500780c */ /* 0x000fda0003fc6270 */
[----:B------:R-:W-:Y:S01]  /*18820*/  @P6 LOP3.LUT R16, R16, 0x20, RZ, 0xfc, !PT ;  /* 0x0000002010106812 */ /* 0x000fe200078efcff */
[----:B0-----:R-:W-:Y:S06]  /*18830*/  BRA `(.L_x_1251) ;  /* 0xffffffc800707947 */ /* 0x001fec000383ffff */
.L_x_1194:
[----:B0-----:R-:W-:-:S04]  /*18840*/  IMAD.U32 R3, RZ, RZ, UR48 ;  /* 0x00000030ff037e24 */ /* 0x001fc8000f8e00ff */
[----:B------:R0:W1:Y:S03]  /*18850*/  SYNCS.PHASECHK.TRANS64.TRYWAIT P2, [R3+URZ+0x2a840], R10 ;  /* 0x02a8400a030075a7 */ /* 0x000066000804017f */
[----:B-1----:R-:W-:Y:S05]  /*18860*/  @!P2 NANOSLEEP.SYNCS 0x989680 ;  /* 0x009896800000a95d */ /* 0x002fea0003900000 */
[----:B------:R-:W1:Y:S02]  /*18870*/  @!P2 SYNCS.PHASECHK.TRANS64 P2, [R3+URZ+0x2a840], R10 ;  /* 0x02a8400a0300a5a7 */ /* 0x000e64000804007f */
[----:B-1----:R-:W-:Y:S05]  /*18880*/  @!P2 BRA `(.L_x_1194) ;  /* 0xfffffffc00eca947 */ /* 0x002fea000383ffff */
[----:B------:R-:W-:Y:S05]  /*18890*/  BRA `(.L_x_1252) ;  /* 0xffffffc800b47947 */ /* 0x000fea000383ffff */
.L_x_1195:
        /* <DEDUP_REMOVED lines=8> */
.L_x_1254:
[----:B------:R-:W-:Y:S05]  /*18920*/  BSYNC B0 ;  /* 0x0000000000007941 */ /* 0x000fea0003800000 */
.L_x_1253:
        /* <DEDUP_REMOVED lines=8> */
.L_x_1255:
[----:B------:R-:W-:Y:S02]  /*189b0*/  IMAD.MOV.U32 R13, RZ, RZ, R4 ;  /* 0x000000ffff0d7224 */ /* 0x000fe400078e0004 */
[----:B------:R-:W-:Y:S01]  /*189c0*/  IMAD.MOV.U32 R12, RZ, RZ, 0x1 ;  /* 0x00000001ff0c7424 */ /* 0x000fe200078e00ff */
[C---:B------:R-:W-:Y:S02]  /*189d0*/  ISETP.GE.AND P6, PT, R31.reuse, R37, PT ;  /* 0x000000251f00720c */ /* 0x040fe40003fc6270 */
[----:B------:R-:W-:-:S05]  /*189e0*/  @P5 IADD3 R14, P2, R31, R14, RZ ;  /* 0x0000000e1f0e5210 */ /* 0x000fca0007f5e0ff */
[----:B------:R-:W-:Y:S02]  /*189f0*/  @P5 IMAD.X R3, RZ, RZ, R2, P2 ;  /* 0x000000ffff035224 */ /* 0x000fe400010e0602 */
[----:B------:R-:W-:-:S05]  /*18a00*/  @P5 IMAD.MOV.U32 R2, RZ, RZ, R14 ;  /* 0x000000ffff025224 */ /* 0x000fca00078e000e */
[----:B------:R-:W-:Y:S01]  /*18a10*/  @!PT LDS RZ, [RZ] ;  /* 0x00000000fffff984 */ /* 0x000fe20000000800 */
[----:B------:R-:W-:Y:S01]  /*18a20*/  @!PT LDS RZ, [RZ] ;  /* 0x00000000fffff984 */ /* 0x000fe20000000800 */
[----:B------:R-:W-:Y:S01]  /*18a30*/  @!PT LDS RZ, [RZ] ;  /* 0x00000000fffff984 */ /* 0x000fe20000000800 */
[----:B------:R0:W-:Y:S02]  /*18a40*/  @P5 LDGSTS.E.BYPASS.LTC128B.128 [R17+0x1e400], desc[UR46][R2.64], !P6 ;  /* 0x1e40000002115fae */ /* 0x0001e4000f101d6e */
[----:B0-----:R-:W-:Y:S05]  /*18a50*/  WARPSYNC.COLLECTIVE R15, `(.L_x_1256) ;  /* 0x000000000f087348 */ /* 0x001fea0003c00000 */
[----:B------:R1:W2:Y:S02]  /*18a60*/  SHFL.IDX P6, R14, R13, R12, R11 ;  /* 0x0000000c0d0e7389 */ /* 0x0002a400000c000b */
[----:B012---:R-:W-:Y:S01]  /*18a70*/  ENDCOLLECTIVE ;  /* 0x000000000000791b */ /* 0x007fe20003800000 */
.L_x_1256:
        /* <DEDUP_REMOVED lines=11> */
.L_x_1257:
[----:B------:R-:W-:Y:S02]  /*18b30*/  IMAD.MOV.U32 R13, RZ, RZ, R4 ;  /* 0x000000ffff0d7224 */ /* 0x000fe400078e0004 */
[----:B------:R-:W-:Y:S01]  /*18b40*/  IMAD.MOV.U32 R12, RZ, RZ, 0x2 ;  /* 0x00000002ff0c7424 */ /* 0x000fe200078e00ff */
[----:B------:R-:W-:-:S05]  /*18b50*/  @P0 IADD3 R14, P2, R31, R14, RZ ;  /* 0x0000000e1f0e0210 */ /* 0x000fca0007f5e0ff */
[----:B------:R-:W-:-:S08]  /*18b60*/  @P0 IMAD.MOV.U32 R2, RZ, RZ, R14 ;  /* 0x000000ffff020224 */ /* 0x000fd000078e000e */
[----:B------:R-:W-:Y:S05]  /*18b70*/  WARPSYNC.COLLECTIVE R15, `(.L_x_1258) ;  /* 0x000000000f087348 */ /* 0x000fea0003c00000 */
[----:B------:R0:W1:Y:S02]  /*18b80*/  SHFL.IDX P6, R14, R13, R12, R11 ;  /* 0x0000000c0d0e7389 */ /* 0x00006400000c000b */
[----:B01----:R-:W-:Y:S01]  /*18b90*/  ENDCOLLECTIVE ;  /* 0x000000000000791b */ /* 0x003fe20003800000 */
.L_x_1258:
        /* <DEDUP_REMOVED lines=13> */
.L_x_1259:
[----:B------:R-:W-:Y:S02]  /*18c70*/  IMAD.MOV.U32 R13, RZ, RZ, R4 ;  /* 0x000000ffff0d7224 */ /* 0x000fe400078e0004 */
[----:B------:R-:W-:Y:S01]  /*18c80*/  IMAD.MOV.U32 R12, RZ, RZ, 0x3 ;  /* 0x00000003ff0c7424 */ /* 0x000fe200078e00ff */
[----:B------:R-:W-:-:S05]  /*18c90*/  @P1 IADD3 R14, P0, R31, R14, RZ ;  /* 0x0000000e1f0e1210 */ /* 0x000fca0007f1e0ff */
[----:B------:R-:W-:-:S08]  /*18ca0*/  @P1 IMAD.MOV.U32 R2, RZ, RZ, R14 ;  /* 0x000000ffff021224 */ /* 0x000fd000078e000e */
[----:B------:R-:W-:Y:S05]  /*18cb0*/  WARPSYNC.COLLECTIVE R15, `(.L_x_1260) ;  /* 0x000000000f087348 */ /* 0x000fea0003c00000 */
[----:B------:R0:W1:Y:S02]  /*18cc0*/  SHFL.IDX P6, R14, R13, R12, R11 ;  /* 0x0000000c0d0e7389 */ /* 0x00006400000c000b */
[----:B01----:R-:W-:Y:S01]  /*18cd0*/  ENDCOLLECTIVE ;  /* 0x000000000000791b */ /* 0x003fe20003800000 */
.L_x_1260:
        /* <DEDUP_REMOVED lines=13> */
.L_x_1261:
[----:B------:R-:W-:Y:S05]  /*18db0*/  BRA `(.L_x_1262) ;  /* 0xffffffc800407947 */ /* 0x000fea000383ffff */
.L_x_1198:
[----:B------:R-:W-:Y:S02]  /*18dc0*/  IMAD.MOV.U32 R13, RZ, RZ, R5 ;  /* 0x000000ffff0d7224 */ /* 0x000fe400078e0005 */
[----:B------:R-:W-:Y:S02]  /*18dd0*/  IMAD.MOV.U32 R12, RZ, RZ, RZ ;  /* 0x000000ffff0c7224 */ /* 0x000fe400078e00ff */
[----:B------:R-:W-:Y:S02]  /*18de0*/  IMAD.MOV.U32 R11, RZ, RZ, 0x1c1f ;  /* 0x00001c1fff0b7424 */ /* 0x000fe400078e00ff */
[----:B------:R-:W-:-:S07]  /*18df0*/  IMAD.MOV.U32 R15, RZ, RZ, -0x1 ;  /* 0xffffffffff0f7424 */ /* 0x000fce00078e00ff */
[----:B------:R-:W-:Y:S05]  /*18e00*/  WARPSYNC.COLLECTIVE R15, `(.L_x_1263) ;  /* 0x000000000f087348 */ /* 0x000fea0003c00000 */
[----:B------:R0:W1:Y:S02]  /*18e10*/  SHFL.IDX P6, R14, R13, R12, R11 ;  /* 0x0000000c0d0e7389 */ /* 0x00006400000c000b */
[----:B01----:R-:W-:Y:S01]  /*18e20*/  ENDCOLLECTIVE ;  /* 0x000000000000791b */ /* 0x003fe20003800000 */
.L_x_1263:
[----:B------:R-:W-:Y:S02]  /*18e30*/  IMAD.MOV.U32 R13, RZ, RZ, R4 ;  /* 0x000000ffff0d7224 */ /* 0x000fe400078e0004 */
[----:B------:R-:W-:-:S07]  /*18e40*/  IMAD.MOV.U32 R2, RZ, RZ, R14 ;  /* 0x000000ffff027224 */ /* 0x000fce00078e000e */
[----:B------:R-:W-:Y:S05]  /*18e50*/  WARPSYNC.COLLECTIVE R15, `(.L_x_1264) ;  /* 0x000000000f087348 */ /* 0x000fea0003c00000 */
[----:B------:R0:W1:Y:S02]  /*18e60*/  SHFL.IDX P6, R14, R13, R12, R11 ;  /* 0x0000000c0d0e7389 */ /* 0x00006400000c000b */
[----:B01----:R-:W-:Y:S01]  /*18e70*/  ENDCOLLECTIVE ;  /* 0x000000000000791b */ /* 0x003fe20003800000 */
.L_x_1264:
[----:B------:R-:W-:Y:S02]  /*18e80*/  ULDC UR4, c[0x0][0x288] ;  /* 0x0000a20000047ab9 */ /* 0x000fe40000000800 */
[----:B------:R-:W-:Y:S02]  /*18e90*/  IMAD R7, R0, UR4, RZ ;  /* 0x0000000400077c24 */ /* 0x000fe4000f8e02ff */
[----:B------:R-:W-:-:S04]  /*18ea0*/  VIADD R0, R25, UR40 ;  /* 0x0000002819007c36 */ /* 0x000fc80008000000 */
[C---:B------:R-:W-:Y:S01]  /*18eb0*/  VIADD R6, R0.reuse, 0x20 ;  /* 0x0000002000067836 */ /* 0x040fe20000000000 */
[----:B------:R-:W-:Y:S01]  /*18ec0*/  ISETP.GE.AND P1, PT, R0, R7, PT ;  /* 0x000000070000720c */ /* 0x000fe20003f26270 */
[----:B------:R-:W-:Y:S02]  /*18ed0*/  IMAD.MOV.U32 R13, RZ, RZ, R5 ;  /* 0x000000ffff0d7224 */ /* 0x000fe400078e0005 */
[----:B------:R-:W-:-:S10]  /*18ee0*/  IMAD.MOV.U32 R12, RZ, RZ, 0x1 ;  /* 0x00000001ff0c7424 */ /* 0x000fd400078e00ff */
[----:B------:R-:W-:-:S05]  /*18ef0*/  @!P1 IADD3 R14, P4, R31, R14, RZ ;  /* 0x0000000e1f0e9210 */ /* 0x000fca0007f9e0ff */
[----:B------:R-:W-:Y:S02]  /*18f00*/  @!P1 IMAD.X R3, RZ, RZ, R2, P4 ;  /* 0x000000ffff039224 */ /* 0x000fe400020e0602 */
[----:B------:R-:W-:-:S07]  /*18f10*/  @!P1 IMAD.MOV.U32 R2, RZ, RZ, R14 ;  /* 0x000000ffff029224 */ /* 0x000fce00078e000e */
[----:B------:R-:W-:Y:S05]  /*18f20*/  WARPSYNC.COLLECTIVE R15, `(.L_x_1265) ;  /* 0x000000000f087348 */ /* 0x000fea0003c00000 */
[----:B------:R0:W1:Y:S02]  /*18f30*/  SHFL.IDX P6, R14, R13, R12, R11 ;  /* 0x0000000c0d0e7389 */ /* 0x00006400000c000b */
[----:B01----:R-:W-:Y:S01]  /*18f40*/  ENDCOLLECTIVE ;  /* 0x000000000000791b */ /* 0x003fe20003800000 */
.L_x_1265:
[----:B------:R-:W-:Y:S01]  /*18f50*/  @!PT LDS RZ, [RZ] ;  /* 0x00000000fffff984 */ /* 0x000fe20000000800 */
[----:B------:R-:W-:Y:S01]  /*18f60*/  @!PT LDS RZ, [RZ] ;  /* 0x00000000fffff984 */ /* 0x000fe20000000800 */
[----:B------:R-:W-:Y:S01]  /*18f70*/  @!PT LDS RZ, [RZ] ;  /* 0x00000000fffff984 */ /* 0x000fe20000000800 */
[----:B------:R0:W-:Y:S04]  /*18f80*/  @!P1 LDGSTS.E.BYPASS.LTC128B.128 [R17+0x18400], desc[UR46][R2.64], !P3 ;  /* 0x1840000002119fae */ /* 0x0001e8000d901d6e */
[----:B------:R0:W-:Y:S04]  /*18f90*/  @!P1 LDGSTS.E.BYPASS.LTC128B.128 [R17+0x1a400], desc[UR46][R2.64+0x40], !P2 ;  /* 0x1a40004002119fae */ /* 0x0001e8000d101d6e */
[----:B------:R0:W-:Y:S01]  /*18fa0*/  @!P1 LDGSTS.E.BYPASS.LTC128B.128 [R17+0x1c400], desc[UR46][R2.64+0x80], !P0 ;  /* 0x1c40008002119fae */ /* 0x0001e2000c101d6e */
[----:B------:R-:W-:Y:S01]  /*18fb0*/  ISETP.GE.AND P1, PT, R6, R7, PT ;  /* 0x000000070600720c */ /* 0x000fe20003f26270 */
[----:B------:R-:W-:-:S02]  /*18fc0*/  IMAD.MOV.U32 R13, RZ, RZ, R4 ;  /* 0x000000ffff0d7224 */ /* 0x000fc400078e0004 */
[----:B------:R-:W-:-:S10]  /*18fd0*/  IMAD.MOV.U32 R6, RZ, RZ, R14 ;  /* 0x000000ffff067224 */ /* 0x000fd400078e000e */
[----:B0-----:R-:W-:Y:S05]  /*18fe0*/  WARPSYNC.COLLECTIVE R15, `(.L_x_1266) ;  /* 0x000000000f087348 */ /* 0x001fea0003c00000 */
[----:B------:R1:W2:Y:S02]  /*18ff0*/  SHFL.IDX P6, R14, R13, R12, R11 ;  /* 0x0000000c0d0e7389 */ /* 0x0002a400000c000b */
[----:B012---:R-:W-:Y:S01]  /*19000*/  ENDCOLLECTIVE ;  /* 0x000000000000791b */ /* 0x007fe20003800000 */
.L_x_1266:
[----:B------:R-:W-:Y:S02]  /*19010*/  IMAD.MOV.U32 R13, RZ, RZ, R5 ;  /* 0x000000ffff0d7224 */ /* 0x000fe400078e0005 */
[----:B------:R-:W-:Y:S01]  /*19020*/  IMAD.MOV.U32 R12, RZ, RZ, 0x2 ;  /* 0x00000002ff0c7424 */ /* 0x000fe200078e00ff */
[----:B------:R-:W-:-:S05]  /*19030*/  @!P1 IADD3 R14, P4, R31, R14, RZ ;  /* 0x0000000e1f0e9210 */ /* 0x000fca0007f9e0ff */
[----:B------:R-:W-:-:S08]  /*19040*/  @!P1 IMAD.MOV.U32 R2, RZ, RZ, R14 ;  /* 0x000000ffff029224 */ /* 0x000fd000078e000e */
[----:B------:R-:W-:Y:S05]  /*19050*/  WARPSYNC.COLLECTIVE R15, `(.L_x_1267) ;  /* 0x000000000f087348 */ /* 0x000fea0003c00000 */
[----:B------:R0:W1:Y:S02]  /*19060*/  SHFL.IDX P6, R14, R13, R12, R11 ;  /* 0x0000000c0d0e7389 */ /* 0x00006400000c000b */
[----:B01----:R-:W-:Y:S01]  /*19070*/  ENDCOLLECTIVE ;  /* 0x000000000000791b */ /* 0x003fe20003800000 */
.L_x_1267:
[----:B------:R-:W-:Y:S02]  /*19080*/  @!P1 IMAD.X R9, RZ, RZ, R6, P4 ;  /* 0x000000ffff099224 */ /* 0x000fe400020e0606 */
[----:B------:R-:W-:Y:S02]  /*19090*/  VIADD R6, R0, 0x40 ;  /* 0x0000004000067836 */ /* 0x000fe40000000000 */
[----:B------:R-:W-:-:S05]  /*190a0*/  @!P1 IMAD.MOV.U32 R3, RZ, RZ, R9 ;  /* 0x000000ffff039224 */ /* 0x000fca00078e0009 */
[----:B------:R-:W-:Y:S01]  /*190b0*/  @!PT LDS RZ, [RZ] ;  /* 0x00000000fffff984 */ /* 0x000fe20000000800 */
[----:B------:R-:W-:Y:S01]  /*190c0*/  @!PT LDS RZ, [RZ] ;  /* 0x00000000fffff984 */ /* 0x000fe20000000800 */
[----:B------:R-:W-:Y:S01]  /*190d0*/  @!PT LDS RZ, [RZ] ;  /* 0x00000000fffff984 */ /* 0x000fe20000000800 */
[----:B------:R0:W-:Y:S01]  /*190e0*/  @!P1 LDGSTS.E.BYPASS.LTC128B.128 [R17+0x18c00], desc[UR46][R2.64], !P3 ;  /* 0x18c0000002119fae */ /* 0x0001e2000d901d6e */
[----:B------:R-:W-:-:S03]  /*190f0*/  IMAD.MOV.U32 R13, RZ, RZ, R4 ;  /* 0x000000ffff0d7224 */ /* 0x000fc600078e0004 */
[----:B------:R0:W-:Y:S04]  /*19100*/  @!P1 LDGSTS.E.BYPASS.LTC128B.128 [R17+0x1ac00], desc[UR46][R2.64+0x40], !P2 ;  /* 0x1ac0004002119fae */ /* 0x0001e8000d101d6e */
[----:B------:R0:W-:Y:S01]  /*19110*/  @!P1 LDGSTS.E.BYPASS.LTC128B.128 [R17+0x1cc00], desc[UR46][R2.64+0x80], !P0 ;  /* 0x1cc0008002119fae */ /* 0x0001e2000c101d6e */
[----:B------:R-:W-:Y:S01]  /*19120*/  ISETP.GE.AND P1, PT, R6, R7, PT ;  /* 0x000000070600720c */ /* 0x000fe20003f26270 */
[----:B------:R-:W-:-:S12]  /*19130*/  IMAD.MOV.U32 R6, RZ, RZ, R14 ;  /* 0x000000ffff067224 */ /* 0x000fd800078e000e */
[----:B0-----:R-:W-:Y:S05]  /*19140*/  WARPSYNC.COLLECTIVE R15, `(.L_x_1268) ;  /* 0x000000000f087348 */ /* 0x001fea0003c00000 */
[----:B------:R1:W2:Y:S02]  /*19150*/  SHFL.IDX P6, R14, R13, R12, R11 ;  /* 0x0000000c0d0e7389 */ /* 0x0002a400000c000b */
[----:B012---:R-:W-:Y:S01]  /*19160*/  ENDCOLLECTIVE ;  /* 0x000000000000791b */ /* 0x007fe20003800000 */
.L_x_1268:
[----:B------:R-:W-:Y:S02]  /*19170*/  IMAD.MOV.U32 R13, RZ, RZ, R5 ;  /* 0x000000ffff0d7224 */ /* 0x000fe400078e0005 */
[----:B------:R-:W-:Y:S01]  /*19180*/  IMAD.MOV.U32 R12, RZ, RZ, 0x3 ;  /* 0x00000003ff0c7424 */ /* 0x000fe200078e00ff */
[----:B------:R-:W-:-:S05]  /*19190*/  @!P1 IADD3 R14, P4, R31, R14, RZ ;  /* 0x0000000e1f0e9210 */ /* 0x000fca0007f9e0ff */
[----:B------:R-:W-:-:S08]  /*191a0*/  @!P1 IMAD.MOV.U32 R2, RZ, RZ, R14 ;  /* 0x000000ffff029224 */ /* 0x000fd000078e000e */
[----:B------:R-:W-:Y:S05]  /*191b0*/  WARPSYNC.COLLECTIVE R15, `(.L_x_1269) ;  /* 0x000000000f087348 */ /* 0x000fea0003c00000 */
[----:B------:R0:W1:Y:S02]  /*191c0*/  SHFL.IDX P6, R14, R13, R12, R11 ;  /* 0x0000000c0d0e7389 */ /* 0x00006400000c000b */
[----:B01----:R-:W-:Y:S01]  /*191d0*/  ENDCOLLECTIVE ;  /* 0x000000000000791b */ /* 0x003fe20003800000 */
.L_x_1269:
[----:B------:R-:W-:-:S04]  /*191e0*/  @!P1 IMAD.X R9, RZ, RZ, R6, P4 ;  /* 0x000000ffff099224 */ /* 0x000fc800020e0606 */
        /* <DEDUP_REMOVED lines=12> */
.L_x_1270:
[----:B------:R-:W-:Y:S05]  /*192b0*/  BRA `(.L_x_1271) ;  /* 0xffffffc800f87947 */ /* 0x000fea000383ffff */
.L_x_1201:
[----:B0--3--:R-:W-:-:S04]  /*192c0*/  IMAD.U32 R3, RZ, RZ, UR48 ;  /* 0x00000030ff037e24 */ /* 0x009fc8000f8e00ff */
[----:B------:R0:W3:Y:S03]  /*192d0*/  SYNCS.PHASECHK.TRANS64.TRYWAIT P1, [R3+URZ+0x2a820], R0 ;  /* 0x02a82000030075a7 */ /* 0x0000e6000802017f */
[----:B---3--:R-:W-:Y:S05]  /*192e0*/  @!P1 NANOSLEEP.SYNCS 0x989680 ;  /* 0x009896800000995d */ /* 0x008fea0003900000 */
[----:B------:R-:W3:Y:S02]  /*192f0*/  @!P1 SYNCS.PHASECHK.TRANS64 P1, [R3+URZ+0x2a820], R0 ;  /* 0x02a82000030095a7 */ /* 0x000ee4000802007f */
[----:B---3--:R-:W-:Y:S05]  /*19300*/  @!P1 BRA `(.L_x_1201) ;  /* 0xfffffffc00ec9947 */ /* 0x008fea000383ffff */
[----:B------:R-:W-:Y:S05]  /*19310*/  BRA `(.L_x_1272) ;  /* 0xffffffcc00407947 */ /* 0x000fea000383ffff */
.L_x_1204:
[----:B0-----:R0:W1:Y:S02]  /*19320*/  SYNCS.PHASECHK.TRANS64.TRYWAIT P1, [R6+URZ+0x2a880], R21 ;  /* 0x02a88015060075a7 */ /* 0x001064000802017f */
[----:B-1----:R-:W-:Y:S05]  /*19330*/  @!P1 NANOSLEEP.SYNCS 0x989680 ;  /* 0x009896800000995d */ /* 0x002fea0003900000 */
[----:B------:R-:W1:Y:S02]  /*19340*/  @!P1 SYNCS.PHASECHK.TRANS64 P1, [R6+URZ+0x2a880], R21 ;  /* 0x02a88015060095a7 */ /* 0x000e64000802007f */
[----:B-1----:R-:W-:Y:S05]  /*19350*/  @!P1 BRA `(.L_x_1204) ;  /* 0xfffffffc00f09947 */ /* 0x002fea000383ffff */
[----:B------:R-:W-:Y:S05]  /*19360*/  BRA `(.L_x_1273) ;  /* 0xffffffcc00ec7947 */ /* 0x000fea000383ffff */
.L_x_1205:
[----:B------:R-:W-:Y:S01]  /*19370*/  BSSY B0, `(.L_x_1274) ;  /* 0x0000008000007945 */ /* 0x000fe20003800000 */
[----:B------:R-:W-:Y:S02]  /*19380*/  IMAD.MOV.U32 R13, RZ, RZ, R29 ;  /* 0x000000ffff0d7224 */ /* 0x000fe400078e001d */
[----:B------:R-:W-:Y:S02]  /*19390*/  IMAD.MOV.U32 R12, RZ, RZ, RZ ;  /* 0x000000ffff0c7224 */ /* 0x000fe400078e00ff */
[----:B------:R-:W-:Y:S02]  /*193a0*/  IMAD.MOV.U32 R11, RZ, RZ, 0x1c1f ;  /* 0x00001c1fff0b7424 */ /* 0x000fe400078e00ff */
[----:B------:R-:W-:-:S07]  /*193b0*/  IMAD.MOV.U32 R15, RZ, RZ, -0x1 ;  /* 0xffffffffff0f7424 */ /* 0x000fce00078e00ff */
[----:B0-2---:R-:W-:Y:S05]  /*193c0*/  WARPSYNC.COLLECTIVE R15, `(.L_x_1275) ;  /* 0x000000000f087348 */ /* 0x005fea0003c00000 */
[----:B--2---:R1:W2:Y:S02]  /*193d0*/  SHFL.IDX P6, R14, R13, R12, R11 ;  /* 0x0000000c0d0e7389 */ /* 0x0042a400000c000b */
[----:B012---:R-:W-:Y:S01]  /*193e0*/  ENDCOLLECTIVE ;  /* 0x000000000000791b */ /* 0x007fe20003800000 */
.L_x_1275:
[----:B------:R-:W-:Y:S05]  /*193f0*/  BSYNC B0 ;  /* 0x0000000000007941 */ /* 0x000fea0003800000 */
.L_x_1274:
[----:B------:R-:W-:Y:S02]  /*19400*/  IMAD.MOV.U32 R13, RZ, RZ, R22 ;  /* 0x000000ffff0d7224 */ /* 0x000fe400078e0016 */
[----:B------:R-:W-:Y:S02]  /*19410*/  IMAD.MOV.U32 R12, RZ, RZ, RZ ;  /* 0x000000ffff0c7224 */ /* 0x000fe400078e00ff */
[----:B------:R-:W-:Y:S02]  /*19420*/  IMAD.MOV.U32 R11, RZ, RZ, 0x1c1f ;  /* 0x00001c1fff0b7424 */ /* 0x000fe400078e00ff */
[----:B------:R-:W-:Y:S02]  /*19430*/  IMAD.MOV.U32 R15, RZ, RZ, -0x1 ;  /* 0xffffffffff0f7424 */ /* 0x000fe400078e00ff */
[----:B------:R-:W-:Y:S02]  /*19440*/  IMAD.MOV.U32 R3, RZ, RZ, R14 ;  /* 0x000000ffff037224 */ /* 0x000fe400078e000e */
[----:B------:R-:W-:-:S07]  /*19450*/  IMAD R23, R0, 0x6000, R17 ;  /* 0x0000600000177824 */ /* 0x000fce00078e0211 */
[----:B------:R-:W-:Y:S05]  /*19460*/  WARPSYNC.COLLECTIVE R15, `(.L_x_1276) ;  /* 0x000000000f087348 */ /* 0x000fea0003c00000 */
[----:B------:R0:W1:Y:S02]  /*19470*/  SHFL.IDX P6, R14, R13, R12, R11 ;  /* 0x0000000c0d0e7389 */ /* 0x00006400000c000b */
[----:B01----:R-:W-:Y:S01]  /*19480*/  ENDCOLLECTIVE ;  /* 0x000000000000791b */ /* 0x003fe20003800000 */
.L_x_1276:
[----:B------:R-:W-:Y:S02]  /*19490*/  IMAD.MOV.U32 R13, RZ, RZ, R29 ;  /* 0x000000ffff0d7224 */ /* 0x000fe400078e001d */
[----:B------:R-:W-:Y:S01]  /*194a0*/  IMAD.MOV.U32 R12, RZ, RZ, 0x1 ;  /* 0x00000001ff0c7424 */ /* 0x000fe200078e00ff */
[----:B------:R-:W-:-:S13]  /*194b0*/  IADD3 R2, P1, R31, R14, RZ ;  /* 0x0000000e1f027210 */ /* 0x000fda0007f3e0ff */
[----:B------:R-:W-:Y:S05]  /*194c0*/  WARPSYNC.COLLECTIVE R15, `(.L_x_1277) ;  /* 0x000000000f087348 */ /* 0x000fea0003c00000 */
[----:B------:R0:W1:Y:S02]  /*194d0*/  SHFL.IDX P6, R14, R13, R12, R11 ;  /* 0x0000000c0d0e7389 */ /* 0x00006400000c000b */
[----:B01----:R-:W-:Y:S01]  /*194e0*/  ENDCOLLECTIVE ;  /* 0x000000000000791b */ /* 0x003fe20003800000 */
.L_x_1277:
        /* <DEDUP_REMOVED lines=12> */
.L_x_1278:
[----:B------:R-:W-:Y:S02]  /*195b0*/  IMAD.MOV.U32 R13, RZ, RZ, R29 ;  /* 0x000000ffff0d7224 */ /* 0x000fe400078e001d */
[----:B------:R-:W-:Y:S02]  /*195c0*/  IMAD.MOV.U32 R12, RZ, RZ, 0x2 ;  /* 0x00000002ff0c7424 */ /* 0x000fe400078e00ff */
[----:B------:R-:W-:-:S07]  /*195d0*/  IMAD.MOV.U32 R2, RZ, RZ, R14 ;  /* 0x000000ffff027224 */ /* 0x000fce00078e000e */
[----:B------:R-:W-:Y:S05]  /*195e0*/  WARPSYNC.COLLECTIVE R15, `(.L_x_1279) ;  /* 0x000000000f087348 */ /* 0x000fea0003c00000 */
[----:B------:R0:W1:Y:S02]  /*195f0*/  SHFL.IDX P6, R14, R13, R12, R11 ;  /* 0x0000000c0d0e7389 */ /* 0x00006400000c000b */
[----:B01----:R-:W-:Y:S01]  /*19600*/  ENDCOLLECTIVE ;  /* 0x000000000000791b */ /* 0x003fe20003800000 */
.L_x_1279:
        /* <DEDUP_REMOVED lines=13> */
.L_x_1280:
[----:B------:R-:W-:Y:S02]  /*196e0*/  IMAD.MOV.U32 R13, RZ, RZ, R29 ;  /* 0x000000ffff0d7224 */ /* 0x000fe400078e001d */
[----:B------:R-:W-:Y:S02]  /*196f0*/  IMAD.MOV.U32 R12, RZ, RZ, 0x3 ;  /* 0x00000003ff0c7424 */ /* 0x000fe400078e00ff */
[----:B------:R-:W-:-:S07]  /*19700*/  IMAD.MOV.U32 R5, RZ, RZ, R14 ;  /* 0x000000ffff057224 */ /* 0x000fce00078e000e */
[----:B------:R-:W-:Y:S05]  /*19710*/  WARPSYNC.COLLECTIVE R15, `(.L_x_1281) ;  /* 0x000000000f087348 */ /* 0x000fea0003c00000 */
[----:B------:R0:W1:Y:S02]  /*19720*/  SHFL.IDX P6, R14, R13, R12, R11 ;  /* 0x0000000c0d0e7389 */ /* 0x00006400000c000b */
[----:B01----:R-:W-:Y:S01]  /*19730*/  ENDCOLLECTIVE ;  /* 0x000000000000791b */ /* 0x003fe20003800000 */
.L_x_1281:
        /* <DEDUP_REMOVED lines=13> */
.L_x_1282:
[----:B------:R-:W-:Y:S05]  /*19810*/  BRA `(.L_x_1283) ;  /* 0xffffffcc00947947 */ /* 0x000fea000383ffff */
.L_x_1208:
[----:B--2---:R2:W3:Y:S02]  /*19820*/  SYNCS.PHASECHK.TRANS64.TRYWAIT P1, [R6+URZ+0x2a840], R21 ;  /* 0x02a84015060075a7 */ /* 0x0044e4000802017f */
[----:B---3--:R-:W-:Y:S05]  /*19830*/  @!P1 NANOSLEEP.SYNCS 0x989680 ;  /* 0x009896800000995d */ /* 0x008fea0003900000 */
[----:B------:R-:W3:Y:S02]  /*19840*/  @!P1 SYNCS.PHASECHK.TRANS64 P1, [R6+URZ+0x2a840], R21 ;  /* 0x02a84015060095a7 */ /* 0x000ee4000802007f */
[----:B---3--:R-:W-:Y:S05]  /*19850*/  @!P1 BRA `(.L_x_1208) ;  /* 0xfffffffc00f09947 */ /* 0x008fea000383ffff */
[----:B------:R-:W-:Y:S05]  /*19860*/  BRA `(.L_x_1284) ;  /* 0xffffffcc00d47947 */ /* 0x000fea000383ffff */
.L_x_1209:
        /* <DEDUP_REMOVED lines=8> */
.L_x_1286:
[----:B------:R-:W-:Y:S05]  /*198f0*/  BSYNC B0 ;  /* 0x0000000000007941 */ /* 0x000fea0003800000 */
.L_x_1285:
        /* <DEDUP_REMOVED lines=9> */
.L_x_1287:
[----:B------:R-:W-:Y:S02]  /*19990*/  VIADD R10, R10, UR48 ;  /* 0x000000300a0a7c36 */ /* 0x000fe40008000000 */
[----:B------:R-:W-:Y:S02]  /*199a0*/  IMAD.MOV.U32 R13, RZ, RZ, R19 ;  /* 0x000000ffff0d7224 */ /* 0x000fe400078e0013 */
[----:B------:R-:W-:Y:S01]  /*199b0*/  IMAD.MOV.U32 R12, RZ, RZ, 0x1 ;  /* 0x00000001ff0c7424 */ /* 0x000fe200078e00ff */
[----:B------:R-:W-:-:S13]  /*199c0*/  IADD3 R2, P1, R31, R14, RZ ;  /* 0x0000000e1f027210 */ /* 0x000fda0007f3e0ff */
[----:B------:R-:W-:Y:S05]  /*199d0*/  WARPSYNC.COLLECTIVE R15, `(.L_x_1288) ;  /* 0x000000000f087348 */ /* 0x000fea0003c00000 */
[----:B------:R0:W1:Y:S02]  /*199e0*/  SHFL.IDX P6, R14, R13, R12, R11 ;  /* 0x0000000c0d0e7389 */ /* 0x00006400000c000b */
[----:B01----:R-:W-:Y:S01]  /*199f0*/  ENDCOLLECTIVE ;  /* 0x000000000000791b */ /* 0x003fe20003800000 */
.L_x_1288:
        /* <DEDUP_REMOVED lines=12> */
.L_x_1289:
[----:B------:R-:W-:Y:S02]  /*19ac0*/  IMAD.MOV.U32 R13, RZ, RZ, R19 ;  /* 0x000000ffff0d7224 */ /* 0x000fe400078e0013 */
[----:B------:R-:W-:Y:S01]  /*19ad0*/  IMAD.MOV.U32 R12, RZ, RZ, 0x2 ;  /* 0x00000002ff0c7424 */ /* 0x000fe200078e00ff */
[----:B------:R-:W-:-:S13]  /*19ae0*/  IADD3 R2, P1, R31, R14, RZ ;  /* 0x0000000e1f027210 */ /* 0x000fda0007f3e0ff */
[----:B------:R-:W-:Y:S05]  /*19af0*/  WARPSYNC.COLLECTIVE R15, `(.L_x_1290) ;  /* 0x000000000f087348 */ /* 0x000fea0003c00000 */
[----:B------:R0:W1:Y:S02]  /*19b00*/  SHFL.IDX P6, R14, R13, R12, R11 ;  /* 0x0000000c0d0e7389 */ /* 0x00006400000c000b */
[----:B01----:R-:W-:Y:S01]  /*19b10*/  ENDCOLLECTIVE ;  /* 0x000000000000791b */ /* 0x003fe20003800000 */
.L_x_1290:
        /* <DEDUP_REMOVED lines=12> */
.L_x_1291:
[----:B------:R-:W-:Y:S02]  /*19be0*/  IMAD.MOV.U32 R13, RZ, RZ, R19 ;  /* 0x000000ffff0d7224 */ /* 0x000fe400078e0013 */
[----:B------:R-:W-:Y:S02]  /*19bf0*/  IMAD.MOV.U32 R12, RZ, RZ, 0x3 ;  /* 0x00000003ff0c7424 */ /* 0x000fe400078e00ff */
[----:B------:R-:W-:-:S07]  /*19c00*/  IMAD.MOV.U32 R20, RZ, RZ, R14 ;  /* 0x000000ffff147224 */ /* 0x000fce00078e000e */
[----:B------:R-:W-:Y:S05]  /*19c10*/  WARPSYNC.COLLECTIVE R15, `(.L_x_1292) ;  /* 0x000000000f087348 */ /* 0x000fea0003c00000 */
[----:B------:R0:W1:Y:S02]  /*19c20*/  SHFL.IDX P6, R14, R13, R12, R11 ;  /* 0x0000000c0d0e7389 */ /* 0x00006400000c000b */
[----:B01----:R-:W-:Y:S01]  /*19c30*/  ENDCOLLECTIVE ;  /* 0x000000000000791b */ /* 0x003fe20003800000 */
.L_x_1292:
        /* <DEDUP_REMOVED lines=13> */
.L_x_1293:
[----:B------:R-:W-:Y:S05]  /*19d10*/  BRA `(.L_x_1294) ;  /* 0xffffffcc00707947 */ /* 0x000fea000383ffff */
.L_x_1212:
[----:B0-----:R0:W3:Y:S02]  /*19d20*/  SYNCS.PHASECHK.TRANS64.TRYWAIT P2, [R2+URZ+0x2a870], R3 ;  /* 0x02a87003020075a7 */ /* 0x0010e4000804017f */
[----:B---3--:R-:W-:Y:S05]  /*19d30*/  @!P2 NANOSLEEP.SYNCS 0x989680 ;  /* 0x009896800000a95d */ /* 0x008fea0003900000 */
[----:B------:R-:W3:Y:S02]  /*19d40*/  @!P2 SYNCS.PHASECHK.TRANS64 P2, [R2+URZ+0x2a870], R3 ;  /* 0x02a870030200a5a7 */ /* 0x000ee4000804007f */
[----:B---3--:R-:W-:Y:S05]  /*19d50*/  @!P2 BRA `(.L_x_1212) ;  /* 0xfffffffc00f0a947 */ /* 0x008fea000383ffff */
[----:B------:R-:W-:Y:S05]  /*19d60*/  BRA `(.L_x_1295) ;  /* 0xffffffcc00c87947 */ /* 0x000fea000383ffff */
.L_x_1214:
[----:B0-----:R0:W1:Y:S02]  /*19d70*/  SYNCS.PHASECHK.TRANS64.TRYWAIT P2, [R2+URZ+0x2a860], R3 ;  /* 0x02a86003020075a7 */ /* 0x001064000804017f */
[----:B-1----:R-:W-:Y:S05]  /*19d80*/  @!P2 NANOSLEEP.SYNCS 0x989680 ;  /* 0x009896800000a95d */ /* 0x002fea0003900000 */
[----:B------:R-:W1:Y:S02]  /*19d90*/  @!P2 SYNCS.PHASECHK.TRANS64 P2, [R2+URZ+0x2a860], R3 ;  /* 0x02a860030200a5a7 */ /* 0x000e64000804007f */
[----:B-1----:R-:W-:Y:S05]  /*19da0*/  @!P2 BRA `(.L_x_1214) ;  /* 0xfffffffc00f0a947 */ /* 0x002fea000383ffff */
[----:B------:R-:W-:Y:S05]  /*19db0*/  BRA `(.L_x_1296) ;  /* 0xffffffcc00d07947 */ /* 0x000fea000383ffff */
.L_x_1221:
[----:B0-----:R0:W3:Y:S02]  /*19dc0*/  SYNCS.PHASECHK.TRANS64.TRYWAIT P0, [R2+URZ+0x2a870], R3 ;  /* 0x02a87003020075a7 */ /* 0x0010e4000800017f */
[----:B---3--:R-:W-:Y:S05]  /*19dd0*/  @!P0 NANOSLEEP.SYNCS 0x989680 ;  /* 0x009896800000895d */ /* 0x008fea0003900000 */
[----:B------:R-:W3:Y:S02]  /*19de0*/  @!P0 SYNCS.PHASECHK.TRANS64 P0, [R2+URZ+0x2a870], R3 ;  /* 0x02a87003020085a7 */ /* 0x000ee4000800007f */
[----:B---3--:R-:W-:Y:S05]  /*19df0*/  @!P0 BRA `(.L_x_1221) ;  /* 0xfffffffc00f08947 */ /* 0x008fea000383ffff */
[----:B------:R-:W-:Y:S05]  /*19e00*/  BRA `(.L_x_1297) ;  /* 0xffffffd4007c7947 */ /* 0x000fea000383ffff */
.L_x_1223:
[----:B0-----:R0:W3:Y:S02]  /*19e10*/  SYNCS.PHASECHK.TRANS64.TRYWAIT P0, [R2+URZ+0x2a860], R3 ;  /* 0x02a86003020075a7 */ /* 0x0010e4000800017f */
[----:B---3--:R-:W-:Y:S05]  /*19e20*/  @!P0 NANOSLEEP.SYNCS 0x989680 ;  /* 0x009896800000895d */ /* 0x008fea0003900000 */
[----:B------:R-:W3:Y:S02]  /*19e30*/  @!P0 SYNCS.PHASECHK.TRANS64 P0, [R2+URZ+0x2a860], R3 ;  /* 0x02a86003020085a7 */ /* 0x000ee4000800007f */
[----:B---3--:R-:W-:Y:S05]  /*19e40*/  @!P0 BRA `(.L_x_1223) ;  /* 0xfffffffc00f08947 */ /* 0x008fea000383ffff */
[----:B------:R-:W-:Y:S05]  /*19e50*/  BRA `(.L_x_1298) ;  /* 0xffffffd4008c7947 */ /* 0x000fea000383ffff */
.L_x_1226:
[----:B-1----:R1:W3:Y:S02]  /*19e60*/  SYNCS.PHASECHK.TRANS64.TRYWAIT P0, [R6+URZ+0x2a820], R3 ;  /* 0x02a82003060075a7 */ /* 0x0022e4000800017f */
[----:B---3--:R-:W-:Y:S05]  /*19e70*/  @!P0 NANOSLEEP.SYNCS 0x989680 ;  /* 0x009896800000895d */ /* 0x008fea0003900000 */
[----:B------:R-:W3:Y:S02]  /*19e80*/  @!P0 SYNCS.PHASECHK.TRANS64 P0, [R6+URZ+0x2a820], R3 ;  /* 0x02a82003060085a7 */ /* 0x000ee4000800007f */
[----:B---3--:R-:W-:Y:S05]  /*19e90*/  @!P0 BRA `(.L_x_1226) ;  /* 0xfffffffc00f08947 */ /* 0x008fea000383ffff */
[----:B------:R-:W-:Y:S05]  /*19ea0*/  BRA `(.L_x_1299) ;  /* 0xffffffdc00207947 */ /* 0x000fea000383ffff */
.L_x_1228:
[----:B-1----:R1:W3:Y:S02]  /*19eb0*/  SYNCS.PHASECHK.TRANS64.TRYWAIT P1, [R5+URZ+0x2a840], R4 ;  /* 0x02a84004050075a7 */ /* 0x0022e4000802017f */
[----:B---3--:R-:W-:Y:S05]  /*19ec0*/  @!P1 NANOSLEEP.SYNCS 0x989680 ;  /* 0x009896800000995d */ /* 0x008fea0003900000 */
[----:B------:R-:W3:Y:S02]  /*19ed0*/  @!P1 SYNCS.PHASECHK.TRANS64 P1, [R5+URZ+0x2a840], R4 ;  /* 0x02a84004050095a7 */ /* 0x000ee4000802007f */
[----:B---3--:R-:W-:Y:S05]  /*19ee0*/  @!P1 BRA `(.L_x_1228) ;  /* 0xfffffffc00f09947 */ /* 0x008fea000383ffff */
[----:B------:R-:W-:Y:S05]  /*19ef0*/  BRA `(.L_x_1300) ;  /* 0xffffffdc005c7947 */ /* 0x000fea000383ffff */
.L_x_1230:
[----:B---3--:R3:W4:Y:S02]  /*19f00*/  SYNCS.PHASECHK.TRANS64.TRYWAIT P1, [R3+URZ+0x2a840], R0 ;  /* 0x02a84000030075a7 */ /* 0x008724000802017f */
[----:B----4-:R-:W-:Y:S05]  /*19f10*/  @!P1 NANOSLEEP.SYNCS 0x989680 ;  /* 0x009896800000995d */ /* 0x010fea0003900000 */
[----:B------:R-:W4:Y:S02]  /*19f20*/  @!P1 SYNCS.PHASECHK.TRANS64 P1, [R3+URZ+0x2a840], R0 ;  /* 0x02a84000030095a7 */ /* 0x000f24000802007f */
[----:B----4-:R-:W-:Y:S05]  /*19f30*/  @!P1 BRA `(.L_x_1230) ;  /* 0xfffffffc00f09947 */ /* 0x010fea000383ffff */
[----:B------:R-:W-:Y:S05]  /*19f40*/  BRA `(.L_x_1301) ;  /* 0xffffffdc00687947 */ /* 0x000fea000383ffff */
.L_x_1232:
[----:B----4-:R4:W0:Y:S02]  /*19f50*/  SYNCS.PHASECHK.TRANS64.TRYWAIT P1, [R5+URZ+0x2a860], R4 ;  /* 0x02a86004050075a7 */ /* 0x010824000802017f */
[----:B0-----:R-:W-:Y:S05]  /*19f60*/  @!P1 NANOSLEEP.SYNCS 0x989680 ;  /* 0x009896800000995d */ /* 0x001fea0003900000 */
[----:B------:R-:W0:Y:S02]  /*19f70*/  @!P1 SYNCS.PHASECHK.TRANS64 P1, [R5+URZ+0x2a860], R4 ;  /* 0x02a86004050095a7 */ /* 0x000e24000802007f */
[----:B0-----:R-:W-:Y:S05]  /*19f80*/  @!P1 BRA `(.L_x_1232) ;  /* 0xfffffffc00f09947 */ /* 0x001fea000383ffff */
[----:B------:R-:W-:Y:S05]  /*19f90*/  BRA `(.L_x_1302) ;  /* 0xffffffdc00647947 */ /* 0x000fea000383ffff */
.L_x_1234:
[----:B------:R0:W0:Y:S02]  /*19fa0*/  SYNCS.PHASECHK.TRANS64.TRYWAIT P1, [R3+URZ+0x2a860], R0 ;  /* 0x02a86000030075a7 */ /* 0x000024000802017f */
[----:B0-----:R-:W-:Y:S05]  /*19fb0*/  @!P1 NANOSLEEP.SYNCS 0x989680 ;  /* 0x009896800000995d */ /* 0x001fea0003900000 */
[----:B------:R-:W0:Y:S02]  /*19fc0*/  @!P1 SYNCS.PHASECHK.TRANS64 P1, [R3+URZ+0x2a860], R0 ;  /* 0x02a86000030095a7 */ /* 0x000e24000802007f */
[----:B0-----:R-:W-:Y:S05]  /*19fd0*/  @!P1 BRA `(.L_x_1234) ;  /* 0xfffffffc00f09947 */ /* 0x001fea000383ffff */
[----:B------:R-:W-:Y:S05]  /*19fe0*/  BRA `(.L_x_1303) ;  /* 0xffffffdc00607947 */ /* 0x000fea000383ffff */
.L_x_1236:
[----:B------:R0:W0:Y:S02]  /*19ff0*/  SYNCS.PHASECHK.TRANS64.TRYWAIT P1, [R5+URZ+0x2a880], R4 ;  /* 0x02a88004050075a7 */ /* 0x000024000802017f */
[----:B0-----:R-:W-:Y:S05]  /*1a000*/  @!P1 NANOSLEEP.SYNCS 0x989680 ;  /* 0x009896800000995d */ /* 0x001fea0003900000 */
[----:B------:R-:W0:Y:S02]  /*1a010*/  @!P1 SYNCS.PHASECHK.TRANS64 P1, [R5+URZ+0x2a880], R4 ;  /* 0x02a88004050095a7 */ /* 0x000e24000802007f */
[----:B0-----:R-:W-:Y:S05]  /*1a020*/  @!P1 BRA `(.L_x_1236) ;  /* 0xfffffffc00f09947 */ /* 0x001fea000383ffff */
[----:B------:R-:W-:Y:S05]  /*1a030*/  BRA `(.L_x_1304) ;  /* 0xffffffdc005c7947 */ /* 0x000fea000383ffff */
.L_x_1305:
        /* <DEDUP_REMOVED lines=12> */
.L_x_3421:


//--------------------- .text._ZN7cutlass13device_kernelIN5flash11enable_sm90INS1_16FlashAttnFwdSm90INS1_25CollectiveMainloopFwdSm90ILi2EN4cute5tupleIJNS5_1CILi1EEES8_S8_EEENS6_IJNS7_ILi128EEESA_NS7_ILi192EEEEEELi192ENS_12float_e4m3_tEfNS_4arch4Sm90ELb0ELb1ELb1ELb1ELb1ELb0ELb0ELb1ELb1ELb1ELb1ELb0EEENS1_21CollectiveEpilogueFwdINS6_IJSA_SB_SA_EEES9_NS_10bfloat16_tESF_Li256ELb1ELb1ELb1ELb1EEENS1_36VarlenDynamicPersistentTileSchedulerILi128ELi128ELi256ELi128ELb1ELb1ELb1ELb1ELb0ELb1EEEEEEEEEvNT_6ParamsE --------------------------
	.section	.text._ZN7cutlass13device_kernelIN5flash11enable_sm90INS1_16FlashAttnFwdSm90INS1_25CollectiveMainloopFwdSm90ILi2EN4cute5tupleIJNS5_1CILi1EEES8_S8_EEENS6_IJNS7_ILi128EEESA_NS7_ILi192EEEEEELi192ENS_12float_e4m3_tEfNS_4arch4Sm90ELb0ELb1ELb1ELb1ELb1ELb0ELb0ELb1ELb1ELb1ELb1ELb0EEENS1_21CollectiveEpilogueFwdINS6_IJSA_SB_SA_EEES9_NS_10bfloat16_tESF_Li256ELb1ELb1ELb1ELb1EEENS1_36VarlenDynamicPersistentTileSchedulerILi128ELi128ELi256ELi128ELb1ELb1ELb1ELb1ELb0ELb1EEEEEEEEEvNT_6ParamsE,"ax",@progbits
	.align	128
.text._ZN7cutlass13device_kernelIN5flash11enable_sm90INS1_16FlashAttnFwdSm90INS1_25CollectiveMainloopFwdSm90ILi2EN4cute5tupleIJNS5_1CILi1EEES8_S8_EEENS6_IJNS7_ILi128EEESA_NS7_ILi192EEEEEELi192ENS_12float_e4m3_tEfNS_4arch4Sm90ELb0ELb1ELb1ELb1ELb1ELb0ELb0ELb1ELb1ELb1ELb1ELb0EEENS1_21CollectiveEpilogueFwdINS6_IJSA_SB_SA_EEES9_NS_10bfloat16_tESF_Li256ELb1ELb1ELb1ELb1EEENS1_36VarlenDynamicPersistentTileSchedulerILi128ELi128ELi256ELi128ELb1ELb1ELb1ELb1ELb0ELb1EEEEEEEEEvNT_6ParamsE:
        .type           _ZN7cutlass13device_kernelIN5flash11enable_sm90INS1_16FlashAttnFwdSm90INS1_25CollectiveMainloopFwdSm90ILi2EN4cute5tupleIJNS5_1CILi1EEES8_S8_EEENS6_IJNS7_ILi128EEESA_NS7_ILi192EEEEEELi192ENS_12float_e4m3_tEfNS_4arch4Sm90ELb0ELb1ELb1ELb1ELb1ELb0ELb0ELb1ELb1ELb1ELb1ELb0EEENS1_21CollectiveEpilogueFwdINS6_IJSA_SB_SA_EEES9_NS_10bfloat16_tESF_Li256ELb1ELb1ELb1ELb1EEENS1_36VarlenDynamicPersistentTileSchedulerILi128ELi128ELi256ELi128ELb1ELb1ELb1ELb1ELb0ELb1EEEEEEEEEvNT_6ParamsE,@function
        .size           _ZN7cutlass13device_kernelIN5flash11enable_sm90INS1_16FlashAttnFwdSm90INS1_25CollectiveMainloopFwdSm90ILi2EN4cute5tupleIJNS5_1CILi1EEES8_S8_EEENS6_IJNS7_ILi128EEESA_NS7_ILi192EEEEEELi192ENS_12float_e4m3_tEfNS_4arch4Sm90ELb0ELb1ELb1ELb1ELb1ELb0ELb0ELb1ELb1ELb1ELb1ELb0EEENS1_21CollectiveEpilogueFwdINS6_IJSA_SB_SA_EEES9_NS_10bfloat16_tESF_Li256ELb1ELb1ELb1ELb1EEENS1_36VarlenDynamicPersistentTileSchedulerILi128ELi128ELi256ELi128ELb1ELb1ELb1ELb1ELb0ELb1EEEEEEEEEvNT_6ParamsE,(.L_x_3422 - _ZN7cutlass13device_kernelIN5flash11enable_sm90INS1_16FlashAttnFwdSm90INS1_25CollectiveMainloopFwdSm90ILi2EN4cute5tupleIJNS5_1CILi1EEES8_S8_EEENS6_IJNS7_ILi128EEESA_NS7_ILi192EEEEEELi192ENS_12float_e4m3_tEfNS_4arch4Sm90ELb0ELb1ELb1ELb1ELb1ELb0ELb0ELb1ELb1ELb1ELb1ELb0EEENS1_21CollectiveEpilogueFwdINS6_IJSA_SB_SA_EEES9_NS_10bfloat16_tESF_Li256ELb1ELb1ELb1ELb1EEENS1_36VarlenDynamicPersistentTileSchedulerILi128ELi128ELi256ELi128ELb1ELb1ELb1ELb1ELb0ELb1EEEEEEEEEvNT_6ParamsE)
        .other          _ZN7cutlass13device_kernelIN5flash11enable_sm90INS1_16FlashAttnFwdSm90INS1_25CollectiveMainloopFwdSm90ILi2EN4cute5tupleIJNS5_1CILi1EEES8_S8_EEENS6_IJNS7_ILi128EEESA_NS7_ILi192EEEEEELi192ENS_12float_e4m3_tEfNS_4arch4Sm90ELb0ELb1ELb1ELb1ELb1ELb0ELb0ELb1ELb1ELb1ELb1ELb0EEENS1_21CollectiveEpilogueFwdINS6_IJSA_SB_SA_EEES9_NS_10bfloat16_tESF_Li256ELb1ELb1ELb1ELb1EEENS1_36VarlenDynamicPersistentTileSchedulerILi128ELi128ELi256ELi128ELb1ELb1ELb1ELb1ELb0ELb1EEEEEEEEEvNT_6ParamsE,@"STO_CUDA_ENTRY STV_DEFAULT"
_ZN7cutlass13device_kernelIN5flash11enable_sm90INS1_16FlashAttnFwdSm90INS1_25CollectiveMainloopFwdSm90ILi2EN4cute5tupleIJNS5_1CILi1EEES8_S8_EEENS6_IJNS7_ILi128EEESA_NS7_ILi192EEEEEELi192ENS_12float_e4m3_tEfNS_4arch4Sm90ELb0ELb1ELb1ELb1ELb1ELb0ELb0ELb1ELb1ELb1ELb1ELb0EEENS1_21CollectiveEpilogueFwdINS6_IJSA_SB_SA_EEES9_NS_10bfloat16_tESF_Li256ELb1ELb1ELb1ELb1EEENS1_36VarlenDynamicPersistentTileSchedulerILi128ELi128ELi256ELi128ELb1ELb1ELb1ELb1ELb0ELb1EEEEEEEEEvNT_6ParamsE:
        /* <DEDUP_REMOVED lines=45> */
.L_x_1306:
        /* <DEDUP_REMOVED lines=22> */
.L_x_1307:
        /* <DEDUP_REMOVED lines=18> */
.L_x_1308:
        /* <DEDUP_REMOVED lines=22> */
.L_x_1309:
        /* <DEDUP_REMOVED lines=24> */
.L_x_1310:
        /* <DEDUP_REMOVED lines=8> */
.L_x_1312:
        /* <DEDUP_REMOVED lines=30> */
[-C--:B------:R-:W-:Y:S02]  /*0a90*/  LEA.HI R4, R0, R12.reuse, RZ, 0x5 ;  /* 0x0000000c00047211 */ /* 0x080fe400078f28ff */
[----:B------:R-:W-:Y:S01]  /*0aa0*/  SHF.R.S32.HI R6, RZ, 0x4, R3 ;  /* 0x00000004ff067819 */ /* 0x000fe20000011403 */
[----:B------:R-:W-:Y:S01]  /*0ab0*/  IMAD.IADD R218, R12, 0x1, -R218 ;  /* 0x000000010cda7824 */ /* 0x000fe200078e0ada */
[----:B------:R-:W-:Y:S01]  /*0ac0*/  LEA.HI R11, R0, R12, RZ, 0x2 ;  /* 0x0000000c000b7211 */ /* 0x000fe200078f10ff */
[----:B------:R-:W-:Y:S01]  /*0ad0*/  IMAD.SHL.U32 R5, R4, 0x20, RZ ;  /* 0x0000002004057824 */ /* 0x000fe200078e00ff */
[----:B------:R-:W-:Y:S02]  /*0ae0*/  SHF.R.S32.HI R13, RZ, 0x7, R2 ;  /* 0x00000007ff0d7819 */ /* 0x000fe40000011402 */
[----:B------:R-:W-:-:S02]  /*0af0*/  SHF.R.S32.HI R7, RZ, 0x1f, R218 ;  /* 0x0000001fff077819 */ /* 0x000fc400000114da */
[----:B------:R-:W-:Y:S02]  /*0b00*/  LOP3.LUT R4, R3, 0x3fffff0, RZ, 0xc0, !PT ;  /* 0x03fffff003047812 */ /* 0x000fe400078ec0ff */
[----:B------:R-:W-:Y:S02]  /*0b10*/  LEA.HI R8, R7, R218, RZ, 0x2 ;  /* 0x000000da07087211 */ /* 0x000fe400078f10ff */
[----:B------:R-:W-:Y:S01]  /*0b20*/  LEA.HI R3, R3, R6, RZ, 0x1 ;  /* 0x0000000603037211 */ /* 0x000fe200078f08ff */
[----:B------:R-:W-:Y:S01]  /*0b30*/  IMAD.IADD R4, R12, 0x1, -R4 ;  /* 0x000000010c047824 */ /* 0x000fe200078e0a04 */
[--C-:B------:R-:W-:Y:S02]  /*0b40*/  SHF.R.S32.HI R9, RZ, 0x2, R8.reuse ;  /* 0x00000002ff097819 */ /* 0x100fe40000011408 */
[----:B------:R-:W-:Y:S02]  /*0b50*/  SHF.R.S32.HI R10, RZ, 0x1f, R8 ;  /* 0x0000001fff0a7819 */ /* 0x000fe40000011408 */
[----:B------:R-:W-:-:S02]  /*0b60*/  LOP3.LUT R11, R11, 0xfffffffc, RZ, 0xc0, !PT ;  /* 0xfffffffc0b0b7812 */ /* 0x000fc400078ec0ff */
[----:B------:R-:W-:Y:S02]  /*0b70*/  LEA.HI R10, R10, R9, RZ, 0x3 ;  /* 0x000000090a0a7211 */ /* 0x000fe400078f18ff */
[----:B------:R-:W-:Y:S01]  /*0b80*/  LEA.HI R7, R7, R218, RZ, 0x5 ;  /* 0x000000da07077211 */ /* 0x000fe200078f28ff */
[----:B------:R-:W-:Y:S01]  /*0b90*/  IMAD.IADD R11, R12, 0x1, -R11 ;  /* 0x000000010c0b7824 */ /* 0x000fe200078e0a0b */
[----:B------:R-:W-:Y:S02]  /*0ba0*/  LOP3.LUT R10, R10, 0xfffffff8, RZ, 0xc0, !PT ;  /* 0xfffffff80a0a7812 */ /* 0x000fe400078ec0ff */
[----:B------:R-:W-:Y:S02]  /*0bb0*/  LEA.HI R2, R2, R13, RZ, 0x1 ;  /* 0x0000000d02027211 */ /* 0x000fe400078f08ff */
[----:B------:R-:W-:Y:S01]  /*0bc0*/  LOP3.LUT R5, R5, 0xfffffc00, RZ, 0xc0, !PT ;  /* 0xfffffc0005057812 */ /* 0x000fe200078ec0ff */
[----:B------:R-:W-:Y:S01]  /*0bd0*/  IMAD.IADD R10, R9, 0x1, -R10 ;  /* 0x00000001090a7824 */ /* 0x000fe200078e0a0a */
[----:B------:R-:W-:-:S02]  /*0be0*/  LOP3.LUT R3, R3, 0x1ffffffe, RZ, 0xc0, !PT ;  /* 0x1ffffffe03037812 */ /* 0x000fc400078ec0ff */
[----:B------:R-:W-:Y:S01]  /*0bf0*/  SHF.R.S32.HI R7, RZ, 0x5, R7 ;  /* 0x00000005ff077819 */ /* 0x000fe20000011407 */
[----:B------:R-:W-:Y:S01]  /*0c00*/  IMAD R4, R4, 0x40, R5 ;  /* 0x0000004004047824 */ /* 0x000fe200078e0205 */
[----:B------:R-:W-:Y:S01]  /*0c10*/  LOP3.LUT R2, R2, 0x3fffffe, RZ, 0xc0, !PT ;  /* 0x03fffffe02027812 */ /* 0x000fe200078ec0ff */
[----:B------:R-:W-:Y:S01]  /*0c20*/  IMAD.IADD R3, R6, 0x1, -R3 ;  /* 0x0000000106037824 */ /* 0x000fe200078e0a03 */
[----:B------:R-:W-:Y:S01]  /*0c30*/  LEA.HI R5, R11, R11, RZ, 0x1 ;  /* 0x0000000b0b057211 */ /* 0x000fe200078f08ff */
[----:B------:R-:W-:Y:S01]  /*0c40*/  IMAD R7, R7, 0x10, R10 ;  /* 0x0000001007077824 */ /* 0x000fe200078e020a */
[----:B------:R-:W-:Y:S01]  /*0c50*/  LEA.HI R0, R0, R12, RZ, 0x3 ;  /* 0x0000000c00007211 */ /* 0x000fe200078f18ff */
[----:B------:R-:W-:Y:S02]  /*0c60*/  IMAD.IADD R2, R13, 0x1, -R2 ;  /* 0x000000010d027824 */ /* 0x000fe400078e0a02 */
[----:B------:R-:W-:Y:S01]  /*0c70*/  IMAD R3, R3, 0x8, R4 ;  /* 0x0000000803037824 */ /* 0x000fe200078e0204 */
[----:B------:R-:W-:Y:S01]  /*0c80*/  LOP3.LUT R4, R5, 0x1ffffffe, RZ, 0xc0, !PT ;  /* 0x1ffffffe05047812 */ /* 0x000fe200078ec0ff */
[----:B------:R-:W-:Y:S01]  /*0c90*/  IMAD R5, R2, 0x40, R7 ;  /* 0x0000004002057824 */ /* 0x000fe200078e0207 */
[----:B------:R-:W-:-:S02]  /*0ca0*/  LOP3.LUT R18, R0, 0xfffffff8, RZ, 0xc0, !PT ;  /* 0xfffffff800127812 */ /* 0x000fc400078ec0ff */
[----:B------:R0:W-:Y:S01]  /*0cb0*/  STL [R1+0x8], R3 ;  /* 0x0000080301007387 */ /* 0x0001e20000100800 */
[----:B------:R-:W-:Y:S01]  /*0cc0*/  IMAD.IADD R4, R11, 0x1, -R4 ;  /* 0x000000010b047824 */ /* 0x000fe200078e0a04 */
[----:B------:R-:W-:Y:S01]  /*0cd0*/  SHF.R.S32.HI R217, RZ, 0x3, R0 ;  /* 0x00000003ffd97819 */ /* 0x000fe20000011400 */
[----:B------:R-:W-:Y:S01]  /*0ce0*/  IMAD.IADD R18, R12, 0x1, -R18 ;  /* 0x000000010c127824 */ /* 0x000fe200078e0a12 */
[----:B------:R1:W-:Y:S01]  /*0cf0*/  STL [R1+0x4], R5 ;  /* 0x0000040501007387 */ /* 0x0003e20000100800 */
[----:B------:R-:W-:Y:S01]  /*0d00*/  IMAD R17, R4, 0x8, R5 ;  /* 0x0000000804117824 */ /* 0x000fe200078e0205 */
[----:B0-----:R-:W-:-:S05]  /*0d10*/  LOP3.LUT R3, R8, 0x7ffffffc, RZ, 0xc0, !PT ;  /* 0x7ffffffc08037812 */ /* 0x001fca00078ec0ff */
[----:B------:R-:W-:-:S04]  /*0d20*/  IMAD.IADD R3, R218, 0x1, -R3 ;  /* 0x00000001da037824 */ /* 0x000fc800078e0a03 */
[----:B------:R-:W-:-:S04]  /*0d30*/  IMAD.SHL.U32 R16, R3, 0x2, RZ ;  /* 0x0000000203107824 */ /* 0x000fc800078e00ff */
[C---:B------:R-:W-:Y:S01]  /*0d40*/  VIADD R216, R16.reuse, 0x8 ;  /* 0x0000000810d87836 */ /* 0x040fe20000000000 */
[----:B------:R-:W-:Y:S01]  /*0d50*/  SHF.R.S32.HI R0, RZ, 0x1f, R16 ;  /* 0x0000001fff007819 */ /* 0x000fe20000011410 */
[C---:B------:R-:W-:Y:S02]  /*0d60*/  VIADD R215, R16.reuse, 0x10 ;  /* 0x0000001010d77836 */ /* 0x040fe40000000000 */
        /* <DEDUP_REMOVED lines=35> */
[----:B-1----:R-:W-:-:S07]  /*0fa0*/  SHF.R.S32.HI R219, RZ, 0x1f, R23 ;  /* 0x0000001fffdb7819 */ /* 0x002fce0000011417 */
.L_x_1424:
[----:B------:R-:W-:Y:S01]  /*0fb0*/  ULDC.64 UR8, c[0x0][0xa28] ;  /* 0x00028a0000087ab9 */ /* 0x000fe20000000a00 */
[----:B------:R-:W-:Y:S01]  /*0fc0*/  ULDC UR4, c[0x0][0x424] ;  /* 0x0001090000047ab9 */ /* 0x000fe20000000800 */
[----:B------:R-:W-:Y:S01]  /*0fd0*/  UISETP.NE.U32.AND UP0, UPT, UR8, URZ, UPT ;  /* 0x0000003f0800728c */ /* 0x000fe2000bf05070 */
[----:B------:R-:W-:-:S03]  /*0fe0*/  ULDC UR7, c[0x0][0x2f0] ;  /* 0x0000bc0000077ab9 */ /* 0x000fc60000000800 */
[----:B------:R-:W-:-:S03]  /*0ff0*/  UISETP.NE.AND.EX UP0, UPT, UR9, URZ, UPT, UP0 ;  /* 0x0000003f0900728c */ /* 0x000fc6000bf05300 */
[----:B------:R-:W-:Y:S02]  /*1000*/  ULDC.64 UR8, c[0x0][0xa18] ;  /* 0x0002860000087ab9 */ /* 0x000fe40000000a00 */
[----:B------:R-:W-:Y:S01]  /*1010*/  UISETP.NE.U32.AND UP1, UPT, UR8, URZ, UPT ;  /* 0x0000003f0800728c */ /* 0x000fe2000bf25070 */
[----:B------:R-:W-:-:S03]  /*1020*/  PLOP3.LUT P0, PT, PT, PT, UP0, 0x80, 0x0 ;  /* 0x000000000000781c */ /* 0x000fc60003f0f008 */
[----:B------:R-:W-:-:S03]  /*1030*/  UISETP.NE.AND.EX UP1, UPT, UR9, URZ, UPT, UP1 ;  /* 0x0000003f0900728c */ /* 0x000fc6000bf25310 */
[----:B------:R-:W-:Y:S02]  /*1040*/  @UP0 ULDC.64 UR8, c[0x0][0xa28] ;  /* 0x00028a0000080ab9 */ /* 0x000fe40000000a00 */
[----:B------:R-:W-:Y:S01]  /*1050*/  @UP0 UIMAD.WIDE UR8, UR52, 0x4, UR8 ;  /* 0x00000004340808a5 */ /* 0x000fe2000f8e0208 */
[----:B------:R-:W-:-:S05]  /*1060*/  PLOP3.LUT P2, PT, PT, PT, UP1, 0x80, 0x0 ;  /* 0x000000000000781c */ /* 0x000fca0003f4f018 */
[----:B0-2---:R-:W-:Y:S02]  /*1070*/  IMAD.U32 R2, RZ, RZ, UR8 ;  /* 0x00000008ff027e24 */ /* 0x005fe4000f8e00ff */
[----:B------:R-:W-:Y:S01]  /*1080*/  IMAD.U32 R3, RZ, RZ, UR9 ;  /* 0x00000009ff037e24 */ /* 0x000fe2000f8e00ff */
[----:B------:R-:W-:Y:S02]  /*1090*/  @UP1 ULDC.64 UR8, c[0x0][0xa18] ;  /* 0x0002860000081ab9 */ /* 0x000fe40000000a00 */
[----:B------:R-:W-:Y:S02]  /*10a0*/  @UP1 UIMAD.WIDE UR8, UR52, 0x4, UR8 ;  /* 0x00000004340818a5 */ /* 0x000fe4000f8e0208 */
[----:B------:R-:W2:Y:S04]  /*10b0*/  @P0 LDG.E R2, desc[UR56][R2.64] ;  /* 0x0000003802020981 */ /* 0x000ea8000c1e1900 */
[----:B------:R-:W-:-:S02]  /*10c0*/  IMAD.U32 R4, RZ, RZ, UR8 ;  /* 0x00000008ff047e24 */ /* 0x000fc4000f8e00ff */
[----:B------:R-:W-:Y:S01]  /*10d0*/  IMAD.U32 R5, RZ, RZ, UR9 ;  /* 0x00000009ff057e24 */ /* 0x000fe2000f8e00ff */
[----:B------:R-:W-:-:S04]  /*10e0*/  ULDC.64 UR8, c[0x0][0x418] ;  /* 0x0001060000087ab9 */ /* 0x000fc80000000a00 */
[----:B---3--:R-:W3:Y:S01]  /*10f0*/  @P2 LDG.E R4, desc[UR56][R4.64] ;  /* 0x0000003804042981 */ /* 0x008ee2000c1e1900 */
[----:B------:R-:W-:Y:S01]  /*1100*/  UISETP.NE.U32.AND UP0, UPT, UR8, URZ, UPT ;  /* 0x0000003f0800728c */ /* 0x000fe2000bf05070 */
[----:B------:R-:W-:Y:S01]  /*1110*/  UMOV UR40, URZ ;  /* 0x0000003f00287c82 */ /* 0x000fe20008000000 */
[----:B------:R-:W-:Y:S02]  /*1120*/  ULOP3.LUT UR43, UR5, 0xffff, URZ, 0xc0, !UPT ;  /* 0x0000ffff052b7892 */ /* 0x000fe4000f8ec03f */
[----:B------:R-:W-:-:S03]  /*1130*/  UISETP.NE.AND.EX UP0, UPT, UR9, URZ, UPT, UP0 ;  /* 0x0000003f0900728c */ /* 0x000fc6000bf05300 */
[----:B------:R-:W-:Y:S01]  /*1140*/  ULDC.64 UR8, c[0x0][0xa20] ;  /* 0x0002880000087ab9 */ /* 0x000fe20000000a00 */
[----:B------:R-:W-:Y:S01]  /*1150*/  USEL UR4, UR4, 0x1, UP0 ;  /* 0x0000000104047887 */ /* 0x000fe20008000000 */
[----:B------:R-:W-:-:S03]  /*1160*/  ISETP.NE.U32.AND P1, PT, RZ, UR8, PT ;  /* 0x00000008ff007c0c */ /* 0x000fc6000bf25070 */
[----:B------:R-:W-:Y:S01]  /*1170*/  UIMAD UR4, UR4, UR7, URZ ;  /* 0x00000007040472a4 */ /* 0x000fe2000f8e023f */
[----:B------:R-:W-:Y:S02]  /*1180*/  ISETP.NE.AND.EX P1, PT, RZ, UR9, PT, P1 ;  /* 0x00000009ff007c0c */ /* 0x000fe4000bf25310 */
[----:B--2---:R-:W-:Y:S02]  /*1190*/  @P0 R2UR UR40, R2 ;  /* 0x00000000022802ca */ /* 0x004fe400000e0000 */
[----:B---3--:R-:W-:Y:S01]  /*11a0*/  @P2 R2UR UR47, R4 ;  /* 0x00000000042f22ca */ /* 0x008fe200000e0000 */
[----:B-1--45:R-:W-:-:S14]  /*11b0*/  @P2 BRA `(.L_x_1313) ;  /* 0x0000000000382947 */ /* 0x032fdc0003800000 */
[----:B------:R-:W-:Y:S01]  /*11c0*/  ULDC.64 UR8, c[0x0][0xa00] ;  /* 0x0002800000087ab9 */ /* 0x000fe20000000a00 */
[----:B------:R-:W-:Y:S01]  /*11d0*/  ULDC UR47, c[0x0][0x288] ;  /* 0x0000a200002f7ab9 */ /* 0x000fe20000000800 */
        /* <DEDUP_REMOVED lines=12> */
.L_x_1313:
[----:B------:R-:W-:Y:S01]  /*12a0*/  UMOV UR42, UR52 ;  /* 0x00000034002a7c82 */ /* 0x000fe20008000000 */
[----:B------:R-:W-:Y:S05]  /*12b0*/  @!P1 BRA `(.L_x_1314) ;  /* 0x00000000001c9947 */ /* 0x000fea0003800000 */
[----:B------:R-:W-:Y:S02]  /*12c0*/  ULDC.64 UR8, c[0x0][0xa20] ;  /* 0x0002880000087ab9 */ /* 0x000fe40000000a00 */
[----:B------:R-:W-:-:S06]  /*12d0*/  UIMAD.WIDE UR8, UR52, 0x4, UR8 ;  /* 0x00000004340878a5 */ /* 0x000fcc000f8e0208 */
[----:B------:R-:W-:Y:S02]  /*12e0*/  IMAD.U32 R2, RZ, RZ, UR8 ;  /* 0x00000008ff027e24 */ /* 0x000fe4000f8e00ff */
[----:B------:R-:W-:-:S05]  /*12f0*/  IMAD.U32 R3, RZ, RZ, UR9 ;  /* 0x00000009ff037e24 */ /* 0x000fca000f8e00ff */
[----:B------:R-:W2:Y:S02]  /*1300*/  LDG.E R2, desc[UR56][R2.64] ;  /* 0x0000003802027981 */ /* 0x000ea4000c1e1900 */
[----:B--2---:R-:W-:Y:S01]  /*1310*/  R2UR UR4, R2 ;  /* 0x00000000020472ca */ /* 0x004fe200000e0000 */
[----:B------:R-:W-:-:S14]  /*1320*/  BRA `(.L_x_1315) ;  /* 0x0000000000347947 */ /* 0x000fdc0003800000 */
.L_x_1314:
        /* <DEDUP_REMOVED lines=13> */
.L_x_1315:
[----:B------:R-:W-:Y:S01]  /*1400*/  ULDC UR7, c[0x0][0x448] ;  /* 0x0001120000077ab9 */ /* 0x000fe20000000800 */
[----:B------:R-:W-:Y:S02]  /*1410*/  USHF.L.U32 UR41, UR6, 0x7, URZ ;  /* 0x0000000706297899 */ /* 0x000fe4000800063f */
[----:B------:R-:W-:Y:S02]  /*1420*/  UISETP.NE.AND UP0, UPT, UR7, 0x1, UPT ;  /* 0x000000010700788c */ /* 0x000fe4000bf05270 */
[----:B------:R-:W-:Y:S01]  /*1430*/  UIADD3 UR10, UR41, 0x7f, URZ ;  /* 0x0000007f290a7890 */ /* 0x000fe2000fffe03f */
[----:B------:R-:W-:Y:S01]  /*1440*/  ULDC.64 UR6, c[0x0][0x9e0] ;  /* 0x0002780000067ab9 */ /* 0x000fe20000000a00 */
[----:B------:R-:W-:Y:S02]  /*1450*/  UP2UR UR54, UPR, URZ, 0x1 ;  /* 0x000000013f367883 */ /* 0x000fe40008000000 */
[----:B------:R-:W-:-:S05]  /*1460*/  UIADD3 UR40, -UR40, UR4, URZ ;  /* 0x0000000428287290 */ /* 0x000fca000fffe13f */
[----:B------:R-:W-:Y:S01]  /*1470*/  @UP0 ULDC UR8, c[0x0][0x44c] ;  /* 0x0001130000080ab9 */ /* 0x000fe20000000800 */
[----:B------:R-:W-:Y:S01]  /*1480*/  @UP0 ULDC UR11, c[0x0][0x450] ;  /* 0x00011400000b0ab9 */ /* 0x000fe20000000800 */
[----:B------:R-:W-:Y:S02]  /*1490*/  UIMAD.WIDE.U32 UR8, UR10, UR8, URZ ;  /* 0x000000080a0872a5 */ /* 0x000fe4000f8e003f */
[----:B------:R-:W-:Y:S02]  /*14a0*/  UIADD3 UR4, UR40, 0x1, -UR47 ;  /* 0x0000000128047890 */ /* 0x000fe4000fffe82f */
[----:B------:R-:W-:Y:S02]  /*14b0*/  @UP0 USHF.R.U32.HI UR10, URZ, UR11, UR9 ;  /* 0x0000000b3f0a0299 */ /* 0x000fe40008011609 */
[----:B------:R-:W-:Y:S02]  /*14c0*/  UISETP.GE.AND UP0, UPT, UR7, 0x1, UPT ;  /* 0x000000010700788c */ /* 0x000fe4000bf06270 */
[----:B------:R-:W-:-:S02]  /*14d0*/  UIADD3 UR10, UR4, UR10, URZ ;  /* 0x0000000a040a7290 */ /* 0x000fc4000fffe03f */
[----:B------:R-:W-:Y:S02]  /*14e0*/  UP2UR UR53, UPR, URZ, 0x1 ;  /* 0x000000013f357883 */ /* 0x000fe40008000000 */
[----:B------:R-:W-:Y:S01]  /*14f0*/  PLOP3.LUT P0, PT, PT, PT, UP0, 0x40, 0x0 ;  /* 0x000000000000781c */ /* 0x000fe20003f0e808 */
[----:B------:R-:W-:-:S12]  /*1500*/  UIADD3 UR6, UR10, UR6, URZ ;  /* 0x000000060a067290 */ /* 0x000fd8000fffe03f */
[----:B------:R-:W-:Y:S05]  /*1510*/  @P0 BRA `(.L_x_1316) ;  /* 0x0000000000440947 */ /* 0x000fea0003800000 */
        /* <DEDUP_REMOVED lines=10> */
.L_x_1317:
[----:B------:R-:W-:-:S11]  /*15c0*/  UISETP.NE.AND UP0, UPT, UR7, 0x1, UPT ;  /* 0x000000010700788c */ /* 0x000fd6000bf05270 */
[----:B------:R-:W-:Y:S02]  /*15d0*/  @UP0 ULDC.64 UR10, c[0x0][0x9e8] ;  /* 0x00027a00000a0ab9 */ /* 0x000fe40000000a00 */
[----:B------:R-:W-:-:S04]  /*15e0*/  UIMAD.WIDE.U32 UR8, UR4, UR10, URZ ;  /* 0x0000000a040872a5 */ /* 0x000fc8000f8e003f */
[----:B------:R-:W-:-:S12]  /*15f0*/  @UP0 USHF.R.U32.HI UR4, URZ, UR11, UR9 ;  /* 0x0000000b3f040299 */ /* 0x000fd80008011609 */
.L_x_1318:
[----:B------:R-:W-:-:S04]  /*1600*/  UIMAD UR4, UR4, UR7, UR7 ;  /* 0x00000007040472a4 */ /* 0x000fc8000f8e0207 */
[----:B------:R-:W-:-:S04]  /*1610*/  UISETP.LT.AND UP0, UPT, UR6, UR4, UPT ;  /* 0x000000040600728c */ /* 0x000fc8000bf01270 */
[----:B------:R-:W-:-:S12]  /*1620*/  USEL UR6, UR6, UR4, UP0 ;  /* 0x0000000406067287 */ /* 0x000fd80008000000 */
.L_x_1316:
[----:B------:R-:W-:Y:S02]  /*1630*/  UISETP.NE.AND UP0, UPT, UR54, URZ, UPT ;  /* 0x0000003f3600728c */ /* 0x000fe4000bf05270 */
[----:B------:R-:W-:Y:S02]  /*1640*/  UIADD3 UR4, UR40, 0x7f, URZ ;  /* 0x0000007f28047890 */ /* 0x000fe4000fffe03f */
[----:B------:R-:W-:Y:S02]  /*1650*/  UIADD3 UR10, UR6, 0x7f, URZ ;  /* 0x0000007f060a7890 */ /* 0x000fe4000fffe03f */
[----:B------:R-:W-:Y:S02]  /*1660*/  UISETP.GE.AND UP1, UPT, UR7, 0x1, UPT ;  /* 0x000000010700788c */ /* 0x000fe4000bf26270 */
[----:B------:R-:W-:Y:S02]  /*1670*/  USHF.R.S32.HI UR6, URZ, 0x1f, UR4 ;  /* 0x0000001f3f067899 */ /* 0x000fe40008011404 */
[----:B------:R-:W-:Y:S01]  /*1680*/  USHF.R.S32.HI UR11, URZ, 0x1f, UR10 ;  /* 0x0000001f3f0b7899 */ /* 0x000fe2000801140a */
[----:B------:R-:W-:Y:S01]  /*1690*/  @UP0 ULDC UR8, c[0x0][0x44c] ;  /* 0x0001130000080ab9 */ /* 0x000fe20000000800 */
[----:B------:R-:W-:Y:S01]  /*16a0*/  ULEA.HI UR6, UR6, UR4, URZ, 0x7 ;  /* 0x0000000406067291 */ /* 0x000fe2000f8f383f */
[----:B------:R-:W-:Y:S01]  /*16b0*/  PLOP3.LUT P0, PT, PT, PT, UP1, 0x40, 0x0 ;  /* 0x000000000000781c */ /* 0x000fe20003f0e818 */
[----:B------:R-:W-:-:S02]  /*16c0*/  UIMAD.WIDE.U32 UR8, UR41, UR8, URZ ;  /* 0x00000008290872a5 */ /* 0x000fc4000f8e003f */
[----:B------:R-:W-:Y:S01]  /*16d0*/  ULEA.HI UR11, UR11, UR10, URZ, 0x7 ;  /* 0x0000000a0b0b7291 */ /* 0x000fe2000f8f383f */
[----:B------:R-:W-:Y:S01]  /*16e0*/  @UP0 ULDC UR13, c[0x0][0x450] ;  /* 0x00011400000d0ab9 */ /* 0x000fe20000000800 */
[----:B------:R-:W-:Y:S01]  /*16f0*/  UMOV UR12, UR41 ;  /* 0x00000029000c7c82 */ /* 0x000fe20008000000 */
[----:B------:R-:W-:Y:S02]  /*1700*/  UIADD3 UR55, UR40, -UR47, URZ ;  /* 0x8000002f28377290 */ /* 0x000fe4000fffe03f */
[----:B------:R-:W-:Y:S02]  /*1710*/  USHF.R.S32.HI UR6, URZ, 0x7, UR6 ;  /* 0x000000073f067899 */ /* 0x000fe40008011406 */
[----:B------:R-:W-:Y:S02]  /*1720*/  USHF.R.S32.HI UR11, URZ, 0x7, UR11 ;  /* 0x000000073f0b7899 */ /* 0x000fe4000801140b */
[----:B------:R-:W-:Y:S02]  /*1730*/  @UP0 USHF.R.U32.HI UR12, URZ, UR13, UR9 ;  /* 0x0000000d3f0c0299 */ /* 0x000fe40008011609 */
[----:B------:R-:W-:-:S02]  /*1740*/  UISETP.LT.AND UP0, UPT, UR6, UR11, UPT ;  /* 0x0000000b0600728c */ /* 0x000fc4000bf01270 */
[----:B------:R-:W-:Y:S01]  /*1750*/  UIADD3 UR4, UR55, UR12, URZ ;  /* 0x0000000c37047290 */ /* 0x000fe2000fffe03f */
[----:B------:R-:W-:Y:S01]  /*1760*/  ULDC UR10, c[0x0][0x9dc] ;  /* 0x00027700000a7ab9 */ /* 0x000fe20000000800 */
[----:B------:R-:W-:Y:S02]  /*1770*/  USEL UR6, UR6, UR11, UP0 ;  /* 0x0000000b06067287 */ /* 0x000fe40008000000 */
[----:B------:R-:W-:Y:S01]  /*1780*/  UIADD3 UR10, UR4, -UR10, URZ ;  /* 0x8000000a040a7290 */ /* 0x000fe2000fffe03f */
[----:B------:R-:W-:Y:S11]  /*1790*/  @P0 BRA `(.L_x_1319) ;  /* 0x0000000000440947 */ /* 0x000ff60003800000 */
        /* <DEDUP_REMOVED lines=10> */
.L_x_1320:
[----:B------:R-:W-:-:S11]  /*1840*/  UISETP.NE.AND UP0, UPT, UR7, 0x1, UPT ;  /* 0x000000010700788c */ /* 0x000fd6000bf05270 */
[----:B------:R-:W-:Y:S02]  /*1850*/  @UP0 ULDC.64 UR12, c[0x0][0x9e8] ;  /* 0x00027a00000c0ab9 */ /* 0x000fe40000000a00 */
[----:B------:R-:W-:-:S04]  /*1860*/  UIMAD.WIDE.U32 UR8, UR4, UR12, URZ ;  /* 0x0000000c040872a5 */ /* 0x000fc8000f8e003f */
[----:B------:R-:W-:-:S12]  /*1870*/  @UP0 USHF.R.U32.HI UR4, URZ, UR13, UR9 ;  /* 0x0000000d3f040299 */ /* 0x000fd80008011609 */
.L_x_1321:
[----:B------:R-:W-:-:S04]  /*1880*/  UIMAD UR4, UR4, UR7, URZ ;  /* 0x00000007040472a4 */ /* 0x000fc8000f8e023f */
[----:B------:R-:W-:-:S04]  /*1890*/  UISETP.LT.AND UP0, UPT, UR10, UR4, UPT ;  /* 0x000000040a00728c */ /* 0x000fc8000bf01270 */
[----:B------:R-:W-:-:S12]  /*18a0*/  USEL UR10, UR10, UR4, !UP0 ;  /* 0x000000040a0a7287 */ /* 0x000fd8000c000000 */
.L_x_1319:
[----:B------:R-:W-:-:S04]  /*18b0*/  USHF.R.S32.HI UR4, URZ, 0x1f, UR10 ;  /* 0x0000001f3f047899 */ /* 0x000fc8000801140a */
[----:B------:R-:W-:-:S04]  /*18c0*/  ULEA.HI UR4, UR4, UR10, URZ, 0x7 ;  /* 0x0000000a04047291 */ /* 0x000fc8000f8f383f */
[----:B------:R-:W-:Y:S02]  /*18d0*/  USHF.R.S32.HI UR7, URZ, 0x7, UR4 ;  /* 0x000000073f077899 */ /* 0x000fe40008011404 */
[----:B------:R-:W-:Y:S02]  /*18e0*/  ULOP3.LUT UR4, UR5, 0xff000000, URZ, 0xc0, !UPT ;  /* 0xff00000005047892 */ /* 0x000fe4000f8ec03f */
[----:B------:R-:W-:Y:S02]  /*18f0*/  UISETP.LT.AND UP0, UPT, URZ, UR7, UPT ;  /* 0x000000073f00728c */ /* 0x000fe4000bf01270 */
[----:B------:R-:W-:Y:S02]  /*1900*/  ULOP3.LUT UR5, UR5, 0xff0000, URZ, 0xc0, !UPT ;  /* 0x00ff000005057892 */ /* 0x000fe4000f8ec03f */
[----:B------:R-:W-:Y:S02]  /*1910*/  USEL UR38, URZ, UR7, !UP0 ;  /* 0x000000073f267287 */ /* 0x000fe4000c000000 */
[----:B------:R-:W-:-:S02]  /*1920*/  USHF.R.U32.HI UR4, URZ, 0x8, UR4 ;  /* 0x000000083f047899 */ /* 0x000fc40008011604 */
[----:B------:R-:W-:Y:S02]  /*1930*/  UISETP.GT.AND UP0, UPT, UR6, UR38, UPT ;  /* 0x000000260600728c */ /* 0x000fe4000bf04270 */
[----:B------:R-:W-:-:S03]  /*1940*/  ULEA.HI UR5, UR5, UR4, URZ, 0x10 ;  /* 0x0000000405057291 */ /* 0x000fc6000f8f803f */
[----:B------:R-:W-:Y:S01]  /*1950*/  UMOV UR4, URZ ;  /* 0x0000003f00047c82 */ /* 0x000fe20008000000 */
[----:B------:R-:W-:Y:S01]  /*1960*/  PLOP3.LUT P0, PT, PT, PT, UP0, 0x80, 0x0 ;  /* 0x000000000000781c */ /* 0x000fe20003f0f008 */
[----:B------:R-:W-:Y:S02]  /*1970*/  ULOP3.LUT UR39, UR5, 0xff, URZ, 0xc0, !UPT ;  /* 0x000000ff05277892 */ /* 0x000fe4000f8ec03f */
[----:B------:R-:W-:-:S10]  /*1980*/  USHF.R.U32.HI UR46, URZ, 0x10, UR5 ;  /* 0x000000103f2e7899 */ /* 0x000fd40008011605 */
[----:B------:R-:W-:Y:S05]  /*1990*/  @!P0 BRA `(.L_x_1322) ;  /* 0x0000000000948947 */ /* 0x000fea0003800000 */
[----:B------:R-:W-:Y:S01]  /*19a0*/  UISETP.NE.AND UP0, UPT, UR46, URZ, UPT ;  /* 0x0000003f2e00728c */ /* 0x000fe2000bf05270 */
[----:B------:R-:W-:-:S03]  /*19b0*/  ULDC UR4, c[0x0][0x9f0] ;  /* 0x00027c0000047ab9 */ /* 0x000fc60000000800 */
[----:B------:R-:W-:-:S04]  /*19c0*/  USEL UR10, UR46, UR4, UP0 ;  /* 0x000000042e0a7287 */ /* 0x000fc80008000000 */
[----:B------:R-:W-:Y:S02]  /*19d0*/  UIADD3 UR4, UR10, -0x1, UR6 ;  /* 0xffffffff0a047890 */ /* 0x000fe4000fffe006 */
[----:B------:R-:W-:Y:S02]  /*19e0*/  IMAD.U32 R3, RZ, RZ, UR10 ;  /* 0x0000000aff037e24 */ /* 0x000fe4000f8e00ff */
[----:B------:R-:W-:-:S03]  /*19f0*/  UIADD3 UR7, -UR38, UR4, URZ ;  /* 0x0000000426077290 */ /* 0x000fc6000fffe13f */
[-C--:B------:R-:W-:Y:S01]  /*1a00*/  IABS R0, R3.reuse ;  /* 0x0000000300007213 */ /* 0x080fe20000000000 */
[----:B------:R-:W-:Y:S01]  /*1a10*/  UMOV UR4, URZ ;  /* 0x0000003f00047c82 */ /* 0x000fe20008000000 */
[----:B------:R-:W-:Y:S01]  /*1a20*/  IABS R5, R3 ;  /* 0x0000000300057213 */ /* 0x000fe20000000000 */
[----:B------:R-:W-:Y:S01]  /*1a30*/  IMAD.U32 R4, RZ, RZ, UR7 ;  /* 0x00000007ff047e24 */ /* 0x000fe2000f8e00ff */
[----:B------:R-:W-:Y:S01]  /*1a40*/  R2UR UR11, R0 ;  /* 0x00000000000b72ca */ /* 0x000fe200000e0000 */
[----:B------:R-:W-:-:S03]  /*1a50*/  ULOP3.LUT UR7, UR7, UR10, URZ, 0x3c, !UPT ;  /* 0x0000000a07077292 */ /* 0x000fc6000f8e3c3f */
[----:B------:R-:W-:-:S05]  /*1a60*/  IABS R4, R4 ;  /* 0x0000000400047213 */ /* 0x000fca0000000000 */
[----:B------:R-:W-:-:S04]  /*1a70*/  IMAD.MOV.U32 R3, RZ, RZ, R4 ;  /* 0x000000ffff037224 */ /* 0x000fc800078e0004 */
[----:B------:R-:W0:Y:S01]  /*1a80*/  I2F.RP R0, UR11 ;  /* 0x0000000b00007d06 */ /* 0x000e220008209400 */
[----:B------:R-:W-:-:S07]  /*1a90*/  R2UR UR9, R3 ;  /* 0x00000000030972ca */ /* 0x000fce00000e0000 */
[----:B0-----:R-:W0:Y:S02]  /*1aa0*/  MUFU.RCP R0, R0 ;  /* 0x0000000000007308 */ /* 0x001e240000001000 */
[----:B0-----:R-:W-:Y:S02]  /*1ab0*/  VIADD R2, R0, 0xffffffe ;  /* 0x0ffffffe00027836 */ /* 0x001fe40000000000 */
        /* <DEDUP_REMOVED lines=19> */
.L_x_1322:
[----:B------:R-:W-:Y:S01]  /*1bf0*/  UIMAD UR38, UR39, UR4, UR38 ;  /* 0x00000004272672a4 */ /* 0x000fe2000f8e0226 */
        /* <DEDUP_REMOVED lines=11> */
[----:B------:R-:W-:Y:S01]  /*1cb0*/  ISETP.GT.AND P1, PT, R91, UR38, PT ;  /* 0x000000265b007c0c */ /* 0x000fe2000bf24270 */
        /* <DEDUP_REMOVED lines=55> */
[----:B------:R-:W-:Y:S02]  /*2030*/  IMAD.MOV.U32 R15, RZ, RZ, RZ ;  /* 0x000000ffff0f7224 */ /* 0x000fe400078e00ff */
[----:B------:R-:W-:Y:S02]  /*2040*/  IMAD.MOV.U32 R98, RZ, RZ, RZ ;  /* 0x000000ffff627224 */ /* 0x000fe400078e00ff */
[----:B------:R-:W-:Y:S02]  /*2050*/  IMAD.MOV.U32 R13, RZ, RZ, RZ ;  /* 0x000000ffff0d7224 */ /* 0x000fe400078e00ff */
[----:B------:R-:W-:-:S02]  /*2060*/  IMAD.MOV.U32 R106, RZ, RZ, RZ ;  /* 0x000000ffff6a7224 */ /* 0x000fc400078e00ff */
        /* <DEDUP_REMOVED lines=38> */
.L_x_1324:
        /* <DEDUP_REMOVED lines=10> */
[----:B------:R-:W-:Y:S02]  /*2370*/  @UP0 USHF.R.S32.HI UR14, URZ, 0x1f, UR52 ;  /* 0x0000001f3f0e0899 */ /* 0x000fe40008011434 */
[----:B------:R-:W-:Y:S01]  /*2380*/  @UP1 USHF.R.S32.HI UR15, URZ, 0x1f, UR52 ;  /* 0x0000001f3f0f1899 */ /* 0x000fe20008011434 */
[----:B------:R-:W-:Y:S01]  /*2390*/  @UP0 ULDC.64 UR10, c[0x0][0x9a8] ;  /* 0x00026a00000a0ab9 */ /* 0x000fe20000000a00 */
[----:B------:R-:W-:Y:S01]  /*23a0*/  @UP1 ULDC.64 UR8, c[0x0][0x9b8] ;  /* 0x00026e0000081ab9 */ /* 0x000fe20000000a00 */
[----:B------:R-:W-:Y:S02]  /*23b0*/  @UP0 UIMAD.WIDE.U32 UR12, UR52, UR10, URZ ;  /* 0x0000000a340c02a5 */ /* 0x000fe4000f8e003f */
[----:B------:R-:W-:Y:S02]  /*23c0*/  @UP0 UIMAD UR14, UR14, UR10, URZ ;  /* 0x0000000a0e0e02a4 */ /* 0x000fe4000f8e023f */
[----:B------:R-:W-:Y:S02]  /*23d0*/  @UP1 UIMAD UR10, UR15, UR8, URZ ;  /* 0x000000080f0a12a4 */ /* 0x000fe4000f8e023f */
[----:B------:R-:W-:-:S02]  /*23e0*/  @UP0 UIMAD UR11, UR52, UR11, UR14 ;  /* 0x0000000b340b02a4 */ /* 0x000fc4000f8e020e */
[----:B------:R-:W-:Y:S02]  /*23f0*/  @UP1 UIMAD UR9, UR52, UR9, UR10 ;  /* 0x00000009340912a4 */ /* 0x000fe4000f8e020a */
[----:B------:R-:W-:Y:S02]  /*2400*/  @UP1 UIMAD.WIDE.U32 UR14, UR52, UR8, URZ ;  /* 0x00000008340e12a5 */ /* 0x000fe4000f8e003f */
[----:B------:R-:W-:Y:S02]  /*2410*/  @UP0 UIADD3 UR13, UR13, UR11, URZ ;  /* 0x0000000b0d0d0290 */ /* 0x000fe4000fffe03f */
[----:B------:R-:W-:Y:S01]  /*2420*/  @UP1 UIADD3 UR15, UR15, UR9, URZ ;  /* 0x000000090f0f1290 */ /* 0x000fe2000fffe03f */
[----:B------:R-:W-:Y:S02]  /*2430*/  @UP1 ULDC.64 UR10, c[0x0][0x9c0] ;  /* 0x00027000000a1ab9 */ /* 0x000fe40000000a00 */
[----:B------:R-:W-:Y:S01]  /*2440*/  @UP0 ULDC.64 UR8, c[0x0][0x9b0] ;  /* 0x00026c0000080ab9 */ /* 0x000fe20000000a00 */
[----:B------:R-:W-:-:S02]  /*2450*/  @UP1 UIMAD.WIDE.U32 UR14, UR43, UR10, UR14 ;  /* 0x0000000a2b0e12a5 */ /* 0x000fc4000f8e000e */
[----:B------:R-:W-:Y:S02]  /*2460*/  @UP0 UIMAD.WIDE.U32 UR12, UR43, UR8, UR12 ;  /* 0x000000082b0c02a5 */ /* 0x000fe4000f8e000c */
[----:B------:R-:W-:Y:S02]  /*2470*/  @UP1 UIMAD UR11, UR43, UR11, UR15 ;  /* 0x0000000b2b0b12a4 */ /* 0x000fe4000f8e020f */
[----:B------:R-:W-:Y:S02]  /*2480*/  @UP0 UIMAD UR9, UR43, UR9, UR13 ;  /* 0x000000092b0902a4 */ /* 0x000fe4000f8e020d */
[----:B------:R-:W-:Y:S02]  /*2490*/  @UP0 ULEA UR6, UP2, UR12, UR6, 0x2 ;  /* 0x000000060c060291 */ /* 0x000fe4000f84103f */
[----:B------:R-:W-:Y:S02]  /*24a0*/  @UP1 ULEA UR4, UP3, UR14, UR4, 0x2 ;  /* 0x000000040e041291 */ /* 0x000fe4000f86103f */
[----:B------:R-:W-:-:S02]  /*24b0*/  @UP0 ULEA.HI.X UR7, UR12, UR7, UR9, 0x2, UP2 ;  /* 0x000000070c070291 */ /* 0x000fc400090f1409 */
[----:B------:R-:W-:Y:S01]  /*24c0*/  @UP1 ULEA.HI.X UR5, UR14, UR5, UR11, 0x2, UP3 ;  /* 0x000000050e051291 */ /* 0x000fe200098f140b */
[----:B------:R-:W-:Y:S02]  /*24d0*/  IMAD.U32 R2, RZ, RZ, UR6 ;  /* 0x00000006ff027e24 */ /* 0x000fe4000f8e00ff */
[----:B------:R-:W-:Y:S02]  /*24e0*/  IMAD.U32 R4, RZ, RZ, UR4 ;  /* 0x00000004ff047e24 */ /* 0x000fe4000f8e00ff */
[----:B------:R-:W-:Y:S02]  /*24f0*/  IMAD.U32 R3, RZ, RZ, UR7 ;  /* 0x00000007ff037e24 */ /* 0x000fe4000f8e00ff */
[----:B------:R-:W-:-:S03]  /*2500*/  IMAD.U32 R5, RZ, RZ, UR5 ;  /* 0x00000005ff057e24 */ /* 0x000fc6000f8e00ff */
[----:B------:R-:W2:Y:S04]  /*2510*/  @P0 LDG.E R7, desc[UR56][R2.64] ;  /* 0x0000003802070981 */ /* 0x000ea8000c1e1900 */
[----:B------:R-:W2:Y:S01]  /*2520*/  @P1 LDG.E R0, desc[UR56][R4.64] ;  /* 0x0000003804001981 */ /* 0x000ea2000c1e1900 */
[----:B------:R-:W-:Y:S01]  /*2530*/  ULEA.HI UR4, UR50, UR50, URZ, 0x1 ;  /* 0x0000003232047291 */ /* 0x000fe2000f8f083f */
[----:B------:R-:W-:-:S03]  /*2540*/  IMAD.U32 R8, RZ, RZ, UR51 ;  /* 0x00000033ff087e24 */ /* 0x000fc6000f8e00ff */
[----:B------:R-:W-:Y:S02]  /*2550*/  ULOP3.LUT UR4, UR4, 0xfffffffe, URZ, 0xc0, !UPT ;  /* 0xfffffffe04047892 */ /* 0x000fe4000f8ec03f */
[----:B------:R-:W-:Y:S02]  /*2560*/  ISETP.NE.AND P0, PT, R8, 0x3, PT ;  /* 0x000000030800780c */ /* 0x000fe40003f05270 */
[----:B------:R-:W-:-:S06]  /*2570*/  UIADD3 UR4, UR50, -UR4, URZ ;  /* 0x8000000432047290 */ /* 0x000fcc000fffe03f */
[----:B------:R-:W-:Y:S01]  /*2580*/  IMAD.U32 R6, RZ, RZ, UR4 ;  /* 0x00000004ff067e24 */ /* 0x000fe2000f8e00ff */
[----:B------:R-:W-:-:S04]  /*2590*/  ULDC UR4, c[0x0][0x9d8] ;  /* 0x0002760000047ab9 */ /* 0x000fc80000000800 */
[----:B------:R-:W-:-:S04]  /*25a0*/  SHF.L.U32 R6, R6, 0x1f, RZ ;  /* 0x0000001f06067819 */ /* 0x000fc800000006ff */
[----:B------:R-:W0:Y:S01]  /*25b0*/  SYNCS.PHASECHK.TRANS64.TRYWAIT P1, [UR36+0x2a800], R6 ;  /* 0x02a80006ff0075a7 */ /* 0x000e220008020164 */
[----:B--2---:R-:W-:-:S04]  /*25c0*/  FMUL.FTZ R0, R7, R0 ;  /* 0x0000000007007220 */ /* 0x004fc80000410000 */
[----:B------:R-:W-:Y:S01]  /*25d0*/  FMUL.FTZ R0, R0, UR4 ;  /* 0x0000000400007c20 */ /* 0x000fe20008410000 */
[----:B0-----:R-:W-:Y:S06]  /*25e0*/  @!P1 BRA `(.L_x_1325) ;  /* 0x000001a400dc9947 */ /* 0x001fec0003800000 */
.L_x_1533:
[----:B------:R-:W-:Y:S05]  /*25f0*/  @!P0 BRA `(.L_x_1326) ;  /* 0x0000000000048947 */ /* 0x000fea0003800000 */
[----:B------:R-:W-:Y:S01]  /*2600*/  BPT.TRAP 0x1 ;  /* 0x000000040000795c */ /* 0x000fe20000300000 */
.L_x_1326:
[----:B------:R-:W-:Y:S02]  /*2610*/  IMAD.U32 R90, RZ, RZ, UR48 ;  /* 0x00000030ff5a7e24 */ /* 0x000fe4000f8e00ff */
[----:B0-----:R-:W-:-:S03]  /*2620*/  IMAD.U32 R3, RZ, RZ, UR49 ;  /* 0x00000031ff037e24 */ /* 0x001fc6000f8e00ff */
[----:B------:R-:W-:Y:S02]  /*2630*/  LEA R90, R90, UR36, 0x3 ;  /* 0x000000245a5a7c11 */ /* 0x000fe4000f8e18ff */
[----:B------:R-:W-:-:S04]  /*2640*/  SHF.L.U32 R3, R3, 0x1f, RZ ;  /* 0x0000001f03037819 */ /* 0x000fc800000006ff */
[----:B------:R0:W1:Y:S01]  /*2650*/  SYNCS.PHASECHK.TRANS64.TRYWAIT P1, [R90+URZ+0x2a830], R3 ;  /* 0x02a830035a0075a7 */ /* 0x000062000802017f */
[----:B------:R-:W-:Y:S05]  /*2660*/  @!P0 BRA `(.L_x_1327) ;  /* 0x0000000000048947 */ /* 0x000fea0003800000 */
[----:B------:R-:W-:Y:S01]  /*2670*/  BPT.TRAP 0x1 ;  /* 0x000000040000795c */ /* 0x000fe20000300000 */
.L_x_1327:
[----:B-1----:R-:W-:Y:S05]  /*2680*/  @P1 BRA `(.L_x_1328) ;  /* 0x0000000000081947 */ /* 0x002fea0003800000 */
[----:B------:R-:W1:Y:S02]  /*2690*/  SYNCS.PHASECHK.TRANS64.TRYWAIT P1, [R90+URZ+0x2a830], R3 ;  /* 0x02a830035a0075a7 */ /* 0x000e64000802017f */
[----:B-1----:R-:W-:Y:S05]  /*26a0*/  @!P1 BRA `(.L_x_1329) ;  /* 0x000001a400c49947 */ /* 0x002fea0003800000 */
.L_x_1328:
        /* <DEDUP_REMOVED lines=8> */
[----:B------:R-:W-:Y:S01]  /*2730*/  UMOV UR5, 0x80000020 ;  /* 0x8000002000057882 */ /* 0x000fe20000000000 */
[----:B------:R-:W-:Y:S02]  /*2740*/  UMOV UR7, 0x80000020 ;  /* 0x8000002000077882 */ /* 0x000fe40000000000 */
[----:B------:R-:W-:Y:S02]  /*2750*/  ULOP3.LUT UR28, UR4, 0x10000, URZ, 0xfc, !UPT ;  /* 0x00010000041c7892 */ /* 0x000fe4000f8efc3f */
[----:B------:R-:W-:Y:S02]  /*2760*/  UIADD3 UR4, UR24, 0x2, URZ ;  /* 0x0000000218047890 */ /* 0x000fe4000fffe03f */
[----:B------:R-:W-:Y:S02]  /*2770*/  UIMAD UR26, UR48, 0x600, UR28 ;  /* 0x00000600301a78a4 */ /* 0x000fe4000f8e021c */
[----:B------:R-:W-:-:S02]  /*2780*/  UIADD3 UR8, UR24, 0x200, URZ ;  /* 0x0000020018087890 */ /* 0x000fc4000fffe03f */
[----:B------:R-:W-:Y:S02]  /*2790*/  UIADD3 UR6, UR26, 0x2, URZ ;  /* 0x000000021a067890 */ /* 0x000fe4000fffe03f */
[----:B------:R-:W-:Y:S01]  /*27a0*/  UIADD3 UR10, UR26, 0x200, URZ ;  /* 0x000002001a0a7890 */ /* 0x000fe2000fffe03f */
[----:B------:R-:W-:Y:S02]  /*27b0*/  UMOV UR9, 0x80000020 ;  /* 0x8000002000097882 */ /* 0x000fe40000000000 */
[----:B------:R-:W-:Y:S01]  /*27c0*/  QGMMA.64x128x32.F32.E4M3.E4M3 R24, gdesc[UR24], RZ, !UPT, gsb0 ;  /* 0x01e00000181879f3 */ /* 0x000fe2000c0008ff */
[----:B------:R-:W-:Y:S01]  /*27d0*/  UMOV UR11, 0x80000020 ;  /* 0x80000020000b7882 */ /* 0x000fe20000000000 */
[----:B------:R-:W-:Y:S02]  /*27e0*/  UIADD3 UR12, UR24, 0x202, URZ ;  /* 0x00000202180c7890 */ /* 0x000fe4000fffe03f */
[----:B------:R-:W-:Y:S01]  /*27f0*/  UIADD3 UR14, UR26, 0x202, URZ ;  /* 0x000002021a0e7890 */ /* 0x000fe2000fffe03f */
[----:B------:R-:W-:Y:S01]  /*2800*/  UMOV UR13, 0x80000020 ;  /* 0x80000020000d7882 */ /* 0x000fe20000000000 */
[----:B------:R-:W-:Y:S01]  /*2810*/  UMOV UR15, 0x80000020 ;  /* 0x80000020000f7882 */ /* 0x000fe20000000000 */
[----:B------:R-:W-:-:S02]  /*2820*/  UIADD3 UR16, UR24, 0x400, URZ ;  /* 0x0000040018107890 */ /* 0x000fc4000fffe03f */
[----:B------:R-:W-:Y:S01]  /*2830*/  UIADD3 UR18, UR26, 0x400, URZ ;  /* 0x000004001a127890 */ /* 0x000fe2000fffe03f */
[----:B------:R-:W-:Y:S01]  /*2840*/  UMOV UR17, 0x80000020 ;  /* 0x8000002000117882 */ /* 0x000fe20000000000 */
        /* <DEDUP_REMOVED lines=23> */
.L_x_1330:
[----:B------:R-:W-:Y:S01]  /*29c0*/  UISETP.NE.AND UP1, UPT, UR54, URZ, UPT ;  /* 0x0000003f3600728c */ /* 0x000fe2000bf25270 */
[----:B------:R-:W-:Y:S01]  /*29d0*/  FMUL.FTZ R73, R0, R73 ;  /* 0x0000004900497220 */ /* 0x000fe20000410000 */
[----:B------:R-:W-:Y:S01]  /*29e0*/  R2UR UR6, R90 ;  /* 0x000000005a0672ca */ /* 0x000fe200000e0000 */
[C---:B------:R-:W-:Y:S01]  /*29f0*/  FMUL.FTZ R10, R0.reuse, R38 ;  /* 0x00000026000a7220 */ /* 0x040fe20000410000 */
[C---:B------:R-:W-:Y:S01]  /*2a00*/  FMUL.FTZ R64, R0.reuse, R64 ;  /* 0x0000004000407220 */ /* 0x040fe20000410000 */
[----:B------:R2:W3:Y:S01]  /*2a10*/  MUFU.TANH R99, R73 ;  /* 0x0000004900637308 */ /* 0x0004e20000002400 */
[----:B------:R-:W-:Y:S01]  /*2a20*/  PLOP3.LUT P1, PT, PT, PT, UP1, 0x80, 0x0 ;  /* 0x000000000000781c */ /* 0x000fe20003f2f018 */
[C---:B------:R-:W-:Y:S01]  /*2a30*/  FMUL.FTZ R8, R0.reuse, R34 ;  /* 0x0000002200087220 */ /* 0x040fe20000410000 */
[----:B------:R-:W-:Y:S01]  /*2a40*/  PLOP3.LUT P2, PT, PT, PT, UP1, 0x80, 0x0 ;  /* 0x000000000000781c */ /* 0x000fe20003f4f018 */
[C---:B------:R-:W-:Y:S01]  /*2a50*/  FMUL.FTZ R34, R0.reuse, R72 ;  /* 0x0000004800227220 */ /* 0x040fe20000410000 */
[C---:B------:R-:W-:Y:S01]  /*2a60*/  FMUL.FTZ R13, R0.reuse, R43 ;  /* 0x0000002b000d7220 */ /* 0x040fe20000410000 */
[----:B------:R-:W-:Y:S01]  /*2a70*/  @UP1 ULDC UR7, c[0x0][0x44c] ;  /* 0x0001130000071ab9 */ /* 0x000fe20000000800 */
[----:B------:R-:W-:Y:S01]  /*2a80*/  UISETP.NE.AND UP0, UPT, UR53, URZ, UPT ;  /* 0x0000003f3500728c */ /* 0x000fe2000bf05270 */
[----:B------:R4:W3:Y:S01]  /*2a90*/  MUFU.TANH R94, R64 ;  /* 0x00000040005e7308 */ /* 0x0008e20000002400 */
[----:B--2---:R-:W-:Y:S01]  /*2aa0*/  VIADD R73, R17, UR41 ;  /* 0x0000002911497c36 */ /* 0x004fe20008000000 */
[----:B------:R-:W-:Y:S01]  /*2ab0*/  UIADD3 UR6, UR6, 0x2a840, URZ ;  /* 0x0002a84006067890 */ /* 0x000fe2000fffe03f */
[C---:B------:R-:W-:Y:S01]  /*2ac0*/  FMUL.FTZ R2, R0.reuse, R24 ;  /* 0x0000001800027220 */ /* 0x040fe20000410000 */
[C---:B01----:R-:W-:Y:S01]  /*2ad0*/  FMUL.FTZ R3, R0.reuse, R25 ;  /* 0x0000001900037220 */ /* 0x043fe20000410000 */
[----:B------:R-:W-:Y:S01]  /*2ae0*/  FMUL.FTZ R12, R0, R42 ;  /* 0x0000002a000c7220 */ /* 0x000fe20000410000 */
[----:B------:R-:W-:Y:S01]  /*2af0*/  @P1 IMAD.HI.U32 R38, R73, UR7, RZ ;  /* 0x0000000749261c27 */ /* 0x000fe2000f8e00ff */
[----:B------:R-:W-:-:S03]  /*2b00*/  @UP1 ULDC UR7, c[0x0][0x450] ;  /* 0x0001140000071ab9 */ /* 0x000fc60000000800 */
[C---:B------:R-:W-:Y:S01]  /*2b10*/  FMUL.FTZ R43, R0.reuse, R45 ;  /* 0x0000002d002b7220 */ /* 0x040fe20000410000 */
[C---:B------:R-:W-:Y:S01]  /*2b20*/  FMUL.FTZ R4, R0.reuse, R26 ;  /* 0x0000001a00047220 */ /* 0x040fe20000410000 */
[C---:B------:R-:W-:Y:S01]  /*2b30*/  FMUL.FTZ R24, R0.reuse, R28 ;  /* 0x0000001c00187220 */ /* 0x040fe20000410000 */
[----:B------:R-:W-:Y:S01]  /*2b40*/  @P2 SHF.R.U32.HI R73, RZ, UR7, R38 ;  /* 0x00000007ff492c19 */ /* 0x000fe20008011626 */
[----:B------:R-:W-:Y:S02]  /*2b50*/  IMAD.MOV.U32 R38, RZ, RZ, -0x80 ;  /* 0xffffff80ff267424 */ /* 0x000fe400078e00ff */
[C---:B------:R-:W-:Y:S01]  /*2b60*/  FMUL.FTZ R25, R0.reuse, R29 ;  /* 0x0000001d00197220 */ /* 0x040fe20000410000 */
[C---:B------:R-:W-:Y:S01]  /*2b70*/  FMUL.FTZ R6, R0.reuse, R30 ;  /* 0x0000001e00067220 */ /* 0x040fe20000410000 */
[C---:B------:R-:W-:Y:S01]  /*2b80*/  FMUL.FTZ R42, R0.reuse, R44 ;  /* 0x0000002c002a7220 */ /* 0x040fe20000410000 */
[----:B----4-:R-:W0:Y:S01]  /*2b90*/  SHFL.IDX PT, R64, R73, RZ, 0x1c1f ;  /* 0x001c1fff49407589 */ /* 0x010e2200000e0000 */
[C---:B------:R-:W-:Y:S01]  /*2ba0*/  FMUL.FTZ R45, R0.reuse, R49 ;  /* 0x00000031002d7220 */ /* 0x040fe20000410000 */
[C---:B------:R-:W-:Y:S01]  /*2bb0*/  FMUL.FTZ R20, R0.reuse, R50 ;  /* 0x0000003200147220 */ /* 0x040fe20000410000 */
[C---:B------:R-:W-:Y:S01]  /*2bc0*/  FMUL.FTZ R21, R0.reuse, R51 ;  /* 0x0000003300157220 */ /* 0x040fe20000410000 */
[C---:B------:R-:W-:Y:S01]  /*2bd0*/  FMUL.FTZ R72, R0.reuse, R75 ;  /* 0x0000004b00487220 */ /* 0x040fe20000410000 */
[----:B------:R-:W-:Y:S01]  /*2be0*/  UPRMT UR6, UR37, 0x654, UR6 ;  /* 0x0000065425067896 */ /* 0x000fe20008000006 */
        /* <DEDUP_REMOVED lines=15> */
[----:B------:R1:W2:Y:S01]  /*2ce0*/  MUFU.TANH R98, R34 ;  /* 0x0000002200627308 */ /* 0x0002a20000002400 */
[----:B------:R-:W-:-:S02]  /*2cf0*/  IMAD R75, R91, R38, 0x80 ;  /* 0x000000805b4b7424 */ /* 0x000fc400078e0226 */
        /* <DEDUP_REMOVED lines=30> */
[----:B------:R-:W-:Y:S01]  /*2ee0*/  IMAD.U32 R41, RZ, RZ, UR47 ;  /* 0x0000002fff297e24 */ /* 0x000fe2000f8e00ff */
[----:B------:R-:W-:Y:S01]  /*2ef0*/  PLOP3.LUT P1, PT, PT, PT, UP0, 0x40, 0x0 ;  /* 0x000000000000781c */ /* 0x000fe20003f2e808 */
[----:B------:R-:W1:Y:S01]  /*2f00*/  MUFU.TANH R2, R2 ;  /* 0x0000000200027308 */ /* 0x000e620000002400 */
[C-C-:B------:R-:W-:Y:S01]  /*2f10*/  IADD3 R40, -R16.reuse, 0x1, R75.reuse ;  /* 0x0000000110287810 */ /* 0x140fe20007ffe14b */
[----:B------:R-:W-:Y:S01]  /*2f20*/  ULDC UR31, c[0x0][0x9dc] ;  /* 0x00027700001f7ab9 */ /* 0x000fe20000000800 */
[----:B------:R-:W-:Y:S01]  /*2f30*/  SYNCS.ARRIVE.TRANS64.RED.A1T0 RZ, [UR6], RZ ;  /* 0x000000ffffff79a7 */ /* 0x000fe20008100406 */
[----:B------:R-:W-:Y:S01]  /*2f40*/  ULOP3.LUT UR6, URZ, UR31, URZ, 0x33, !UPT ;  /* 0x0000001f3f067292 */ /* 0x000fe2000f8e333f */
[----:B------:R-:W-:Y:S01]  /*2f50*/  IADD3 R40, -R41, UR40, R40 ;  /* 0x0000002829287c10 */ /* 0x000fe2000fffe128 */
[----:B------:R-:W-:Y:S01]  /*2f60*/  ULDC UR14, c[0x0][0x9e0] ;  /* 0x00027800000e7ab9 */ /* 0x000fe20000000800 */
[----:B------:R-:W-:Y:S01]  /*2f70*/  IADD3 R79, -R16, UR40, R75 ;  /* 0x00000028104f7c10 */ /* 0x000fe2000fffe14b */
[----:B------:R-:W4:Y:S01]  /*2f80*/  MUFU.TANH R3, R3 ;  /* 0x0000000300037308 */ /* 0x000f220000002400 */
[----:B------:R-:W-:Y:S01]  /*2f90*/  LEA R78, R91, 0xffffff80, 0x7 ;  /* 0xffffff805b4e7811 */ /* 0x000fe200078e38ff */
[----:B------:R-:W-:-:S02]  /*2fa0*/  VIADD R82, R40, UR14 ;  /* 0x0000000e28527c36 */ /* 0x000fc40008000000 */
[----:B------:R-:W-:-:S03]  /*2fb0*/  VIADD R83, R40, UR6 ;  /* 0x0000000628537c36 */ /* 0x000fc60008000000 */
[----:B0-----:R-:W-:Y:S01]  /*2fc0*/  VIADDMNMX R52, R64, R82, R79, PT ;  /* 0x0000005240347246 */ /* 0x001fe2000380014f */
[----:B------:R-:W0:Y:S01]  /*2fd0*/  MUFU.TANH R4, R4 ;  /* 0x0000000400047308 */ /* 0x000e220000002400 */
[----:B------:R-:W-:-:S07]  /*2fe0*/  IMAD.IADD R62, R83, 0x1, R64 ;  /* 0x00000001533e7824 */ /* 0x000fce00078e0240 */
        /* <DEDUP_REMOVED lines=59> */
[----:B------:R-:W-:Y:S01]  /*33a0*/  IMAD.U32 R47, RZ, RZ, UR47 ;  /* 0x0000002fff2f7e24 */ /* 0x000fe2000f8e00ff */
[----:B------:R-:W-:Y:S04]  /*33b0*/  BSSY B0, `(.L_x_1332) ;  /* 0x0000013000007945 */ /* 0x000fe80003800000 */
[----:B------:R-:W-:-:S04]  /*33c0*/  IADD3 R47, -R47, UR40, R64 ;  /* 0x000000282f2f7c10 */ /* 0x000fc8000fffe140 */
        /* <DEDUP_REMOVED lines=11> */
.L_x_1333:
[----:B------:R-:W-:Y:S02]  /*3480*/  ULDC UR6, c[0x0][0x9e4] ;  /* 0x0002790000067ab9 */ /* 0x000fe40000000800 */
[----:B------:R-:W-:-:S05]  /*3490*/  IMAD.U32 R55, RZ, RZ, UR6 ;  /* 0x00000006ff377e24 */ /* 0x000fca000f8e00ff */
[----:B------:R-:W-:-:S13]  /*34a0*/  ISETP.NE.AND P1, PT, R55, 0x1, PT ;  /* 0x000000013700780c */ /* 0x000fda0003f25270 */
[----:B------:R-:W1:Y:S02]  /*34b0*/  @P1 LDC.64 R40, c[0x0][0x9e8] ;  /* 0x00027a00ff281b82 */ /* 0x000e640000000a00 */
[----:B-1----:R-:W-:-:S05]  /*34c0*/  @P1 IMAD.HI.U32 R40, R47, R40, RZ ;  /* 0x000000282f281227 */ /* 0x002fca00078e00ff */
[----:B------:R-:W-:-:S07]  /*34d0*/  @P1 SHF.R.U32.HI R47, RZ, R41, R40 ;  /* 0x00000029ff2f1219 */ /* 0x000fce0000011628 */
.L_x_1334:
[----:B------:R-:W-:Y:S05]  /*34e0*/  BSYNC B0 ;  /* 0x0000000000007941 */ /* 0x000fea0003800000 */
.L_x_1332:
[----:B------:R-:W-:-:S04]  /*34f0*/  IMAD R47, R47, R55, -R78 ;  /* 0x000000372f2f7224 */ /* 0x000fc800078e0a4e */
[----:B------:R-:W-:-:S05]  /*3500*/  IMAD.IADD R47, R47, 0x1, -R16 ;  /* 0x000000012f2f7824 */ /* 0x000fca00078e0a10 */
[----:B------:R-:W-:Y:S02]  /*3510*/  VIADDMNMX R52, R47, R55, R52, PT ;  /* 0x000000372f347246 */ /* 0x000fe40003800134 */
[----:B------:R-:W-:-:S07]  /*3520*/  VIMNMX R62, R62, R47, !PT ;  /* 0x0000002f3e3e7248 */ /* 0x000fce0007fe0100 */
.L_x_1331:
[C---:B------:R-:W-:Y:S01]  /*3530*/  ISETP.GE.AND P2, PT, R75.reuse, 0x9, PT ;  /* 0x000000094b00780c */ /* 0x040fe20003f46270 */
[----:B------:R-:W-:Y:S01]  /*3540*/  UISETP.NE.AND UP0, UPT, UR53, URZ, UPT ;  /* 0x0000003f3500728c */ /* 0x000fe2000bf05270 */
[C---:B------:R-:W-:Y:S02]  /*3550*/  ISETP.GE.AND P1, PT, R75.reuse, 0x2, PT ;  /* 0x000000024b00780c */ /* 0x040fe40003f26270 */
        /* <DEDUP_REMOVED lines=88> */
[C---:B------:R-:W-:Y:S02]  /*3ae0*/  ISETP.GE.AND P4, PT, R75.reuse, 0x51, PT ;  /* 0x000000514b00780c */ /* 0x040fe40003f86270 */
        /* <DEDUP_REMOVED lines=59> */
[----:B------:R-:W-:Y:S01]  /*3ea0*/  ISETP.GE.AND P6, PT, R75, 0x7a, PT ;  /* 0x0000007a4b00780c */ /* 0x000fe20003fc6270 */
[----:B------:R-:W0:Y:S03]  /*3eb0*/  SHFL.IDX PT, R2, R73, 0x1, 0x1c1f ;  /* 0x003c1f0049027f89 */ /* 0x000e2600000e0000 */
[----:B------:R-:W-:Y:S02]  /*3ec0*/  P2R R77, PR, RZ, 0x40 ;  /* 0x00000040ff4d7803 */ /* 0x000fe40000000000 */
[----:B------:R-:W-:-:S04]  /*3ed0*/  ISETP.GT.AND P6, PT, R62, 0x79, !P6 ;  /* 0x000000793e00780c */ /* 0x000fc800077c4270 */
[----:B------:R-:W-:-:S04]  /*3ee0*/  ISETP.LT.OR P6, PT, R52, 0x7a, P6 ;  /* 0x0000007a3400780c */ /* 0x000fc800037c1670 */
[----:B------:R-:W-:Y:S02]  /*3ef0*/  FSEL R25, R85, -INF , !P6 ;  /* 0xff80000055197808 */ /* 0x000fe40007000000 */
[----:B------:R-:W-:Y:S02]  /*3f00*/  PLOP3.LUT P6, PT, PT, PT, UP0, 0x40, 0x0 ;  /* 0x000000000000781c */ /* 0x000fe40003fce808 */
[----:B0-----:R-:W-:Y:S01]  /*3f10*/  VIADDMNMX R52, R2, R82, R79, PT ;  /* 0x0000005202347246 */ /* 0x001fe2000380014f */
[----:B------:R-:W-:-:S10]  /*3f20*/  IMAD.IADD R62, R83, 0x1, R2 ;  /* 0x00000001533e7824 */ /* 0x000fd400078e0202 */
[----:B------:R-:W-:Y:S05]  /*3f30*/  @P6 BRA `(.L_x_1335) ;  /* 0x0000000000646947 */ /* 0x000fea0003800000 */
        /* <DEDUP_REMOVED lines=14> */
.L_x_1337:
[----:B------:R-:W-:Y:S02]  /*4020*/  ULDC UR6, c[0x0][0x9e4] ;  /* 0x0002790000067ab9 */ /* 0x000fe40000000800 */
[----:B------:R-:W-:-:S05]  /*4030*/  IMAD.U32 R75, RZ, RZ, UR6 ;  /* 0x00000006ff4b7e24 */ /* 0x000fca000f8e00ff */
[----:B------:R-:W-:-:S13]  /*4040*/  ISETP.NE.AND P6, PT, R75, 0x1, PT ;  /* 0x000000014b00780c */ /* 0x000fda0003fc5270 */
[----:B------:R-:W0:Y:S02]  /*4050*/  @P6 LDC.64 R2, c[0x0][0x9e8] ;  /* 0x00027a00ff026b82 */ /* 0x000e240000000a00 */
[----:B0-----:R-:W-:-:S05]  /*4060*/  @P6 IMAD.HI.U32 R2, R73, R2, RZ ;  /* 0x0000000249026227 */ /* 0x001fca00078e00ff */
[----:B------:R-:W-:-:S07]  /*4070*/  @P6 SHF.R.U32.HI R73, RZ, R3, R2 ;  /* 0x00000003ff496219 */ /* 0x000fce0000011602 */
.L_x_1338:
[----:B------:R-:W-:Y:S05]  /*4080*/  BSYNC B0 ;  /* 0x0000000000007941 */ /* 0x000fea0003800000 */
.L_x_1336:
[----:B------:R-:W-:-:S04]  /*4090*/  IMAD R73, R73, R75, -R78 ;  /* 0x0000004b49497224 */ /* 0x000fc800078e0a4e */
[----:B------:R-:W-:-:S05]  /*40a0*/  IMAD.IADD R73, R73, 0x1, -R16 ;  /* 0x0000000149497824 */ /* 0x000fca00078e0a10 */
[----:B------:R-:W-:Y:S02]  /*40b0*/  VIADDMNMX R52, R73, R75, R52, PT ;  /* 0x0000004b49347246 */ /* 0x000fe40003800134 */
[----:B------:R-:W-:-:S07]  /*40c0*/  VIMNMX R62, R62, R73, !PT ;  /* 0x000000493e3e7248 */ /* 0x000fce0007fe0100 */
.L_x_1335:
[----:B------:R-:W-:Y:S01]  /*40d0*/  ISETP.GT.AND P1, PT, R62, 0x1, !P1 ;  /* 0x000000013e00780c */ /* 0x000fe20004f24270 */
[----:B------:R-:W-:Y:S01]  /*40e0*/  ULDC UR29, c[0x0][0x988] ;  /* 0x00026200001d7ab9 */ /* 0x000fe20000000800 */
[----:B------:R-:W-:Y:S01]  /*40f0*/  ISETP.NE.AND P6, PT, R90, RZ, PT ;  /* 0x000000ff5a00720c */ /* 0x000fe20003fc5270 */
[----:B------:R-:W-:Y:S01]  /*4100*/  UISETP.NE.AND UP1, UPT, UR54, URZ, UPT ;  /* 0x0000003f3600728c */ /* 0x000fe2000bf25270 */
[----:B------:R-:W-:Y:S01]  /*4110*/  ISETP.LT.OR P1, PT, R52, 0x2, P1 ;  /* 0x000000023400780c */ /* 0x000fe20000f21670 */
[----:B------:R-:W-:Y:S01]  /*4120*/  UISETP.NE.AND UP0, UPT, UR53, URZ, UPT ;  /* 0x0000003f3500728c */ /* 0x000fe2000bf05270 */
[C---:B------:R-:W-:Y:S01]  /*4130*/  ISETP.GT.AND P2, PT, R62.reuse, 0x8, !P2 ;  /* 0x000000083e00780c */ /* 0x040fe20005744270 */
[----:B------:R-:W-:Y:S01]  /*4140*/  UMOV UR10, UR41 ;  /* 0x00000029000a7c82 */ /* 0x000fe20008000000 */
        /* <DEDUP_REMOVED lines=12> */
[----:B------:R-:W-:Y:S01]  /*4210*/  ISETP.GT.AND P1, PT, R62, 0x10, !P1 ;  /* 0x000000103e00780c */ /* 0x000fe20004f24270 */
[----:B------:R-:W-:Y:S01]  /*4220*/  UIADD3 UR55, UR55, UR10, URZ ;  /* 0x0000000a37377290 */ /* 0x000fe2000fffe03f */
[----:B------:R-:W-:Y:S02]  /*4230*/  ISETP.NE.AND P6, PT, R108, RZ, PT ;  /* 0x000000ff6c00720c */ /* 0x000fe40003fc5270 */
[----:B------:R-:W-:Y:S01]  /*4240*/  ISETP.LT.OR P1, PT, R52, 0x11, P1 ;  /* 0x000000113400780c */ /* 0x000fe20000f21670 */
[----:B------:R-:W-:Y:S01]  /*4250*/  UIADD3 UR14, UR55, UR14, URZ ;  /* 0x0000000e370e7290 */ /* 0x000fe2000fffe03f */
[----:B------:R-:W-:Y:S02]  /*4260*/  ISETP.GT.AND P3, PT, R62, 0x70, !P3 ;  /* 0x000000703e00780c */ /* 0x000fe40005f64270 */
[----:B------:R-:W-:Y:S02]  /*4270*/  FSEL R8, R8, -INF , !P1 ;  /* 0xff80000008087808 */ /* 0x000fe40004800000 */
[----:B------:R-:W-:-:S02]  /*4280*/  ISETP.NE.AND P1, PT, R101, RZ, PT ;  /* 0x000000ff6500720c */ /* 0x000fc40003f25270 */
[C---:B------:R-:W-:Y:S02]  /*4290*/  ISETP.GT.AND P4, PT, R62.reuse, 0x71, !P4 ;  /* 0x000000713e00780c */ /* 0x040fe40006784270 */
[C---:B------:R-:W-:Y:S02]  /*42a0*/  ISETP.GT.AND P1, PT, R62.reuse, 0x11, !P1 ;  /* 0x000000113e00780c */ /* 0x040fe40004f24270 */
[----:B------:R-:W-:Y:S02]  /*42b0*/  ISETP.GT.AND P5, PT, R62, 0x78, !P5 ;  /* 0x000000783e00780c */ /* 0x000fe40006fa4270 */
[C---:B------:R-:W-:Y:S02]  /*42c0*/  ISETP.LT.OR P1, PT, R52.reuse, 0x12, P1 ;  /* 0x000000123400780c */ /* 0x040fe40000f21670 */
[----:B------:R-:W-:Y:S02]  /*42d0*/  ISETP.LT.OR P3, PT, R52, 0x71, P3 ;  /* 0x000000713400780c */ /* 0x000fe40001f61670 */
[----:B------:R-:W-:-:S02]  /*42e0*/  FSEL R2, R9, -INF , !P1 ;  /* 0xff80000009027808 */ /* 0x000fc40004800000 */
[----:B------:R-:W-:Y:S02]  /*42f0*/  ISETP.NE.AND P1, PT, R102, RZ, PT ;  /* 0x000000ff6600720c */ /* 0x000fe40003f25270 */
[----:B------:R-:W-:Y:S02]  /*4300*/  FMNMX.FTZ R9, R74, R67, !PT ;  /* 0x000000434a097209 */ /* 0x000fe40007810000 */
[----:B------:R-:W-:Y:S02]  /*4310*/  ISETP.GT.AND P1, PT, R62, 0x18, !P1 ;  /* 0x000000183e00780c */ /* 0x000fe40004f24270 */
[C---:B------:R-:W-:Y:S02]  /*4320*/  ISETP.LT.OR P4, PT, R52.reuse, 0x72, P4 ;  /* 0x000000723400780c */ /* 0x040fe40002781670 */
[----:B------:R-:W-:Y:S02]  /*4330*/  ISETP.LT.OR P1, PT, R52, 0x19, P1 ;  /* 0x000000193400780c */ /* 0x000fe40000f21670 */
[----:B------:R-:W-:-:S02]  /*4340*/  FSEL R36, R36, -INF , !P3 ;  /* 0xff80000024247808 */ /* 0x000fc40005800000 */
[----:B------:R-:W-:Y:S02]  /*4350*/  FSEL R10, R10, -INF , !P1 ;  /* 0xff8000000a0a7808 */ /* 0x000fe40004800000 */
[----:B------:R-:W-:Y:S02]  /*4360*/  ISETP.NE.AND P1, PT, R103, RZ, PT ;  /* 0x000000ff6700720c */ /* 0x000fe40003f25270 */
[----:B------:R-:W-:Y:S02]  /*4370*/  ISETP.LT.OR P5, PT, R52, 0x79, P5 ;  /* 0x000000793400780c */ /* 0x000fe40002fa1670 */
[----:B------:R-:W-:Y:S02]  /*4380*/  ISETP.GT.AND P1, PT, R62, 0x19, !P1 ;  /* 0x000000193e00780c */ /* 0x000fe40004f24270 */
[----:B------:R-:W-:Y:S02]  /*4390*/  FSEL R37, R37, -INF , !P4 ;  /* 0xff80000025257808 */ /* 0x000fe40006000000 */
[----:B------:R-:W-:-:S02]  /*43a0*/  ISETP.LT.OR P1, PT, R52, 0x1a, P1 ;  /* 0x0000001a3400780c */ /* 0x000fc40000f21670 */
[----:B------:R-:W-:Y:S02]  /*43b0*/  FSEL R39, R39, -INF , !P5 ;  /* 0xff80000027277808 */ /* 0x000fe40006800000 */
[----:B------:R-:W-:Y:S02]  /*43c0*/  FSEL R11, R11, -INF , !P1 ;  /* 0xff8000000b0b7808 */ /* 0x000fe40004800000 */
[----:B------:R-:W-:-:S04]  /*43d0*/  ISETP.NE.AND P1, PT, R104, RZ, PT ;  /* 0x000000ff6800720c */ /* 0x000fc80003f25270 */
[----:B------:R-:W-:-:S04]  /*43e0*/  ISETP.GT.AND P1, PT, R62, 0x20, !P1 ;  /* 0x000000203e00780c */ /* 0x000fc80004f24270 */
[----:B------:R-:W-:-:S04]  /*43f0*/  ISETP.LT.OR P1, PT, R52, 0x21, P1 ;  /* 0x000000213400780c */ /* 0x000fc80000f21670 */
        /* <DEDUP_REMOVED lines=19> */
[----:B------:R-:W-:-:S04]  /*4530*/  ISETP.LT.OR P1, PT, R52, 0x32, P1 ;  /* 0x000000323400780c */ /* 0x000fc80000f21670 */
[----:B------:R-:W-:Y:S02]  /*4540*/  FSEL R21, R21, -INF , !P1 ;  /* 0xff80000015157808 */ /* 0x000fe40004800000 */
[----:B------:R-:W-:Y:S02]  /*4550*/  ISETP.GT.AND P1, PT, R62, 0x38, !P6 ;  /* 0x000000383e00780c */ /* 0x000fe40007724270 */
[----:B------:R-:W-:Y:S02]  /*4560*/  ISETP.NE.AND P6, PT, R98, RZ, PT ;  /* 0x000000ff6200720c */ /* 0x000fe40003fc5270 */
        /* <DEDUP_REMOVED lines=48> */
[----:B------:R-:W-:-:S02]  /*4870*/  FMNMX.FTZ R72, R68, R9, !PT ;  /* 0x0000000944487209 */ /* 0x000fc40007810000 */
[----:B------:R-:W-:Y:S02]  /*4880*/  FSEL R34, R34, -INF , !P2 ;  /* 0xff80000022227808 */ /* 0x000fe40005000000 */
        /* <DEDUP_REMOVED lines=30> */
[----:B0-----:R-:W-:-:S05]  /*4a70*/  FMNMX.FTZ R73, R72, R9, !PT ;  /* 0x0000000948497209 */ /* 0x001fca0007810000 */
[----:B------:R-:W0:Y:S02]  /*4a80*/  SHFL.BFLY PT, R76, R73, 0x1, 0x1f ;  /* 0x0c201f00494c7f89 */ /* 0x000e2400000e0000 */
[----:B0-----:R-:W-:Y:S01]  /*4a90*/  FMNMX.FTZ R9, R73, R76, !PT ;  /* 0x0000004c49097209 */ /* 0x001fe20007810000 */
[----:B------:R-:W-:-:S03]  /*4aa0*/  IMAD.U32 R76, RZ, RZ, UR29 ;  /* 0x0000001dff4c7e24 */ /* 0x000fc6000f8e00ff */
[C---:B------:R-:W-:Y:S01]  /*4ab0*/  FSETP.NEU.FTZ.AND P1, PT, R9.reuse, -INF , PT ;  /* 0xff8000000900780b */ /* 0x040fe20003f3d000 */
[----:B------:R-:W-:-:S05]  /*4ac0*/  FFMA.FTZ R75, R9, R76, -8 ;  /* 0xc1000000094b7423 */ /* 0x000fca000001004c */
[----:B------:R-:W-:Y:S02]  /*4ad0*/  FSEL R80, R75, RZ, P1 ;  /* 0x000000ff4b507208 */ /* 0x000fe40000800000 */
[----:B------:R-:W-:Y:S02]  /*4ae0*/  ISETP.GT.AND P1, PT, R62, RZ, !P6 ;  /* 0x000000ff3e00720c */ /* 0x000fe40007724270 */
[----:B------:R-:W-:Y:S01]  /*4af0*/  ISETP.NE.AND P6, PT, R77, RZ, PT ;  /* 0x000000ff4d00720c */ /* 0x000fe20003fc5270 */
[----:B------:R-:W-:-:S01]  /*4b00*/  FFMA.FTZ R67, R67, UR29, -R80 ;  /* 0x0000001d43437c23 */ /* 0x000fc20008010850 */
[----:B------:R-:W-:Y:S01]  /*4b10*/  ISETP.LT.OR P1, PT, R52, 0x1, P1 ;  /* 0x000000013400780c */ /* 0x000fe20000f21670 */
[----:B------:R-:W-:-:S01]  /*4b20*/  FFMA.FTZ R68, R68, UR29, -R80 ;  /* 0x0000001d44447c23 */ /* 0x000fc20008010850 */
[----:B------:R-:W-:Y:S01]  /*4b30*/  ISETP.GT.AND P6, PT, R62, 0x79, !P6 ;  /* 0x000000793e00780c */ /* 0x000fe200077c4270 */
[----:B------:R-:W-:-:S01]  /*4b40*/  FFMA.FTZ R69, R69, UR29, -R80 ;  /* 0x0000001d45457c23 */ /* 0x000fc20008010850 */
[----:B------:R-:W-:Y:S01]  /*4b50*/  FSEL R76, R4, -INF , !P1 ;  /* 0xff800000044c7808 */ /* 0x000fe20004800000 */
[----:B------:R-:W-:-:S01]  /*4b60*/  FFMA.FTZ R4, R74, UR29, -R80 ;  /* 0x0000001d4a047c23 */ /* 0x000fc20008010850 */
[----:B------:R-:W-:Y:S01]  /*4b70*/  ISETP.NE.AND P1, PT, R86, RZ, PT ;  /* 0x000000ff5600720c */ /* 0x000fe20003f25270 */
[----:B------:R-:W-:Y:S01]  /*4b80*/  MUFU.EX2 R67, R67 ;  /* 0x0000004300437308 */ /* 0x000fe20000000800 */
[----:B------:R-:W-:Y:S01]  /*4b90*/  FMNMX.FTZ R73, R76, R5, !PT ;  /* 0x000000054c497209 */ /* 0x000fe20007810000 */
[--C-:B------:R-:W-:Y:S01]  /*4ba0*/  FFMA.FTZ R70, R70, UR29, -R80.reuse ;  /* 0x0000001d46467c23 */ /* 0x100fe20008010850 */
[----:B------:R-:W-:Y:S01]  /*4bb0*/  ISETP.GT.AND P1, PT, R62, 0x68, !P1 ;  /* 0x000000683e00780c */ /* 0x000fe20004f24270 */
[--C-:B------:R-:W-:Y:S01]  /*4bc0*/  FFMA.FTZ R62, R53, UR29, -R80.reuse ;  /* 0x0000001d353e7c23 */ /* 0x100fe20008010850 */
[----:B------:R-:W-:Y:S01]  /*4bd0*/  FMNMX.FTZ R72, R6, R73, !PT ;  /* 0x0000004906487209 */ /* 0x000fe20007810000 */
[--C-:B------:R-:W-:Y:S01]  /*4be0*/  FFMA.FTZ R71, R71, UR29, -R80.reuse ;  /* 0x0000001d47477c23 */ /* 0x100fe20008010850 */
[----:B------:R-:W-:Y:S01]  /*4bf0*/  ISETP.LT.OR P1, PT, R52, 0x69, P1 ;  /* 0x000000693400780c */ /* 0x000fe20000f21670 */
[----:B------:R-:W0:Y:S01]  /*4c00*/  MUFU.EX2 R4, R4 ;  /* 0x0000000400047308 */ /* 0x000e220000000800 */
[----:B------:R-:W-:Y:S01]  /*4c10*/  FMNMX.FTZ R73, R7, R72, !PT ;  /* 0x0000004807497209 */ /* 0x000fe20007810000 */
[--C-:B------:R-:W-:Y:S01]  /*4c20*/  FFMA.FTZ R72, R88, UR29, -R80.reuse ;  /* 0x0000001d58487c23 */ /* 0x100fe20008010850 */
[----:B------:R-:W-:Y:S01]  /*4c30*/  FSEL R35, R35, -INF , !P1 ;  /* 0xff80000023237808 */ /* 0x000fe20004800000 */
[--C-:B------:R-:W-:Y:S01]  /*4c40*/  FFMA.FTZ R89, R89, UR29, -R80.reuse ;  /* 0x0000001d59597c23 */ /* 0x100fe20008010850 */
[----:B------:R-:W-:Y:S01]  /*4c50*/  FMNMX.FTZ R73, R8, R73, !PT ;  /* 0x0000004908497209 */ /* 0x000fe20007810000 */
[--C-:B------:R-:W-:Y:S01]  /*4c60*/  FFMA.FTZ R66, R66, UR29, -R80.reuse ;  /* 0x0000001d42427c23 */ /* 0x100fe20008010850 */
[----:B------:R-:W-:Y:S01]  /*4c70*/  ISETP.LT.OR P6, PT, R52, 0x7a, P6 ;  /* 0x0000007a3400780c */ /* 0x000fe200037c1670 */
[----:B------:R-:W1:Y:S01]  /*4c80*/  MUFU.EX2 R68, R68 ;  /* 0x0000004400447308 */ /* 0x000e620000000800 */
[----:B------:R-:W-:Y:S01]  /*4c90*/  FMNMX.FTZ R73, R2, R73, !PT ;  /* 0x0000004902497209 */ /* 0x000fe20007810000 */
[--C-:B------:R-:W-:Y:S01]  /*4ca0*/  FFMA.FTZ R65, R65, UR29, -R80.reuse ;  /* 0x0000001d41417c23 */ /* 0x100fe20008010850 */
[----:B------:R-:W-:Y:S01]  /*4cb0*/  FSEL R38, R38, -INF , !P6 ;  /* 0xff80000026267808 */ /* 0x000fe20007000000 */
[--C-:B------:R-:W-:Y:S01]  /*4cc0*/  FFMA.FTZ R64, R64, UR29, -R80.reuse ;  /* 0x0000001d40407c23 */ /* 0x100fe20008010850 */
[----:B------:R-:W-:Y:S01]  /*4cd0*/  FMNMX.FTZ R74, R10, R73, !PT ;  /* 0x000000490a4a7209 */ /* 0x000fe20007810000 */
[--C-:B------:R-:W-:Y:S01]  /*4ce0*/  FFMA.FTZ R63, R63, UR29, -R80.reuse ;  /* 0x0000001d3f3f7c23 */ /* 0x100fe20008010850 */
[----:B------:R-:W-:-:S01]  /*4cf0*/  FFMA.FTZ R61, R61, UR29, -R80 ;  /* 0x0000001d3d3d7c23 */ /* 0x000fc20008010850 */
[----:B------:R-:W2:Y:S01]  /*4d00*/  MUFU.EX2 R69, R69 ;  /* 0x0000004500457308 */ /* 0x000ea20000000800 */
[----:B------:R-:W-:Y:S01]  /*4d10*/  FMNMX.FTZ R73, R11, R74, !PT ;  /* 0x0000004a0b497209 */ /* 0x000fe20007810000 */
[--C-:B------:R-:W-:Y:S01]  /*4d20*/  FFMA.FTZ R55, R55, UR29, -R80.reuse ;  /* 0x0000001d37377c23 */ /* 0x100fe20008010850 */
[----:B------:R-:W-:-:S01]  /*4d30*/  FFMA.FTZ R49, R49, UR29, -R80 ;  /* 0x0000001d31317c23 */ /* 0x000fc20008010850 */
[--C-:B------:R-:W-:Y:S01]  /*4d40*/  FFMA.FTZ R48, R48, UR29, -R80.reuse ;  /* 0x0000001d30307c23 */ /* 0x100fe20008010850 */
[----:B------:R-:W-:Y:S01]  /*4d50*/  FMNMX.FTZ R74, R12, R73, !PT ;  /* 0x000000490c4a7209 */ /* 0x000fe20007810000 */
[--C-:B------:R-:W-:Y:S01]  /*4d60*/  FFMA.FTZ R51, R51, UR29, -R80.reuse ;  /* 0x0000001d33337c23 */ /* 0x100fe20008010850 */
[----:B------:R-:W-:-:S01]  /*4d70*/  FFMA.FTZ R50, R50, UR29, -R80 ;  /* 0x0000001d32327c23 */ /* 0x000fc20008010850 */
[----:B------:R-:W3:Y:S01]  /*4d80*/  MUFU.EX2 R70, R70 ;  /* 0x0000004600467308 */ /* 0x000ee20000000800 */
[----:B------:R-:W-:Y:S01]  /*4d90*/  FMNMX.FTZ R75, R13, R74, !PT ;  /* 0x0000004a0d4b7209 */ /* 0x000fe20007810000 */
[--C-:B------:R-:W-:Y:S01]  /*4da0*/  FFMA.FTZ R45, R45, UR29, -R80.reuse ;  /* 0x0000001d2d2d7c23 */ /* 0x100fe20008010850 */
[----:B------:R-:W-:-:S01]  /*4db0*/  FFMA.FTZ R44, R44, UR29, -R80 ;  /* 0x0000001d2c2c7c23 */ /* 0x000fc20008010850 */
[--C-:B------:R-:W-:Y:S01]  /*4dc0*/  FFMA.FTZ R47, R47, UR29, -R80.reuse ;  /* 0x0000001d2f2f7c23 */ /* 0x100fe20008010850 */
[----:B------:R-:W-:Y:S01]  /*4dd0*/  FMNMX.FTZ R74, R14, R75, !PT ;  /* 0x0000004b0e4a7209 */ /* 0x000fe20007810000 */
[--C-:B------:R-:W-:Y:S01]  /*4de0*/  FFMA.FTZ R46, R46, UR29, -R80.reuse ;  /* 0x0000001d2e2e7c23 */ /* 0x100fe20008010850 */
[----:B------:R-:W-:-:S01]  /*4df0*/  FFMA.FTZ R41, R41, UR29, -R80 ;  /* 0x0000001d29297c23 */ /* 0x000fc20008010850 */
[----:B------:R-:W4:Y:S01]  /*4e00*/  MUFU.EX2 R71, R71 ;  /* 0x0000004700477308 */ /* 0x000f220000000800 */
[----:B------:R-:W-:Y:S01]  /*4e10*/  FMNMX.FTZ R75, R15, R74, !PT ;  /* 0x0000004a0f4b7209 */ /* 0x000fe20007810000 */
[--C-:B------:R-:W-:Y:S01]  /*4e20*/  FFMA.FTZ R40, R40, UR29, -R80.reuse ;  /* 0x0000001d28287c23 */ /* 0x100fe20008010850 */
[----:B------:R-:W-:-:S01]  /*4e30*/  FFMA.FTZ R43, R43, UR29, -R80 ;  /* 0x0000001d2b2b7c23 */ /* 0x000fc20008010850 */
[--C-:B------:R-:W-:Y:S01]  /*4e40*/  FFMA.FTZ R42, R42, UR29, -R80.reuse ;  /* 0x0000001d2a2a7c23 */ /* 0x100fe20008010850 */
[----:B------:R-:W-:Y:S01]  /*4e50*/  FMNMX.FTZ R74, R20, R75, !PT ;  /* 0x0000004b144a7209 */ /* 0x000fe20007810000 */
[--C-:B------:R-:W-:Y:S01]  /*4e60*/  FFMA.FTZ R24, R24, UR29, -R80.reuse ;  /* 0x0000001d18187c23 */ /* 0x100fe20008010850 */
[----:B------:R-:W-:-:S01]  /*4e70*/  FFMA.FTZ R25, R25, UR29, -R80 ;  /* 0x0000001d19197c23 */ /* 0x000fc20008010850 */
[----:B------:R-:W-:Y:S01]  /*4e80*/  MUFU.EX2 R72, R72 ;  /* 0x0000004800487308 */ /* 0x000fe20000000800 */
[----:B------:R-:W-:Y:S01]  /*4e90*/  FMNMX.FTZ R75, R21, R74, !PT ;  /* 0x0000004a154b7209 */ /* 0x000fe20007810000 */
[--C-:B------:R-:W-:Y:S01]  /*4ea0*/  FFMA.FTZ R29, R29, UR29, -R80.reuse ;  /* 0x0000001d1d1d7c23 */ /* 0x100fe20008010850 */
[----:B------:R-:W-:-:S02]  /*4eb0*/  FFMA.FTZ R28, R28, UR29, -R80 ;  /* 0x0000001d1c1c7c23 */ /* 0x000fc40008010850 */
[----:B------:R-:W-:-:S03]  /*4ec0*/  FMNMX.FTZ R74, R26, R75, !PT ;  /* 0x0000004b1a4a7209 */ /* 0x000fc60007810000 */
[----:B------:R-:W-:Y:S01]  /*4ed0*/  MUFU.EX2 R73, R89 ;  /* 0x0000005900497308 */ /* 0x000fe20000000800 */
[----:B------:R-:W-:-:S04]  /*4ee0*/  FMNMX.FTZ R75, R27, R74, !PT ;  /* 0x0000004a1b4b7209 */ /* 0x000fc80007810000 */
[----:B------:R-:W-:-:S03]  /*4ef0*/  FMNMX.FTZ R74, R30, R75, !PT ;  /* 0x0000004b1e4a7209 */ /* 0x000fc60007810000 */
[----:B------:R-:W-:Y:S01]  /*4f00*/  MUFU.EX2 R66, R66 ;  /* 0x0000004200427308 */ /* 0x000fe20000000800 */
[----:B------:R-:W-:-:S04]  /*4f10*/  FMNMX.FTZ R75, R31, R74, !PT ;  /* 0x0000004a1f4b7209 */ /* 0x000fc80007810000 */
[----:B------:R-:W-:Y:S01]  /*4f20*/  FMNMX.FTZ R74, R32, R75, !PT ;  /* 0x0000004b204a7209 */ /* 0x000fe20007810000 */
[----:B------:R-:W-:-:S02]  /*4f30*/  FFMA.FTZ R75, R59, UR29, -R80 ;  /* 0x0000001d3b4b7c23 */ /* 0x000fc40008010850 */
[----:B------:R-:W-:Y:S01]  /*4f40*/  MUFU.EX2 R65, R65 ;  /* 0x0000004100417308 */ /* 0x000fe20000000800 */
[----:B------:R-:W-:-:S04]  /*4f50*/  FMNMX.FTZ R74, R33, R74, !PT ;  /* 0x0000004a214a7209 */ /* 0x000fc80007810000 */
[----:B------:R-:W-:-:S03]  /*4f60*/  FMNMX.FTZ R59, R3, R74, !PT ;  /* 0x0000004a033b7209 */ /* 0x000fc60007810000 */
[----:B------:R5:W-:Y:S01]  /*4f70*/  MUFU.EX2 R74, R75 ;  /* 0x0000004b004a7308 */ /* 0x000be20000000800 */
[----:B------:R-:W-:-:S04]  /*4f80*/  FMNMX.FTZ R59, R54, R59, !PT ;  /* 0x0000003b363b7209 */ /* 0x000fc80007810000 */
[----:B------:R-:W-:-:S03]  /*4f90*/  FMNMX.FTZ R78, R56, R59, !PT ;  /* 0x0000003b384e7209 */ /* 0x000fc60007810000 */
[----:B------:R-:W-:Y:S01]  /*4fa0*/  MUFU.EX2 R64, R64 ;  /* 0x0000004000407308 */ /* 0x000fe20000000800 */
        /* <DEDUP_REMOVED lines=12> */
[----:B------:R-:W-:-:S05]  /*5070*/  FMNMX.FTZ R53, R38, R53, !PT ;  /* 0x0000003526357209 */ /* 0x000fca0007810000 */
[----:B------:R-:W0:Y:S02]  /*5080*/  SHFL.BFLY PT, R52, R53, 0x2, 0x1f ;  /* 0x0c401f0035347f89 */ /* 0x000e2400000e0000 */
[----:B------:R-:W-:Y:S08]  /*5090*/  MUFU.EX2 R49, R49 ;  /* 0x0000003100317308 */ /* 0x000ff00000000800 */
[----:B------:R-:W-:Y:S08]  /*50a0*/  MUFU.EX2 R48, R48 ;  /* 0x0000003000307308 */ /* 0x000ff00000000800 */
[----:B------:R-:W-:Y:S01]  /*50b0*/  MUFU.EX2 R51, R51 ;  /* 0x0000003300337308 */ /* 0x000fe20000000800 */
[----:B0-----:R-:W-:-:S07]  /*50c0*/  FMNMX.FTZ R52, R53, R52, !PT ;  /* 0x0000003435347209 */ /* 0x001fce0007810000 */
[----:B------:R-:W-:Y:S01]  /*50d0*/  MUFU.EX2 R50, R50 ;  /* 0x0000003200327308 */ /* 0x000fe20000000800 */
[----:B------:R-:W0:Y:S07]  /*50e0*/  SHFL.BFLY PT, R53, R52, 0x1, 0x1f ;  /* 0x0c201f0034357f89 */ /* 0x000e2e00000e0000 */
[----:B------:R-:W-:Y:S08]  /*50f0*/  MUFU.EX2 R45, R45 ;  /* 0x0000002d002d7308 */ /* 0x000ff00000000800 */
[----:B------:R-:W-:Y:S08]  /*5100*/  MUFU.EX2 R44, R44 ;  /* 0x0000002c002c7308 */ /* 0x000ff00000000800 */
[----:B------:R-:W-:Y:S01]  /*5110*/  MUFU.EX2 R47, R47 ;  /* 0x0000002f002f7308 */ /* 0x000fe20000000800 */
[----:B0-----:R-:W-:Y:S01]  /*5120*/  FMNMX.FTZ R132, R52, R53, !PT ;  /* 0x0000003534847209 */ /* 0x001fe20007810000 */
[----:B------:R-:W-:-:S03]  /*5130*/  IMAD.U32 R53, RZ, RZ, UR29 ;  /* 0x0000001dff357e24 */ /* 0x000fc6000f8e00ff */
[C---:B------:R-:W-:Y:S01]  /*5140*/  FSETP.NEU.FTZ.AND P1, PT, R132.reuse, -INF , PT ;  /* 0xff8000008400780b */ /* 0x040fe20003f3d000 */
[----:B------:R-:W-:-:S02]  /*5150*/  FFMA.FTZ R52, R132, R53, -8 ;  /* 0xc100000084347423 */ /* 0x000fc40000010035 */
[----:B------:R-:W-:Y:S03]  /*5160*/  MUFU.EX2 R46, R46 ;  /* 0x0000002e002e7308 */ /* 0x000fe60000000800 */
[----:B------:R-:W-:Y:S02]  /*5170*/  FSEL R53, R52, RZ, P1 ;  /* 0x000000ff34357208 */ /* 0x000fe40000800000 */
[----:B------:R-:W-:-:S03]  /*5180*/  PLOP3.LUT P1, PT, PT, PT, UP0, 0x40, 0x0 ;  /* 0x000000000000781c */ /* 0x000fc60003f2e808 */
        /* <DEDUP_REMOVED lines=8> */
[----:B------:R-:W-:Y:S01]  /*5210*/  MUFU.EX2 R52, R52 ;  /* 0x0000003400347308 */ /* 0x000fe20000000800 */
[----:B-----5:R-:W-:-:S01]  /*5220*/  FFMA.FTZ R75, R7, UR29, -R53 ;  /* 0x0000001d074b7c23 */ /* 0x020fc20008010835 */
        /* <DEDUP_REMOVED lines=14> */
[----:B------:R1:W-:Y:S01]  /*5310*/  MUFU.EX2 R77, R8 ;  /* 0x00000008004d7308 */ /* 0x0003e20000000800 */
[----:B------:R-:W-:-:S01]  /*5320*/  FFMA.FTZ R3, R3, UR29, -R53 ;  /* 0x0000001d03037c23 */ /* 0x000fc20008010835 */
[--C-:B------:R-:W-:Y:S01]  /*5330*/  FFMA.FTZ R54, R54, UR29, -R53.reuse ;  /* 0x0000001d36367c23 */ /* 0x100fe20008010835 */
[----:B------:R-:W-:-:S01]  /*5340*/  FFMA.FTZ R56, R56, UR29, -R53 ;  /* 0x0000001d38387c23 */ /* 0x000fc20008010835 */
[--C-:B------:R-:W-:Y:S01]  /*5350*/  FFMA.FTZ R57, R57, UR29, -R53.reuse ;  /* 0x0000001d39397c23 */ /* 0x100fe20008010835 */
[----:B------:R-:W-:-:S01]  /*5360*/  FFMA.FTZ R58, R58, UR29, -R53 ;  /* 0x0000001d3a3a7c23 */ /* 0x000fc20008010835 */
[--C-:B------:R-:W-:Y:S01]  /*5370*/  FFMA.FTZ R60, R60, UR29, -R53.reuse ;  /* 0x0000001d3c3c7c23 */ /* 0x100fe20008010835 */
[----:B------:R-:W-:-:S01]  /*5380*/  FFMA.FTZ R35, R35, UR29, -R53 ;  /* 0x0000001d23237c23 */ /* 0x000fc20008010835 */
[----:B------:R-:W5:Y:S01]  /*5390*/  MUFU.EX2 R59, R59 ;  /* 0x0000003b003b7308 */ /* 0x000f620000000800 */
[----:B-1----:R-:W-:-:S01]  /*53a0*/  FADD.FTZ R8, R68, R13 ;  /* 0x0000000d44087221 */ /* 0x002fc20000010000 */
[----:B--2---:R-:W-:Y:S01]  /*53b0*/  F2FP.SATFINITE.E4M3.F32.PACK_AB_MERGE_C R68, R69, R68, RZ ;  /* 0x000000444544723e */ /* 0x004fe200048070ff */
[----:B------:R-:W-:-:S01]  /*53c0*/  FFMA.FTZ R34, R34, UR29, -R53 ;  /* 0x0000001d22227c23 */ /* 0x000fc20008010835 */
[----:B------:R-:W-:Y:S01]  /*53d0*/  FFMA.FTZ R36, R36, UR29, -R53 ;  /* 0x0000001d24247c23 */ /* 0x000fe20008010835 */
[----:B------:R-:W-:-:S01]  /*53e0*/  FADD.FTZ R13, R69, R8 ;  /* 0x00000008450d7221 */ /* 0x000fc20000010000 */
[----:B------:R-:W-:Y:S01]  /*53f0*/  F2FP.SATFINITE.E4M3.F32.PACK_AB_MERGE_C R196, R67, R4, R68 ;  /* 0x0000000443c4723e */ /* 0x000fe20004807044 */
[----:B------:R-:W-:-:S01]  /*5400*/  FFMA.FTZ R37, R37, UR29, -R53 ;  /* 0x0000001d25257c23 */ /* 0x000fc20008010835 */
[----:B------:R1:W2:Y:S01]  /*5410*/  MUFU.EX2 R76, R75 ;  /* 0x0000004b004c7308 */ /* 0x0002a20000000800 */
[----:B---3--:R-:W-:-:S01]  /*5420*/  FADD.FTZ R8, R70, R13 ;  /* 0x0000000d46087221 */ /* 0x008fc20000010000 */
[--C-:B------:R-:W-:Y:S01]  /*5430*/  FFMA.FTZ R39, R39, UR29, -R53.reuse ;  /* 0x0000001d27277c23 */ /* 0x100fe20008010835 */
[----:B------:R-:W-:-:S02]  /*5440*/  FFMA.FTZ R38, R38, UR29, -R53 ;  /* 0x0000001d26267c23 */ /* 0x000fc40008010835 */
[----:B----4-:R-:W-:Y:S01]  /*5450*/  FADD.FTZ R13, R71, R8 ;  /* 0x00000008470d7221 */ /* 0x010fe20000010000 */
[----:B0-----:R-:W-:-:S02]  /*5460*/  FADD.FTZ R8, R52, R5 ;  /* 0x0000000534087221 */ /* 0x001fc40000010000 */
[----:B------:R-:W0:Y:S01]  /*5470*/  MUFU.EX2 R6, R6 ;  /* 0x0000000600067308 */ /* 0x000e220000000800 */
[----:B------:R-:W-:-:S01]  /*5480*/  FADD.FTZ R12, R72, R13 ;  /* 0x0000000d480c7221 */ /* 0x000fc20000010000 */
[----:B-----5:R-:W-:Y:S01]  /*5490*/  FADD.FTZ R13, R59, R8 ;  /* 0x000000083b0d7221 */ /* 0x020fe20000010000 */
[C---:B------:R-:W-:Y:S02]  /*54a0*/  F2FP.SATFINITE.E4M3.F32.PACK_AB_MERGE_C R72, R73.reuse, R72, RZ ;  /* 0x000000484948723e */ /* 0x040fe400048070ff */
[----:B-1----:R-:W-:Y:S02]  /*54b0*/  FADD.FTZ R75, R73, R12 ;  /* 0x0000000c494b7221 */ /* 0x002fe40000010000 */
[----:B------:R-:W-:Y:S01]  /*54c0*/  F2FP.SATFINITE.E4M3.F32.PACK_AB_MERGE_C R198, R71, R70, R72 ;  /* 0x0000004647c6723e */ /* 0x000fe20004807048 */
[----:B------:R-:W1:Y:S01]  /*54d0*/  MUFU.EX2 R7, R7 ;  /* 0x0000000700077308 */ /* 0x000e620000000800 */
[----:B--2---:R-:W-:-:S01]  /*54e0*/  FADD.FTZ R13, R76, R13 ;  /* 0x0000000d4c0d7221 */ /* 0x004fc20000010000 */
[----:B------:R-:W-:Y:S01]  /*54f0*/  FADD.FTZ R12, R66, R75 ;  /* 0x0000004b420c7221 */ /* 0x000fe20000010000 */
[----:B------:R-:W-:-:S03]  /*5500*/  F2FP.SATFINITE.E4M3.F32.PACK_AB_MERGE_C R59, R76, R59, RZ ;  /* 0x0000003b4c3b723e */ /* 0x000fc600048070ff */
[----:B------:R-:W-:Y:S01]  /*5510*/  FADD.FTZ R69, R65, R12 ;  /* 0x0000000c41457221 */ /* 0x000fe20000010000 */
[----:B------:R-:W-:Y:S01]  /*5520*/  F2FP.SATFINITE.E4M3.F32.PACK_AB_MERGE_C R12, R62, R55, RZ ;  /* 0x000000373e0c723e */ /* 0x000fe200048070ff */
[----:B------:R-:W2:Y:S01]  /*5530*/  MUFU.EX2 R10, R10 ;  /* 0x0000000a000a7308 */ /* 0x000ea20000000800 */
[----:B0-----:R-:W-:-:S01]  /*5540*/  FADD.FTZ R8, R6, R13 ;  /* 0x0000000d06087221 */ /* 0x001fc20000010000 */
[----:B------:R-:W-:Y:S02]  /*5550*/  F2FP.SATFINITE.E4M3.F32.PACK_AB_MERGE_C R197, R5, R52, R59 ;  /* 0x0000003405c5723e */ /* 0x000fe4000480703b */
[----:B------:R-:W-:-:S04]  /*5560*/  F2FP.SATFINITE.E4M3.F32.PACK_AB_MERGE_C R194, R74, R61, R12 ;  /* 0x0000003d4ac2723e */ /* 0x000fc8000480700c */
[----:B------:R-:W0:Y:S01]  /*5570*/  MUFU.EX2 R2, R2 ;  /* 0x0000000200027308 */ /* 0x000e220000000800 */
[----:B-1----:R-:W-:-:S01]  /*5580*/  FADD.FTZ R13, R7, R8 ;  /* 0x00000008070d7221 */ /* 0x002fc20000010000 */
[----:B------:R-:W-:Y:S01]  /*5590*/  FADD.FTZ R8, R64, R69 ;  /* 0x0000004540087221 */ /* 0x000fe20000010000 */
[----:B------:R-:W-:-:S03]  /*55a0*/  F2FP.SATFINITE.E4M3.F32.PACK_AB_MERGE_C R64, R63, R64, RZ ;  /* 0x000000403f40723e */ /* 0x000fc600048070ff */
[----:B------:R-:W-:Y:S01]  /*55b0*/  FADD.FTZ R8, R63, R8 ;  /* 0x000000083f087221 */ /* 0x000fe20000010000 */
[----:B------:R-:W-:Y:S01]  /*55c0*/  F2FP.SATFINITE.E4M3.F32.PACK_AB_MERGE_C R192, R65, R66, R64 ;  /* 0x0000004241c0723e */ /* 0x000fe20004807040 */
[----:B------:R-:W1:Y:S01]  /*55d0*/  MUFU.EX2 R11, R11 ;  /* 0x0000000b000b7308 */ /* 0x000e620000000800 */
[----:B--2---:R-:W-:-:S01]  /*55e0*/  FADD.FTZ R4, R10, R13 ;  /* 0x0000000d0a047221 */ /* 0x004fc20000010000 */
[----:B------:R-:W-:Y:S01]  /*55f0*/  FADD.FTZ R63, R61, R8 ;  /* 0x000000083d3f7221 */ /* 0x000fe20000010000 */
[C---:B------:R-:W-:Y:S02]  /*5600*/  F2FP.SATFINITE.E4M3.F32.PACK_AB_MERGE_C R10, R77.reuse, R10, RZ ;  /* 0x0000000a4d0a723e */ /* 0x040fe400048070ff */
[----:B------:R-:W-:Y:S01]  /*5610*/  FADD.FTZ R13, R77, R4 ;  /* 0x000000044d0d7221 */ /* 0x000fe20000010000 */
[----:B------:R-:W-:-:S01]  /*5620*/  FADD.FTZ R8, R74, R63 ;  /* 0x0000003f4a087221 */ /* 0x000fc20000010000 */
[----:B------:R-:W-:Y:S01]  /*5630*/  F2FP.SATFINITE.E4M3.F32.PACK_AB_MERGE_C R199, R7, R6, R10 ;  /* 0x0000000607c7723e */ /* 0x000fe2000480700a */
[----:B------:R-:W2:Y:S01]  /*5640*/  MUFU.EX2 R14, R14 ;  /* 0x0000000e000e7308 */ /* 0x000ea20000000800 */
[----:B0-----:R-:W-:-:S01]  /*5650*/  FADD.FTZ R4, R2, R13 ;  /* 0x0000000d02047221 */ /* 0x001fc20000010000 */
[----:B------:R-:W-:Y:S01]  /*5660*/  FADD.FTZ R55, R55, R8 ;  /* 0x0000000837377221 */ /* 0x000fe20000010000 */
[----:B------:R-:W-:Y:S01]  /*5670*/  F2FP.SATFINITE.E4M3.F32.PACK_AB_MERGE_C R8, R48, R49, RZ ;  /* 0x000000313008723e */ /* 0x000fe200048070ff */
[----:B------:R-:W-:-:S02]  /*5680*/  VIADD R6, R91, 0xfffffffe ;  /* 0xfffffffe5b067836 */ /* 0x000fc40000000000 */
[----:B------:R-:W-:-:S01]  /*5690*/  FADD.FTZ R62, R62, R55 ;  /* 0x000000373e3e7221 */ /* 0x000fc20000010000 */
[----:B------:R-:W-:Y:S01]  /*56a0*/  F2FP.SATFINITE.E4M3.F32.PACK_AB_MERGE_C R188, R50, R51, R8 ;  /* 0x0000003332bc723e */ /* 0x000fe20004807008 */
        /* <DEDUP_REMOVED lines=8> */
[----:B------:R-:W-:-:S04]  /*5730*/  FADD.FTZ R49, R49, R50 ;  /* 0x0000003231317221 */ /* 0x000fc80000010000 */
[----:B------:R-:W-:Y:S02]  /*5740*/  FADD.FTZ R48, R48, R49 ;  /* 0x0000003130307221 */ /* 0x000fe40000010000 */
[----:B------:R-:W2:Y:S01]  /*5750*/  MUFU.EX2 R21, R21 ;  /* 0x0000001500157308 */ /* 0x000ea20000000800 */
[----:B0-----:R-:W-:-:S01]  /*5760*/  FADD.FTZ R13, R15, R4 ;  /* 0x000000040f0d7221 */ /* 0x001fc20000010000 */
[----:B------:R-:W-:Y:S01]  /*5770*/  F2FP.SATFINITE.E4M3.F32.PACK_AB_MERGE_C R14, R15, R14, RZ ;  /* 0x0000000e0f0e723e */ /* 0x000fe200048070ff */
[----:B------:R-:W-:-:S03]  /*5780*/  FADD.FTZ R47, R47, R48 ;  /* 0x000000302f2f7221 */ /* 0x000fc60000010000 */
[----:B------:R-:W-:Y:S01]  /*5790*/  F2FP.SATFINITE.E4M3.F32.PACK_AB_MERGE_C R193, R11, R2, R14 ;  /* 0x000000020bc1723e */ /* 0x000fe2000480700e */
[----:B------:R-:W-:-:S01]  /*57a0*/  FADD.FTZ R46, R46, R47 ;  /* 0x0000002f2e2e7221 */ /* 0x000fc20000010000 */
[----:B------:R-:W0:Y:S01]  /*57b0*/  MUFU.EX2 R26, R26 ;  /* 0x0000001a001a7308 */ /* 0x000e220000000800 */
[----:B-1----:R-:W-:-:S02]  /*57c0*/  FADD.FTZ R4, R20, R13 ;  /* 0x0000000d14047221 */ /* 0x002fc40000010000 */
[----:B------:R-:W-:-:S04]  /*57d0*/  FADD.FTZ R45, R45, R46 ;  /* 0x0000002e2d2d7221 */ /* 0x000fc80000010000 */
[----:B------:R-:W-:Y:S01]  /*57e0*/  FADD.FTZ R44, R44, R45 ;  /* 0x0000002d2c2c7221 */ /* 0x000fe20000010000 */
[----:B------:R-:W1:Y:S01]  /*57f0*/  MUFU.EX2 R27, R27 ;  /* 0x0000001b001b7308 */ /* 0x000e620000000800 */
[----:B--2---:R-:W-:-:S07]  /*5800*/  FADD.FTZ R51, R21, R4 ;  /* 0x0000000415337221 */ /* 0x004fce0000010000 */
[----:B------:R-:W2:Y:S01]  /*5810*/  MUFU.EX2 R30, R30 ;  /* 0x0000001e001e7308 */ /* 0x000ea20000000800 */
[----:B0-----:R-:W-:-:S07]  /*5820*/  FADD.FTZ R4, R26, R51 ;  /* 0x000000331a047221 */ /* 0x001fce0000010000 */
[----:B------:R-:W0:Y:S01]  /*5830*/  MUFU.EX2 R31, R31 ;  /* 0x0000001f001f7308 */ /* 0x000e220000000800 */
[----:B-1----:R-:W-:-:S01]  /*5840*/  FADD.FTZ R51, R27, R4 ;  /* 0x000000041b337221 */ /* 0x002fc20000010000 */
        /* <DEDUP_REMOVED lines=10> */
[----:B------:R-:W-:-:S04]  /*58f0*/  F2FP.SATFINITE.E4M3.F32.PACK_AB_MERGE_C R32, R33, R32, RZ ;  /* 0x000000202120723e */ /* 0x000fc800048070ff */
[----:B------:R-:W-:Y:S02]  /*5900*/  F2FP.SATFINITE.E4M3.F32.PACK_AB_MERGE_C R189, R31, R30, R32 ;  /* 0x0000001e1fbd723e */ /* 0x000fe40004807020 */
[----:B------:R-:W2:Y:S01]  /*5910*/  MUFU.EX2 R56, R56 ;  /* 0x0000003800387308 */ /* 0x000ea20000000800 */
[----:B0-----:R-:W-:-:S07]  /*5920*/  FADD.FTZ R15, R3, R4 ;  /* 0x00000004030f7221 */ /* 0x001fce0000010000 */
[----:B------:R-:W0:Y:S01]  /*5930*/  MUFU.EX2 R40, R40 ;  /* 0x0000002800287308 */ /* 0x000e220000000800 */
[----:B-1----:R-:W-:-:S07]  /*5940*/  FADD.FTZ R15, R54, R15 ;  /* 0x0000000f360f7221 */ /* 0x002fce0000010000 */
[----:B------:R-:W1:Y:S01]  /*5950*/  MUFU.EX2 R57, R57 ;  /* 0x0000003900397308 */ /* 0x000e620000000800 */
[----:B--2---:R-:W-:-:S07]  /*5960*/  FADD.FTZ R4, R56, R15 ;  /* 0x0000000f38047221 */ /* 0x004fce0000010000 */
[----:B------:R-:W-:Y:S01]  /*5970*/  MUFU.EX2 R43, R43 ;  /* 0x0000002b002b7308 */ /* 0x000fe20000000800 */
[----:B0-----:R-:W-:-:S07]  /*5980*/  F2FP.SATFINITE.E4M3.F32.PACK_AB_MERGE_C R8, R40, R41, RZ ;  /* 0x000000292808723e */ /* 0x001fce00048070ff */
[----:B------:R-:W0:Y:S01]  /*5990*/  MUFU.EX2 R42, R42 ;  /* 0x0000002a002a7308 */ /* 0x000e220000000800 */
[C---:B-1----:R-:W-:Y:S01]  /*59a0*/  F2FP.SATFINITE.E4M3.F32.PACK_AB_MERGE_C R56, R57.reuse, R56, RZ ;  /* 0x000000383938723e */ /* 0x042fe200048070ff */
[----:B------:R-:W-:-:S03]  /*59b0*/  FADD.FTZ R57, R57, R4 ;  /* 0x0000000439397221 */ /* 0x000fc60000010000 */
[----:B------:R-:W-:-:S03]  /*59c0*/  F2FP.SATFINITE.E4M3.F32.PACK_AB_MERGE_C R191, R54, R3, R56 ;  /* 0x0000000336bf723e */ /* 0x000fc60004807038 */
[----:B------:R-:W1:Y:S08]  /*59d0*/  MUFU.EX2 R58, R58 ;  /* 0x0000003a003a7308 */ /* 0x000e700000000800 */
[----:B------:R-:W2:Y:S01]  /*59e0*/  MUFU.EX2 R13, R60 ;  /* 0x0000003c000d7308 */ /* 0x000ea20000000800 */
[----:B0-----:R-:W-:Y:S01]  /*59f0*/  F2FP.SATFINITE.E4M3.F32.PACK_AB_MERGE_C R184, R42, R43, R8 ;  /* 0x0000002b2ab8723e */ /* 0x001fe20004807008 */
[----:B------:R-:W-:-:S04]  /*5a00*/  FADD.FTZ R43, R43, R44 ;  /* 0x0000002c2b2b7221 */ /* 0x000fc80000010000 */
[----:B------:R-:W-:Y:S02]  /*5a10*/  FADD.FTZ R42, R42, R43 ;  /* 0x0000002b2a2a7221 */ /* 0x000fe40000010000 */
[----:B------:R-:W0:Y:S01]  /*5a20*/  MUFU.EX2 R35, R35 ;  /* 0x0000002300237308 */ /* 0x000e220000000800 */
[----:B-1----:R-:W-:-:S01]  /*5a30*/  FADD.FTZ R2, R58, R57 ;  /* 0x000000393a027221 */ /* 0x002fc20000010000 */
[----:B------:R-:W-:-:S04]  /*5a40*/  FADD.FTZ R41, R41, R42 ;  /* 0x0000002a29297221 */ /* 0x000fc80000010000 */
[----:B------:R-:W-:Y:S02]  /*5a50*/  FADD.FTZ R40, R40, R41 ;  /* 0x0000002928287221 */ /* 0x000fe40000010000 */
[----:B------:R-:W-:Y:S01]  /*5a60*/  MUFU.EX2 R24, R24 ;  /* 0x0000001800187308 */ /* 0x000fe20000000800 */
[----:B--2---:R-:W-:-:S07]  /*5a70*/  FADD.FTZ R2, R13, R2 ;  /* 0x000000020d027221 */ /* 0x004fce0000010000 */
[----:B------:R-:W1:Y:S01]  /*5a80*/  MUFU.EX2 R25, R25 ;  /* 0x0000001900197308 */ /* 0x000e620000000800 */
[----:B0-----:R-:W-:-:S07]  /*5a90*/  FADD.FTZ R5, R35, R2 ;  /* 0x0000000223057221 */ /* 0x001fce0000010000 */
[----:B------:R-:W0:Y:S08]  /*5aa0*/  MUFU.EX2 R34, R34 ;  /* 0x0000002200227308 */ /* 0x000e300000000800 */
[----:B------:R-:W-:Y:S01]  /*5ab0*/  MUFU.EX2 R29, R29 ;  /* 0x0000001d001d7308 */ /* 0x000fe20000000800 */
[----:B-1----:R-:W-:-:S07]  /*5ac0*/  F2FP.SATFINITE.E4M3.F32.PACK_AB_MERGE_C R4, R25, R24, RZ ;  /* 0x000000181904723e */ /* 0x002fce00048070ff */
[----:B------:R-:W1:Y:S01]  /*5ad0*/  MUFU.EX2 R28, R28 ;  /* 0x0000001c001c7308 */ /* 0x000e620000000800 */
[----:B0-----:R-:W-:-:S01]  /*5ae0*/  FADD.FTZ R5, R34, R5 ;  /* 0x0000000522057221 */ /* 0x001fc20000010000 */
[----:B------:R-:W-:-:S04]  /*5af0*/  F2FP.SATFINITE.E4M3.F32.PACK_AB_MERGE_C R35, R34, R35, RZ ;  /* 0x000000232223723e */ /* 0x000fc800048070ff */
[----:B------:R-:W-:Y:S02]  /*5b00*/  F2FP.SATFINITE.E4M3.F32.PACK_AB_MERGE_C R185, R13, R58, R35 ;  /* 0x0000003a0db9723e */ /* 0x000fe40004807023 */
[----:B------:R-:W0:Y:S08]  /*5b10*/  MUFU.EX2 R36, R36 ;  /* 0x0000002400247308 */ /* 0x000e300000000800 */
[----:B------:R-:W2:Y:S01]  /*5b20*/  MUFU.EX2 R37, R37 ;  /* 0x0000002500257308 */ /* 0x000ea20000000800 */
[----:B-1----:R-:W-:Y:S01]  /*5b30*/  F2FP.SATFINITE.E4M3.F32.PACK_AB_MERGE_C R186, R28, R29, R4 ;  /* 0x0000001d1cba723e */ /* 0x002fe20004807004 */
[----:B------:R-:W-:-:S04]  /*5b40*/  FADD.FTZ R29, R29, R40 ;  /* 0x000000281d1d7221 */ /* 0x000fc80000010000 */
[----:B------:R-:W-:Y:S02]  /*5b50*/  FADD.FTZ R29, R28, R29 ;  /* 0x0000001d1c1d7221 */ /* 0x000fe40000010000 */
[----:B------:R-:W-:Y:S01]  /*5b60*/  MUFU.EX2 R39, R39 ;  /* 0x0000002700277308 */ /* 0x000fe20000000800 */
[----:B0-----:R-:W-:-:S01]  /*5b70*/  FADD.FTZ R2, R36, R5 ;  /* 0x0000000524027221 */ /* 0x001fc20000010000 */
[----:B------:R-:W-:-:S06]  /*5b80*/  FADD.FTZ R24, R24, R29 ;  /* 0x0000001d18187221 */ /* 0x000fcc0000010000 */
[----:B------:R-:W0:Y:S01]  /*5b90*/  MUFU.EX2 R38, R38 ;  /* 0x0000002600267308 */ /* 0x000e220000000800 */
[----:B--2---:R-:W-:-:S01]  /*5ba0*/  FADD.FTZ R2, R37, R2 ;  /* 0x0000000225027221 */ /* 0x004fc20000010000 */
[----:B0-----:R-:W-:-:S03]  /*5bb0*/  F2FP.SATFINITE.E4M3.F32.PACK_AB_MERGE_C R3, R38, R39, RZ ;  /* 0x000000272603723e */ /* 0x001fc600048070ff */
[----:B------:R-:W-:Y:S01]  /*5bc0*/  FADD.FTZ R39, R39, R2 ;  /* 0x0000000227277221 */ /* 0x000fe20000010000 */
[----:B------:R-:W-:Y:S01]  /*5bd0*/  F2FP.SATFINITE.E4M3.F32.PACK_AB_MERGE_C R187, R37, R36, R3 ;  /* 0x0000002425bb723e */ /* 0x000fe20004807003 */
[----:B------:R-:W-:Y:S02]  /*5be0*/  FADD.FTZ R3, R25, R24 ;  /* 0x0000001819037221 */ /* 0x000fe40000010000 */
[----:B------:R-:W-:-:S01]  /*5bf0*/  FADD.FTZ R2, R38, R39 ;  /* 0x0000002726027221 */ /* 0x000fc20000010000 */
        /* <DEDUP_REMOVED lines=12> */
.L_x_1340:
[----:B------:R-:W-:Y:S02]  /*5cc0*/  ULDC UR18, c[0x0][0x9e4] ;  /* 0x0002790000127ab9 */ /* 0x000fe40000000800 */
[----:B------:R-:W-:-:S11]  /*5cd0*/  UISETP.NE.AND UP0, UPT, UR18, 0x1, UPT ;  /* 0x000000011200788c */ /* 0x000fd6000bf05270 */
[----:B------:R-:W-:Y:S02]  /*5ce0*/  @UP0 ULDC.64 UR6, c[0x0][0x9e8] ;  /* 0x00027a0000060ab9 */ /* 0x000fe40000000a00 */
[----:B------:R-:W-:-:S04]  /*5cf0*/  UIMAD.WIDE.U32 UR10, UR15, UR6, URZ ;  /* 0x000000060f0a72a5 */ /* 0x000fc8000f8e003f */
[----:B------:R-:W-:-:S12]  /*5d00*/  @UP0 USHF.R.U32.HI UR15, URZ, UR7, UR11 ;  /* 0x000000073f0f0299 */ /* 0x000fd8000801160b */
.L_x_1341:
[----:B------:R-:W-:-:S04]  /*5d10*/  UIMAD UR15, UR15, UR18, UR18 ;  /* 0x000000120f0f72a4 */ /* 0x000fc8000f8e0212 */
[----:B------:R-:W-:-:S04]  /*5d20*/  UISETP.LT.AND UP0, UPT, UR14, UR15, UPT ;  /* 0x0000000f0e00728c */ /* 0x000fc8000bf01270 */
[----:B------:R-:W-:-:S12]  /*5d30*/  USEL UR14, UR14, UR15, UP0 ;  /* 0x0000000f0e0e7287 */ /* 0x000fd80008000000 */
.L_x_1339:
[----:B------:R-:W-:Y:S01]  /*5d40*/  USHF.R.S32.HI UR6, URZ, 0x1f, UR14 ;  /* 0x0000001f3f067899 */ /* 0x000fe2000801140e */
[----:B------:R-:W-:Y:S02]  /*5d50*/  CS2R R24, SRZ ;  /* 0x0000000000187805 */ /* 0x000fe4000001ff00 */
[----:B------:R-:W-:Y:S02]  /*5d60*/  CS2R R26, SRZ ;  /* 0x00000000001a7805 */ /* 0x000fe4000001ff00 */
[----:B------:R-:W-:Y:S01]  /*5d70*/  CS2R R28, SRZ ;  /* 0x00000000001c7805 */ /* 0x000fe2000001ff00 */
        /* <DEDUP_REMOVED lines=103> */
[----:B------:R-:W-:Y:S01]  /*63f0*/  ULDC UR30, c[0x0][0x9e4] ;  /* 0x00027900001e7ab9 */ /* 0x000fe20000000800 */
[----:B------:R-:W-:Y:S01]  /*6400*/  ULDC UR31, c[0x0][0x9dc] ;  /* 0x00027700001f7ab9 */ /* 0x000fe20000000800 */
[----:B------:R-:W-:Y:S01]  /*6410*/  ULDC UR29, c[0x0][0x988] ;  /* 0x00026200001d7ab9 */ /* 0x000fe20000000800 */
[----:B------:R-:W-:-:S05]  /*6420*/  ULDC UR32, c[0x0][0x9e0] ;  /* 0x0002780000207ab9 */ /* 0x000fca0000000800 */
.L_x_1361:
[----:B------:R-:W-:Y:S01]  /*6430*/  ISETP.NE.AND P2, PT, RZ, UR45, PT ;  /* 0x0000002dff007c0c */ /* 0x000fe2000bf45270 */
[----:B------:R-:W-:-:S04]  /*6440*/  UISETP.NE.AND UP0, UPT, UR34, 0x1, UPT ;  /* 0x000000012200788c */ /* 0x000fc8000bf05270 */
[----:B------:R-:W-:-:S04]  /*6450*/  USEL UR49, URZ, 0x1, UP0 ;  /* 0x000000013f317887 */ /* 0x000fc80008000000 */
[----:B------:R-:W-:-:S04]  /*6460*/  ULOP3.LUT UR49, UR35, UR49, URZ, 0x3c, !UPT ;  /* 0x0000003123317292 */ /* 0x000fc8000f8e3c3f */
[----:B------:R-:W-:Y:S08]  /*6470*/  @P2 BRA `(.L_x_1343) ;  /* 0x0000000000382947 */ /* 0x000ff00003800000 */
[----:B------:R-:W-:Y:S05]  /*6480*/  @!P0 BRA `(.L_x_1344) ;  /* 0x0000000000048947 */ /* 0x000fea0003800000 */
[----:B------:R-:W-:Y:S01]  /*6490*/  BPT.TRAP 0x1 ;  /* 0x000000040000795c */ /* 0x000fe20000300000 */
.L_x_1344:
        /* <DEDUP_REMOVED lines=9> */
.L_x_1345:
[----:B-1----:R-:W-:Y:S05]  /*6530*/  @P1 BRA `(.L_x_1343) ;  /* 0x0000000000081947 */ /* 0x002fea0003800000 */
[----:B------:R-:W1:Y:S02]  /*6540*/  SYNCS.PHASECHK.TRANS64.TRYWAIT P1, [UR6+0x2a830], R7 ;  /* 0x02a83007ff0075a7 */ /* 0x000e640008020146 */
[----:B-1----:R-:W-:Y:S05]  /*6550*/  @!P1 BRA `(.L_x_1346) ;  /* 0x00000168002c9947 */ /* 0x002fea0003800000 */
.L_x_1343:
[----:B-1----:R-:W1:Y:S01]  /*6560*/  S2R R8, SR_TID.X ;  /* 0x0000000000087919 */ /* 0x002e620000002100 */
[----:B------:R-:W-:Y:S01]  /*6570*/  UIADD3 UR48, UR34, 0x1, URZ ;  /* 0x0000000122307890 */ /* 0x000fe2000fffe03f */
[----:B------:R-:W-:Y:S01]  /*6580*/  UMOV UR27, 0x80000020 ;  /* 0x80000020001b7882 */ /* 0x000fe20000000000 */
[----:B------:R-:W-:Y:S02]  /*6590*/  UMOV UR7, 0x80000020 ;  /* 0x8000002000077882 */ /* 0x000fe40000000000 */
[----:B------:R-:W-:Y:S01]  /*65a0*/  UISETP.NE.AND UP0, UPT, UR48, 0x2, UPT ;  /* 0x000000023000788c */ /* 0x000fe2000bf05270 */
[----:B------:R-:W-:Y:S01]  /*65b0*/  UMOV UR11, 0x80000020 ;  /* 0x80000020000b7882 */ /* 0x000fe20000000000 */
[----:B------:R-:W-:Y:S02]  /*65c0*/  UMOV UR15, 0x80000020 ;  /* 0x80000020000f7882 */ /* 0x000fe40000000000 */
[----:B------:R-:W-:Y:S01]  /*65d0*/  USEL UR48, UR48, URZ, UP0 ;  /* 0x0000003f30307287 */ /* 0x000fe20008000000 */
[----:B------:R-:W-:Y:S01]  /*65e0*/  UMOV UR19, 0x80000020 ;  /* 0x8000002000137882 */ /* 0x000fe20000000000 */
[----:B------:R-:W-:-:S02]  /*65f0*/  UMOV UR23, 0x80000020 ;  /* 0x8000002000177882 */ /* 0x000fc40000000000 */
[----:B------:R-:W-:-:S04]  /*6600*/  UIMAD UR26, UR48, 0x600, UR28 ;  /* 0x00000600301a78a4 */ /* 0x000fc8000f8e021c */
[----:B------:R-:W-:Y:S02]  /*6610*/  UIADD3 UR6, UR26, 0x2, URZ ;  /* 0x000000021a067890 */ /* 0x000fe4000fffe03f */
[----:B------:R-:W-:Y:S02]  /*6620*/  UIADD3 UR10, UR26, 0x200, URZ ;  /* 0x000002001a0a7890 */ /* 0x000fe4000fffe03f */
[----:B------:R-:W-:Y:S02]  /*6630*/  UIADD3 UR14, UR26, 0x202, URZ ;  /* 0x000002021a0e7890 */ /* 0x000fe4000fffe03f */
[----:B------:R-:W-:Y:S02]  /*6640*/  UIADD3 UR18, UR26, 0x400, URZ ;  /* 0x000004001a127890 */ /* 0x000fe4000fffe03f */
[----:B------:R-:W-:Y:S01]  /*6650*/  UIADD3 UR22, UR26, 0x402, URZ ;  /* 0x000004021a167890 */ /* 0x000fe2000fffe03f */
[----:B-1----:R-:W-:-:S05]  /*6660*/  SHF.R.U32.HI R8, RZ, 0x7, R8 ;  /* 0x00000007ff087819 */ /* 0x002fca0000011608 */
[----:B0-----:R-:W-:-:S05]  /*6670*/  VIADD R7, R8, 0x8 ;  /* 0x0000000808077836 */ /* 0x001fca0000000000 */
[----:B------:R0:W-:Y:S06]  /*6680*/  BAR.SYNC.DEFER_BLOCKING R7, 0x100 ;  /* 0x000400070000751d */ /* 0x0001ec0000010000 */
        /* <DEDUP_REMOVED lines=21> */
.L_x_1348:
[----:B------:R-:W-:Y:S01]  /*67e0*/  ULEA UR6, UR34, UR36, 0x3 ;  /* 0x0000002422067291 */ /* 0x000fe2000f8e183f */
[----:B------:R-:W-:-:S05]  /*67f0*/  IMAD.U32 R7, RZ, RZ, UR35 ;  /* 0x00000023ff077e24 */ /* 0x000fca000f8e00ff */
[----:B------:R-:W-:-:S04]  /*6800*/  SHF.L.U32 R7, R7, 0x1f, RZ ;  /* 0x0000001f07077819 */ /* 0x000fc800000006ff */
[----:B------:R0:W1:Y:S01]  /*6810*/  SYNCS.PHASECHK.TRANS64.TRYWAIT P1, [UR6+0x2a850], R7 ;  /* 0x02a85007ff0075a7 */ /* 0x0000620008020146 */
[----:B------:R-:W-:Y:S05]  /*6820*/  @!P0 BRA `(.L_x_1349) ;  /* 0x0000000000048947 */ /* 0x000fea0003800000 */
[----:B------:R-:W-:Y:S01]  /*6830*/  BPT.TRAP 0x1 ;  /* 0x000000040000795c */ /* 0x000fe20000300000 */
.L_x_1349:
[----:B-1----:R-:W-:Y:S05]  /*6840*/  @P1 BRA `(.L_x_1347) ;  /* 0x0000000000081947 */ /* 0x002fea0003800000 */
[----:B------:R-:W1:Y:S02]  /*6850*/  SYNCS.PHASECHK.TRANS64.TRYWAIT P1, [UR6+0x2a850], R7 ;  /* 0x02a85007ff0075a7 */ /* 0x000e640008020146 */
[----:B-1----:R-:W-:Y:S05]  /*6860*/  @!P1 BRA `(.L_x_1350) ;  /* 0x0000016400809947 */ /* 0x002fea0003800000 */
.L_x_1347:
[----:B------:R-:W-:Y:S01]  /*6870*/  UIADD3 UR6, UR36, 0x400, URZ ;  /* 0x0000040024067890 */ /* 0x000fe2000fffe03f */
[----:B------:R-:W-:Y:S01]  /*6880*/  WARPGROUP.ARRIVE ;  /* 0x00000000000079c5 */ /* 0x000fe20000000000 */
[----:B------:R-:W-:-:S05]  /*6890*/  UMOV UR7, 0x40000040 ;  /* 0x4000004000077882 */ /* 0x000fca0000000000 */
[----:B-1----:R-:W1:Y:S01]  /*68a0*/  S2R R8, SR_TID.X ;  /* 0x0000000000087919 */ /* 0x002e620000002100 */
        /* <DEDUP_REMOVED lines=8> */
[----:B-1----:R-:W-:-:S04]  /*6930*/  SHF.R.U32.HI R8, RZ, 0x7, R8 ;  /* 0x00000007ff087819 */ /* 0x002fc80000011608 */
[----:B0-----:R-:W-:Y:S01]  /*6940*/  IADD3 R7, -R8, 0xb, RZ ;  /* 0x0000000b08077810 */ /* 0x001fe20007ffe1ff */
[----:B------:R-:W-:Y:S02]  /*6950*/  WARPGROUP.DEPBAR.LE gsb0, 0x0 ;  /* 0x00008000000079c5 */ /* 0x000fe40000010000 */
[----:B------:R-:W-:-:S10]  /*6960*/  WARPGROUP.ARRIVE ;  /* 0x00000000000079c5 */ /* 0x000fd40000000000 */
        /* <DEDUP_REMOVED lines=15> */
.L_x_1351:
[----:B------:R-:W-:Y:S01]  /*6a60*/  UISETP.NE.AND UP1, UPT, UR54, URZ, UPT ;  /* 0x0000003f3600728c */ /* 0x000fe2000bf25270 */
[C---:B------:R-:W-:Y:S01]  /*6a70*/  FMUL.FTZ R12, R0.reuse, R121 ;  /* 0x00000079000c7220 */ /* 0x040fe20000410000 */
[C---:B------:R-:W-:Y:S01]  /*6a80*/  FMUL.FTZ R121, R0.reuse, R128 ;  /* 0x0000008000797220 */ /* 0x040fe20000410000 */
[C---:B------:R-:W-:Y:S01]  /*6a90*/  FMUL.FTZ R128, R0.reuse, R139 ;  /* 0x0000008b00807220 */ /* 0x040fe20000410000 */
[C---:B------:R-:W-:Y:S01]  /*6aa0*/  FMUL.FTZ R139, R0.reuse, R150 ;  /* 0x00000096008b7220 */ /* 0x040fe20000410000 */
[C---:B------:R-:W-:Y:S01]  /*6ab0*/  FMUL.FTZ R150, R0.reuse, R162 ;  /* 0x000000a200967220 */ /* 0x040fe20000410000 */
[----:B------:R-:W-:Y:S01]  /*6ac0*/  PLOP3.LUT P1, PT, PT, PT, UP1, 0x80, 0x0 ;  /* 0x000000000000781c */ /* 0x000fe20003f2f018 */
[C---:B------:R-:W-:Y:S01]  /*6ad0*/  FMUL.FTZ R162, R0.reuse, R174 ;  /* 0x000000ae00a27220 */ /* 0x040fe20000410000 */
[----:B------:R-:W-:Y:S01]  /*6ae0*/  PLOP3.LUT P2, PT, PT, PT, UP1, 0x80, 0x0 ;  /* 0x000000000000781c */ /* 0x000fe20003f4f018 */
[----:B------:R-:W-:Y:S02]  /*6af0*/  VIADD R174, R17, UR41 ;  /* 0x0000002911ae7c36 */ /* 0x000fe40008000000 */
[C---:B------:R-:W-:Y:S01]  /*6b00*/  FMUL.FTZ R11, R0.reuse, R120 ;  /* 0x00000078000b7220 */ /* 0x040fe20000410000 */
[----:B------:R-:W-:Y:S01]  /*6b10*/  @UP1 ULDC UR6, c[0x0][0x44c] ;  /* 0x0001130000061ab9 */ /* 0x000fe20000000800 */
[C---:B------:R-:W-:Y:S01]  /*6b20*/  FMUL.FTZ R10, R0.reuse, R123 ;  /* 0x0000007b000a7220 */ /* 0x040fe20000410000 */
[C---:B------:R-:W-:Y:S01]  /*6b30*/  FMUL.FTZ R13, R0.reuse, R126 ;  /* 0x0000007e000d7220 */ /* 0x040fe20000410000 */
[C---:B------:R-:W-:Y:S01]  /*6b40*/  FMUL.FTZ R14, R0.reuse, R127 ;  /* 0x0000007f000e7220 */ /* 0x040fe20000410000 */
[C---:B0-----:R-:W-:Y:S01]  /*6b50*/  FMUL.FTZ R7, R0.reuse, R122 ;  /* 0x0000007a00077220 */ /* 0x041fe20000410000 */
[C---:B------:R-:W-:Y:S01]  /*6b60*/  FMUL.FTZ R15, R0.reuse, R124 ;  /* 0x0000007c000f7220 */ /* 0x040fe20000410000 */
[C---:B------:R-:W-:Y:S01]  /*6b70*/  FMUL.FTZ R21, R0.reuse, R130 ;  /* 0x0000008200157220 */ /* 0x040fe20000410000 */
[----:B------:R-:W-:Y:S01]  /*6b80*/  FMUL.FTZ R120, R0, R131 ;  /* 0x0000008300787220 */ /* 0x000fe20000410000 */
[----:B------:R-:W-:Y:S01]  /*6b90*/  @P1 IMAD.HI.U32 R8, R174, UR6, RZ ;  /* 0x00000006ae081c27 */ /* 0x000fe2000f8e00ff */
[----:B------:R-:W-:-:S03]  /*6ba0*/  @UP1 ULDC UR6, c[0x0][0x450] ;  /* 0x0001140000061ab9 */ /* 0x000fc60000000800 */
[C---:B------:R-:W-:Y:S01]  /*6bb0*/  FMUL.FTZ R126, R0.reuse, R133 ;  /* 0x00000085007e7220 */ /* 0x040fe20000410000 */
[C---:B------:R-:W-:Y:S01]  /*6bc0*/  FMUL.FTZ R123, R0.reuse, R134 ;  /* 0x00000086007b7220 */ /* 0x040fe20000410000 */
[C---:B------:R-:W-:Y:S01]  /*6bd0*/  FMUL.FTZ R127, R0.reuse, R138 ;  /* 0x0000008a007f7220 */ /* 0x040fe20000410000 */
[----:B------:R-:W-:Y:S01]  /*6be0*/  @P2 SHF.R.U32.HI R174, RZ, UR6, R8 ;  /* 0x00000006ffae2c19 */ /* 0x000fe20008011608 */
[----:B------:R-:W-:Y:S01]  /*6bf0*/  ULEA UR6, UR48, UR36, 0x3 ;  /* 0x0000002430067291 */ /* 0x000fe2000f8e183f */
[C---:B------:R-:W-:Y:S01]  /*6c00*/  FMUL.FTZ R20, R0.reuse, R125 ;  /* 0x0000007d00147220 */ /* 0x040fe20000410000 */
[C---:B------:R-:W-:Y:S01]  /*6c10*/  FMUL.FTZ R122, R0.reuse, R129 ;  /* 0x00000081007a7220 */ /* 0x040fe20000410000 */
[C---:B------:R-:W-:Y:S01]  /*6c20*/  FMUL.FTZ R124, R0.reuse, R135 ;  /* 0x00000087007c7220 */ /* 0x040fe20000410000 */
[----:B------:R-:W-:Y:S01]  /*6c30*/  UIADD3 UR6, UR6, 0x2a840, URZ ;  /* 0x0002a84006067890 */ /* 0x000fe2000fffe03f */
        /* <DEDUP_REMOVED lines=14> */
[----:B------:R-:W-:Y:S01]  /*6d20*/  UISETP.NE.AND UP0, UPT, UR53, URZ, UPT ;  /* 0x0000003f3500728c */ /* 0x000fe2000bf05270 */
        /* <DEDUP_REMOVED lines=31> */
[----:B------:R-:W-:-:S02]  /*6f20*/  IMAD.SHL.U32 R173, R6, 0x80, RZ ;  /* 0x0000008006ad7824 */ /* 0x000fc400078e00ff */
[----:B------:R-:W-:Y:S01]  /*6f30*/  FMUL.FTZ R172, R0, R183 ;  /* 0x000000b700ac7220 */ /* 0x000fe20000410000 */
[----:B------:R-:W-:Y:S01]  /*6f40*/  PLOP3.LUT P1, PT, PT, PT, UP0, 0x40, 0x0 ;  /* 0x000000000000781c */ /* 0x000fe20003f2e808 */
[----:B------:R-:W-:Y:S01]  /*6f50*/  IMAD.U32 R178, RZ, RZ, UR47 ;  /* 0x0000002fffb27e24 */ /* 0x000fe2000f8e00ff */
[----:B------:R-:W1:Y:S01]  /*6f60*/  MUFU.TANH R11, R11 ;  /* 0x0000000b000b7308 */ /* 0x000e620000002400 */
[----:B------:R-:W-:Y:S01]  /*6f70*/  IADD3 R9, -R16, 0x1, -R173 ;  /* 0x0000000110097810 */ /* 0x000fe20007ffe9ad */
[----:B------:R-:W-:Y:S01]  /*6f80*/  SYNCS.ARRIVE.TRANS64.RED.A1T0 RZ, [UR6], RZ ;  /* 0x000000ffffff79a7 */ /* 0x000fe20008100406 */
[----:B------:R-:W-:Y:S02]  /*6f90*/  ULOP3.LUT UR6, URZ, UR31, URZ, 0x33, !UPT ;  /* 0x0000001f3f067292 */ /* 0x000fe4000f8e333f */
[----:B------:R-:W-:-:S03]  /*6fa0*/  IADD3 R9, -R178, UR40, R9 ;  /* 0x00000028b2097c10 */ /* 0x000fc6000fffe109 */
[----:B------:R-:W2:Y:S02]  /*6fb0*/  MUFU.TANH R12, R12 ;  /* 0x0000000c000c7308 */ /* 0x000ea40000002400 */
[C---:B------:R-:W-:Y:S02]  /*6fc0*/  VIADD R180, R9.reuse, UR32 ;  /* 0x0000002009b47c36 */ /* 0x040fe40008000000 */
        /* <DEDUP_REMOVED lines=79> */
.L_x_1354:
[----:B------:R-:W-:-:S05]  /*74c0*/  IMAD.U32 R181, RZ, RZ, UR30 ;  /* 0x0000001effb57e24 */ /* 0x000fca000f8e00ff */
[----:B------:R-:W-:-:S13]  /*74d0*/  ISETP.NE.AND P1, PT, R181, 0x1, PT ;  /* 0x00000001b500780c */ /* 0x000fda0003f25270 */
[----:B------:R-:W1:Y:S02]  /*74e0*/  @P1 LDC.64 R8, c[0x0][0x9e8] ;  /* 0x00027a00ff081b82 */ /* 0x000e640000000a00 */
[----:B-1----:R-:W-:-:S05]  /*74f0*/  @P1 IMAD.HI.U32 R8, R182, R8, RZ ;  /* 0x00000008b6081227 */ /* 0x002fca00078e00ff */
[----:B------:R-:W-:-:S07]  /*7500*/  @P1 SHF.R.U32.HI R182, RZ, R9, R8 ;  /* 0x00000009ffb61219 */ /* 0x000fce0000011608 */
.L_x_1355:
[----:B------:R-:W-:Y:S05]  /*7510*/  BSYNC B0 ;  /* 0x0000000000007941 */ /* 0x000fea0003800000 */
.L_x_1353:
[----:B------:R-:W-:-:S04]  /*7520*/  IMAD R9, R182, R181, -R173 ;  /* 0x000000b5b6097224 */ /* 0x000fc800078e0aad */
[----:B------:R-:W-:-:S05]  /*7530*/  IMAD.IADD R8, R9, 0x1, -R16 ;  /* 0x0000000109087824 */ /* 0x000fca00078e0a10 */
[----:B------:R-:W-:Y:S02]  /*7540*/  VIADDMNMX R178, R8, R181, R178, PT ;  /* 0x000000b508b27246 */ /* 0x000fe400038001b2 */
[----:B------:R-:W-:-:S07]  /*7550*/  VIMNMX R177, R177, R8, !PT ;  /* 0x00000008b1b17248 */ /* 0x000fce0007fe0100 */
.L_x_1352:
[----:B------:R-:W-:Y:S01]  /*7560*/  ISETP.GT.AND P1, PT, R6, -0x1, PT ;  /* 0xffffffff0600780c */ /* 0x000fe20003f24270 */
[----:B------:R-:W1:Y:S01]  /*7570*/  SHFL.IDX PT, R174, R174, 0x1, 0x1c1f ;  /* 0x003c1f00aeae7f89 */ /* 0x000e6200000e0000 */
[----:B------:R-:W-:Y:S02]  /*7580*/  UISETP.NE.AND UP0, UPT, UR53, URZ, UPT ;  /* 0x0000003f3500728c */ /* 0x000fe4000bf05270 */
[C---:B------:R-:W-:Y:S02]  /*7590*/  ISETP.GT.AND P3, PT, R177.reuse, 0x8, P1 ;  /* 0x00000008b100780c */ /* 0x040fe40000f64270 */
[C---:B------:R-:W-:Y:S02]  /*75a0*/  ISETP.GT.AND P6, PT, R177.reuse, RZ, P1 ;  /* 0x000000ffb100720c */ /* 0x040fe40000fc4270 */
[----:B------:R-:W-:Y:S02]  /*75b0*/  ISETP.LT.OR P3, PT, R178, 0x9, P3 ;  /* 0x00000009b200780c */ /* 0x000fe40001f61670 */
[----:B------:R-:W-:-:S02]  /*75c0*/  ISETP.GT.AND P2, PT, R177, 0x1, P1 ;  /* 0x00000001b100780c */ /* 0x000fc40000f44270 */
[----:B------:R-:W-:Y:S02]  /*75d0*/  FSEL R15, R15, -INF , !P3 ;  /* 0xff8000000f0f7808 */ /* 0x000fe40005800000 */
[----:B------:R-:W-:Y:S02]  /*75e0*/  ISETP.GT.AND P3, PT, R177, 0x19, P1 ;  /* 0x00000019b100780c */ /* 0x000fe40000f64270 */
[C---:B------:R-:W-:Y:S02]  /*75f0*/  ISETP.LT.OR P6, PT, R178.reuse, 0x1, P6 ;  /* 0x00000001b200780c */ /* 0x040fe400037c1670 */
[C---:B------:R-:W-:Y:S02]  /*7600*/  ISETP.LT.OR P2, PT, R178.reuse, 0x2, P2 ;  /* 0x00000002b200780c */ /* 0x040fe40001741670 */
[----:B------:R-:W-:Y:S02]  /*7610*/  ISETP.LT.OR P3, PT, R178, 0x1a, P3 ;  /* 0x0000001ab200780c */ /* 0x000fe40001f61670 */
[----:B------:R-:W-:-:S02]  /*7620*/  FSEL R182, R11, -INF , !P6 ;  /* 0xff8000000bb67808 */ /* 0x000fc40007000000 */
[----:B------:R-:W-:Y:S01]  /*7630*/  FSEL R12, R12, -INF , !P2 ;  /* 0xff8000000c0c7808 */ /* 0x000fe20005000000 */
[--C-:B-1----:R-:W-:Y:S01]  /*7640*/  IMAD.IADD R180, R180, 0x1, R174.reuse ;  /* 0x00000001b4b47824 */ /* 0x102fe200078e02ae */
[----:B------:R-:W-:Y:S01]  /*7650*/  ISETP.GT.AND P5, PT, R177, 0x9, P1 ;  /* 0x00000009b100780c */ /* 0x000fe20000fa4270 */
[----:B------:R-:W-:Y:S01]  /*7660*/  IMAD.IADD R179, R179, 0x1, R174 ;  /* 0x00000001b3b37824 */ /* 0x000fe200078e02ae */
[C---:B------:R-:W-:Y:S02]  /*7670*/  ISETP.GT.AND P4, PT, R177.reuse, 0x10, P1 ;  /* 0x00000010b100780c */ /* 0x040fe40000f84270 */
[C---:B------:R-:W-:Y:S02]  /*7680*/  ISETP.GT.AND P6, PT, R177.reuse, 0x11, P1 ;  /* 0x00000011b100780c */ /* 0x040fe40000fc4270 */
[----:B------:R-:W-:Y:S02]  /*7690*/  ISETP.GT.AND P2, PT, R177, 0x18, P1 ;  /* 0x00000018b100780c */ /* 0x000fe40000f44270 */
[----:B0-----:R-:W-:-:S02]  /*76a0*/  FSEL R126, R126, -INF , !P3 ;  /* 0xff8000007e7e7808 */ /* 0x001fc40005800000 */
        /* <DEDUP_REMOVED lines=8> */
[----:B------:R-:W-:Y:S02]  /*7730*/  FSEL R122, R122, -INF , !P6 ;  /* 0xff8000007a7a7808 */ /* 0x000fe40007000000 */
[----:B------:R-:W-:Y:S02]  /*7740*/  FSEL R125, R125, -INF , !P2 ;  /* 0xff8000007d7d7808 */ /* 0x000fe40005000000 */
[C---:B------:R-:W-:Y:S02]  /*7750*/  ISETP.GT.AND P5, PT, R177.reuse, 0x20, P1 ;  /* 0x00000020b100780c */ /* 0x040fe40000fa4270 */
[----:B------:R-:W-:-:S02]  /*7760*/  ISETP.GT.AND P4, PT, R177, 0x21, P1 ;  /* 0x00000021b100780c */ /* 0x000fc40000f84270 */
        /* <DEDUP_REMOVED lines=11> */
[----:B------:R-:W-:-:S02]  /*7820*/  FSEL R133, R133, -INF , !P6 ;  /* 0xff80000085857808 */ /* 0x000fc40007000000 */
[----:B------:R-:W-:Y:S02]  /*7830*/  FSEL R134, R134, -INF , !P2 ;  /* 0xff80000086867808 */ /* 0x000fe40005000000 */
[C---:B------:R-:W-:Y:S02]  /*7840*/  ISETP.GT.AND P5, PT, R177.reuse, 0x31, P1 ;  /* 0x00000031b100780c */ /* 0x040fe40000fa4270 */
[C---:B------:R-:W-:Y:S02]  /*7850*/  ISETP.GT.AND P4, PT, R177.reuse, 0x38, P1 ;  /* 0x00000038b100780c */ /* 0x040fe40000f84270 */
        /* <DEDUP_REMOVED lines=33> */
[----:B------:R-:W-:Y:S02]  /*7a70*/  PLOP3.LUT P3, PT, PT, PT, UP0, 0x40, 0x0 ;  /* 0x000000000000781c */ /* 0x000fe40003f6e808 */
[C---:B------:R-:W-:Y:S02]  /*7a80*/  ISETP.LT.OR P5, PT, R178.reuse, 0x5a, P5 ;  /* 0x0000005ab200780c */ /* 0x040fe40002fa1670 */
[C---:B------:R-:W-:Y:S02]  /*7a90*/  ISETP.LT.OR P4, PT, R178.reuse, 0x61, P4 ;  /* 0x00000061b200780c */ /* 0x040fe40002781670 */
[C---:B------:R-:W-:Y:S02]  /*7aa0*/  ISETP.LT.OR P6, PT, R178.reuse, 0x62, P6 ;  /* 0x00000062b200780c */ /* 0x040fe400037c1670 */
[----:B------:R-:W-:Y:S02]  /*7ab0*/  ISETP.LT.OR P2, PT, R178, 0x69, P2 ;  /* 0x00000069b200780c */ /* 0x000fe40001741670 */
[----:B------:R-:W-:-:S02]  /*7ac0*/  FSEL R159, R159, -INF , !P5 ;  /* 0xff8000009f9f7808 */ /* 0x000fc40006800000 */
[----:B------:R-:W-:Y:S02]  /*7ad0*/  FSEL R161, R161, -INF , !P4 ;  /* 0xff800000a1a17808 */ /* 0x000fe40006000000 */
[----:B------:R-:W-:Y:S02]  /*7ae0*/  FSEL R163, R163, -INF , !P6 ;  /* 0xff800000a3a37808 */ /* 0x000fe40007000000 */
[----:B------:R-:W-:Y:S02]  /*7af0*/  FSEL R165, R165, -INF , !P2 ;  /* 0xff800000a5a57808 */ /* 0x000fe40005000000 */
[C---:B------:R-:W-:Y:S02]  /*7b00*/  ISETP.GT.AND P5, PT, R177.reuse, 0x70, P1 ;  /* 0x00000070b100780c */ /* 0x040fe40000fa4270 */
[C---:B------:R-:W-:Y:S02]  /*7b10*/  ISETP.GT.AND P4, PT, R177.reuse, 0x71, P1 ;  /* 0x00000071b100780c */ /* 0x040fe40000f84270 */
        /* <DEDUP_REMOVED lines=24> */
.L_x_1358:
[----:B------:R-:W-:-:S05]  /*7ca0*/  IMAD.U32 R11, RZ, RZ, UR30 ;  /* 0x0000001eff0b7e24 */ /* 0x000fca000f8e00ff */
[----:B------:R-:W-:-:S13]  /*7cb0*/  ISETP.NE.AND P2, PT, R11, 0x1, PT ;  /* 0x000000010b00780c */ /* 0x000fda0003f45270 */
[----:B------:R-:W0:Y:S02]  /*7cc0*/  @P2 LDC.64 R8, c[0x0][0x9e8] ;  /* 0x00027a00ff082b82 */ /* 0x000e240000000a00 */
[----:B0-----:R-:W-:-:S05]  /*7cd0*/  @P2 IMAD.HI.U32 R8, R174, R8, RZ ;  /* 0x00000008ae082227 */ /* 0x001fca00078e00ff */
[----:B------:R-:W-:-:S07]  /*7ce0*/  @P2 SHF.R.U32.HI R174, RZ, R9, R8 ;  /* 0x00000009ffae2219 */ /* 0x000fce0000011608 */
.L_x_1359:
[----:B------:R-:W-:Y:S05]  /*7cf0*/  BSYNC B0 ;  /* 0x0000000000007941 */ /* 0x000fea0003800000 */
.L_x_1357:
[----:B------:R-:W-:-:S04]  /*7d00*/  IMAD R173, R174, R11, -R173 ;  /* 0x0000000baead7224 */ /* 0x000fc800078e0aad */
[----:B------:R-:W-:-:S05]  /*7d10*/  IMAD.IADD R8, R173, 0x1, -R16 ;  /* 0x00000001ad087824 */ /* 0x000fca00078e0a10 */
[----:B------:R-:W-:Y:S02]  /*7d20*/  VIADDMNMX R180, R8, R11, R180, PT ;  /* 0x0000000b08b47246 */ /* 0x000fe400038001b4 */
[----:B------:R-:W-:-:S07]  /*7d30*/  VIMNMX R179, R179, R8, !PT ;  /* 0x00000008b3b37248 */ /* 0x000fce0007fe0100 */
.L_x_1356:
[----:B------:R-:W-:Y:S02]  /*7d40*/  FMNMX.FTZ R9, R182, R5, !PT ;  /* 0x00000005b6097209 */ /* 0x000fe40007810000 */
[----:B------:R-:W-:Y:S02]  /*7d50*/  ISETP.GT.AND P6, PT, R179, 0x11, P1 ;  /* 0x00000011b300780c */ /* 0x000fe40000fc4270 */
        /* <DEDUP_REMOVED lines=13> */
[----:B------:R-:W-:Y:S02]  /*7e30*/  FSEL R131, R131, -INF , !P6 ;  /* 0xff80000083837808 */ /* 0x000fe40007000000 */
[----:B------:R-:W-:Y:S02]  /*7e40*/  FMNMX.FTZ R9, R129, R8, !PT ;  /* 0x0000000881097209 */ /* 0x000fe40007810000 */
[----:B------:R-:W-:-:S02]  /*7e50*/  ISETP.GT.AND P6, PT, R179, 0x39, P1 ;  /* 0x00000039b300780c */ /* 0x000fc40000fc4270 */
[----:B------:R-:W-:Y:S02]  /*7e60*/  FMNMX.FTZ R8, R130, R9, !PT ;  /* 0x0000000982087209 */ /* 0x000fe40007810000 */
[----:B------:R-:W-:Y:S02]  /*7e70*/  FSEL R10, R10, -INF , !P5 ;  /* 0xff8000000a0a7808 */ /* 0x000fe40006800000 */
[----:B------:R-:W-:Y:S02]  /*7e80*/  FMNMX.FTZ R9, R133, R8, !PT ;  /* 0x0000000885097209 */ /* 0x000fe40007810000 */
[----:B------:R-:W-:Y:S02]  /*7e90*/  ISETP.GT.AND P5, PT, R179, 0x18, P1 ;  /* 0x00000018b300780c */ /* 0x000fe40000fa4270 */
[----:B------:R-:W-:Y:S02]  /*7ea0*/  FMNMX.FTZ R8, R134, R9, !PT ;  /* 0x0000000986087209 */ /* 0x000fe40007810000 */
[----:B------:R-:W-:-:S02]  /*7eb0*/  ISETP.LT.OR P6, PT, R180, 0x3a, P6 ;  /* 0x0000003ab400780c */ /* 0x000fc400037c1670 */
[----:B------:R-:W-:Y:S02]  /*7ec0*/  FMNMX.FTZ R9, R137, R8, !PT ;  /* 0x0000000889097209 */ /* 0x000fe40007810000 */
[C---:B------:R-:W-:Y:S02]  /*7ed0*/  ISETP.GT.AND P2, PT, R179.reuse, 0x8, P1 ;  /* 0x00000008b300780c */ /* 0x040fe40000f44270 */
[----:B------:R-:W-:Y:S02]  /*7ee0*/  FMNMX.FTZ R8, R138, R9, !PT ;  /* 0x000000098a087209 */ /* 0x000fe40007810000 */
[----:B------:R-:W-:Y:S02]  /*7ef0*/  ISETP.GT.AND P4, PT, R179, 0x9, P1 ;  /* 0x00000009b300780c */ /* 0x000fe40000f84270 */
[----:B------:R-:W-:Y:S02]  /*7f00*/  FMNMX.FTZ R9, R141, R8, !PT ;  /* 0x000000088d097209 */ /* 0x000fe40007810000 */
[----:B------:R-:W-:-:S02]  /*7f10*/  ISETP.LT.OR P5, PT, R180, 0x19, P5 ;  /* 0x00000019b400780c */ /* 0x000fc40002fa1670 */
[----:B------:R-:W-:Y:S02]  /*7f20*/  FMNMX.FTZ R8, R142, R9, !PT ;  /* 0x000000098e087209 */ /* 0x000fe40007810000 */
[----:B------:R-:W-:Y:S02]  /*7f30*/  FSEL R140, R140, -INF , !P6 ;  /* 0xff8000008c8c7808 */ /* 0x000fe40007000000 */
        /* <DEDUP_REMOVED lines=15> */
[----:B------:R-:W-:-:S02]  /*8030*/  FSEL R14, R14, -INF , !P4 ;  /* 0xff8000000e0e7808 */ /* 0x000fc40006000000 */
[----:B------:R-:W-:Y:S02]  /*8040*/  FMNMX.FTZ R8, R161, R8, !PT ;  /* 0x00000008a1087209 */ /* 0x000fe40007810000 */
[----:B------:R-:W-:Y:S02]  /*8050*/  ISETP.GT.AND P3, PT, R179, 0x10, P1 ;  /* 0x00000010b300780c */ /* 0x000fe40000f64270 */
[----:B------:R-:W-:Y:S02]  /*8060*/  FMNMX.FTZ R8, R163, R8, !PT ;  /* 0x00000008a3087209 */ /* 0x000fe40007810000 */
[----:B------:R-:W-:Y:S02]  /*8070*/  ISETP.GT.AND P2, PT, R179, 0x19, P1 ;  /* 0x00000019b300780c */ /* 0x000fe40000f44270 */
[----:B------:R-:W-:Y:S02]  /*8080*/  FMNMX.FTZ R8, R165, R8, !PT ;  /* 0x00000008a5087209 */ /* 0x000fe40007810000 */
[----:B------:R-:W-:-:S02]  /*8090*/  ISETP.GT.AND P4, PT, R179, 0x20, P1 ;  /* 0x00000020b300780c */ /* 0x000fc40000f84270 */
[----:B------:R-:W-:Y:S02]  /*80a0*/  FMNMX.FTZ R8, R167, R8, !PT ;  /* 0x00000008a7087209 */ /* 0x000fe40007810000 */
[C---:B------:R-:W-:Y:S02]  /*80b0*/  ISETP.LT.OR P5, PT, R180.reuse, 0x2a, P5 ;  /* 0x0000002ab400780c */ /* 0x040fe40002fa1670 */
[----:B------:R-:W-:Y:S02]  /*80c0*/  FMNMX.FTZ R8, R169, R8, !PT ;  /* 0x00000008a9087209 */ /* 0x000fe40007810000 */
[C---:B------:R-:W-:Y:S02]  /*80d0*/  ISETP.LT.OR P3, PT, R180.reuse, 0x11, P3 ;  /* 0x00000011b400780c */ /* 0x040fe40001f61670 */
[----:B------:R-:W-:Y:S02]  /*80e0*/  FMNMX.FTZ R8, R171, R8, !PT ;  /* 0x00000008ab087209 */ /* 0x000fe40007810000 */
[----:B------:R-:W-:-:S02]  /*80f0*/  ISETP.LT.OR P2, PT, R180, 0x1a, P2 ;  /* 0x0000001ab400780c */ /* 0x000fc40001741670 */
[----:B------:R-:W-:Y:S02]  /*8100*/  FMNMX.FTZ R9, R175, R8, !PT ;  /* 0x00000008af097209 */ /* 0x000fe40007810000 */
[----:B------:R-:W-:Y:S02]  /*8110*/  ISETP.LT.OR P4, PT, R180, 0x21, P4 ;  /* 0x00000021b400780c */ /* 0x000fe40002781670 */
[----:B------:R-:W-:Y:S02]  /*8120*/  FMNMX.FTZ R8, R176, R9, !PT ;  /* 0x00000009b0087209 */ /* 0x000fe40007810000 */
[----:B------:R-:W-:Y:S02]  /*8130*/  FSEL R21, R21, -INF , !P3 ;  /* 0xff80000015157808 */ /* 0x000fe40005800000 */
[----:B------:R-:W-:Y:S01]  /*8140*/  FSEL R124, R124, -INF , !P2 ;  /* 0xff8000007c7c7808 */ /* 0x000fe20005000000 */
[----:B------:R-:W0:Y:S01]  /*8150*/  SHFL.BFLY PT, R9, R8, 0x2, 0x1f ;  /* 0x0c401f0008097f89 */ /* 0x000e2200000e0000 */
[----:B------:R-:W-:-:S02]  /*8160*/  FSEL R127, R127, -INF , !P4 ;  /* 0xff8000007f7f7808 */ /* 0x000fc40006000000 */
[C---:B------:R-:W-:Y:S02]  /*8170*/  ISETP.GT.AND P3, PT, R179.reuse, 0x21, P1 ;  /* 0x00000021b300780c */ /* 0x040fe40000f64270 */
[C---:B------:R-:W-:Y:S02]  /*8180*/  ISETP.GT.AND P2, PT, R179.reuse, 0x30, P1 ;  /* 0x00000030b300780c */ /* 0x040fe40000f44270 */
[----:B------:R-:W-:Y:S02]  /*8190*/  ISETP.GT.AND P4, PT, R179, 0x31, P1 ;  /* 0x00000031b300780c */ /* 0x000fe40000f84270 */
[C---:B------:R-:W-:Y:S02]  /*81a0*/  ISETP.LT.OR P3, PT, R180.reuse, 0x22, P3 ;  /* 0x00000022b400780c */ /* 0x040fe40001f61670 */
[C---:B------:R-:W-:Y:S02]  /*81b0*/  ISETP.LT.OR P2, PT, R180.reuse, 0x31, P2 ;  /* 0x00000031b400780c */ /* 0x040fe40001741670 */
[----:B------:R-:W-:-:S02]  /*81c0*/  ISETP.LT.OR P4, PT, R180, 0x32, P4 ;  /* 0x00000032b400780c */ /* 0x000fc40002781670 */
[----:B------:R-:W-:Y:S02]  /*81d0*/  FSEL R128, R128, -INF , !P3 ;  /* 0xff80000080807808 */ /* 0x000fe40005800000 */
[----:B------:R-:W-:Y:S02]  /*81e0*/  FSEL R135, R135, -INF , !P2 ;  /* 0xff80000087877808 */ /* 0x000fe40005000000 */
[----:B------:R-:W-:Y:S02]  /*81f0*/  FSEL R136, R136, -INF , !P4 ;  /* 0xff80000088887808 */ /* 0x000fe40006000000 */
[C---:B------:R-:W-:Y:S02]  /*8200*/  ISETP.GT.AND P3, PT, R179.reuse, 0x38, P1 ;  /* 0x00000038b300780c */ /* 0x040fe40000f64270 */
[----:B------:R-:W-:Y:S02]  /*8210*/  ISETP.GT.AND P2, PT, R179, 0x41, P1 ;  /* 0x00000041b300780c */ /* 0x000fe40000f44270 */
[----:B0-----:R-:W-:-:S02]  /*8220*/  FMNMX.FTZ R11, R8, R9, !PT ;  /* 0x00000009080b7209 */ /* 0x001fc40007810000 */
[----:B------:R-:W-:Y:S01]  /*8230*/  FSEL R8, R132, -INF , !P5 ;  /* 0xff80000084087808 */ /* 0x000fe20006800000 */
[----:B------:R-:W-:Y:S01]  /*8240*/  IMAD.U32 R132, RZ, RZ, UR29 ;  /* 0x0000001dff847e24 */ /* 0x000fe2000f8e00ff */
[C---:B------:R-:W-:Y:S01]  /*8250*/  ISETP.GT.AND P5, PT, R179.reuse, 0x40, P1 ;  /* 0x00000040b300780c */ /* 0x040fe20000fa4270 */
[----:B------:R-:W0:Y:S01]  /*8260*/  SHFL.BFLY PT, R174, R11, 0x1, 0x1f ;  /* 0x0c201f000bae7f89 */ /* 0x000e2200000e0000 */
[----:B------:R-:W-:Y:S02]  /*8270*/  ISETP.GT.AND P4, PT, R179, 0x48, P1 ;  /* 0x00000048b300780c */ /* 0x000fe40000f84270 */
[C---:B------:R-:W-:Y:S02]  /*8280*/  ISETP.LT.OR P5, PT, R180.reuse, 0x41, P5 ;  /* 0x00000041b400780c */ /* 0x040fe40002fa1670 */
[----:B------:R-:W-:Y:S02]  /*8290*/  ISETP.LT.OR P3, PT, R180, 0x39, P3 ;  /* 0x00000039b400780c */ /* 0x000fe40001f61670 */
[----:B------:R-:W-:-:S02]  /*82a0*/  FSEL R143, R143, -INF , !P5 ;  /* 0xff8000008f8f7808 */ /* 0x000fc40006800000 */
[C---:B------:R-:W-:Y:S02]  /*82b0*/  ISETP.LT.OR P2, PT, R180.reuse, 0x42, P2 ;  /* 0x00000042b400780c */ /* 0x040fe40001741670 */
[----:B------:R-:W-:Y:S02]  /*82c0*/  ISETP.LT.OR P4, PT, R180, 0x49, P4 ;  /* 0x00000049b400780c */ /* 0x000fe40002781670 */
[----:B------:R-:W-:Y:S02]  /*82d0*/  FSEL R139, R139, -INF , !P3 ;  /* 0xff8000008b8b7808 */ /* 0x000fe40005800000 */
[----:B------:R-:W-:Y:S02]  /*82e0*/  FSEL R144, R144, -INF , !P2 ;  /* 0xff80000090907808 */ /* 0x000fe40005000000 */
[----:B------:R-:W-:Y:S02]  /*82f0*/  FSEL R147, R147, -INF , !P4 ;  /* 0xff80000093937808 */ /* 0x000fe40006000000 */
[----:B------:R-:W-:-:S02]  /*8300*/  ISETP.GT.AND P3, PT, R179, 0x49, P1 ;  /* 0x00000049b300780c */ /* 0x000fc40000f64270 */
[C---:B------:R-:W-:Y:S02]  /*8310*/  ISETP.GT.AND P2, PT, R179.reuse, 0x51, P1 ;  /* 0x00000051b300780c */ /* 0x040fe40000f44270 */
[----:B------:R-:W-:Y:S02]  /*8320*/  ISETP.GT.AND P4, PT, R179, 0x58, P1 ;  /* 0x00000058b300780c */ /* 0x000fe40000f84270 */
[----:B0-----:R-:W-:Y:S02]  /*8330*/  FMNMX.FTZ R9, R11, R174, !PT ;  /* 0x000000ae0b097209 */ /* 0x001fe40007810000 */
[----:B------:R-:W-:Y:S02]  /*8340*/  FSEL R11, R150, -INF , !P6 ;  /* 0xff800000960b7808 */ /* 0x000fe40007000000 */
[----:B------:R-:W-:Y:S01]  /*8350*/  ISETP.GT.AND P6, PT, R179, 0x60, P1 ;  /* 0x00000060b300780c */ /* 0x000fe20000fc4270 */
[----:B------:R-:W-:-:S01]  /*8360*/  FFMA.FTZ R132, R9, R132, -8 ;  /* 0xc100000009847423 */ /* 0x000fc20000010084 */
[----:B------:R-:W-:-:S02]  /*8370*/  FSETP.NEU.FTZ.AND P5, PT, R9, -INF , PT ;  /* 0xff8000000900780b */ /* 0x000fc40003fbd000 */
[----:B------:R-:W-:Y:S02]  /*8380*/  ISETP.LT.OR P6, PT, R180, 0x61, P6 ;  /* 0x00000061b400780c */ /* 0x000fe400037c1670 */
[----:B------:R-:W-:Y:S02]  /*8390*/  FSEL R132, R132, RZ, P5 ;  /* 0x000000ff84847208 */ /* 0x000fe40002800000 */
[----:B------:R-:W-:Y:S02]  /*83a0*/  FSEL R158, R158, -INF , !P6 ;  /* 0xff8000009e9e7808 */ /* 0x000fe40007000000 */
[----:B------:R-:W-:Y:S01]  /*83b0*/  ISETP.GT.AND P6, PT, R179, RZ, P1 ;  /* 0x000000ffb300720c */ /* 0x000fe20000fc4270 */
[----:B------:R-:W-:-:S01]  /*83c0*/  FFMA.FTZ R173, R12, UR29, -R132 ;  /* 0x0000001d0cad7c23 */ /* 0x000fc20008010884 */
[--C-:B------:R-:W-:Y:S01]  /*83d0*/  FFMA.FTZ R12, R15, UR29, -R132.reuse ;  /* 0x0000001d0f0c7c23 */ /* 0x100fe20008010884 */
[----:B------:R-:W-:-:S01]  /*83e0*/  FFMA.FTZ R15, R20, UR29, -R132 ;  /* 0x0000001d140f7c23 */ /* 0x000fc20008010884 */
[----:B------:R-:W-:Y:S01]  /*83f0*/  ISETP.LT.OR P6, PT, R180, 0x1, P6 ;  /* 0x00000001b400780c */ /* 0x000fe200037c1670 */
[----:B------:R-:W-:-:S01]  /*8400*/  FFMA.FTZ R20, R121, UR29, -R132 ;  /* 0x0000001d79147c23 */ /* 0x000fc20008010884 */
[--C-:B------:R-:W-:Y:S01]  /*8410*/  FFMA.FTZ R121, R122, UR29, -R132.reuse ;  /* 0x0000001d7a797c23 */ /* 0x100fe20008010884 */
[----:B------:R-:W-:Y:S01]  /*8420*/  ISETP.LT.OR P3, PT, R180, 0x4a, P3 ;  /* 0x0000004ab400780c */ /* 0x000fe20001f61670 */
[--C-:B------:R-:W-:Y:S01]  /*8430*/  FFMA.FTZ R178, R125, UR29, -R132.reuse ;  /* 0x0000001d7db27c23 */ /* 0x100fe20008010884 */
[----:B------:R-:W-:Y:S01]  /*8440*/  FSEL R7, R7, -INF , !P6 ;  /* 0xff80000007077808 */ /* 0x000fe20007000000 */
[--C-:B------:R-:W-:Y:S01]  /*8450*/  FFMA.FTZ R182, R182, UR29, -R132.reuse ;  /* 0x0000001db6b67c23 */ /* 0x100fe20008010884 */
[C---:B------:R-:W-:Y:S01]  /*8460*/  ISETP.LT.OR P2, PT, R180.reuse, 0x52, P2 ;  /* 0x00000052b400780c */ /* 0x040fe20001741670 */
[--C-:B------:R-:W-:Y:S01]  /*8470*/  FFMA.FTZ R184, R171, UR29, -R132.reuse ;  /* 0x0000001dabb87c23 */ /* 0x100fe20008010884 */
[----:B------:R-:W-:Y:S01]  /*8480*/  FMNMX.FTZ R177, R7, R4, !PT ;  /* 0x0000000407b17209 */ /* 0x000fe20007810000 */
[----:B------:R-:W-:Y:S01]  /*8490*/  MUFU.EX2 R150, R182 ;  /* 0x000000b600967308 */ /* 0x000fe20000000800 */
[----:B------:R-:W-:Y:S01]  /*84a0*/  ISETP.LT.OR P4, PT, R180, 0x59, P4 ;  /* 0x00000059b400780c */ /* 0x000fe20002781670 */
[----:B------:R-:W-:Y:S01]  /*84b0*/  FFMA.FTZ R176, R176, UR29, -R132 ;  /* 0x0000001db0b07c23 */ /* 0x000fe20008010884 */
[----:B------:R-:W-:-:S02]  /*84c0*/  FMNMX.FTZ R122, R10, R177, !PT ;  /* 0x000000b10a7a7209 */ /* 0x000fc40007810000 */
[----:B------:R-:W-:Y:S02]  /*84d0*/  FSEL R148, R148, -INF , !P3 ;  /* 0xff80000094947808 */ /* 0x000fe40005800000 */
[----:B------:R-:W-:Y:S01]  /*84e0*/  FMNMX.FTZ R125, R13, R122, !PT ;  /* 0x0000007a0d7d7209 */ /* 0x000fe20007810000 */
[----:B------:R-:W-:Y:S01]  /*84f0*/  MUFU.EX2 R173, R173 ;  /* 0x000000ad00ad7308 */ /* 0x000fe20000000800 */
[----:B------:R-:W-:Y:S02]  /*8500*/  FSEL R152, R152, -INF , !P2 ;  /* 0xff80000098987808 */ /* 0x000fe40005000000 */
[----:B------:R-:W-:Y:S02]  /*8510*/  FSEL R154, R154, -INF , !P4 ;  /* 0xff8000009a9a7808 */ /* 0x000fe40006000000 */
[C---:B------:R-:W-:Y:S02]  /*8520*/  ISETP.GT.AND P3, PT, R179.reuse, 0x59, P1 ;  /* 0x00000059b300780c */ /* 0x040fe40000f64270 */
[C---:B------:R-:W-:Y:S01]  /*8530*/  ISETP.GT.AND P2, PT, R179.reuse, 0x61, P1 ;  /* 0x00000061b300780c */ /* 0x040fe20000f44270 */
[----:B------:R0:W-:Y:S01]  /*8540*/  MUFU.EX2 R122, R178 ;  /* 0x000000b2007a7308 */ /* 0x0001e20000000800 */
[----:B------:R-:W-:-:S02]  /*8550*/  ISETP.GT.AND P4, PT, R179, 0x68, P1 ;  /* 0x00000068b300780c */ /* 0x000fc40000f84270 */
[----:B------:R-:W-:Y:S01]  /*8560*/  FMNMX.FTZ R174, R14, R125, !PT ;  /* 0x0000007d0eae7209 */ /* 0x000fe20007810000 */
[----:B------:R-:W-:-:S01]  /*8570*/  FFMA.FTZ R125, R126, UR29, -R132 ;  /* 0x0000001d7e7d7c23 */ /* 0x000fc20008010884 */
[C---:B------:R-:W-:Y:S02]  /*8580*/  ISETP.LT.OR P3, PT, R180.reuse, 0x5a, P3 ;  /* 0x0000005ab400780c */ /* 0x040fe40001f61670 */
[C---:B------:R-:W-:Y:S01]  /*8590*/  ISETP.LT.OR P2, PT, R180.reuse, 0x62, P2 ;  /* 0x00000062b400780c */ /* 0x040fe20001741670 */
[----:B------:R-:W-:Y:S01]  /*85a0*/  MUFU.EX2 R12, R12 ;  /* 0x0000000c000c7308 */ /* 0x000fe20000000800 */
[----:B------:R-:W-:Y:S01]  /*85b0*/  ISETP.LT.OR P4, PT, R180, 0x69, P4 ;  /* 0x00000069b400780c */ /* 0x000fe20002781670 */
[----:B0-----:R-:W-:Y:S01]  /*85c0*/  FFMA.FTZ R178, R133, UR29, -R132 ;  /* 0x0000001d85b27c23 */ /* 0x001fe20008010884 */
[----:B------:R-:W-:Y:S02]  /*85d0*/  FMNMX.FTZ R177, R21, R174, !PT ;  /* 0x000000ae15b17209 */ /* 0x000fe40007810000 */
[----:B------:R-:W-:-:S02]  /*85e0*/  FSEL R156, R156, -INF , !P3 ;  /* 0xff8000009c9c7808 */ /* 0x000fc40005800000 */
[----:B------:R-:W-:Y:S01]  /*85f0*/  FSEL R160, R160, -INF , !P2 ;  /* 0xff800000a0a07808 */ /* 0x000fe20005000000 */
[----:B------:R-:W-:Y:S01]  /*8600*/  MUFU.EX2 R15, R15 ;  /* 0x0000000f000f7308 */ /* 0x000fe20000000800 */
[----:B------:R-:W-:Y:S02]  /*8610*/  FSEL R162, R162, -INF , !P4 ;  /* 0xff800000a2a27808 */ /* 0x000fe40006000000 */
[----:B------:R-:W-:Y:S02]  /*8620*/  FMNMX.FTZ R126, R120, R177, !PT ;  /* 0x000000b1787e7209 */ /* 0x000fe40007810000 */
[C---:B------:R-:W-:Y:S02]  /*8630*/  ISETP.GT.AND P3, PT, R179.reuse, 0x69, P1 ;  /* 0x00000069b300780c */ /* 0x040fe40000f64270 */
[C---:B------:R-:W-:Y:S01]  /*8640*/  ISETP.GT.AND P2, PT, R179.reuse, 0x70, P1 ;  /* 0x00000070b300780c */ /* 0x040fe20000f44270 */
[----:B------:R-:W-:Y:S01]  /*8650*/  MUFU.EX2 R20, R20 ;  /* 0x0000001400147308 */ /* 0x000fe20000000800 */
[----:B------:R-:W-:-:S02]  /*8660*/  ISETP.GT.AND P4, PT, R179, 0x71, P1 ;  /* 0x00000071b300780c */ /* 0x000fc40000f84270 */
[C---:B------:R-:W-:Y:S02]  /*8670*/  ISETP.GT.AND P6, PT, R179.reuse, 0x78, P1 ;  /* 0x00000078b300780c */ /* 0x040fe40000fc4270 */
[----:B------:R-:W-:Y:S01]  /*8680*/  ISETP.GT.AND P1, PT, R179, 0x79, P1 ;  /* 0x00000079b300780c */ /* 0x000fe20000f24270 */
[--C-:B------:R-:W-:Y:S01]  /*8690*/  FFMA.FTZ R179, R129, UR29, -R132.reuse ;  /* 0x0000001d81b37c23 */ /* 0x100fe20008010884 */
[----:B------:R-:W-:Y:S01]  /*86a0*/  FMNMX.FTZ R129, R123, R126, !PT ;  /* 0x0000007e7b817209 */ /* 0x000fe20007810000 */
[----:B------:R-:W-:Y:S01]  /*86b0*/  MUFU.EX2 R121, R121 ;  /* 0x0000007900797308 */ /* 0x000fe20000000800 */
[----:B------:R-:W-:Y:S02]  /*86c0*/  ISETP.LT.OR P3, PT, R180, 0x6a, P3 ;  /* 0x0000006ab400780c */ /* 0x000fe40001f61670 */
[----:B------:R-:W-:Y:S01]  /*86d0*/  FMNMX.FTZ R174, R124, R129, !PT ;  /* 0x000000817cae7209 */ /* 0x000fe20007810000 */
[----:B------:R-:W-:-:S01]  /*86e0*/  FFMA.FTZ R129, R130, UR29, -R132 ;  /* 0x0000001d82817c23 */ /* 0x000fc20008010884 */
[----:B------:R-:W-:-:S02]  /*86f0*/  ISETP.LT.OR P2, PT, R180, 0x71, P2 ;  /* 0x00000071b400780c */ /* 0x000fc40001741670 */
[----:B------:R-:W-:Y:S01]  /*8700*/  FMNMX.FTZ R177, R127, R174, !PT ;  /* 0x000000ae7fb17209 */ /* 0x000fe20007810000 */
[----:B------:R0:W-:Y:S01]  /*8710*/  MUFU.EX2 R126, R179 ;  /* 0x000000b3007e7308 */ /* 0x0001e20000000800 */
[----:B------:R-:W-:Y:S02]  /*8720*/  FSEL R164, R164, -INF , !P3 ;  /* 0xff800000a4a47808 */ /* 0x000fe40005800000 */
[----:B------:R-:W-:Y:S02]  /*8730*/  FMNMX.FTZ R130, R128, R177, !PT ;  /* 0x000000b180827209 */ /* 0x000fe40007810000 */
[----:B------:R-:W-:Y:S02]  /*8740*/  ISETP.LT.OR P4, PT, R180, 0x72, P4 ;  /* 0x00000072b400780c */ /* 0x000fe40002781670 */
[----:B------:R-:W-:Y:S01]  /*8750*/  FMNMX.FTZ R133, R131, R130, !PT ;  /* 0x0000008283857209 */ /* 0x000fe20007810000 */
[----:B------:R-:W-:Y:S01]  /*8760*/  MUFU.EX2 R125, R125 ;  /* 0x0000007d007d7308 */ /* 0x000fe20000000800 */
[----:B0-----:R-:W-:-:S01]  /*8770*/  FFMA.FTZ R179, R137, UR29, -R132 ;  /* 0x0000001d89b37c23 */ /* 0x001fc20008010884 */
[----:B------:R-:W-:-:S02]  /*8780*/  FSEL R166, R166, -INF , !P2 ;  /* 0xff800000a6a67808 */ /* 0x000fc40005000000 */
[----:B------:R-:W-:Y:S01]  /*8790*/  FMNMX.FTZ R174, R8, R133, !PT ;  /* 0x0000008508ae7209 */ /* 0x000fe20007810000 */
[--C-:B------:R-:W-:Y:S01]  /*87a0*/  FFMA.FTZ R133, R134, UR29, -R132.reuse ;  /* 0x0000001d86857c23 */ /* 0x100fe20008010884 */
[----:B------:R-:W-:Y:S02]  /*87b0*/  ISETP.LT.OR P6, PT, R180, 0x79, P6 ;  /* 0x00000079b400780c */ /* 0x000fe400037c1670 */
[----:B------:R-:W-:Y:S01]  /*87c0*/  FMNMX.FTZ R177, R135, R174, !PT ;  /* 0x000000ae87b17209 */ /* 0x000fe20007810000 */
[----:B------:R0:W-:Y:S01]  /*87d0*/  MUFU.EX2 R130, R178 ;  /* 0x000000b200827308 */ /* 0x0001e20000000800 */
[----:B------:R-:W-:Y:S02]  /*87e0*/  FSEL R168, R168, -INF , !P4 ;  /* 0xff800000a8a87808 */ /* 0x000fe40006000000 */
[----:B------:R-:W-:Y:S02]  /*87f0*/  FMNMX.FTZ R134, R136, R177, !PT ;  /* 0x000000b188867209 */ /* 0x000fe40007810000 */
[----:B------:R-:W-:Y:S01]  /*8800*/  ISETP.LT.OR P1, PT, R180, 0x7a, P1 ;  /* 0x0000007ab400780c */ /* 0x000fe20000f21670 */
[--C-:B------:R-:W-:Y:S01]  /*8810*/  FFMA.FTZ R180, R163, UR29, -R132.reuse ;  /* 0x0000001da3b47c23 */ /* 0x100fe20008010884 */
[----:B------:R-:W-:Y:S01]  /*8820*/  FMNMX.FTZ R137, R139, R134, !PT ;  /* 0x000000868b897209 */ /* 0x000fe20007810000 */
[----:B------:R-:W-:Y:S01]  /*8830*/  MUFU.EX2 R129, R129 ;  /* 0x0000008100817308 */ /* 0x000fe20000000800 */
[----:B0-----:R-:W-:-:S01]  /*8840*/  FFMA.FTZ R178, R141, UR29, -R132 ;  /* 0x0000001d8db27c23 */ /* 0x001fc20008010884 */
[----:B------:R-:W-:-:S02]  /*8850*/  FSEL R170, R170, -INF , !P6 ;  /* 0xff800000aaaa7808 */ /* 0x000fc40007000000 */
[----:B------:R-:W-:Y:S01]  /*8860*/  FMNMX.FTZ R174, R140, R137, !PT ;  /* 0x000000898cae7209 */ /* 0x000fe20007810000 */
[----:B------:R-:W-:Y:S01]  /*8870*/  FFMA.FTZ R137, R138, UR29, -R132 ;  /* 0x0000001d8a897c23 */ /* 0x000fe20008010884 */
[----:B------:R-:W-:Y:S02]  /*8880*/  FSEL R172, R172, -INF , !P1 ;  /* 0xff800000acac7808 */ /* 0x000fe40004800000 */
[----:B------:R-:W-:Y:S01]  /*8890*/  FMNMX.FTZ R177, R143, R174, !PT ;  /* 0x000000ae8fb17209 */ /* 0x000fe20007810000 */
[----:B------:R-:W-:Y:S03]  /*88a0*/  MUFU.EX2 R133, R133 ;  /* 0x0000008500857308 */ /* 0x000fe60000000800 */
[----:B------:R-:W-:-:S04]  /*88b0*/  FMNMX.FTZ R138, R144, R177, !PT ;  /* 0x000000b1908a7209 */ /* 0x000fc80007810000 */
[----:B------:R-:W-:Y:S01]  /*88c0*/  FMNMX.FTZ R141, R147, R138, !PT ;  /* 0x0000008a938d7209 */ /* 0x000fe20007810000 */
[----:B------:R-:W-:Y:S03]  /*88d0*/  MUFU.EX2 R134, R179 ;  /* 0x000000b300867308 */ /* 0x000fe60000000800 */
[----:B------:R-:W-:Y:S01]  /*88e0*/  FMNMX.FTZ R174, R148, R141, !PT ;  /* 0x0000008d94ae7209 */ /* 0x000fe20007810000 */
[--C-:B------:R-:W-:Y:S01]  /*88f0*/  FFMA.FTZ R141, R142, UR29, -R132.reuse ;  /* 0x0000001d8e8d7c23 */ /* 0x100fe20008010884 */
[----:B------:R-:W-:-:S01]  /*8900*/  FFMA.FTZ R142, R145, UR29, -R132 ;  /* 0x0000001d918e7c23 */ /* 0x000fc20008010884 */
[--C-:B------:R-:W-:Y:S01]  /*8910*/  FFMA.FTZ R145, R146, UR29, -R132.reuse ;  /* 0x0000001d92917c23 */ /* 0x100fe20008010884 */
[----:B------:R-:W-:Y:S01]  /*8920*/  FMNMX.FTZ R177, R11, R174, !PT ;  /* 0x000000ae0bb17209 */ /* 0x000fe20007810000 */
[--C-:B------:R-:W-:Y:S01]  /*8930*/  FFMA.FTZ R146, R149, UR29, -R132.reuse ;  /* 0x0000001d95927c23 */ /* 0x100fe20008010884 */
[----:B------:R-:W-:-:S01]  /*8940*/  FFMA.FTZ R149, R151, UR29, -R132 ;  /* 0x0000001d97957c23 */ /* 0x000fc20008010884 */
[----:B------:R0:W-:Y:S01]  /*8950*/  MUFU.EX2 R138, R178 ;  /* 0x000000b2008a7308 */ /* 0x0001e20000000800 */
[----:B------:R-:W-:Y:S01]  /*8960*/  FMNMX.FTZ R177, R152, R177, !PT ;  /* 0x000000b198b17209 */ /* 0x000fe20007810000 */
[--C-:B------:R-:W-:Y:S01]  /*8970*/  FFMA.FTZ R151, R153, UR29, -R132.reuse ;  /* 0x0000001d99977c23 */ /* 0x100fe20008010884 */
[----:B------:R-:W-:-:S01]  /*8980*/  FFMA.FTZ R174, R155, UR29, -R132 ;  /* 0x0000001d9bae7c23 */ /* 0x000fc20008010884 */
[--C-:B------:R-:W-:Y:S01]  /*8990*/  FFMA.FTZ R153, R157, UR29, -R132.reuse ;  /* 0x0000001d9d997c23 */ /* 0x100fe20008010884 */
[----:B------:R-:W-:Y:S01]  /*89a0*/  FMNMX.FTZ R177, R154, R177, !PT ;  /* 0x000000b19ab17209 */ /* 0x000fe20007810000 */
[--C-:B------:R-:W-:Y:S01]  /*89b0*/  FFMA.FTZ R155, R161, UR29, -R132.reuse ;  /* 0x0000001da19b7c23 */ /* 0x100fe20008010884 */
[----:B------:R-:W-:-:S01]  /*89c0*/  FFMA.FTZ R157, R165, UR29, -R132 ;  /* 0x0000001da59d7c23 */ /* 0x000fc20008010884 */
[--C-:B------:R-:W-:Y:S01]  /*89d0*/  FFMA.FTZ R161, R175, UR29, -R132.reuse ;  /* 0x0000001dafa17c23 */ /* 0x100fe20008010884 */
[----:B------:R-:W-:Y:S01]  /*89e0*/  FMNMX.FTZ R177, R156, R177, !PT ;  /* 0x000000b19cb17209 */ /* 0x000fe20007810000 */
[--C-:B0-----:R-:W-:Y:S01]  /*89f0*/  FFMA.FTZ R178, R159, UR29, -R132.reuse ;  /* 0x0000001d9fb27c23 */ /* 0x101fe20008010884 */
[----:B------:R-:W-:-:S01]  /*8a00*/  FFMA.FTZ R159, R169, UR29, -R132 ;  /* 0x0000001da99f7c23 */ /* 0x000fc20008010884 */
        /* <DEDUP_REMOVED lines=12> */
[----:B------:R-:W-:Y:S02]  /*8ad0*/  MUFU.EX2 R146, R146 ;  /* 0x0000009200927308 */ /* 0x000fe40000000800 */
[----:B------:R-:W0:Y:S06]  /*8ae0*/  SHFL.BFLY PT, R182, R177, 0x2, 0x1f ;  /* 0x0c401f00b1b67f89 */ /* 0x000e2c00000e0000 */
[----:B------:R-:W-:Y:S08]  /*8af0*/  MUFU.EX2 R149, R149 ;  /* 0x0000009500957308 */ /* 0x000ff00000000800 */
[----:B------:R-:W-:Y:S08]  /*8b00*/  MUFU.EX2 R151, R151 ;  /* 0x0000009700977308 */ /* 0x000ff00000000800 */
[----:B------:R-:W-:Y:S01]  /*8b10*/  MUFU.EX2 R174, R174 ;  /* 0x000000ae00ae7308 */ /* 0x000fe20000000800 */
[----:B0-----:R-:W-:Y:S01]  /*8b20*/  FMNMX.FTZ R163, R177, R182, !PT ;  /* 0x000000b6b1a37209 */ /* 0x001fe20007810000 */
[----:B------:R-:W-:Y:S01]  /*8b30*/  FFMA.FTZ R182, R167, UR29, -R132 ;  /* 0x0000001da7b67c23 */ /* 0x000fe20008010884 */
[----:B------:R-:W-:-:S03]  /*8b40*/  FSEL R132, R9, RZ, P5 ;  /* 0x000000ff09847208 */ /* 0x000fc60002800000 */
[----:B------:R-:W0:Y:S02]  /*8b50*/  SHFL.BFLY PT, R186, R163, 0x1, 0x1f ;  /* 0x0c201f00a3ba7f89 */ /* 0x000e2400000e0000 */
[----:B------:R-:W-:Y:S01]  /*8b60*/  MUFU.EX2 R153, R153 ;  /* 0x0000009900997308 */ /* 0x000fe20000000800 */
[----:B------:R-:W-:-:S04]  /*8b70*/  FADD.FTZ R5, -R132, R5 ;  /* 0x0000000584057221 */ /* 0x000fc80000010100 */
[----:B------:R-:W-:-:S03]  /*8b80*/  FMUL.FTZ R5, R5, UR29 ;  /* 0x0000001d05057c20 */ /* 0x000fc60008410000 */
[----:B------:R-:W-:Y:S08]  /*8b90*/  MUFU.EX2 R178, R178 ;  /* 0x000000b200b27308 */ /* 0x000ff00000000800 */
[----:B------:R-:W1:Y:S01]  /*8ba0*/  MUFU.EX2 R5, R5 ;  /* 0x0000000500057308 */ /* 0x000e620000000800 */
[----:B0-----:R-:W-:Y:S01]  /*8bb0*/  FMNMX.FTZ R132, R163, R186, !PT ;  /* 0x000000baa3847209 */ /* 0x001fe20007810000 */
[----:B------:R-:W-:-:S06]  /*8bc0*/  IMAD.U32 R163, RZ, RZ, UR29 ;  /* 0x0000001dffa37e24 */ /* 0x000fcc000f8e00ff */
[----:B------:R-:W-:Y:S01]  /*8bd0*/  MUFU.EX2 R155, R155 ;  /* 0x0000009b009b7308 */ /* 0x000fe20000000800 */
[C---:B------:R-:W-:Y:S01]  /*8be0*/  FSETP.NEU.FTZ.AND P1, PT, R132.reuse, -INF , PT ;  /* 0xff8000008400780b */ /* 0x040fe20003f3d000 */
[----:B------:R-:W-:-:S03]  /*8bf0*/  FFMA.FTZ R163, R132, R163, -8 ;  /* 0xc100000084a37423 */ /* 0x000fc600000100a3 */
[----:B------:R-:W-:Y:S02]  /*8c00*/  FSEL R165, R132, RZ, P1 ;  /* 0x000000ff84a57208 */ /* 0x000fe40000800000 */
[----:B------:R-:W-:Y:S01]  /*8c10*/  FSEL R163, R163, RZ, P1 ;  /* 0x000000ffa3a37208 */ /* 0x000fe20000800000 */
[----:B------:R-:W-:Y:S02]  /*8c20*/  MUFU.EX2 R180, R180 ;  /* 0x000000b400b47308 */ /* 0x000fe40000000800 */
[----:B------:R-:W-:-:S02]  /*8c30*/  FADD.FTZ R165, -R165, R4 ;  /* 0x00000004a5a57221 */ /* 0x000fc40000010100 */
[--C-:B------:R-:W-:Y:S01]  /*8c40*/  FFMA.FTZ R4, R140, UR29, -R163.reuse ;  /* 0x0000001d8c047c23 */ /* 0x100fe200080108a3 */
[----:B------:R-:W-:-:S01]  /*8c50*/  FFMA.FTZ R7, R7, UR29, -R163 ;  /* 0x0000001d07077c23 */ /* 0x000fc200080108a3 */
[----:B------:R-:W-:Y:S01]  /*8c60*/  FMUL.FTZ R140, R165, UR29 ;  /* 0x0000001da58c7c20 */ /* 0x000fe20008410000 */
        /* <DEDUP_REMOVED lines=32> */
[--C-:B------:R-:W-:Y:S01]  /*8e70*/  FFMA.FTZ R170, R170, UR29, -R163.reuse ;  /* 0x0000001daaaa7c23 */ /* 0x100fe200080108a3 */
[----:B------:R-:W-:-:S01]  /*8e80*/  FFMA.FTZ R163, R172, UR29, -R163 ;  /* 0x0000001daca37c23 */ /* 0x000fc200080108a3 */
[----:B-1----:R-:W-:Y:S01]  /*8e90*/  FFMA.FTZ R172, R5, R3, R150 ;  /* 0x0000000305ac7223 */ /* 0x002fe20000010096 */
[----:B0-----:R-:W-:-:S01]  /*8ea0*/  FFMA.FTZ R3, R140, R2, R7 ;  /* 0x000000028c037223 */ /* 0x001fc20000010007 */
[----:B------:R-:W0:Y:S03]  /*8eb0*/  MUFU.EX2 R14, R14 ;  /* 0x0000000e000e7308 */ /* 0x000e260000000800 */
[----:B--2---:R-:W-:-:S05]  /*8ec0*/  FADD.FTZ R2, R10, R3 ;  /* 0x000000030a027221 */ /* 0x004fca0000010000 */
[----:B------:R-:W1:Y:S01]  /*8ed0*/  MUFU.EX2 R21, R21 ;  /* 0x0000001500157308 */ /* 0x000e620000000800 */
[----:B---3--:R-:W-:-:S07]  /*8ee0*/  FADD.FTZ R3, R13, R2 ;  /* 0x000000020d037221 */ /* 0x008fce0000010000 */
[----:B------:R2:W-:Y:S01]  /*8ef0*/  MUFU.EX2 R11, R165 ;  /* 0x000000a5000b7308 */ /* 0x0005e20000000800 */
[----:B0-----:R-:W-:-:S07]  /*8f00*/  FADD.FTZ R2, R14, R3 ;  /* 0x000000030e027221 */ /* 0x001fce0000010000 */
[----:B------:R-:W0:Y:S01]  /*8f10*/  MUFU.EX2 R120, R120 ;  /* 0x0000007800787308 */ /* 0x000e220000000800 */
[----:B--2---:R-:W-:-:S01]  /*8f20*/  FADD.FTZ R165, R173, R172 ;  /* 0x000000acada57221 */ /* 0x004fc20000010000 */
[----:B-1----:R-:W-:-:S03]  /*8f30*/  FADD.FTZ R3, R21, R2 ;  /* 0x0000000215037221 */ /* 0x002fc60000010000 */
[----:B------:R-:W-:-:S03]  /*8f40*/  FADD.FTZ R172, R12, R165 ;  /* 0x000000a50cac7221 */ /* 0x000fc60000010000 */
[----:B------:R-:W1:Y:S01]  /*8f50*/  MUFU.EX2 R123, R123 ;  /* 0x0000007b007b7308 */ /* 0x000e620000000800 */
[----:B------:R-:W-:-:S04]  /*8f60*/  FADD.FTZ R165, R15, R172 ;  /* 0x000000ac0fa57221 */ /* 0x000fc80000010000 */
[----:B------:R-:W-:-:S03]  /*8f70*/  FADD.FTZ R172, R20, R165 ;  /* 0x000000a514ac7221 */ /* 0x000fc60000010000 */
[----:B------:R-:W2:Y:S01]  /*8f80*/  MUFU.EX2 R124, R124 ;  /* 0x0000007c007c7308 */ /* 0x000ea20000000800 */
[----:B------:R-:W-:-:S01]  /*8f90*/  FADD.FTZ R165, R121, R172 ;  /* 0x000000ac79a57221 */ /* 0x000fc20000010000 */
[----:B0-----:R-:W-:-:S03]  /*8fa0*/  FADD.FTZ R2, R120, R3 ;  /* 0x0000000378027221 */ /* 0x001fc60000010000 */
[----:B------:R-:W-:-:S03]  /*8fb0*/  FADD.FTZ R172, R122, R165 ;  /* 0x000000a57aac7221 */ /* 0x000fc60000010000 */
[----:B------:R-:W0:Y:S01]  /*8fc0*/  MUFU.EX2 R127, R127 ;  /* 0x0000007f007f7308 */ /* 0x000e220000000800 */
[----:B-1----:R-:W-:-:S01]  /*8fd0*/  FADD.FTZ R3, R123, R2 ;  /* 0x000000027b037221 */ /* 0x002fc20000010000 */
[----:B------:R-:W-:-:S04]  /*8fe0*/  FADD.FTZ R165, R125, R172 ;  /* 0x000000ac7da57221 */ /* 0x000fc80000010000 */
[----:B------:R-:W-:Y:S02]  /*8ff0*/  FADD.FTZ R172, R126, R165 ;  /* 0x000000a57eac7221 */ /* 0x000fe40000010000 */
[----:B------:R-:W1:Y:S01]  /*9000*/  MUFU.EX2 R128, R128 ;  /* 0x0000008000807308 */ /* 0x000e620000000800 */
[----:B--2---:R-:W-:-:S01]  /*9010*/  FADD.FTZ R2, R124, R3 ;  /* 0x000000037c027221 */ /* 0x004fc20000010000 */
[----:B------:R-:W-:-:S04]  /*9020*/  FADD.FTZ R165, R129, R172 ;  /* 0x000000ac81a57221 */ /* 0x000fc80000010000 */
[----:B------:R-:W-:Y:S02]  /*9030*/  FADD.FTZ R172, R130, R165 ;  /* 0x000000a582ac7221 */ /* 0x000fe40000010000 */
[----:B------:R-:W2:Y:S01]  /*9040*/  MUFU.EX2 R131, R131 ;  /* 0x0000008300837308 */ /* 0x000ea20000000800 */
[----:B0-----:R-:W-:-:S01]  /*9050*/  FADD.FTZ R3, R127, R2 ;  /* 0x000000027f037221 */ /* 0x001fc20000010000 */
[----:B------:R-:W-:-:S04]  /*9060*/  FADD.FTZ R167, R133, R172 ;  /* 0x000000ac85a77221 */ /* 0x000fc80000010000 */
[----:B------:R-:W-:Y:S02]  /*9070*/  FADD.FTZ R172, R134, R167 ;  /* 0x000000a786ac7221 */ /* 0x000fe40000010000 */
[----:B------:R-:W0:Y:S01]  /*9080*/  MUFU.EX2 R8, R8 ;  /* 0x0000000800087308 */ /* 0x000e220000000800 */
[----:B-1----:R-:W-:-:S01]  /*9090*/  FADD.FTZ R2, R128, R3 ;  /* 0x0000000380027221 */ /* 0x002fc20000010000 */
[----:B------:R-:W-:-:S04]  /*90a0*/  FADD.FTZ R167, R137, R172 ;  /* 0x000000ac89a77221 */ /* 0x000fc80000010000 */
[----:B------:R-:W-:Y:S02]  /*90b0*/  FADD.FTZ R172, R138, R167 ;  /* 0x000000a78aac7221 */ /* 0x000fe40000010000 */
[----:B------:R-:W1:Y:S01]  /*90c0*/  MUFU.EX2 R135, R135 ;  /* 0x0000008700877308 */ /* 0x000e620000000800 */
[----:B--2---:R-:W-:-:S01]  /*90d0*/  FADD.FTZ R3, R131, R2 ;  /* 0x0000000283037221 */ /* 0x004fc20000010000 */
[----:B------:R-:W-:-:S06]  /*90e0*/  FADD.FTZ R169, R141, R172 ;  /* 0x000000ac8da97221 */ /* 0x000fcc0000010000 */
        /* <DEDUP_REMOVED lines=32> */
[----:B------:R-:W-:-:S03]  /*92f0*/  FADD.FTZ R175, R155, R156 ;  /* 0x0000009c9baf7221 */ /* 0x000fc60000010000 */
[----:B------:R-:W-:Y:S01]  /*9300*/  FADD.FTZ R3, R165, R2 ;  /* 0x00000002a5037221 */ /* 0x000fe20000010000 */
[----:B------:R-:W-:-:S02]  /*9310*/  FADD.FTZ R156, R180, R175 ;  /* 0x000000afb49c7221 */ /* 0x000fc40000010000 */
        /* <DEDUP_REMOVED lines=28> */
.L_x_1360:
        /* <DEDUP_REMOVED lines=9> */
[----:B------:R-:W-:Y:S01]  /*9570*/  F2FP.SATFINITE.E4M3.F32.PACK_AB_MERGE_C R157, R180, R155, R157 ;  /* 0x0000009bb49d723e */ /* 0x000fe2000480709d */
        /* <DEDUP_REMOVED lines=127> */
[----:B------:R-:W-:Y:S02]  /*9d70*/  IMAD.MOV.U32 R5, RZ, RZ, R9 ;  /* 0x000000ffff057224 */ /* 0x000fe400078e0009 */
[----:B------:R-:W-:Y:S01]  /*9d80*/  IMAD.MOV.U32 R184, RZ, RZ, R157 ;  /* 0x000000ffffb87224 */ /* 0x000fe200078e009d */
[----:B------:R-:W-:Y:S06]  /*9d90*/  @P1 BRA `(.L_x_1361) ;  /* 0xffffffc400a41947 */ /* 0x000fec000383ffff */
.L_x_1342:
[----:B------:R-:W-:Y:S02]  /*9da0*/  UISETP.NE.AND UP1, UPT, UR54, URZ, UPT ;  /* 0x0000003f3600728c */ /* 0x000fe4000bf25270 */
[----:B------:R-:W-:Y:S02]  /*9db0*/  UISETP.NE.AND UP0, UPT, UR53, URZ, UPT ;  /* 0x0000003f3500728c */ /* 0x000fe4000bf05270 */
[----:B------:R-:W-:Y:S02]  /*9dc0*/  UIADD3 UR10, UR41, 0x7f, URZ ;  /* 0x0000007f290a7890 */ /* 0x000fe4000fffe03f */
[----:B------:R-:W-:Y:S02]  /*9dd0*/  UIADD3 UR11, UR40, 0x1, -UR47 ;  /* 0x00000001280b7890 */ /* 0x000fe4000fffe82f */
[----:B------:R-:W-:-:S03]  /*9de0*/  PLOP3.LUT P1, PT, PT, PT, UP0, 0x40, 0x0 ;  /* 0x000000000000781c */ /* 0x000fc60003f2e808 */
[----:B------:R-:W-:Y:S01]  /*9df0*/  @UP1 ULDC UR6, c[0x0][0x44c] ;  /* 0x0001130000061ab9 */ /* 0x000fe20000000800 */
[----:B------:R-:W-:Y:S01]  /*9e00*/  @UP1 ULDC UR14, c[0x0][0x450] ;  /* 0x00011400000e1ab9 */ /* 0x000fe20000000800 */
[----:B------:R-:W-:-:S04]  /*9e10*/  UIMAD.WIDE.U32 UR6, UR10, UR6, URZ ;  /* 0x000000060a0672a5 */ /* 0x000fc8000f8e003f */
[----:B------:R-:W-:-:S04]  /*9e20*/  @UP1 USHF.R.U32.HI UR10, URZ, UR14, UR7 ;  /* 0x0000000e3f0a1299 */ /* 0x000fc80008011607 */
[----:B------:R-:W-:-:S04]  /*9e30*/  UIADD3 UR10, UR11, UR10, URZ ;  /* 0x0000000a0b0a7290 */ /* 0x000fc8000fffe03f */
[----:B------:R-:W-:Y:S01]  /*9e40*/  UIADD3 UR31, UR10, -UR31, URZ ;  /* 0x8000001f0a1f7290 */ /* 0x000fe2000fffe03f */
[----:B------:R-:W-:Y:S11]  /*9e50*/  @P1 BRA `(.L_x_1362) ;  /* 0x0000000000501947 */ /* 0x000ff60003800000 */
[----:B------:R-:W-:Y:S02]  /*9e60*/  UMOV UR14, UR10 ;  /* 0x0000000a000e7c82 */ /* 0x000fe40008000000 */
        /* <DEDUP_REMOVED lines=11> */
.L_x_1363:
[----:B------:R-:W-:Y:S02]  /*9f20*/  ULDC UR15, c[0x0][0x9e4] ;  /* 0x00027900000f7ab9 */ /* 0x000fe40000000800 */
[----:B------:R-:W-:-:S11]  /*9f30*/  UISETP.NE.AND UP0, UPT, UR15, 0x1, UPT ;  /* 0x000000010f00788c */ /* 0x000fd6000bf05270 */
[----:B------:R-:W-:Y:S02]  /*9f40*/  @UP0 ULDC.64 UR6, c[0x0][0x9e8] ;  /* 0x00027a0000060ab9 */ /* 0x000fe40000000a00 */
[----:B------:R-:W-:-:S04]  /*9f50*/  UIMAD.WIDE.U32 UR10, UR14, UR6, URZ ;  /* 0x000000060e0a72a5 */ /* 0x000fc8000f8e003f */
[----:B------:R-:W-:-:S12]  /*9f60*/  @UP0 USHF.R.U32.HI UR14, URZ, UR7, UR11 ;  /* 0x000000073f0e0299 */ /* 0x000fd8000801160b */
.L_x_1364:
[----:B------:R-:W-:-:S04]  /*9f70*/  UIMAD UR14, UR14, UR15, URZ ;  /* 0x0000000f0e0e72a4 */ /* 0x000fc8000f8e023f */
[----:B------:R-:W-:-:S04]  /*9f80*/  UISETP.LT.AND UP0, UPT, UR31, UR14, UPT ;  /* 0x0000000e1f00728c */ /* 0x000fc8000bf01270 */
[----:B------:R-:W-:-:S12]  /*9f90*/  USEL UR31, UR31, UR14, !UP0 ;  /* 0x0000000e1f1f7287 */ /* 0x000fd8000c000000 */
.L_x_1362:
        /* <DEDUP_REMOVED lines=13> */
.L_x_1376:
[----:B------:R-:W-:Y:S01]  /*a070*/  ISETP.NE.AND P2, PT, RZ, UR45, PT ;  /* 0x0000002dff007c0c */ /* 0x000fe2000bf45270 */
[----:B------:R-:W-:-:S04]  /*a080*/  UISETP.NE.AND UP0, UPT, UR31, 0x1, UPT ;  /* 0x000000011f00788c */ /* 0x000fc8000bf05270 */
[----:B------:R-:W-:-:S04]  /*a090*/  USEL UR49, URZ, 0x1, UP0 ;  /* 0x000000013f317887 */ /* 0x000fc80008000000 */
[----:B------:R-:W-:-:S04]  /*a0a0*/  ULOP3.LUT UR49, UR32, UR49, URZ, 0x3c, !UPT ;  /* 0x0000003120317292 */ /* 0x000fc8000f8e3c3f */
[----:B------:R-:W-:Y:S08]  /*a0b0*/  @P2 BRA `(.L_x_1366) ;  /* 0x0000000000382947 */ /* 0x000ff00003800000 */
[----:B------:R-:W-:Y:S05]  /*a0c0*/  @!P0 BRA `(.L_x_1367) ;  /* 0x0000000000048947 */ /* 0x000fea0003800000 */
[----:B------:R-:W-:Y:S01]  /*a0d0*/  BPT.TRAP 0x1 ;  /* 0x000000040000795c */ /* 0x000fe20000300000 */
.L_x_1367:
        /* <DEDUP_REMOVED lines=9> */
.L_x_1368:
[----:B-1----:R-:W-:Y:S05]  /*a170*/  @P1 BRA `(.L_x_1366) ;  /* 0x0000000000081947 */ /* 0x002fea0003800000 */
[----:B------:R-:W1:Y:S02]  /*a180*/  SYNCS.PHASECHK.TRANS64.TRYWAIT P1, [UR6+0x2a830], R7 ;  /* 0x02a83007ff0075a7 */ /* 0x000e640008020146 */
[----:B-1----:R-:W-:Y:S05]  /*a190*/  @!P1 BRA `(.L_x_1369) ;  /* 0x0000012c004c9947 */ /* 0x002fea0003800000 */
.L_x_1366:
        /* <DEDUP_REMOVED lines=40> */
.L_x_1371:
[----:B------:R-:W-:Y:S01]  /*a420*/  ULEA UR6, UR31, UR36, 0x3 ;  /* 0x000000241f067291 */ /* 0x000fe2000f8e183f */
[----:B------:R-:W-:-:S05]  /*a430*/  IMAD.U32 R7, RZ, RZ, UR32 ;  /* 0x00000020ff077e24 */ /* 0x000fca000f8e00ff */
[----:B------:R-:W-:-:S04]  /*a440*/  SHF.L.U32 R7, R7, 0x1f, RZ ;  /* 0x0000001f07077819 */ /* 0x000fc800000006ff */
[----:B------:R0:W1:Y:S01]  /*a450*/  SYNCS.PHASECHK.TRANS64.TRYWAIT P1, [UR6+0x2a850], R7 ;  /* 0x02a85007ff0075a7 */ /* 0x0000620008020146 */
[----:B------:R-:W-:Y:S05]  /*a460*/  @!P0 BRA `(.L_x_1372) ;  /* 0x0000000000048947 */ /* 0x000fea0003800000 */
[----:B------:R-:W-:Y:S01]  /*a470*/  BPT.TRAP 0x1 ;  /* 0x000000040000795c */ /* 0x000fe20000300000 */
.L_x_1372:
[----:B-1----:R-:W-:Y:S05]  /*a480*/  @P1 BRA `(.L_x_1370) ;  /* 0x0000000000081947 */ /* 0x002fea0003800000 */
[----:B------:R-:W1:Y:S02]  /*a490*/  SYNCS.PHASECHK.TRANS64.TRYWAIT P1, [UR6+0x2a850], R7 ;  /* 0x02a85007ff0075a7 */ /* 0x000e640008020146 */
[----:B-1----:R-:W-:Y:S05]  /*a4a0*/  @!P1 BRA `(.L_x_1373) ;  /* 0x0000012800a09947 */ /* 0x002fea0003800000 */
.L_x_1370:
        /* <DEDUP_REMOVED lines=31> */
.L_x_1374:
        /* <DEDUP_REMOVED lines=66> */
[----:B------:R-:W-:Y:S01]  /*aac0*/  FMUL.FTZ R163, R0, R172 ;  /* 0x000000ac00a37220 */ /* 0x000fe20000410000 */
[----:B------:R-:W-:-:S03]  /*aad0*/  ULEA UR6, UR48, UR36, 0x3 ;  /* 0x0000002430067291 */ /* 0x000fc6000f8e183f */
        /* <DEDUP_REMOVED lines=130> */
[----:B-1----:R-:W-:Y:S01]  /*b300*/  FMNMX.FTZ R177, R176, R9, !PT ;  /* 0x00000009b0b17209 */ /* 0x002fe20007810000 */
[----:B------:R-:W-:Y:S01]  /*b310*/  IMAD.U32 R176, RZ, RZ, UR29 ;  /* 0x0000001dffb07e24 */ /* 0x000fe2000f8e00ff */
[----:B0-----:R-:W-:-:S03]  /*b320*/  FMNMX.FTZ R178, R175, R132, !PT ;  /* 0x00000084afb27209 */ /* 0x001fc60007810000 */
[----:B------:R-:W0:Y:S04]  /*b330*/  SHFL.BFLY PT, R132, R177, 0x1, 0x1f ;  /* 0x0c201f00b1847f89 */ /* 0x000e2800000e0000 */
[----:B------:R-:W1:Y:S01]  /*b340*/  SHFL.BFLY PT, R179, R178, 0x1, 0x1f ;  /* 0x0c201f00b2b37f89 */ /* 0x000e6200000e0000 */
[----:B0-----:R-:W-:Y:S02]  /*b350*/  FMNMX.FTZ R9, R177, R132, !PT ;  /* 0x00000084b1097209 */ /* 0x001fe40007810000 */
[----:B-1----:R-:W-:-:S03]  /*b360*/  FMNMX.FTZ R132, R178, R179, !PT ;  /* 0x000000b3b2847209 */ /* 0x002fc60007810000 */
[C---:B------:R-:W-:Y:S01]  /*b370*/  FFMA.FTZ R175, R9.reuse, R176, -8 ;  /* 0xc100000009af7423 */ /* 0x040fe200000100b0 */
[----:B------:R-:W-:-:S03]  /*b380*/  FADD.FTZ R4, -R9, R4 ;  /* 0x0000000409047221 */ /* 0x000fc60000010100 */
        /* <DEDUP_REMOVED lines=32> */
[----:B------:R-:W-:-:S02]  /*b590*/  IMAD.U32 R175, RZ, RZ, UR29 ;  /* 0x0000001dffaf7e24 */ /* 0x000fc4000f8e00ff */
[----:B------:R-:W-:-:S01]  /*b5a0*/  FADD.FTZ R5, -R132, R5 ;  /* 0x0000000584057221 */ /* 0x000fc20000010100 */
        /* <DEDUP_REMOVED lines=42> */
[----:B------:R-:W-:-:S05]  /*b850*/  FFMA.FTZ R174, R174, UR29, -R175 ;  /* 0x0000001daeae7c23 */ /* 0x000fca00080108af */
        /* <DEDUP_REMOVED lines=18> */
[----:B-1----:R-:W-:-:S03]  /*b980*/  FADD.FTZ R2, R122, R3 ;  /* 0x000000037a027221 */ /* 0x002fc60000010000 */
[----:B------:R-:W-:-:S03]  /*b990*/  FADD.FTZ R175, R15, R176 ;  /* 0x000000b00faf7221 */ /* 0x000fc60000010000 */
[----:B------:R-:W0:Y:S01]  /*b9a0*/  MUFU.EX2 R123, R123 ;  /* 0x0000007b007b7308 */ /* 0x000e220000000800 */
[----:B------:R-:W-:-:S04]  /*b9b0*/  FADD.FTZ R176, R120, R175 ;  /* 0x000000af78b07221 */ /* 0x000fc80000010000 */
[----:B------:R-:W-:-:S03]  /*b9c0*/  FADD.FTZ R175, R121, R176 ;  /* 0x000000b079af7221 */ /* 0x000fc60000010000 */
        /* <DEDUP_REMOVED lines=92> */
[----:B------:R-:W-:-:S03]  /*bf90*/  FADD.FTZ R176, R172, R3 ;  /* 0x00000003acb07221 */ /* 0x000fc60000010000 */
[----:B------:R-:W2:Y:S01]  /*bfa0*/  MUFU.EX2 R171, R171 ;  /* 0x000000ab00ab7308 */ /* 0x000ea20000000800 */
[----:B0-----:R-:W-:-:S07]  /*bfb0*/  FADD.FTZ R2, R170, R175 ;  /* 0x000000afaa027221 */ /* 0x001fce0000010000 */
[----:B------:R-:W0:Y:S01]  /*bfc0*/  MUFU.EX2 R174, R174 ;  /* 0x000000ae00ae7308 */ /* 0x000e220000000800 */
[----:B-1----:R-:W-:-:S01]  /*bfd0*/  FADD.FTZ R175, R173, R2 ;  /* 0x00000002adaf7221 */ /* 0x002fc20000010000 */
[----:B--2---:R-:W-:-:S03]  /*bfe0*/  FADD.FTZ R3, R171, R176 ;  /* 0x000000b0ab037221 */ /* 0x004fc60000010000 */
[----:B0-----:R-:W-:Y:S01]  /*bff0*/  FADD.FTZ R2, R174, R175 ;  /* 0x000000afae027221 */ /* 0x001fe20000010000 */
[----:B------:R-:W-:Y:S06]  /*c000*/  @!P0 BRA `(.L_x_1375) ;  /* 0x0000000000048947 */ /* 0x000fec0003800000 */
[----:B------:R-:W-:Y:S01]  /*c010*/  BPT.TRAP 0x1 ;  /* 0x000000040000795c */ /* 0x000fe20000300000 */
.L_x_1375:
        /* <DEDUP_REMOVED lines=139> */
.L_x_1365:
[----:B------:R-:W-:-:S13]  /*c8d0*/  ISETP.GE.AND P1, PT, R6, UR38, PT ;  /* 0x0000002606007c0c */ /* 0x000fda000bf26270 */
[----:B------:R-:W-:Y:S05]  /*c8e0*/  @!P1 BRA `(.L_x_1377) ;  /* 0x00000038006c9947 */ /* 0x000fea0003800000 */
[----:B------:R-:W-:Y:S01]  /*c8f0*/  IMAD.MOV.U32 R4, RZ, RZ, R132 ;  /* 0x000000ffff047224 */ /* 0x000fe200078e0084 */
[----:B------:R-:W-:Y:S01]  /*c900*/  UMOV UR34, UR49 ;  /* 0x0000003100227c82 */ /* 0x000fe20008000000 */
[----:B------:R-:W-:Y:S01]  /*c910*/  IMAD.MOV.U32 R5, RZ, RZ, R9 ;  /* 0x000000ffff057224 */ /* 0x000fe200078e0009 */
[----:B------:R-:W-:Y:S01]  /*c920*/  UMOV UR33, UR48 ;  /* 0x0000003000217c82 */ /* 0x000fe20008000000 */
[----:B------:R-:W-:Y:S01]  /*c930*/  ULDC UR30, c[0x0][0x9e4] ;  /* 0x00027900001e7ab9 */ /* 0x000fe20000000800 */
[----:B------:R-:W-:Y:S01]  /*c940*/  ULDC UR32, c[0x0][0x9dc] ;  /* 0x0002770000207ab9 */ /* 0x000fe20000000800 */
[----:B------:R-:W-:Y:S01]  /*c950*/  ULDC UR29, c[0x0][0x988] ;  /* 0x00026200001d7ab9 */ /* 0x000fe20000000800 */
[----:B------:R-:W-:-:S05]  /*c960*/  ULDC UR31, c[0x0][0x9e0] ;  /* 0x00027800001f7ab9 */ /* 0x000fca0000000800 */
.L_x_1396:
        /* <DEDUP_REMOVED lines=9> */
.L_x_1379:
[----:B------:R-:W-:Y:S01]  /*ca00*/  ULEA UR6, UR48, UR36, 0x3 ;  /* 0x0000002430067291 */ /* 0x000fe2000f8e183f */
[----:B------:R-:W-:-:S05]  /*ca10*/  IMAD.U32 R7, RZ, RZ, UR49 ;  /* 0x00000031ff077e24 */ /* 0x000fca000f8e00ff */
[----:B------:R-:W-:-:S04]  /*ca20*/  SHF.L.U32 R7, R7, 0x1f, RZ ;  /* 0x0000001f07077819 */ /* 0x000fc800000006ff */
[----:B------:R0:W1:Y:S01]  /*ca30*/  SYNCS.PHASECHK.TRANS64.TRYWAIT P1, [UR6+0x2a830], R7 ;  /* 0x02a83007ff0075a7 */ /* 0x0000620008020146 */
[----:B------:R-:W-:Y:S05]  /*ca40*/  @!P0 BRA `(.L_x_1380) ;  /* 0x0000000000048947 */ /* 0x000fea0003800000 */
[----:B------:R-:W-:Y:S01]  /*ca50*/  BPT.TRAP 0x1 ;  /* 0x000000040000795c */ /* 0x000fe20000300000 */
.L_x_1380:
[----:B-1----:R-:W-:Y:S05]  /*ca60*/  @P1 BRA `(.L_x_1378) ;  /* 0x0000000000081947 */ /* 0x002fea0003800000 */
[----:B------:R-:W1:Y:S02]  /*ca70*/  SYNCS.PHASECHK.TRANS64.TRYWAIT P1, [UR6+0x2a830], R7 ;  /* 0x02a83007ff0075a7 */ /* 0x000e640008020146 */
[----:B-1----:R-:W-:Y:S05]  /*ca80*/  @!P1 BRA `(.L_x_1381) ;  /* 0x0000010400409947 */ /* 0x002fea0003800000 */
.L_x_1378:
[----:B-1----:R-:W1:Y:S01]  /*ca90*/  S2R R8, SR_TID.X ;  /* 0x0000000000087919 */ /* 0x002e620000002100 */
[----:B------:R-:W-:Y:S01]  /*caa0*/  UIMAD UR26, UR48, 0x600, UR28 ;  /* 0x00000600301a78a4 */ /* 0x000fe2000f8e021c */
[----:B------:R-:W-:Y:S01]  /*cab0*/  UMOV UR27, 0x80000020 ;  /* 0x80000020001b7882 */ /* 0x000fe20000000000 */
[----:B------:R-:W-:Y:S02]  /*cac0*/  UMOV UR7, 0x80000020 ;  /* 0x8000002000077882 */ /* 0x000fe40000000000 */
[----:B------:R-:W-:Y:S02]  /*cad0*/  UIADD3 UR6, UR26, 0x2, URZ ;  /* 0x000000021a067890 */ /* 0x000fe4000fffe03f */
        /* <DEDUP_REMOVED lines=32> */
.L_x_1383:
[----:B------:R-:W-:Y:S01]  /*cce0*/  ULEA UR6, UR33, UR36, 0x3 ;  /* 0x0000002421067291 */ /* 0x000fe2000f8e183f */
[----:B------:R-:W-:-:S05]  /*ccf0*/  IMAD.U32 R7, RZ, RZ, UR34 ;  /* 0x00000022ff077e24 */ /* 0x000fca000f8e00ff */
[----:B------:R-:W-:-:S04]  /*cd00*/  SHF.L.U32 R7, R7, 0x1f, RZ ;  /* 0x0000001f07077819 */ /* 0x000fc800000006ff */
[----:B------:R0:W1:Y:S01]  /*cd10*/  SYNCS.PHASECHK.TRANS64.TRYWAIT P1, [UR6+0x2a850], R7 ;  /* 0x02a85007ff0075a7 */ /* 0x0000620008020146 */
[----:B------:R-:W-:Y:S05]  /*cd20*/  @!P0 BRA `(.L_x_1384) ;  /* 0x0000000000048947 */ /* 0x000fea0003800000 */
[----:B------:R-:W-:Y:S01]  /*cd30*/  BPT.TRAP 0x1 ;  /* 0x000000040000795c */ /* 0x000fe20000300000 */
.L_x_1384:
[----:B-1----:R-:W-:Y:S05]  /*cd40*/  @P1 BRA `(.L_x_1382) ;  /* 0x0000000000081947 */ /* 0x002fea0003800000 */
[----:B------:R-:W1:Y:S02]  /*cd50*/  SYNCS.PHASECHK.TRANS64.TRYWAIT P1, [UR6+0x2a850], R7 ;  /* 0x02a85007ff0075a7 */ /* 0x000e640008020146 */
[----:B-1----:R-:W-:Y:S05]  /*cd60*/  @!P1 BRA `(.L_x_1385) ;  /* 0x0000010000a09947 */ /* 0x002fea0003800000 */
.L_x_1382:
        /* <DEDUP_REMOVED lines=31> */
.L_x_1386:
        /* <DEDUP_REMOVED lines=12> */
[C---:B0-----:R-:W-:Y:S01]  /*d020*/  FMUL.FTZ R7, R0.reuse, R122 ;  /* 0x0000007a00077220 */ /* 0x041fe20000410000 */
[C---:B------:R-:W-:Y:S01]  /*d030*/  FMUL.FTZ R10, R0.reuse, R123 ;  /* 0x0000007b000a7220 */ /* 0x040fe20000410000 */
[C---:B------:R-:W-:Y:S01]  /*d040*/  FMUL.FTZ R13, R0.reuse, R126 ;  /* 0x0000007e000d7220 */ /* 0x040fe20000410000 */
[C---:B------:R-:W-:Y:S01]  /*d050*/  FMUL.FTZ R14, R0.reuse, R127 ;  /* 0x0000007f000e7220 */ /* 0x040fe20000410000 */
        /* <DEDUP_REMOVED lines=150> */
.L_x_1389:
[----:B------:R-:W-:-:S05]  /*d9c0*/  IMAD.U32 R181, RZ, RZ, UR30 ;  /* 0x0000001effb57e24 */ /* 0x000fca000f8e00ff */
[----:B------:R-:W-:-:S13]  /*d9d0*/  ISETP.NE.AND P1, PT, R181, 0x1, PT ;  /* 0x00000001b500780c */ /* 0x000fda0003f25270 */
[----:B------:R-:W1:Y:S02]  /*d9e0*/  @P1 LDC.64 R8, c[0x0][0x9e8] ;  /* 0x00027a00ff081b82 */ /* 0x000e640000000a00 */
[----:B-1----:R-:W-:-:S05]  /*d9f0*/  @P1 IMAD.HI.U32 R8, R182, R8, RZ ;  /* 0x00000008b6081227 */ /* 0x002fca00078e00ff */
[----:B------:R-:W-:-:S07]  /*da00*/  @P1 SHF.R.U32.HI R182, RZ, R9, R8 ;  /* 0x00000009ffb61219 */ /* 0x000fce0000011608 */
.L_x_1390:
[----:B------:R-:W-:Y:S05]  /*da10*/  BSYNC B0 ;  /* 0x0000000000007941 */ /* 0x000fea0003800000 */
.L_x_1388:
[----:B------:R-:W-:-:S04]  /*da20*/  IMAD R9, R182, R181, -R173 ;  /* 0x000000b5b6097224 */ /* 0x000fc800078e0aad */
[----:B------:R-:W-:-:S05]  /*da30*/  IMAD.IADD R8, R9, 0x1, -R16 ;  /* 0x0000000109087824 */ /* 0x000fca00078e0a10 */
[----:B------:R-:W-:Y:S02]  /*da40*/  VIADDMNMX R178, R8, R181, R178, PT ;  /* 0x000000b508b27246 */ /* 0x000fe400038001b2 */
[----:B------:R-:W-:-:S07]  /*da50*/  VIMNMX R177, R177, R8, !PT ;  /* 0x00000008b1b17248 */ /* 0x000fce0007fe0100 */
.L_x_1387:
        /* <DEDUP_REMOVED lines=116> */
.L_x_1393:
[----:B------:R-:W-:-:S05]  /*e1a0*/  IMAD.U32 R11, RZ, RZ, UR30 ;  /* 0x0000001eff0b7e24 */ /* 0x000fca000f8e00ff */
[----:B------:R-:W-:-:S13]  /*e1b0*/  ISETP.NE.AND P2, PT, R11, 0x1, PT ;  /* 0x000000010b00780c */ /* 0x000fda0003f45270 */
[----:B------:R-:W0:Y:S02]  /*e1c0*/  @P2 LDC.64 R8, c[0x0][0x9e8] ;  /* 0x00027a00ff082b82 */ /* 0x000e240000000a00 */
[----:B0-----:R-:W-:-:S05]  /*e1d0*/  @P2 IMAD.HI.U32 R8, R174, R8, RZ ;  /* 0x00000008ae082227 */ /* 0x001fca00078e00ff */
[----:B------:R-:W-:-:S07]  /*e1e0*/  @P2 SHF.R.U32.HI R174, RZ, R9, R8 ;  /* 0x00000009ffae2219 */ /* 0x000fce0000011608 */
.L_x_1394:
[----:B------:R-:W-:Y:S05]  /*e1f0*/  BSYNC B0 ;  /* 0x0000000000007941 */ /* 0x000fea0003800000 */
.L_x_1392:
[----:B------:R-:W-:-:S04]  /*e200*/  IMAD R173, R174, R11, -R173 ;  /* 0x0000000baead7224 */ /* 0x000fc800078e0aad */
[----:B------:R-:W-:-:S05]  /*e210*/  IMAD.IADD R8, R173, 0x1, -R16 ;  /* 0x00000001ad087824 */ /* 0x000fca00078e0a10 */
[----:B------:R-:W-:Y:S02]  /*e220*/  VIADDMNMX R180, R8, R11, R180, PT ;  /* 0x0000000b08b47246 */ /* 0x000fe400038001b4 */
[----:B------:R-:W-:-:S07]  /*e230*/  VIMNMX R179, R179, R8, !PT ;  /* 0x00000008b3b37248 */ /* 0x000fce0007fe0100 */
.L_x_1391:
        /* <DEDUP_REMOVED lines=176> */
[----:B------:R-:W-:Y:S01]  /*ed40*/  FSEL R172, R172, -INF , !P1 ;  /* 0xff800000acac7808 */ /* 0x000fe20004800000 */
[--C-:B0-----:R-:W-:Y:S01]  /*ed50*/  FFMA.FTZ R178, R151, UR29, -R132.reuse ;  /* 0x0000001d97b27c23 */ /* 0x101fe20008010884 */
        /* <DEDUP_REMOVED lines=9> */
[--C-:B------:R-:W-:Y:S01]  /*edf0*/  FFMA.FTZ R151, R153, UR29, -R132.reuse ;  /* 0x0000001d99977c23 */ /* 0x100fe20008010884 */
[----:B------:R-:W-:Y:S01]  /*ee00*/  FSEL R149, R170, -INF , !P6 ;  /* 0xff800000aa957808 */ /* 0x000fe20007000000 */
[--C-:B------:R-:W-:Y:S01]  /*ee10*/  FFMA.FTZ R153, R157, UR29, -R132.reuse ;  /* 0x0000001d9d997c23 */ /* 0x100fe20008010884 */
[----:B------:R-:W-:Y:S01]  /*ee20*/  FMNMX.FTZ R177, R146, R177, !PT ;  /* 0x000000b192b17209 */ /* 0x000fe20007810000 */
[----:B------:R0:W-:Y:S01]  /*ee30*/  MUFU.EX2 R170, R178 ;  /* 0x000000b200aa7308 */ /* 0x0001e20000000800 */
[----:B------:R-:W-:-:S02]  /*ee40*/  FFMA.FTZ R157, R165, UR29, -R132 ;  /* 0x0000001da59d7c23 */ /* 0x000fc40008010884 */
[----:B------:R-:W-:-:S04]  /*ee50*/  FMNMX.FTZ R174, R148, R177, !PT ;  /* 0x000000b194ae7209 */ /* 0x000fc80007810000 */
[----:B------:R-:W-:Y:S01]  /*ee60*/  FMNMX.FTZ R177, R11, R174, !PT ;  /* 0x000000ae0bb17209 */ /* 0x000fe20007810000 */
[----:B------:R-:W-:Y:S01]  /*ee70*/  MUFU.EX2 R133, R133 ;  /* 0x0000008500857308 */ /* 0x000fe20000000800 */
[----:B0-----:R-:W-:-:S01]  /*ee80*/  FFMA.FTZ R178, R159, UR29, -R132 ;  /* 0x0000001d9fb27c23 */ /* 0x001fc20008010884 */
[----:B------:R-:W-:Y:S01]  /*ee90*/  FFMA.FTZ R159, R169, UR29, -R132 ;  /* 0x0000001da99f7c23 */ /* 0x000fe20008010884 */
[----:B------:R-:W-:-:S04]  /*eea0*/  FMNMX.FTZ R177, R152, R177, !PT ;  /* 0x000000b198b17209 */ /* 0x000fc80007810000 */
[----:B------:R-:W-:Y:S01]  /*eeb0*/  FMNMX.FTZ R177, R154, R177, !PT ;  /* 0x000000b19ab17209 */ /* 0x000fe20007810000 */
[----:B------:R-:W-:Y:S03]  /*eec0*/  MUFU.EX2 R134, R179 ;  /* 0x000000b300867308 */ /* 0x000fe60000000800 */
        /* <DEDUP_REMOVED lines=11> */
[----:B------:R-:W-:-:S01]  /*ef80*/  FFMA.FTZ R174, R155, UR29, -R132 ;  /* 0x0000001d9bae7c23 */ /* 0x000fc20008010884 */
[--C-:B------:R-:W-:Y:S01]  /*ef90*/  FFMA.FTZ R155, R161, UR29, -R132.reuse ;  /* 0x0000001da19b7c23 */ /* 0x100fe20008010884 */
[----:B------:R-:W-:-:S01]  /*efa0*/  FFMA.FTZ R161, R175, UR29, -R132 ;  /* 0x0000001dafa17c23 */ /* 0x000fc20008010884 */
[----:B------:R-:W-:Y:S01]  /*efb0*/  FMNMX.FTZ R177, R172, R177, !PT ;  /* 0x000000b1acb17209 */ /* 0x000fe20007810000 */
[----:B------:R-:W-:Y:S04]  /*efc0*/  MUFU.EX2 R142, R142 ;  /* 0x0000008e008e7308 */ /* 0x000fe80000000800 */
[----:B------:R-:W0:Y:S04]  /*efd0*/  SHFL.BFLY PT, R182, R177, 0x2, 0x1f ;  /* 0x0c401f00b1b67f89 */ /* 0x000e2800000e0000 */
[----:B------:R-:W-:Y:S08]  /*efe0*/  MUFU.EX2 R145, R145 ;  /* 0x0000009100917308 */ /* 0x000ff00000000800 */
[----:B------:R-:W-:Y:S08]  /*eff0*/  MUFU.EX2 R147, R147 ;  /* 0x0000009300937308 */ /* 0x000ff00000000800 */
[----:B------:R-:W-:Y:S01]  /*f000*/  MUFU.EX2 R151, R151 ;  /* 0x0000009700977308 */ /* 0x000fe20000000800 */
[----:B0-----:R-:W-:Y:S01]  /*f010*/  FMNMX.FTZ R163, R177, R182, !PT ;  /* 0x000000b6b1a37209 */ /* 0x001fe20007810000 */
[----:B------:R-:W-:Y:S01]  /*f020*/  FFMA.FTZ R182, R167, UR29, -R132 ;  /* 0x0000001da7b67c23 */ /* 0x000fe20008010884 */
[----:B------:R-:W-:-:S05]  /*f030*/  FSEL R132, R9, RZ, P5 ;  /* 0x000000ff09847208 */ /* 0x000fca0002800000 */
[----:B------:R-:W-:Y:S01]  /*f040*/  MUFU.EX2 R174, R174 ;  /* 0x000000ae00ae7308 */ /* 0x000fe20000000800 */
[----:B------:R-:W0:Y:S01]  /*f050*/  SHFL.BFLY PT, R186, R163, 0x1, 0x1f ;  /* 0x0c201f00a3ba7f89 */ /* 0x000e2200000e0000 */
[----:B------:R-:W-:-:S04]  /*f060*/  FADD.FTZ R5, -R132, R5 ;  /* 0x0000000584057221 */ /* 0x000fc80000010100 */
[----:B------:R-:W-:Y:S02]  /*f070*/  FMUL.FTZ R5, R5, UR29 ;  /* 0x0000001d05057c20 */ /* 0x000fe40008410000 */
[----:B------:R-:W-:Y:S08]  /*f080*/  MUFU.EX2 R153, R153 ;  /* 0x0000009900997308 */ /* 0x000ff00000000800 */
[----:B------:R-:W1:Y:S08]  /*f090*/  MUFU.EX2 R5, R5 ;  /* 0x0000000500057308 */ /* 0x000e700000000800 */
[----:B------:R-:W-:Y:S01]  /*f0a0*/  MUFU.EX2 R178, R178 ;  /* 0x000000b200b27308 */ /* 0x000fe20000000800 */
[----:B0-----:R-:W-:Y:S01]  /*f0b0*/  FMNMX.FTZ R132, R163, R186, !PT ;  /* 0x000000baa3847209 */ /* 0x001fe20007810000 */
[----:B------:R-:W-:-:S03]  /*f0c0*/  IMAD.U32 R163, RZ, RZ, UR29 ;  /* 0x0000001dffa37e24 */ /* 0x000fc6000f8e00ff */
[C---:B------:R-:W-:Y:S01]  /*f0d0*/  FSETP.NEU.FTZ.AND P1, PT, R132.reuse, -INF , PT ;  /* 0xff8000008400780b */ /* 0x040fe20003f3d000 */
[----:B------:R-:W-:-:S02]  /*f0e0*/  FFMA.FTZ R163, R132, R163, -8 ;  /* 0xc100000084a37423 */ /* 0x000fc400000100a3 */
[----:B------:R-:W-:Y:S01]  /*f0f0*/  MUFU.EX2 R155, R155 ;  /* 0x0000009b009b7308 */ /* 0x000fe20000000800 */
[----:B------:R-:W-:Y:S02]  /*f100*/  FSEL R165, R132, RZ, P1 ;  /* 0x000000ff84a57208 */ /* 0x000fe40000800000 */
[----:B------:R-:W-:-:S03]  /*f110*/  FSEL R163, R163, RZ, P1 ;  /* 0x000000ffa3a37208 */ /* 0x000fc60000800000 */
[----:B------:R-:W-:Y:S02]  /*f120*/  FADD.FTZ R165, -R165, R4 ;  /* 0x00000004a5a57221 */ /* 0x000fe40000010100 */
        /* <DEDUP_REMOVED lines=58> */
[----:B------:R-:W-:-:S06]  /*f4d0*/  FADD.FTZ R167, R125, R172 ;  /* 0x000000ac7da77221 */ /* 0x000fcc0000010000 */
[----:B------:R-:W1:Y:S01]  /*f4e0*/  MUFU.EX2 R128, R128 ;  /* 0x0000008000807308 */ /* 0x000e620000000800 */
[----:B--2---:R-:W-:-:S07]  /*f4f0*/  FADD.FTZ R2, R124, R3 ;  /* 0x000000037c027221 */ /* 0x004fce0000010000 */
[----:B------:R-:W2:Y:S01]  /*f500*/  MUFU.EX2 R131, R131 ;  /* 0x0000008300837308 */ /* 0x000ea20000000800 */
[----:B0-----:R-:W-:-:S07]  /*f510*/  FADD.FTZ R3, R127, R2 ;  /* 0x000000027f037221 */ /* 0x001fce0000010000 */
[----:B------:R-:W0:Y:S01]  /*f520*/  MUFU.EX2 R8, R8 ;  /* 0x0000000800087308 */ /* 0x000e220000000800 */
[----:B-1----:R-:W-:-:S07]  /*f530*/  FADD.FTZ R2, R128, R3 ;  /* 0x0000000380027221 */ /* 0x002fce0000010000 */
[----:B------:R1:W-:Y:S01]  /*f540*/  MUFU.EX2 R165, R148 ;  /* 0x0000009400a57308 */ /* 0x0003e20000000800 */
[----:B--2---:R-:W-:-:S07]  /*f550*/  FADD.FTZ R3, R131, R2 ;  /* 0x0000000283037221 */ /* 0x004fce0000010000 */
[----:B------:R-:W2:Y:S01]  /*f560*/  MUFU.EX2 R135, R135 ;  /* 0x0000008700877308 */ /* 0x000ea20000000800 */
[----:B-1----:R-:W-:-:S01]  /*f570*/  FADD.FTZ R148, R126, R167 ;  /* 0x000000a77e947221 */ /* 0x002fc20000010000 */
[----:B0-----:R-:W-:-:S03]  /*f580*/  FADD.FTZ R2, R8, R3 ;  /* 0x0000000308027221 */ /* 0x001fc60000010000 */
[----:B------:R-:W-:-:S03]  /*f590*/  FADD.FTZ R167, R129, R148 ;  /* 0x0000009481a77221 */ /* 0x000fc60000010000 */
[----:B------:R-:W0:Y:S01]  /*f5a0*/  MUFU.EX2 R136, R136 ;  /* 0x0000008800887308 */ /* 0x000e220000000800 */
[----:B------:R-:W-:-:S04]  /*f5b0*/  FADD.FTZ R148, R130, R167 ;  /* 0x000000a782947221 */ /* 0x000fc80000010000 */
[----:B------:R-:W-:-:S03]  /*f5c0*/  FADD.FTZ R169, R133, R148 ;  /* 0x0000009485a97221 */ /* 0x000fc60000010000 */
[----:B------:R-:W1:Y:S01]  /*f5d0*/  MUFU.EX2 R139, R139 ;  /* 0x0000008b008b7308 */ /* 0x000e620000000800 */
[----:B------:R-:W-:-:S01]  /*f5e0*/  FADD.FTZ R148, R134, R169 ;  /* 0x000000a986947221 */ /* 0x000fc20000010000 */
[----:B--2---:R-:W-:-:S03]  /*f5f0*/  FADD.FTZ R3, R135, R2 ;  /* 0x0000000287037221 */ /* 0x004fc60000010000 */
[----:B------:R-:W-:-:S03]  /*f600*/  FADD.FTZ R169, R137, R148 ;  /* 0x0000009489a97221 */ /* 0x000fc60000010000 */
        /* <DEDUP_REMOVED lines=16> */
[----:B-1----:R-:W-:-:S01]  /*f710*/  FADD.FTZ R2, R146, R3 ;  /* 0x0000000392027221 */ /* 0x002fc20000010000 */
[----:B------:R-:W-:-:S03]  /*f720*/  FADD.FTZ R3, R151, R148 ;  /* 0x0000009497037221 */ /* 0x000fc60000010000 */
[----:B------:R-:W-:-:S03]  /*f730*/  FADD.FTZ R2, R165, R2 ;  /* 0x00000002a5027221 */ /* 0x000fc60000010000 */
        /* <DEDUP_REMOVED lines=42> */
.L_x_1395:
        /* <DEDUP_REMOVED lines=140> */
.L_x_1377:
[----:B------:R-:W-:Y:S06]  /*102a0*/  BAR.ARV 0x8, 0x180 ;  /* 0x0206000000007b1d */ /* 0x000fec0000002000 */
[----:B------:R-:W-:Y:S05]  /*102b0*/  @!P0 BRA `(.L_x_1397) ;  /* 0x0000000000048947 */ /* 0x000fea0003800000 */
[----:B------:R-:W-:Y:S01]  /*102c0*/  BPT.TRAP 0x1 ;  /* 0x000000040000795c */ /* 0x000fe20000300000 */
.L_x_1397:
[----:B------:R-:W-:Y:S01]  /*102d0*/  ULEA UR9, UR48, UR36, 0x3 ;  /* 0x0000002430097291 */ /* 0x000fe2000f8e183f */
[----:B------:R-:W-:-:S05]  /*102e0*/  IMAD.U32 R0, RZ, RZ, UR49 ;  /* 0x00000031ff007e24 */ /* 0x000fca000f8e00ff */
[----:B------:R-:W-:-:S04]  /*102f0*/  SHF.L.U32 R0, R0, 0x1f, RZ ;  /* 0x0000001f00007819 */ /* 0x000fc800000006ff */
[----:B------:R0:W1:Y:S01]  /*10300*/  SYNCS.PHASECHK.TRANS64.TRYWAIT P1, [UR9+0x2a850], R0 ;  /* 0x02a85000ff0075a7 */ /* 0x0000620008020149 */
[----:B------:R-:W-:Y:S05]  /*10310*/  @!P0 BRA `(.L_x_1398) ;  /* 0x0000000000048947 */ /* 0x000fea0003800000 */
[----:B------:R-:W-:Y:S01]  /*10320*/  BPT.TRAP 0x1 ;  /* 0x000000040000795c */ /* 0x000fe20000300000 */
.L_x_1398:
[----:B-1----:R-:W-:Y:S05]  /*10330*/  @P1 BRA `(.L_x_1399) ;  /* 0x0000000000081947 */ /* 0x002fea0003800000 */
[----:B------:R-:W1:Y:S02]  /*10340*/  SYNCS.PHASECHK.TRANS64.TRYWAIT P1, [UR9+0x2a850], R0 ;  /* 0x02a85000ff0075a7 */ /* 0x000e640008020149 */
[----:B-1----:R-:W-:Y:S05]  /*10350*/  @!P1 BRA `(.L_x_1400) ;  /* 0x000000cc003c9947 */ /* 0x002fea0003800000 */
.L_x_1399:
[----:B------:R-:W-:Y:S01]  /*10360*/  UIADD3 UR36, UR36, 0x400, URZ ;  /* 0x0000040024247890 */ /* 0x000fe2000fffe03f */
[----:B------:R-:W-:Y:S01]  /*10370*/  WARPGROUP.ARRIVE ;  /* 0x00000000000079c5 */ /* 0x000fe20000000000 */
[----:B------:R-:W-:Y:S01]  /*10380*/  UMOV UR7, 0x40000040 ;  /* 0x4000004000077882 */ /* 0x000fe20000000000 */
[----:B------:R-:W-:Y:S01]  /*10390*/  ULDC.64 UR10, c[0x0][0x9a0] ;  /* 0x00026800000a7ab9 */ /* 0x000fe20000000a00 */
[----:B------:R-:W-:Y:S01]  /*103a0*/  USHF.R.U32.HI UR36, URZ, 0x4, UR36 ;  /* 0x000000043f247899 */ /* 0x000fe20008011624 */
[----:B------:R-:W-:Y:S01]  /*103b0*/  IMAD.MOV.U32 R6, RZ, RZ, 0x3f800000 ;  /* 0x3f800000ff067424 */ /* 0x000fe200078e00ff */
[----:B------:R-:W-:Y:S02]  /*103c0*/  UISETP.NE.U32.AND UP0, UPT, UR10, URZ, UPT ;  /* 0x0000003f0a00728c */ /* 0x000fe4000bf05070 */
[----:B------:R-:W-:Y:S02]  /*103d0*/  ULOP3.LUT UR36, UR36, 0x3fff, URZ, 0xc0, !UPT ;  /* 0x00003fff24247892 */ /* 0x000fe4000f8ec03f */
[----:B------:R-:W-:-:S02]  /*103e0*/  UISETP.NE.AND.EX UP0, UPT, UR11, URZ, UPT, UP0 ;  /* 0x0000003f0b00728c */ /* 0x000fc4000bf05300 */
[----:B------:R-:W-:-:S04]  /*103f0*/  ULOP3.LUT UR8, UR36, 0x10000, URZ, 0xfc, !UPT ;  /* 0x0001000024087892 */ /* 0x000fc8000f8efc3f */
[----:B------:R-:W-:Y:S01]  /*10400*/  UIMAD UR8, UR48, 0x600, UR8 ;  /* 0x00000600300878a4 */ /* 0x000fe2000f8e0208 */
[----:B------:R-:W-:-:S04]  /*10410*/  PLOP3.LUT P1, PT, PT, PT, UP0, 0x80, 0x0 ;  /* 0x000000000000781c */ /* 0x000fc80003f2f008 */
[----:B------:R-:W-:Y:S02]  /*10420*/  @UP0 ULDC.64 UR12, c[0x0][0x9c8] ;  /* 0x00027200000c0ab9 */ /* 0x000fe40000000a00 */
[----:B------:R-:W-:Y:S01]  /*10430*/  UMOV UR6, UR8 ;  /* 0x0000000800067c82 */ /* 0x000fe20008000000 */
[----:B------:R-:W-:-:S09]  /*10440*/  @UP0 UIMAD.WIDE.U32 UR4, UR52, UR12, URZ ;  /* 0x0000000c340402a5 */ /* 0x000fd2000f8e003f */
[----:B------:R-:W-:Y:S01]  /*10450*/  QGMMA.64x192x32.F32.E4M3.E4M3 R24, R196, gdesc[UR4], R24, gsb0 ;  /* 0x02e00004c4187df3 */ /* 0x000fe20008000818 */
[----:B------:R-:W-:Y:S01]  /*10460*/  UIADD3 UR6, UR8, 0x2, URZ ;  /* 0x0000000208067890 */ /* 0x000fe2000fffe03f */
[----:B------:R-:W-:Y:S01]  /*10470*/  UMOV UR7, 0x40000040 ;  /* 0x4000004000077882 */ /* 0x000fe20000000000 */
[----:B------:R-:W-:Y:S02]  /*10480*/  WARPGROUP.DEPBAR.LE gsb0, 0x0 ;  /* 0x00008000000079c5 */ /* 0x000fe40000010000 */
[----:B------:R-:W-:-:S15]  /*10490*/  WARPGROUP.ARRIVE ;  /* 0x00000000000079c5 */ /* 0x000fde0000000000 */
[----:B------:R-:W-:Y:S01]  /*104a0*/  QGMMA.64x192x32.F32.E4M3.E4M3 R24, R192, gdesc[UR4], R24, gsb0 ;  /* 0x02e00004c0187df3 */ /* 0x000fe20008000818 */
[----:B------:R-:W-:-:S04]  /*104b0*/  @UP0 USHF.R.S32.HI UR6, URZ, 0x1f, UR52 ;  /* 0x0000001f3f060899 */ /* 0x000fc80008011434 */
[----:B------:R-:W-:-:S04]  /*104c0*/  @UP0 UIMAD UR6, UR6, UR12, URZ ;  /* 0x0000000c060602a4 */ /* 0x000fc8000f8e023f */
[----:B------:R-:W-:-:S04]  /*104d0*/  @UP0 UIMAD UR6, UR52, UR13, UR6 ;  /* 0x0000000d340602a4 */ /* 0x000fc8000f8e0206 */
[----:B------:R-:W-:-:S03]  /*104e0*/  @UP0 UIADD3 UR5, UR5, UR6, URZ ;  /* 0x0000000605050290 */ /* 0x000fc6000fffe03f */
[----:B------:R-:W-:Y:S02]  /*104f0*/  @UP0 ULDC.64 UR6, c[0x0][0x9d0] ;  /* 0x0002740000060ab9 */ /* 0x000fe40000000a00 */
[----:B------:R-:W-:-:S04]  /*10500*/  @UP0 UIMAD.WIDE.U32 UR4, UR43, UR6, UR4 ;  /* 0x000000062b0402a5 */ /* 0x000fc8000f8e0004 */
[----:B------:R-:W-:Y:S02]  /*10510*/  @UP0 UIMAD UR5, UR43, UR7, UR5 ;  /* 0x000000072b0502a4 */ /* 0x000fe4000f8e0205 */
[----:B------:R-:W-:-:S04]  /*10520*/  @UP0 ULEA UR6, UP1, UR4, UR10, 0x2 ;  /* 0x0000000a04060291 */ /* 0x000fc8000f82103f */
[----:B------:R-:W-:Y:S02]  /*10530*/  @UP0 ULEA.HI.X UR7, UR4, UR11, UR5, 0x2, UP1 ;  /* 0x0000000b04070291 */ /* 0x000fe400088f1405 */
[----:B------:R-:W-:-:S04]  /*10540*/  IMAD.U32 R4, RZ, RZ, UR6 ;  /* 0x00000006ff047e24 */ /* 0x000fc8000f8e00ff */
[----:B-1----:R-:W-:-:S05]  /*10550*/  IMAD.U32 R5, RZ, RZ, UR7 ;  /* 0x00000007ff057e24 */ /* 0x002fca000f8e00ff */
[----:B------:R1:W2:Y:S01]  /*10560*/  @P1 LDG.E R6, desc[UR56][R4.64] ;  /* 0x0000003804061981 */ /* 0x0002a2000c1e1900 */
[----:B------:R-:W-:Y:S01]  /*10570*/  UIADD3 UR6, UR8, 0x4, URZ ;  /* 0x0000000408067890 */ /* 0x000fe2000fffe03f */
[----:B------:R-:W-:Y:S01]  /*10580*/  UMOV UR7, 0x40000040 ;  /* 0x4000004000077882 */ /* 0x000fe20000000000 */
[----:B------:R-:W-:Y:S01]  /*10590*/  UIADD3 UR8, UR8, 0x6, URZ ;  /* 0x0000000608087890 */ /* 0x000fe2000fffe03f */
[----:B------:R-:W-:Y:S02]  /*105a0*/  WARPGROUP.DEPBAR.LE gsb0, 0x0 ;  /* 0x00008000000079c5 */ /* 0x000fe40000010000 */
[----:B------:R-:W-:-:S06]  /*105b0*/  WARPGROUP.ARRIVE ;  /* 0x00000000000079c5 */ /* 0x000fcc0000000000 */
[----:B------:R-:W-:Y:S01]  /*105c0*/  QGMMA.64x192x32.F32.E4M3.E4M3 R24, R188, gdesc[UR4], R24, gsb0 ;  /* 0x02e00004bc187df3 */ /* 0x000fe20008000818 */
[----:B------:R-:W-:Y:S01]  /*105d0*/  UMOV UR6, UR8 ;  /* 0x0000000800067c82 */ /* 0x000fe20008000000 */
[----:B------:R-:W-:Y:S01]  /*105e0*/  UMOV UR7, 0x40000040 ;  /* 0x4000004000077882 */ /* 0x000fe20000000000 */
[----:B0-----:R-:W0:Y:S04]  /*105f0*/  SHFL.BFLY PT, R0, R3, 0x2, 0x1f ;  /* 0x0c401f0003007f89 */ /* 0x001e2800000e0000 */
[----:B------:R-:W3:Y:S01]  /*10600*/  SHFL.BFLY PT, R11, R2, 0x2, 0x1f ;  /* 0x0c401f00020b7f89 */ /* 0x000ee200000e0000 */
[----:B0-----:R-:W-:-:S01]  /*10610*/  FADD.FTZ R0, R0, R3 ;  /* 0x0000000300007221 */ /* 0x001fc20000010000 */
[----:B---3--:R-:W-:-:S04]  /*10620*/  FADD.FTZ R11, R11, R2 ;  /* 0x000000020b0b7221 */ /* 0x008fc80000010000 */
[----:B------:R-:W0:Y:S04]  /*10630*/  SHFL.BFLY PT, R7, R0, 0x1, 0x1f ;  /* 0x0c201f0000077f89 */ /* 0x000e2800000e0000 */
        /* <DEDUP_REMOVED lines=33> */
.L_x_1401:
[----:B------:R-:W-:Y:S01]  /*10850*/  UIADD3 UR4, UR9, 0x2a860, URZ ;  /* 0x0002a86009047890 */ /* 0x000fe2000fffe03f */
[-C--:B------:R-:W-:Y:S01]  /*10860*/  FMUL.FTZ R24, R24, R3.reuse ;  /* 0x0000000318187220 */ /* 0x080fe20000410000 */
[----:B------:R-:W-:Y:S01]  /*10870*/  UIADD3 UR48, UR48, 0x1, URZ ;  /* 0x0000000130307890 */ /* 0x000fe2000fffe03f */
[-C--:B------:R-:W-:Y:S01]  /*10880*/  FMUL.FTZ R29, R29, R3.reuse ;  /* 0x000000031d1d7220 */ /* 0x080fe20000410000 */
[----:B------:R-:W-:Y:S01]  /*10890*/  UPRMT UR4, UR37, 0x654, UR4 ;  /* 0x0000065425047896 */ /* 0x000fe20008000004 */
        /* <DEDUP_REMOVED lines=48> */
[----:B------:R-:W-:Y:S01]  /*10ba0*/  USEL UR4, URZ, 0x1, UP0 ;  /* 0x000000013f047887 */ /* 0x000fe20008000000 */
        /* <DEDUP_REMOVED lines=48> */
[----:B------:R-:W-:Y:S01]  /*10eb0*/  FMUL.FTZ R9, R115, R4 ;  /* 0x0000000473097220 */ /* 0x000fe20000410000 */
[----:B------:R-:W-:-:S02]  /*10ec0*/  UIADD3 UR50, UR50, 0x1, URZ ;  /* 0x0000000132327890 */ /* 0x000fc4000fffe03f */
[----:B------:R-:W-:Y:S02]  /*10ed0*/  USEL UR48, UR48, URZ, UP0 ;  /* 0x0000003f30307287 */ /* 0x000fe40008000000 */
[----:B------:R-:W-:-:S12]  /*10ee0*/  ULOP3.LUT UR49, UR49, UR4, URZ, 0x3c, !UPT ;  /* 0x0000000431317292 */ /* 0x000fd8000f8e3c3f */
.L_x_1323:
        /* <DEDUP_REMOVED lines=16> */
[----:B------:R-:W-:Y:S01]  /*10ff0*/  IMAD.MOV.U32 R20, RZ, RZ, 0x2 ;  /* 0x00000002ff147424 */ /* 0x000fe200078e00ff */
[----:B------:R-:W-:Y:S01]  /*11000*/  ULDC.64 UR12, c[0x0][0xc00] ;  /* 0x00030000000c7ab9 */ /* 0x000fe20000000a00 */
[----:B------:R-:W-:Y:S01]  /*11010*/  ULDC.64 UR10, c[0x0][0xc00] ;  /* 0x00030000000a7ab9 */ /* 0x000fe20000000a00 */
[----:B0-----:R-:W-:-:S05]  /*11020*/  IMAD.SHL.U32 R4, R12, 0x4, RZ ;  /* 0x000000040c047824 */ /* 0x001fca00078e00ff */
[----:B------:R-:W-:Y:S01]  /*11030*/  LOP3.LUT R4, R4, 0xc, RZ, 0xc0, !PT ;  /* 0x0000000c04047812 */ /* 0x000fe200078ec0ff */
[----:B------:R-:W-:Y:S03]  /*11040*/  BAR.SYNC.DEFER_BLOCKING 0x1, 0x100 ;  /* 0x0044000000007b1d */ /* 0x000fe60000010000 */
[----:B------:R-:W-:-:S05]  /*11050*/  IADD3 R4, P0, R4, UR8, RZ ;  /* 0x0000000804047c10 */ /* 0x000fca000ff1e0ff */
[----:B------:R-:W-:-:S05]  /*11060*/  IMAD.X R5, RZ, RZ, UR9, P0 ;  /* 0x00000009ff057e24 */ /* 0x000fca00080e06ff */
[----:B------:R-:W2:Y:S01]  /*11070*/  LDG.E.CONSTANT R26, desc[UR56][R4.64] ;  /* 0x00000038041a7981 */ /* 0x000ea2000c1e9900 */
[----:B------:R-:W-:-:S03]  /*11080*/  LOP3.LUT P0, R6, R12, 0x3, RZ, 0xc0, !PT ;  /* 0x000000030c067812 */ /* 0x000fc6000780c0ff */
[----:B------:R-:W3:Y:S01]  /*11090*/  LDL R4, [R1+0x8] ;  /* 0x0000080001047983 */ /* 0x000ee20000100800 */
[----:B------:R-:W-:Y:S01]  /*110a0*/  ISETP.EQ.OR P0, PT, R6, 0x3, !P0 ;  /* 0x000000030600780c */ /* 0x000fe20004702670 */
[----:B------:R-:W-:Y:S01]  /*110b0*/  UMOV UR8, UR7 ;  /* 0x0000000700087c82 */ /* 0x000fe20008000000 */
[----:B-1----:R-:W-:Y:S01]  /*110c0*/  UMOV UR9, UR4 ;  /* 0x0000000400097c82 */ /* 0x002fe20008000000 */
[----:B------:R-:W-:Y:S01]  /*110d0*/  UIMAD.WIDE UR10, UR42, 0x4, UR10 ;  /* 0x000000042a0a78a5 */ /* 0x000fe2000f8e020a */
        /* <DEDUP_REMOVED lines=96> */
[----:B--2---:R-:W-:Y:S04]  /*116e0*/  SHFL.IDX PT, R52, R49, R26, 0x1c1f ;  /* 0x001c1f1a31347589 */ /* 0x004fe800000e0000 */
[----:B------:R-:W-:Y:S04]  /*116f0*/  SHFL.IDX PT, R54, R51, R26, 0x1c1f ;  /* 0x001c1f1a33367589 */ /* 0x000fe800000e0000 */
[----:B------:R-:W-:Y:S01]  /*11700*/  SHFL.IDX PT, R115, R115, R26, 0x1c1f ;  /* 0x001c1f1a73737589 */ /* 0x000fe200000e0000 */
[----:B---3--:R-:W-:-:S03]  /*11710*/  IMAD.WIDE R20, R4, R20, UR8 ;  /* 0x0000000804147e25 */ /* 0x008fc6000f8e0214 */
[----:B------:R-:W-:Y:S01]  /*11720*/  SHFL.IDX PT, R76, R65, R26, 0x1c1f ;  /* 0x001c1f1a414c7589 */ /* 0x000fe200000e0000 */
[----:B------:R-:W-:-:S03]  /*11730*/  LOP3.LUT R3, R20, 0x380, RZ, 0xc0, !PT ;  /* 0x0000038014037812 */ /* 0x000fc600078ec0ff */
[----:B------:R-:W-:Y:S01]  /*11740*/  SHFL.IDX PT, R46, R91, R26, 0x1c1f ;  /* 0x001c1f1a5b2e7589 */ /* 0x000fe200000e0000 */
[C---:B------:R-:W-:Y:S02]  /*11750*/  IADD3 R169, P4, R20.reuse, 0x8060, RZ ;  /* 0x0000806014a97810 */ /* 0x040fe40007f9e0ff */
[C---:B------:R-:W-:Y:S01]  /*11760*/  IADD3 R167, P3, R20.reuse, 0x8040, RZ ;  /* 0x0000804014a77810 */ /* 0x040fe20007f7e0ff */
[----:B------:R-:W-:Y:S01]  /*11770*/  SHFL.IDX PT, R123, R123, R26, 0x1c1f ;  /* 0x001c1f1a7b7b7589 */ /* 0x000fe200000e0000 */
[C---:B------:R-:W-:Y:S01]  /*11780*/  IADD3 R10, P6, R20.reuse, 0x8020, RZ ;  /* 0x00008020140a7810 */ /* 0x040fe20007fde0ff */
[--C-:B------:R-:W-:Y:S01]  /*11790*/  IMAD.X R25, RZ, RZ, R21.reuse, P4 ;  /* 0x000000ffff197224 */ /* 0x100fe200020e0615 */
[C---:B------:R-:W-:Y:S01]  /*117a0*/  IADD3 R119, P5, R20.reuse, 0x8000, RZ ;  /* 0x0000800014777810 */ /* 0x040fe20007fbe0ff */
[--C-:B------:R-:W-:Y:S01]  /*117b0*/  IMAD.X R135, RZ, RZ, R21.reuse, P3 ;  /* 0x000000ffff877224 */ /* 0x100fe200018e0615 */
[----:B------:R-:W-:Y:S01]  /*117c0*/  IADD3 R117, P2, R20, 0x4060, RZ ;  /* 0x0000406014757810 */ /* 0x000fe20007f5e0ff */
[--C-:B------:R-:W-:Y:S01]  /*117d0*/  IMAD.X R15, RZ, RZ, R21.reuse, P6 ;  /* 0x000000ffff0f7224 */ /* 0x100fe200030e0615 */
[----:B------:R-:W-:Y:S01]  /*117e0*/  SHF.R.U64 R3, R3, 0x3, RZ ;  /* 0x0000000303037819 */ /* 0x000fe200000012ff */
[--C-:B------:R-:W-:Y:S01]  /*117f0*/  IMAD.X R137, RZ, RZ, R21.reuse, P5 ;  /* 0x000000ffff897224 */ /* 0x100fe200028e0615 */
[----:B------:R-:W-:Y:S01]  /*11800*/  LOP3.LUT R14, R169, 0x380, RZ, 0xc0, !PT ;  /* 0x00000380a90e7812 */ /* 0x000fe200078ec0ff */
[----:B------:R-:W-:Y:S01]  /*11810*/  IMAD.X R13, RZ, RZ, R21, P2 ;  /* 0x000000ffff0d7224 */ /* 0x000fe200010e0615 */
[----:B------:R-:W-:Y:S01]  /*11820*/  LOP3.LUT R12, R167, 0x380, RZ, 0xc0, !PT ;  /* 0x00000380a70c7812 */ /* 0x000fe200078ec0ff */
[----:B------:R-:W-:Y:S01]  /*11830*/  SHFL.IDX PT, R65, R125, R26, 0x1c1f ;  /* 0x001c1f1a7d417589 */ /* 0x000fe200000e0000 */
[----:B------:R-:W-:-:S02]  /*11840*/  LOP3.LUT R8, R10, 0x380, RZ, 0xc0, !PT ;  /* 0x000003800a087812 */ /* 0x000fc400078ec0ff */
[C---:B------:R-:W-:Y:S01]  /*11850*/  IADD3 R37, P1, R20.reuse, 0x4040, RZ ;  /* 0x0000404014257810 */ /* 0x040fe20007f3e0ff */
[----:B------:R-:W-:Y:S01]  /*11860*/  SHFL.IDX PT, R127, R127, R26, 0x1c1f ;  /* 0x001c1f1a7f7f7589 */ /* 0x000fe200000e0000 */
[C---:B------:R-:W-:Y:S02]  /*11870*/  IADD3 R6, P4, R20.reuse, 0x4020, RZ ;  /* 0x0000402014067810 */ /* 0x040fe40007f9e0ff */
[C---:B------:R-:W-:Y:S01]  /*11880*/  IADD3 R87, P3, R20.reuse, 0x4000, RZ ;  /* 0x0000400014577810 */ /* 0x040fe20007f7e0ff */
[--C-:B------:R-:W-:Y:S01]  /*11890*/  IMAD.X R139, RZ, RZ, R21.reuse, P1 ;  /* 0x000000ffff8b7224 */ /* 0x100fe200008e0615 */
[C---:B------:R-:W-:Y:S01]  /*118a0*/  IADD3 R4, P6, R20.reuse, 0x20, RZ ;  /* 0x0000002014047810 */ /* 0x040fe20007fde0ff */
[--C-:B------:R-:W-:Y:S01]  /*118b0*/  IMAD.X R11, RZ, RZ, R21.reuse, P4 ;  /* 0x000000ffff0b7224 */ /* 0x100fe200020e0615 */
[C---:B------:R-:W-:Y:S01]  /*118c0*/  IADD3 R61, P5, R20.reuse, 0x60, RZ ;  /* 0x00000060143d7810 */ /* 0x040fe20007fbe0ff */
[--C-:B------:R-:W-:Y:S01]  /*118d0*/  IMAD.X R141, RZ, RZ, R21.reuse, P3 ;  /* 0x000000ffff8d7224 */ /* 0x100fe200018e0615 */
[----:B------:R-:W-:Y:S01]  /*118e0*/  IADD3 R38, P2, R20, 0x40, RZ ;  /* 0x0000004014267810 */ /* 0x000fe20007f5e0ff */
[--C-:B------:R-:W-:Y:S01]  /*118f0*/  IMAD.X R9, RZ, RZ, R21.reuse, P6 ;  /* 0x000000ffff097224 */ /* 0x100fe200030e0615 */
[----:B------:R-:W-:Y:S01]  /*11900*/  LOP3.LUT R20, R3, R20, RZ, 0x3c, !PT ;  /* 0x0000001403147212 */ /* 0x000fe200078e3cff */
[--C-:B------:R-:W-:Y:S01]  /*11910*/  IMAD.X R7, RZ, RZ, R21.reuse, P5 ;  /* 0x000000ffff077224 */ /* 0x100fe200028e0615 */
[----:B------:R-:W-:Y:S01]  /*11920*/  SHF.R.U64 R14, R14, 0x3, RZ ;  /* 0x000000030e0e7819 */ /* 0x000fe200000012ff */
[----:B------:R-:W-:Y:S01]  /*11930*/  IMAD.X R5, RZ, RZ, R21, P2 ;  /* 0x000000ffff057224 */ /* 0x000fe200010e0615 */
[----:B------:R-:W-:Y:S01]  /*11940*/  SHF.R.U64 R12, R12, 0x3, RZ ;  /* 0x000000030c0c7819 */ /* 0x000fe200000012ff */
[----:B------:R-:W-:Y:S01]  /*11950*/  SHFL.IDX PT, R143, R143, R26, 0x1c1f ;  /* 0x001c1f1a8f8f7589 */ /* 0x000fe200000e0000 */
[----:B------:R-:W-:-:S02]  /*11960*/  SHF.R.U64 R3, R8, 0x3, RZ ;  /* 0x0000000308037819 */ /* 0x000fc400000012ff */
[----:B------:R-:W-:Y:S01]  /*11970*/  LOP3.LUT R24, R14, R169, RZ, 0x3c, !PT ;  /* 0x000000a90e187212 */ /* 0x000fe200078e3cff */
[----:B------:R-:W-:Y:S01]  /*11980*/  SHFL.IDX PT, R102, R73, R26, 0x1c1f ;  /* 0x001c1f1a49667589 */ /* 0x000fe200000e0000 */
[----:B------:R-:W-:Y:S02]  /*11990*/  LOP3.LUT R134, R12, R167, RZ, 0x3c, !PT ;  /* 0x000000a70c867212 */ /* 0x000fe400078e3cff */
[----:B------:R-:W-:Y:S01]  /*119a0*/  LOP3.LUT R14, R3, R10, RZ, 0x3c, !PT ;  /* 0x0000000a030e7212 */ /* 0x000fe200078e3cff */
[----:B------:R-:W-:Y:S01]  /*119b0*/  SHFL.IDX PT, R131, R131, R26, 0x1c1f ;  /* 0x001c1f1a83837589 */ /* 0x000fe200000e0000 */
[----:B------:R-:W-:Y:S02]  /*119c0*/  LOP3.LUT R12, R119, 0x380, RZ, 0xc0, !PT ;  /* 0x00000380770c7812 */ /* 0x000fe400078ec0ff */
[----:B------:R-:W-:Y:S01]  /*119d0*/  LOP3.LUT R10, R117, 0x380, RZ, 0xc0, !PT ;  /* 0x00000380750a7812 */ /* 0x000fe200078ec0ff */
[----:B------:R-:W-:Y:S01]  /*119e0*/  SHFL.IDX PT, R94, R81, R26, 0x1c1f ;  /* 0x001c1f1a515e7589 */ /* 0x000fe200000e0000 */
[----:B------:R-:W-:-:S02]  /*119f0*/  LOP3.LUT R8, R37, 0x380, RZ, 0xc0, !PT ;  /* 0x0000038025087812 */ /* 0x000fc400078ec0ff */
[----:B------:R-:W-:Y:S01]  /*11a00*/  LOP3.LUT R3, R6, 0x380, RZ, 0xc0, !PT ;  /* 0x0000038006037812 */ /* 0x000fe200078ec0ff */
[----:B------:R-:W-:Y:S01]  /*11a10*/  SHFL.IDX PT, R81, R133, R26, 0x1c1f ;  /* 0x001c1f1a85517589 */ /* 0x000fe200000e0000 */
[----:B------:R-:W-:Y:S02]  /*11a20*/  SHF.R.U64 R12, R12, 0x3, RZ ;  /* 0x000000030c0c7819 */ /* 0x000fe400000012ff */
[----:B------:R-:W-:Y:S01]  /*11a30*/  SHF.R.U64 R10, R10, 0x3, RZ ;  /* 0x000000030a0a7819 */ /* 0x000fe200000012ff */
[----:B------:R-:W-:Y:S01]  /*11a40*/  SHFL.IDX PT, R110, R67, R26, 0x1c1f ;  /* 0x001c1f1a436e7589 */ /* 0x000fe200000e0000 */
[----:B------:R-:W-:Y:S02]  /*11a50*/  SHF.R.U64 R8, R8, 0x3, RZ ;  /* 0x0000000308087819 */ /* 0x000fe400000012ff */
[----:B------:R-:W-:Y:S01]  /*11a60*/  SHF.R.U64 R3, R3, 0x3, RZ ;  /* 0x0000000303037819 */ /* 0x000fe200000012ff */
[----:B------:R-:W-:Y:S01]  /*11a70*/  SHFL.IDX PT, R124, R101, R26, 0x1c1f ;  /* 0x001c1f1a657c7589 */ /* 0x000fe200000e0000 */
[----:B------:R-:W-:-:S02]  /*11a80*/  LOP3.LUT R136, R12, R119, RZ, 0x3c, !PT ;  /* 0x000000770c887212 */ /* 0x000fc400078e3cff */
        /* <DEDUP_REMOVED lines=9> */
[----:B------:R-:W-:Y:S01]  /*11b20*/  SHF.R.U64 R8, R8, 0x3, RZ ;  /* 0x0000000308087819 */ /* 0x000fe200000012ff */
[----:B------:R-:W-:Y:S01]  /*11b30*/  SHFL.IDX PT, R121, R121, R26, 0x1c1f ;  /* 0x001c1f1a79797589 */ /* 0x000fe200000e0000 */
[----:B------:R-:W-:Y:S02]  /*11b40*/  SHF.R.U64 R3, R3, 0x3, RZ ;  /* 0x0000000303037819 */ /* 0x000fe400000012ff */
[----:B------:R-:W-:Y:S01]  /*11b50*/  SHF.R.U64 R37, R37, 0x3, RZ ;  /* 0x0000000325257819 */ /* 0x000fe200000012ff */
[----:B------:R-:W-:Y:S01]  /*11b60*/  SHFL.IDX PT, R59, R153, R26, 0x1c1f ;  /* 0x001c1f1a993b7589 */ /* 0x000fe200000e0000 */
[----:B------:R-:W-:Y:S02]  /*11b70*/  LOP3.LUT R140, R8, R87, RZ, 0x3c, !PT ;  /* 0x00000057088c7212 */ /* 0x000fe400078e3cff */
[----:B------:R-:W-:Y:S01]  /*11b80*/  LOP3.LUT R8, R3, R4, RZ, 0x3c, !PT ;  /* 0x0000000403087212 */ /* 0x000fe200078e3cff */
[----:B------:R-:W-:Y:S01]  /*11b90*/  SHFL.IDX PT, R87, R75, R26, 0x1c1f ;  /* 0x001c1f1a4b577589 */ /* 0x000fe200000e0000 */
[----:B------:R-:W-:-:S02]  /*11ba0*/  LOP3.LUT R4, R37, R38, RZ, 0x3c, !PT ;  /* 0x0000002625047212 */ /* 0x000fc400078e3cff */
[----:B------:R-:W-:Y:S01]  /*11bb0*/  MOV R37, R20 ;  /* 0x0000001400257202 */ /* 0x000fe20000000f00 */
[----:B------:R-:W-:Y:S01]  /*11bc0*/  SHFL.IDX PT, R132, R107, R26, 0x1c1f ;  /* 0x001c1f1a6b847589 */ /* 0x000fe200000e0000 */
[----:B------:R-:W-:Y:S02]  /*11bd0*/  LOP3.LUT R21, R26, 0x2, RZ, 0x3c, !PT ;  /* 0x000000021a157812 */ /* 0x000fe400078e3cff */
[----:B------:R-:W-:Y:S01]  /*11be0*/  LOP3.LUT R6, R61, 0x380, RZ, 0xc0, !PT ;  /* 0x000003803d067812 */ /* 0x000fe200078ec0ff */
[----:B------:R-:W-:Y:S01]  /*11bf0*/  SHFL.IDX PT, R117, R93, R26, 0x1c1f ;  /* 0x001c1f1a5d757589 */ /* 0x000fe200000e0000 */
[----:B------:R-:W-:Y:S02]  /*11c00*/  MOV R136, R136 ;  /* 0x0000008800887202 */ /* 0x000fe40000000f00 */
[----:B------:R-:W-:Y:S01]  /*11c10*/  MOV R138, R138 ;  /* 0x0000008a008a7202 */ /* 0x000fe20000000f00 */
[----:B------:R-:W0:Y:S01]  /*11c20*/  SHFL.IDX PT, R20, R31, R21, 0x1c1f ;  /* 0x001c1f151f147589 */ /* 0x000e2200000e0000 */
[----:B------:R-:W-:-:S02]  /*11c30*/  MOV R137, R12 ;  /* 0x0000000c00897202 */ /* 0x000fc40000000f00 */
[----:B------:R-:W-:Y:S01]  /*11c40*/  MOV R139, R10 ;  /* 0x0000000a008b7202 */ /* 0x000fe20000000f00 */
[----:B------:R-:W-:Y:S01]  /*11c50*/  SHFL.IDX PT, R12, R28, R21, 0x1c1f ;  /* 0x001c1f151c0c7589 */ /* 0x000fe200000e0000 */
[----:B------:R-:W-:Y:S02]  /*11c60*/  MOV R134, R134 ;  /* 0x0000008600867202 */ /* 0x000fe40000000f00 */
[----:B------:R-:W-:Y:S01]  /*11c70*/  SHF.R.U64 R6, R6, 0x3, RZ ;  /* 0x0000000306067819 */ /* 0x000fe200000012ff */
[----:B------:R-:W1:Y:S01]  /*11c80*/  SHFL.IDX PT, R11, R35, R26, 0x1c1f ;  /* 0x001c1f1a230b7589 */ /* 0x000e6200000e0000 */
[----:B------:R-:W-:Y:S02]  /*11c90*/  MOV R135, R14 ;  /* 0x0000000e00877202 */ /* 0x000fe40000000f00 */
[----:B------:R-:W-:Y:S01]  /*11ca0*/  MOV R3, R24 ;  /* 0x0000001800037202 */ /* 0x000fe20000000f00 */
[----:B------:R-:W-:Y:S01]  /*11cb0*/  SHFL.IDX PT, R14, R113, R26, 0x1c1f ;  /* 0x001c1f1a710e7589 */ /* 0x000fe200000e0000 */
[----:B------:R-:W-:-:S02]  /*11cc0*/  LOP3.LUT R6, R6, R61, RZ, 0x3c, !PT ;  /* 0x0000003d06067212 */ /* 0x000fc400078e3cff */
[----:B------:R-:W-:Y:S01]  /*11cd0*/  MOV R140, R140 ;  /* 0x0000008c008c7202 */ /* 0x000fe20000000f00 */
[----:B------:R-:W2:Y:S01]  /*11ce0*/  SHFL.IDX PT, R15, R36, R21, 0x1c1f ;  /* 0x001c1f15240f7589 */ /* 0x000ea200000e0000 */
[----:B------:R-:W-:Y:S02]  /*11cf0*/  MOV R141, R6 ;  /* 0x00000006008d7202 */ /* 0x000fe40000000f00 */
[----:B------:R-:W-:Y:S01]  /*11d00*/  MOV R142, R4 ;  /* 0x00000004008e7202 */ /* 0x000fe20000000f00 */
[----:B------:R-:W-:Y:S01]  /*11d10*/  SHFL.IDX PT, R10, R33, R26, 0x1c1f ;  /* 0x001c1f1a210a7589 */ /* 0x000fe200000e0000 */
[----:B------:R-:W-:-:S03]  /*11d20*/  MOV R61, R8 ;  /* 0x00000008003d7202 */ /* 0x000fc60000000f00 */
[----:B------:R-:W-:Y:S01]  /*11d30*/  SHFL.IDX PT, R24, R41, R26, 0x1c1f ;  /* 0x001c1f1a29187589 */ /* 0x000fe200000e0000 */
[----:B0-----:R-:W-:-:S03]  /*11d40*/  SEL R13, R115, R20, P0 ;  /* 0x00000014730d7207 */ /* 0x001fc60000000000 */
[----:B------:R-:W-:Y:S04]  /*11d50*/  SHFL.IDX PT, R41, R85, R26, 0x1c1f ;  /* 0x001c1f1a55297589 */ /* 0x000fe800000e0000 */
[----:B------:R-:W-:Y:S01]  /*11d60*/  SHFL.IDX PT, R33, R97, R26, 0x1c1f ;  /* 0x001c1f1a61217589 */ /* 0x000fe200000e0000 */
[----:B-1----:R-:W-:Y:S02]  /*11d70*/  SEL R9, R11, R12, P0 ;  /* 0x0000000c0b097207 */ /* 0x002fe40000000000 */
[----:B------:R-:W-:Y:S01]  /*11d80*/  SEL R11, R12, R11, P0 ;  /* 0x0000000b0c0b7207 */ /* 0x000fe20000000000 */
[----:B------:R-:W0:Y:S04]  /*11d90*/  SHFL.IDX PT, R27, R27, R21, 0x1c1f ;  /* 0x001c1f151b1b7589 */ /* 0x000e2800000e0000 */
[----:B------:R-:W1:Y:S01]  /*11da0*/  SHFL.IDX PT, R49, R32, R21, 0x1c1f ;  /* 0x001c1f1520317589 */ /* 0x000e6200000e0000 */
[----:B--2---:R-:W-:-:S02]  /*11db0*/  SEL R12, R14, R15, P0 ;  /* 0x0000000f0e0c7207 */ /* 0x004fc40000000000 */
[----:B------:R-:W-:Y:S01]  /*11dc0*/  SEL R14, R15, R14, P0 ;  /* 0x0000000e0f0e7207 */ /* 0x000fe20000000000 */
[----:B------:R-:W-:Y:S01]  /*11dd0*/  SHFL.IDX PT, R51, R40, R21, 0x1c1f ;  /* 0x001c1f1528337589 */ /* 0x000fe200000e0000 */
[----:B------:R-:W-:-:S03]  /*11de0*/  SEL R15, R20, R115, P0 ;  /* 0x00000073140f7207 */ /* 0x000fc60000000000 */
[----:B------:R-:W-:Y:S04]  /*11df0*/  SHFL.IDX PT, R97, R71, R26, 0x1c1f ;  /* 0x001c1f1a47617589 */ /* 0x000fe800000e0000 */
[----:B------:R-:W-:Y:S04]  /*11e00*/  SHFL.IDX PT, R85, R64, R21, 0x1c1f ;  /* 0x001c1f1540557589 */ /* 0x000fe800000e0000 */
[----:B------:R-:W-:Y:S04]  /*11e10*/  SHFL.IDX PT, R71, R45, R21, 0x1c1f ;  /* 0x001c1f152d477589 */ /* 0x000fe800000e0000 */
[----:B------:R-:W2:Y:S01]  /*11e20*/  SHFL.IDX PT, R64, R39, R21, 0x1c1f ;  /* 0x001c1f1527407589 */ /* 0x000ea200000e0000 */
[----:B0-----:R-:W-:-:S02]  /*11e30*/  SEL R8, R10, R27, P0 ;  /* 0x0000001b0a087207 */ /* 0x001fc40000000000 */
[----:B------:R-:W-:Y:S01]  /*11e40*/  SEL R10, R27, R10, P0 ;  /* 0x0000000a1b0a7207 */ /* 0x000fe20000000000 */
[----:B------:R-:W-:Y:S01]  /*11e50*/  SHFL.IDX PT, R91, R72, R21, 0x1c1f ;  /* 0x001c1f15485b7589 */ /* 0x000fe200000e0000 */
[----:B-1----:R-:W-:Y:S02]  /*11e60*/  SEL R20, R24, R49, P0 ;  /* 0x0000003118147207 */ /* 0x002fe40000000000 */
[----:B------:R-:W-:Y:S01]  /*11e70*/  SEL R24, R49, R24, P0 ;  /* 0x0000001831187207 */ /* 0x000fe20000000000 */
[----:B------:R-:W0:Y:S04]  /*11e80*/  SHFL.IDX PT, R42, R42, R21, 0x1c1f ;  /* 0x001c1f152a2a7589 */ /* 0x000e2800000e0000 */
[----:B------:R-:W-:Y:S04]  /*11e90*/  SHFL.IDX PT, R122, R84, R21, 0x1c1f ;  /* 0x001c1f15547a7589 */ /* 0x000fe800000e0000 */
[----:B------:R-:W-:Y:S04]  /*11ea0*/  SHFL.IDX PT, R72, R47, R21, 0x1c1f ;  /* 0x001c1f152f487589 */ /* 0x000fe800000e0000 */
[----:B------:R1:W3:Y:S04]  /*11eb0*/  SHFL.IDX PT, R84, R50, R21, 0x1c1f ;  /* 0x001c1f1532547589 */ /* 0x0002e800000e0000 */
[----:B------:R-:W-:Y:S01]  /*11ec0*/  SHFL.IDX PT, R6, R105, R26, 0x1c1f ;  /* 0x001c1f1a69067589 */ /* 0x000fe200000e0000 */
[----:B--2---:R-:W-:-:S02]  /*11ed0*/  SEL R27, R123, R64, P0 ;  /* 0x000000407b1b7207 */ /* 0x004fc40000000000 */
[----:B------:R-:W-:Y:S01]  /*11ee0*/  SEL R49, R64, R123, P0 ;  /* 0x0000007b40317207 */ /* 0x000fe20000000000 */
[----:B------:R-:W-:Y:S01]  /*11ef0*/  SHFL.IDX PT, R4, R109, R26, 0x1c1f ;  /* 0x001c1f1a6d047589 */ /* 0x000fe200000e0000 */
[----:B-1----:R-:W-:-:S03]  /*11f00*/  SEL R50, R52, R51, P0 ;  /* 0x0000003334327207 */ /* 0x002fc60000000000 */
[----:B------:R-:W-:Y:S01]  /*11f10*/  SHFL.IDX PT, R105, R79, R26, 0x1c1f ;  /* 0x001c1f1a4f697589 */ /* 0x000fe200000e0000 */
[----:B------:R-:W-:Y:S02]  /*11f20*/  SEL R52, R51, R52, P0 ;  /* 0x0000003433347207 */ /* 0x000fe40000000000 */
[----:B------:R-:W-:Y:S01]  /*11f30*/  SEL R51, R54, R71, P0 ;  /* 0x0000004736337207 */ /* 0x000fe20000000000 */
[----:B------:R-:W-:Y:S01]  /*11f40*/  SHFL.IDX PT, R126, R69, R21, 0x1c1f ;  /* 0x001c1f15457e7589 */ /* 0x000fe200000e0000 */
[----:B0-----:R-:W-:-:S03]  /*11f50*/  SEL R64, R42, R65, P0 ;  /* 0x000000412a407207 */ /* 0x001fc60000000000 */
[----:B------:R-:W-:Y:S04]  /*11f60*/  SHFL.IDX PT, R109, R92, R21, 0x1c1f ;  /* 0x001c1f155c6d7589 */ /* 0x000fe800000e0000 */
[----:B------:R-:W-:Y:S04]  /*11f70*/  SHFL.IDX PT, R79, R30, R21, 0x1c1f ;  /* 0x001c1f151e4f7589 */ /* 0x000fe800000e0000 */
[----:B------:R3:W-:Y:S04]  /*11f80*/  SHFL.IDX PT, R92, R70, R21, 0x1c1f ;  /* 0x001c1f15465c7589 */ /* 0x0007e800000e0000 */
[----:B------:R-:W0:Y:S04]  /*11f90*/  SHFL.IDX PT, R75, R56, R21, 0x1c1f ;  /* 0x001c1f15384b7589 */ /* 0x000e2800000e0000 */
[----:B------:R-:W-:Y:S01]  /*11fa0*/  SHFL.IDX PT, R30, R96, R21, 0x1c1f ;  /* 0x001c1f15601e7589 */ /* 0x000fe200000e0000 */
[----:B---3--:R-:W-:-:S03]  /*11fb0*/  SEL R70, R143, R84, P0 ;  /* 0x000000548f467207 */ /* 0x008fc60000000000 */
[----:B------:R0:W-:Y:S04]  /*11fc0*/  SHFL.IDX PT, R96, R74, R21, 0x1c1f ;  /* 0x001c1f154a607589 */ /* 0x0001e800000e0000 */
[----:B------:R-:W1:Y:S04]  /*11fd0*/  SHFL.IDX PT, R28, R100, R21, 0x1c1f ;  /* 0x001c1f15641c7589 */ /* 0x000e6800000e0000 */
[----:B------:R-:W-:Y:S04]  /*11fe0*/  SHFL.IDX PT, R133, R112, R21, 0x1c1f ;  /* 0x001c1f1570857589 */ /* 0x000fe800000e0000 */
[----:B------:R-:W-:Y:S04]  /*11ff0*/  SHFL.IDX PT, R113, R151, R26, 0x1c1f ;  /* 0x001c1f1a97717589 */ /* 0x000fe800000e0000 */
[----:B------:R-:W-:Y:S01]  /*12000*/  SHFL.IDX PT, R100, R78, R21, 0x1c1f ;  /* 0x001c1f154e647589 */ /* 0x000fe200000e0000 */
[----:B0-----:R-:W-:-:S02]  /*12010*/  SEL R74, R76, R75, P0 ;  /* 0x0000004b4c4a7207 */ /* 0x001fc40000000000 */
[----:B------:R-:W-:Y:S01]  /*12020*/  SEL R76, R75, R76, P0 ;  /* 0x0000004c4b4c7207 */ /* 0x000fe20000000000 */
[----:B------:R0:W-:Y:S01]  /*12030*/  SHFL.IDX PT, R112, R90, R21, 0x1c1f ;  /* 0x001c1f155a707589 */ /* 0x0001e200000e0000 */
[----:B------:R-:W-:-:S03]  /*12040*/  SEL R75, R110, R79, P0 ;  /* 0x0000004f6e4b7207 */ /* 0x000fc60000000000 */
[----:B------:R-:W-:Y:S04]  /*12050*/  SHFL.IDX PT, R25, R43, R26, 0x1c1f ;  /* 0x001c1f1a2b197589 */ /* 0x000fe800000e0000 */
[----:B------:R-:W-:Y:S01]  /*12060*/  SHFL.IDX PT, R67, R48, R21, 0x1c1f ;  /* 0x001c1f1530437589 */ /* 0x000fe200000e0000 */
[----:B-1----:R-:W-:Y:S02]  /*12070*/  SEL R115, R33, R28, P0 ;  /* 0x0000001c21737207 */ /* 0x002fe40000000000 */
[----:B0-----:R-:W-:Y:S01]  /*12080*/  SEL R90, R94, R91, P0 ;  /* 0x0000005b5e5a7207 */ /* 0x001fe20000000000 */
[----:B------:R-:W-:Y:S04]  /*12090*/  SHFL.IDX PT, R101, R80, R21, 0x1c1f ;  /* 0x001c1f1550657589 */ /* 0x000fe800000e0000 */
[----:B------:R-:W0:Y:S04]  /*120a0*/  SHFL.IDX PT, R43, R99, R26, 0x1c1f ;  /* 0x001c1f1a632b7589 */ /* 0x000e2800000e0000 */
[----:B------:R-:W-:Y:S04]  /*120b0*/  SHFL.IDX PT, R144, R29, R21, 0x1c1f ;  /* 0x001c1f151d907589 */ /* 0x000fe800000e0000 */
[----:B------:R-:W-:Y:S04]  /*120c0*/  SHFL.IDX PT, R32, R88, R21, 0x1c1f ;  /* 0x001c1f1558207589 */ /* 0x000fe800000e0000 */
[----:B------:R-:W-:Y:S04]  /*120d0*/  SHFL.IDX PT, R48, R34, R21, 0x1c1f ;  /* 0x001c1f1522307589 */ /* 0x000fe800000e0000 */
[----:B------:R1:W-:Y:S04]  /*120e0*/  SHFL.IDX PT, R40, R95, R21, 0x1c1f ;  /* 0x001c1f155f287589 */ /* 0x0003e800000e0000 */
[----:B------:R2:W3:Y:S04]  /*120f0*/  SHFL.IDX PT, R130, R53, R21, 0x1c1f ;  /* 0x001c1f1535827589 */ /* 0x0004e800000e0000 */
[----:B------:R-:W-:Y:S01]  /*12100*/  SHFL.IDX PT, R125, R104, R21, 0x1c1f ;  /* 0x001c1f15687d7589 */ /* 0x000fe200000e0000 */
[----:B0-----:R-:W-:-:S02]  /*12110*/  SEL R99, R43, R122, P0 ;  /* 0x0000007a2b637207 */ /* 0x001fc40000000000 */
[----:B-1----:R-:W-:Y:S01]  /*12120*/  SEL R95, R129, R100, P0 ;  /* 0x00000064815f7207 */ /* 0x002fe20000000000 */
[----:B------:R-:W-:Y:S01]  /*12130*/  SHFL.IDX PT, R145, R145, R26, 0x1c1f ;  /* 0x001c1f1a91917589 */ /* 0x000fe200000e0000 */
[----:B--2---:R-:W-:-:S03]  /*12140*/  SEL R53, R71, R54, P0 ;  /* 0x0000003647357207 */ /* 0x004fc60000000000 */
[----:B------:R0:W1:Y:S01]  /*12150*/  SHFL.IDX PT, R80, R55, R21, 0x1c1f ;  /* 0x001c1f1537507589 */ /* 0x00006200000e0000 */
[----:B------:R-:W-:Y:S02]  /*12160*/  SEL R54, R65, R42, P0 ;  /* 0x0000002a41367207 */ /* 0x000fe40000000000 */
[----:B------:R-:W-:Y:S01]  /*12170*/  SEL R65, R72, R127, P0 ;  /* 0x0000007f48417207 */ /* 0x000fe20000000000 */
[----:B------:R-:W-:Y:S01]  /*12180*/  SHFL.IDX PT, R62, R62, R21, 0x1c1f ;  /* 0x001c1f153e3e7589 */ /* 0x000fe200000e0000 */
[----:B------:R-:W-:-:S03]  /*12190*/  F2FP.BF16.F32.PACK_AB R42, R11, R10 ;  /* 0x0000000a0b2a723e */ /* 0x000fc600000010ff */
[----:B------:R-:W-:Y:S01]  /*121a0*/  SHFL.IDX PT, R147, R147, R26, 0x1c1f ;  /* 0x001c1f1a93937589 */ /* 0x000fe200000e0000 */
[----:B0-----:R-:W-:-:S03]  /*121b0*/  SEL R55, R127, R72, P0 ;  /* 0x000000487f377207 */ /* 0x001fc60000000000 */
[----:B------:R-:W-:Y:S01]  /*121c0*/  SHFL.IDX PT, R63, R63, R26, 0x1c1f ;  /* 0x001c1f1a3f3f7589 */ /* 0x000fe200000e0000 */
[----:B------:R-:W-:Y:S02]  /*121d0*/  SEL R72, R84, R143, P0 ;  /* 0x0000008f54487207 */ /* 0x000fe40000000000 */
[----:B------:R-:W-:Y:S01]  /*121e0*/  SEL R84, R85, R102, P0 ;  /* 0x0000006655547207 */ /* 0x000fe20000000000 */
[----:B------:R-:W-:Y:S01]  /*121f0*/  SHFL.IDX PT, R44, R161, R26, 0x1c1f ;  /* 0x001c1f1aa12c7589 */ /* 0x000fe200000e0000 */
[----:B---3--:R-:W-:-:S03]  /*12200*/  SEL R69, R130, R119, P0 ;  /* 0x0000007782457207 */ /* 0x008fc60000000000 */
[----:B------:R0:W-:Y:S04]  /*12210*/  SHFL.IDX PT, R45, R108, R21, 0x1c1f ;  /* 0x001c1f156c2d7589 */ /* 0x0001e800000e0000 */
[----:B------:R2:W-:Y:S01]  /*12220*/  SHFL.IDX PT, R29, R116, R21, 0x1c1f ;  /* 0x001c1f15741d7589 */ /* 0x0005e200000e0000 */
[----:B-1----:R-:W-:Y:S02]  /*12230*/  SEL R71, R145, R80, P0 ;  /* 0x0000005091477207 */ /* 0x002fe40000000000 */
[----:B------:R-:W-:Y:S01]  /*12240*/  SEL R73, R80, R145, P0 ;  /* 0x0000009150497207 */ /* 0x000fe20000000000 */
[----:B------:R-:W1:Y:S01]  /*12250*/  SHFL.IDX PT, R58, R58, R21, 0x1c1f ;  /* 0x001c1f153a3a7589 */ /* 0x000e6200000e0000 */
[----:B0-----:R-:W-:-:S03]  /*12260*/  SEL R108, R32, R41, P0 ;  /* 0x00000029206c7207 */ /* 0x001fc60000000000 */
[----:B------:R0:W-:Y:S01]  /*12270*/  SHFL.IDX PT, R88, R66, R21, 0x1c1f ;  /* 0x001c1f1542587589 */ /* 0x0001e200000e0000 */
[----:B--2---:R-:W-:-:S03]  /*12280*/  SEL R116, R30, R117, P0 ;  /* 0x000000751e747207 */ /* 0x004fc60000000000 */
[----:B------:R2:W3:Y:S04]  /*12290*/  SHFL.IDX PT, R31, R111, R21, 0x1c1f ;  /* 0x001c1f156f1f7589 */ /* 0x0004e800000e0000 */
[----:B------:R4:W-:Y:S01]  /*122a0*/  SHFL.IDX PT, R60, R83, R26, 0x1c1f ;  /* 0x001c1f1a533c7589 */ /* 0x0009e200000e0000 */
[----:B0-----:R-:W-:-:S03]  /*122b0*/  SEL R66, R68, R67, P0 ;  /* 0x0000004344427207 */ /* 0x001fc60000000000 */
[----:B------:R0:W-:Y:S01]  /*122c0*/  SHFL.IDX PT, R38, R89, R26, 0x1c1f ;  /* 0x001c1f1a59267589 */ /* 0x0001e200000e0000 */
[----:B------:R-:W-:Y:S02]  /*122d0*/  SEL R68, R67, R68, P0 ;  /* 0x0000004443447207 */ /* 0x000fe40000000000 */
[----:B--2---:R-:W-:Y:S01]  /*122e0*/  SEL R111, R59, R40, P0 ;  /* 0x000000283b6f7207 */ /* 0x004fe20000000000 */
[----:B------:R-:W-:Y:S01]  /*122f0*/  SHFL.IDX PT, R128, R159, R26, 0x1c1f ;  /* 0x001c1f1a9f807589 */ /* 0x000fe200000e0000 */
[----:B------:R-:W-:Y:S02]  /*12300*/  SEL R67, R119, R130, P0 ;  /* 0x0000008277437207 */ /* 0x000fe40000000000 */
[----:B----4-:R-:W-:Y:S01]  /*12310*/  SEL R83, R87, R126, P0 ;  /* 0x0000007e57537207 */ /* 0x010fe20000000000 */
[----:B------:R-:W-:Y:S01]  /*12320*/  SHFL.IDX PT, R35, R163, R26, 0x1c1f ;  /* 0x001c1f1aa3237589 */ /* 0x000fe200000e0000 */
[----:B------:R-:W-:Y:S02]  /*12330*/  SEL R130, R132, R133, P0 ;  /* 0x0000008584827207 */ /* 0x000fe40000000000 */
[----:B0-----:R-:W-:Y:S01]  /*12340*/  SEL R89, R92, R131, P0 ;  /* 0x000000835c597207 */ /* 0x001fe20000000000 */
[----:B------:R0:W2:Y:S01]  /*12350*/  SHFL.IDX PT, R93, R77, R21, 0x1c1f ;  /* 0x001c1f154d5d7589 */ /* 0x0000a200000e0000 */
[----:B------:R-:W-:-:S02]  /*12360*/  SEL R132, R133, R132, P0 ;  /* 0x0000008485847207 */ /* 0x000fc40000000000 */
[----:B-1----:R-:W-:Y:S01]  /*12370*/  SEL R78, R147, R58, P0 ;  /* 0x0000003a934e7207 */ /* 0x002fe20000000000 */
[----:B------:R1:W4:Y:S01]  /*12380*/  SHFL.IDX PT, R104, R82, R21, 0x1c1f ;  /* 0x001c1f1552687589 */ /* 0x00032200000e0000 */
[----:B------:R-:W-:Y:S02]  /*12390*/  SEL R80, R58, R147, P0 ;  /* 0x000000933a507207 */ /* 0x000fe40000000000 */
[----:B------:R-:W-:Y:S01]  /*123a0*/  SEL R123, R6, R45, P0 ;  /* 0x0000002d067b7207 */ /* 0x000fe20000000000 */
[----:B------:R2:W4:Y:S01]  /*123b0*/  SHFL.IDX PT, R39, R106, R21, 0x1c1f ;  /* 0x001c1f156a277589 */ /* 0x00052200000e0000 */
[----:B---3--:R-:W-:Y:S02]  /*123c0*/  SEL R127, R44, R31, P0 ;  /* 0x0000001f2c7f7207 */ /* 0x008fe40000000000 */
[----:B0-----:R-:W-:Y:S01]  /*123d0*/  SEL R77, R79, R110, P0 ;  /* 0x0000006e4f4d7207 */ /* 0x001fe20000000000 */
[----:B------:R0:W3:Y:S01]  /*123e0*/  SHFL.IDX PT, R34, R114, R21, 0x1c1f ;  /* 0x001c1f1572227589 */ /* 0x0000e200000e0000 */
[----:B------:R-:W-:-:S02]  /*123f0*/  SEL R110, R113, R112, P0 ;  /* 0x00000070716e7207 */ /* 0x000fc40000000000 */
[----:B-1----:R-:W-:Y:S01]  /*12400*/  SEL R82, R102, R85, P0 ;  /* 0x0000005566527207 */ /* 0x002fe20000000000 */
[----:B------:R-:W-:Y:S01]  /*12410*/  SHFL.IDX PT, R57, R157, R26, 0x1c1f ;  /* 0x001c1f1a9d397589 */ /* 0x000fe200000e0000 */
[----:B------:R-:W-:Y:S02]  /*12420*/  SEL R85, R126, R87, P0 ;  /* 0x000000577e557207 */ /* 0x000fe40000000000 */
[----:B------:R-:W-:Y:S01]  /*12430*/  SEL R87, R131, R92, P0 ;  /* 0x0000005c83577207 */ /* 0x000fe20000000000 */
[----:B------:R-:W-:Y:S01]  /*12440*/  SHFL.IDX PT, R165, R165, R26, 0x1c1f ;  /* 0x001c1f1aa5a57589 */ /* 0x000fe200000e0000 */
[----:B------:R-:W-:Y:S02]  /*12450*/  SEL R92, R91, R94, P0 ;  /* 0x0000005e5b5c7207 */ /* 0x000fe40000000000 */
[----:B------:R-:W-:Y:S01]  /*12460*/  SEL R94, R97, R96, P0 ;  /* 0x00000060615e7207 */ /* 0x000fe20000000000 */
[----:B------:R-:W1:Y:S01]  /*12470*/  SHFL.IDX PT, R118, R118, R21, 0x1c1f ;  /* 0x001c1f1576767589 */ /* 0x000e6200000e0000 */
[----:B------:R-:W-:-:S02]  /*12480*/  SEL R96, R96, R97, P0 ;  /* 0x0000006160607207 */ /* 0x000fc40000000000 */
[----:B------:R-:W-:Y:S01]  /*12490*/  SEL R97, R100, R129, P0 ;  /* 0x0000008164617207 */ /* 0x000fe20000000000 */
[----:B------:R-:W1:Y:S01]  /*124a0*/  SHFL.IDX PT, R36, R103, R21, 0x1c1f ;  /* 0x001c1f1567247589 */ /* 0x000e6200000e0000 */
[----:B------:R-:W-:Y:S02]  /*124b0*/  SEL R100, R101, R46, P0 ;  /* 0x0000002e65647207 */ /* 0x000fe40000000000 */
[----:B------:R-:W-:Y:S01]  /*124c0*/  SEL R112, R112, R113, P0 ;  /* 0x0000007170707207 */ /* 0x000fe20000000000 */
[----:B------:R-:W-:Y:S01]  /*124d0*/  SHFL.IDX PT, R149, R149, R26, 0x1c1f ;  /* 0x001c1f1a95957589 */ /* 0x000fe200000e0000 */
[----:B--2---:R-:W-:Y:S02]  /*124e0*/  SEL R106, R41, R32, P0 ;  /* 0x00000020296a7207 */ /* 0x004fe40000000000 */
[----:B------:R-:W-:Y:S01]  /*124f0*/  SEL R113, R40, R59, P0 ;  /* 0x0000003b28717207 */ /* 0x000fe20000000000 */
[----:B------:R2:W-:Y:S01]  /*12500*/  SHFL.IDX PT, R120, R155, R26, 0x1c1f ;  /* 0x001c1f1a9b787589 */ /* 0x0005e200000e0000 */
[----:B------:R-:W-:-:S02]  /*12510*/  F2FP.BF16.F32.PACK_AB R40, R9, R8 ;  /* 0x000000080928723e */ /* 0x000fc400000010ff */
[----:B------:R-:W-:Y:S01]  /*12520*/  F2FP.BF16.F32.PACK_AB R41, R13, R12 ;  /* 0x0000000c0d29723e */ /* 0x000fe200000010ff */
[----:B------:R4:W1:Y:S01]  /*12530*/  SHFL.IDX PT, R56, R86, R21, 0x1c1f ;  /* 0x001c1f1556387589 */ /* 0x00086200000e0000 */
[----:B------:R-:W-:Y:S02]  /*12540*/  SEL R79, R81, R62, P0 ;  /* 0x0000003e514f7207 */ /* 0x000fe40000000000 */
[----:B0-----:R-:W-:Y:S01]  /*12550*/  SEL R114, R117, R30, P0 ;  /* 0x0000001e75727207 */ /* 0x001fe20000000000 */
[----:B------:R0:W1:Y:S01]  /*12560*/  SHFL.IDX PT, R47, R98, R21, 0x1c1f ;  /* 0x001c1f15622f7589 */ /* 0x00006200000e0000 */
[----:B------:R-:W-:Y:S02]  /*12570*/  SEL R81, R62, R81, P0 ;  /* 0x000000513e517207 */ /* 0x000fe40000000000 */
[----:B--2---:R-:W-:Y:S02]  /*12580*/  SEL R26, R121, R48, P0 ;  /* 0x00000030791a7207 */ /* 0x004fe40000000000 */
[----:B------:R-:W-:-:S02]  /*12590*/  SEL R48, R48, R121, P0 ;  /* 0x0000007930307207 */ /* 0x000fc40000000000 */
[----:B----4-:R-:W-:Y:S02]  /*125a0*/  SEL R86, R63, R88, P0 ;  /* 0x000000583f567207 */ /* 0x010fe40000000000 */
[----:B------:R-:W-:Y:S02]  /*125b0*/  SEL R117, R28, R33, P0 ;  /* 0x000000211c757207 */ /* 0x000fe40000000000 */
[----:B0-----:R-:W-:Y:S02]  /*125c0*/  SEL R98, R46, R101, P0 ;  /* 0x000000652e627207 */ /* 0x001fe40000000000 */
[----:B------:R-:W-:Y:S02]  /*125d0*/  SEL R21, R25, R144, P0 ;  /* 0x0000009019157207 */ /* 0x000fe40000000000 */
[----:B------:R-:W-:Y:S02]  /*125e0*/  SEL R101, R122, R43, P0 ;  /* 0x0000002b7a657207 */ /* 0x000fe40000000000 */
[----:B------:R-:W-:-:S02]  /*125f0*/  SEL R25, R144, R25, P0 ;  /* 0x0000001990197207 */ /* 0x000fc40000000000 */
[----:B------:R-:W-:Y:S02]  /*12600*/  F2FP.BF16.F32.PACK_AB R43, R15, R14 ;  /* 0x0000000e0f2b723e */ /* 0x000fe400000010ff */
[----:B------:R-:W-:Y:S02]  /*12610*/  SEL R122, R124, R125, P0 ;  /* 0x0000007d7c7a7207 */ /* 0x000fe40000000000 */
[----:B------:R-:W-:Y:S01]  /*12620*/  SEL R124, R125, R124, P0 ;  /* 0x0000007c7d7c7207 */ /* 0x000fe20000000000 */
[----:B------:R0:W-:Y:S01]  /*12630*/  STSM.16.M88.4 [R37], R40 ;  /* 0x0000002825007844 */ /* 0x0001e20000000200 */
        /* <DEDUP_REMOVED lines=9> */
[----:B---3--:R-:W-:Y:S02]  /*126d0*/  SEL R4, R35, R34, P0 ;  /* 0x0000002223047207 */ /* 0x008fe40000000000 */
[----:B------:R-:W-:Y:S02]  /*126e0*/  SEL R6, R34, R35, P0 ;  /* 0x0000002322067207 */ /* 0x000fe40000000000 */
[----:B------:R-:W-:Y:S02]  /*126f0*/  F2FP.BF16.F32.PACK_AB R28, R21, R20 ;  /* 0x00000014151c723e */ /* 0x000fe400000010ff */
[----:B------:R-:W-:Y:S02]  /*12700*/  F2FP.BF16.F32.PACK_AB R29, R27, R26 ;  /* 0x0000001a1b1d723e */ /* 0x000fe400000010ff */
[----:B------:R-:W-:Y:S02]  /*12710*/  F2FP.BF16.F32.PACK_AB R30, R25, R24 ;  /* 0x00000018191e723e */ /* 0x000fe400000010ff */
[----:B------:R-:W-:-:S02]  /*12720*/  F2FP.BF16.F32.PACK_AB R31, R49, R48 ;  /* 0x00000030311f723e */ /* 0x000fc400000010ff */
[----:B-1----:R-:W-:Y:S02]  /*12730*/  SEL R5, R165, R118, P0 ;  /* 0x00000076a5057207 */ /* 0x002fe40000000000 */
[----:B------:R-:W-:Y:S01]  /*12740*/  SEL R7, R118, R165, P0 ;  /* 0x000000a576077207 */ /* 0x000fe20000000000 */
[----:B------:R1:W-:Y:S01]  /*12750*/  STSM.16.M88.4 [R61], R28 ;  /* 0x0000001c3d007844 */ /* 0x0003e20000000200 */
[----:B------:R-:W-:Y:S02]  /*12760*/  SEL R93, R93, R60, P0 ;  /* 0x0000003c5d5d7207 */ /* 0x000fe40000000000 */
[----:B------:R-:W-:Y:S02]  /*12770*/  SEL R104, R104, R105, P0 ;  /* 0x0000006968687207 */ /* 0x000fe40000000000 */
[----:B------:R-:W-:Y:S02]  /*12780*/  SEL R109, R109, R38, P0 ;  /* 0x000000266d6d7207 */ /* 0x000fe40000000000 */
[----:B------:R-:W-:-:S02]  /*12790*/  SEL R119, R57, R36, P0 ;  /* 0x0000002439777207 */ /* 0x000fc40000000000 */
[----:B------:R-:W-:Y:S02]  /*127a0*/  SEL R121, R36, R57, P0 ;  /* 0x0000003924797207 */ /* 0x000fe40000000000 */
[----:B------:R-:W-:Y:S02]  /*127b0*/  SEL R128, R39, R128, P0 ;  /* 0x0000008027807207 */ /* 0x000fe40000000000 */
[----:B------:R-:W-:Y:S02]  /*127c0*/  F2FP.BF16.F32.PACK_AB R32, R51, R50 ;  /* 0x000000323320723e */ /* 0x000fe400000010ff */
[----:B------:R-:W-:Y:S02]  /*127d0*/  F2FP.BF16.F32.PACK_AB R34, R53, R52 ;  /* 0x000000343522723e */ /* 0x000fe400000010ff */
[----:B------:R-:W-:Y:S02]  /*127e0*/  F2FP.BF16.F32.PACK_AB R35, R65, R64 ;  /* 0x000000404123723e */ /* 0x000fe400000010ff */
[----:B------:R-:W-:-:S02]  /*127f0*/  F2FP.BF16.F32.PACK_AB R33, R55, R54 ;  /* 0x000000363721723e */ /* 0x000fc400000010ff */
[----:B------:R-:W-:Y:S02]  /*12800*/  SEL R103, R149, R56, P0 ;  /* 0x0000003895677207 */ /* 0x000fe40000000000 */
[----:B------:R-:W-:Y:S01]  /*12810*/  SEL R105, R56, R149, P0 ;  /* 0x0000009538697207 */ /* 0x000fe20000000000 */
[----:B------:R-:W-:Y:S01]  /*12820*/  STSM.16.M88.4 [R142], R32 ;  /* 0x000000208e007844 */ /* 0x000fe20000000200 */
[----:B------:R-:W-:Y:S02]  /*12830*/  SEL R118, R120, R47, P0 ;  /* 0x0000002f78767207 */ /* 0x000fe40000000000 */
[----:B------:R-:W-:Y:S02]  /*12840*/  F2FP.BF16.F32.PACK_AB R36, R67, R66 ;  /* 0x000000424324723e */ /* 0x000fe400000010ff */
[----:B------:R-:W-:Y:S02]  /*12850*/  F2FP.BF16.F32.PACK_AB R38, R69, R68 ;  /* 0x000000444526723e */ /* 0x000fe400000010ff */
[----:B------:R-:W-:-:S02]  /*12860*/  F2FP.BF16.F32.PACK_AB R39, R73, R72 ;  /* 0x000000484927723e */ /* 0x000fc400000010ff */
[----:B0-----:R-:W-:Y:S02]  /*12870*/  F2FP.BF16.F32.PACK_AB R37, R71, R70 ;  /* 0x000000464725723e */ /* 0x001fe400000010ff */
[----:B------:R-:W-:Y:S02]  /*12880*/  SEL R120, R47, R120, P0 ;  /* 0x000000782f787207 */ /* 0x000fe40000000000 */
[----:B------:R-:W-:Y:S01]  /*12890*/  F2FP.BF16.F32.PACK_AB R40, R75, R74 ;  /* 0x0000004a4b28723e */ /* 0x000fe200000010ff */
[----:B------:R-:W-:Y:S01]  /*128a0*/  STSM.16.M88.4 [R141], R36 ;  /* 0x000000248d007844 */ /* 0x000fe20000000200 */
[----:B------:R-:W-:Y:S02]  /*128b0*/  F2FP.BF16.F32.PACK_AB R42, R77, R76 ;  /* 0x0000004c4d2a723e */ /* 0x000fe400000010ff */
[----:B------:R-:W-:Y:S02]  /*128c0*/  F2FP.BF16.F32.PACK_AB R43, R81, R80 ;  /* 0x00000050512b723e */ /* 0x000fe400000010ff */
[----:B------:R-:W-:-:S02]  /*128d0*/  F2FP.BF16.F32.PACK_AB R41, R79, R78 ;  /* 0x0000004e4f29723e */ /* 0x000fc400000010ff */
[----:B------:R-:W-:Y:S02]  /*128e0*/  F2FP.BF16.F32.PACK_AB R44, R83, R82 ;  /* 0x00000052532c723e */ /* 0x000fe400000010ff */
[----:B------:R-:W-:Y:S01]  /*128f0*/  F2FP.BF16.F32.PACK_AB R46, R85, R84 ;  /* 0x00000054552e723e */ /* 0x000fe200000010ff */
[----:B------:R-:W-:Y:S01]  /*12900*/  STSM.16.M88.4 [R140], R40 ;  /* 0x000000288c007844 */ /* 0x000fe20000000200 */
        /* <DEDUP_REMOVED lines=8> */
[----:B------:R-:W-:Y:S01]  /*12990*/  F2FP.BF16.F32.PACK_AB R62, R101, R100 ;  /* 0x00000064653e723e */ /* 0x000fe200000010ff */
[----:B------:R-:W-:Y:S01]  /*129a0*/  STSM.16.M88.4 [R138], R56 ;  /* 0x000000388a007844 */ /* 0x000fe20000000200 */
[----:B------:R-:W-:Y:S02]  /*129b0*/  F2FP.BF16.F32.PACK_AB R63, R105, R104 ;  /* 0x00000068693f723e */ /* 0x000fe400000010ff */
[----:B-1----:R-:W-:Y:S02]  /*129c0*/  F2FP.BF16.F32.PACK_AB R61, R103, R102 ;  /* 0x00000066673d723e */ /* 0x002fe400000010ff */
[----:B------:R-:W-:-:S02]  /*129d0*/  F2FP.BF16.F32.PACK_AB R28, R107, R106 ;  /* 0x0000006a6b1c723e */ /* 0x000fc400000010ff */
[----:B------:R-:W-:Y:S01]  /*129e0*/  F2FP.BF16.F32.PACK_AB R30, R109, R108 ;  /* 0x0000006c6d1e723e */ /* 0x000fe200000010ff */
[----:B------:R-:W-:Y:S01]  /*129f0*/  STSM.16.M88.4 [R137], R60 ;  /* 0x0000003c89007844 */ /* 0x000fe20000000200 */
[----:B------:R-:W-:Y:S01]  /*12a00*/  F2FP.BF16.F32.PACK_AB R31, R113, R112 ;  /* 0x00000070711f723e */ /* 0x000fe200000010ff */
[----:B0-----:R-:W-:Y:S01]  /*12a10*/  IMAD.U32 R44, RZ, RZ, UR10 ;  /* 0x0000000aff2c7e24 */ /* 0x001fe2000f8e00ff */
[----:B------:R-:W-:Y:S01]  /*12a20*/  F2FP.BF16.F32.PACK_AB R29, R111, R110 ;  /* 0x0000006e6f1d723e */ /* 0x000fe200000010ff */
[----:B------:R-:W-:Y:S01]  /*12a30*/  IMAD.U32 R45, RZ, RZ, UR11 ;  /* 0x0000000bff2d7e24 */ /* 0x000fe2000f8e00ff */
[----:B------:R-:W-:Y:S01]  /*12a40*/  F2FP.BF16.F32.PACK_AB R32, R115, R114 ;  /* 0x000000727320723e */ /* 0x000fe200000010ff */
[----:B------:R-:W-:Y:S01]  /*12a50*/  ULDC.64 UR10, c[0x0][0xc08] ;  /* 0x00030200000a7ab9 */ /* 0x000fe20000000a00 */
[----:B------:R-:W-:Y:S01]  /*12a60*/  F2FP.BF16.F32.PACK_AB R34, R117, R116 ;  /* 0x000000747522723e */ /* 0x000fe200000010ff */
[----:B------:R-:W-:Y:S01]  /*12a70*/  STSM.16.M88.4 [R136], R28 ;  /* 0x0000001c88007844 */ /* 0x000fe20000000200 */
[----:B------:R-:W-:-:S02]  /*12a80*/  F2FP.BF16.F32.PACK_AB R35, R121, R120 ;  /* 0x000000787923723e */ /* 0x000fc400000010ff */
[----:B------:R-:W-:Y:S02]  /*12a90*/  F2FP.BF16.F32.PACK_AB R33, R119, R118 ;  /* 0x000000767721723e */ /* 0x000fe400000010ff */
[----:B------:R-:W-:Y:S02]  /*12aa0*/  F2FP.BF16.F32.PACK_AB R36, R123, R122 ;  /* 0x0000007a7b24723e */ /* 0x000fe400000010ff */
[----:B------:R-:W-:Y:S01]  /*12ab0*/  F2FP.BF16.F32.PACK_AB R38, R125, R124 ;  /* 0x0000007c7d26723e */ /* 0x000fe200000010ff */
[----:B------:R-:W-:Y:S01]  /*12ac0*/  STSM.16.M88.4 [R135], R32 ;  /* 0x0000002087007844 */ /* 0x000fe20000000200 */
[----:B------:R-:W-:Y:S02]  /*12ad0*/  F2FP.BF16.F32.PACK_AB R39, R129, R128 ;  /* 0x000000808127723e */ /* 0x000fe400000010ff */
[----:B------:R-:W-:Y:S02]  /*12ae0*/  F2FP.BF16.F32.PACK_AB R37, R127, R126 ;  /* 0x0000007e7f25723e */ /* 0x000fe400000010ff */
[----:B------:R-:W-:-:S02]  /*12af0*/  F2FP.BF16.F32.PACK_AB R41, R5, R4 ;  /* 0x000000040529723e */ /* 0x000fc400000010ff */
[----:B------:R-:W-:Y:S01]  /*12b00*/  F2FP.BF16.F32.PACK_AB R42, R133, R132 ;  /* 0x00000084852a723e */ /* 0x000fe200000010ff */
[----:B------:R-:W-:Y:S01]  /*12b10*/  STSM.16.M88.4 [R134], R36 ;  /* 0x0000002486007844 */ /* 0x000fe20000000200 */
[----:B------:R-:W-:Y:S02]  /*12b20*/  F2FP.BF16.F32.PACK_AB R43, R7, R6 ;  /* 0x00000006072b723e */ /* 0x000fe400000010ff */
[----:B------:R-:W-:Y:S02]  /*12b30*/  F2FP.BF16.F32.PACK_AB R40, R131, R130 ;  /* 0x000000828328723e */ /* 0x000fe400000010ff */
[----:B------:R-:W-:-:S03]  /*12b40*/  ISETP.NE.U32.AND P0, PT, RZ, UR12, PT ;  /* 0x0000000cff007c0c */ /* 0x000fc6000bf05070 */
[----:B------:R0:W-:Y:S01]  /*12b50*/  STSM.16.M88.4 [R3], R40 ;  /* 0x0000002803007844 */ /* 0x0001e20000000200 */
[----:B------:R-:W-:Y:S01]  /*12b60*/  ISETP.NE.AND.EX P0, PT, RZ, UR13, PT, P0 ;  /* 0x0000000dff007c0c */ /* 0x000fe2000bf05300 */
[----:B------:R-:W-:Y:S08]  /*12b70*/  BAR.SYNC.DEFER_BLOCKING 0x1, 0x100 ;  /* 0x0044000000007b1d */ /* 0x000ff00000010000 */
[----:B0-----:R-:W0:Y:S04]  /*12b80*/  LDC R3, c[0x0][0xbe8] ;  /* 0x0002fa00ff037b82 */ /* 0x001e280000000800 */
[----:B------:R-:W2:Y:S01]  /*12b90*/  @P0 LDG.E R46, desc[UR56][R44.64] ;  /* 0x000000382c2e0981 */ /* 0x000ea2000c1e1900 */
[----:B------:R-:W-:-:S02]  /*12ba0*/  UISETP.NE.U32.AND UP0, UPT, UR10, URZ, UPT ;  /* 0x0000003f0a00728c */ /* 0x000fc4000bf05070 */
[----:B------:R-:W-:Y:S02]  /*12bb0*/  UISETP.GT.AND UP1, UPT, UR46, 0x1, UPT ;  /* 0x000000012e00788c */ /* 0x000fe4000bf24270 */
[----:B------:R-:W-:Y:S01]  /*12bc0*/  UISETP.NE.AND.EX UP0, UPT, UR11, URZ, UPT, UP0 ;  /* 0x0000003f0b00728c */ /* 0x000fe2000bf05300 */
[----:B------:R-:W-:Y:S01]  /*12bd0*/  UMOV UR19, 0x9b8 ;  /* 0x000009b800137882 */ /* 0x000fe20000000000 */
[----:B------:R-:W-:Y:S01]  /*12be0*/  ULDC UR4, c[0x0][0xa88] ;  /* 0x0002a20000047ab9 */ /* 0x000fe20000000800 */
[----:B0-----:R-:W-:Y:S01]  /*12bf0*/  ISETP.NE.AND P1, PT, R3, 0x1, PT ;  /* 0x000000010300780c */ /* 0x001fe20003f25270 */
[----:B------:R-:W-:Y:S02]  /*12c00*/  USEL UR19, UR19, 0x978, UP1 ;  /* 0x0000097813137887 */ /* 0x000fe40008800000 */
[----:B------:R-:W-:Y:S01]  /*12c10*/  PLOP3.LUT P4, PT, PT, PT, UP0, 0x80, 0x0 ;  /* 0x000000000000781c */ /* 0x000fe20003f8f008 */
[----:B------:R-:W-:-:S04]  /*12c20*/  IMAD.U32 R60, RZ, RZ, UR4 ;  /* 0x00000004ff3c7e24 */ /* 0x000fc8000f8e00ff */
[----:B------:R-:W-:Y:S02]  /*12c30*/  @UP0 ULDC.64 UR10, c[0x0][0xc08] ;  /* 0x00030200000a0ab9 */ /* 0x000fe40000000a00 */
[----:B------:R-:W-:-:S03]  /*12c40*/  @UP0 UIMAD.WIDE UR10, UR42, 0x4, UR10 ;  /* 0x000000042a0a08a5 */ /* 0x000fc6000f8e020a */
[----:B------:R-:W0:Y:S08]  /*12c50*/  @P1 LDC R30, c[0x0][0xbec] ;  /* 0x0002fb00ff1e1b82 */ /* 0x000e300000000800 */
[----:B------:R-:W1:Y:S01]  /*12c60*/  @P1 LDC R33, c[0x0][0xbf0] ;  /* 0x0002fc00ff211b82 */ /* 0x000e620000000800 */
[----:B------:R-:W-:Y:S01]  /*12c70*/  UISETP.NE.U32.AND UP0, UPT, UR12, URZ, UPT ;  /* 0x0000003f0c00728c */ /* 0x000fe2000bf05070 */
[----:B------:R-:W-:-:S02]  /*12c80*/  IMAD.U32 R28, RZ, RZ, UR10 ;  /* 0x0000000aff1c7e24 */ /* 0x000fc4000f8e00ff */
[----:B------:R-:W-:Y:S01]  /*12c90*/  IMAD.U32 R29, RZ, RZ, UR11 ;  /* 0x0000000bff1d7e24 */ /* 0x000fe2000f8e00ff */
[----:B------:R-:W-:Y:S01]  /*12ca0*/  UISETP.NE.AND.EX UP0, UPT, UR13, URZ, UPT, UP0 ;  /* 0x0000003f0d00728c */ /* 0x000fe2000bf05300 */
[----:B------:R-:W-:Y:S01]  /*12cb0*/  ULDC.64 UR10, c[0x0][UR19+0x218] ;  /* 0x00008600130a7abb */ /* 0x000fe20008000a00 */
[----:B------:R-:W-:Y:S01]  /*12cc0*/  UMOV UR4, URZ ;  /* 0x0000003f00047c82 */ /* 0x000fe20008000000 */
[----:B------:R-:W-:Y:S01]  /*12cd0*/  UIMAD.WIDE.U32 UR12, UR10, UR43, URZ ;  /* 0x0000002b0a0c72a5 */ /* 0x000fe2000f8e003f */
[----:B------:R-:W-:Y:S01]  /*12ce0*/  VIADD R37, R17, UR41 ;  /* 0x0000002911257c36 */ /* 0x000fe20008000000 */
[----:B------:R-:W-:Y:S01]  /*12cf0*/  UIMAD UR20, UR11, UR43, URZ ;  /* 0x0000002b0b1472a4 */ /* 0x000fe2000f8e023f */
[----:B------:R0:W5:Y:S01]  /*12d00*/  @P4 LDG.E R60, desc[UR56][R28.64] ;  /* 0x000000381c3c4981 */ /* 0x000162000c1e1900 */
[----:B------:R-:W-:Y:S01]  /*12d10*/  USHF.R.S32.HI UR21, URZ, 0x1f, UR42 ;  /* 0x0000001f3f157899 */ /* 0x000fe2000801142a */
[----:B------:R-:W-:Y:S01]  /*12d20*/  IMAD.MOV.U32 R31, RZ, RZ, R37 ;  /* 0x000000ffff1f7224 */ /* 0x000fe200078e0025 */
[----:B------:R-:W-:-:S02]  /*12d30*/  USEL UR10, UR42, URZ, !UP0 ;  /* 0x0000003f2a0a7287 */ /* 0x000fc4000c000000 */
[----:B------:R-:W-:Y:S01]  /*12d40*/  USEL UR18, UR39, URZ, UP1 ;  /* 0x0000003f27127287 */ /* 0x000fe20008800000 */
[----:B------:R-:W-:Y:S01]  /*12d50*/  ULDC.64 UR14, c[0x0][UR19+0x220] ;  /* 0x00008800130e7abb */ /* 0x000fe20008000a00 */
[----:B------:R-:W-:Y:S01]  /*12d60*/  UIADD3 UR20, UR13, UR20, URZ ;  /* 0x000000140d147290 */ /* 0x000fe2000fffe03f */
[----:B0-----:R-:W-:Y:S01]  /*12d70*/  @P1 IMAD.HI.U32 R28, R37, R30, RZ ;  /* 0x0000001e251c1227 */ /* 0x001fe200078e00ff */
[----:B------:R-:W-:Y:S01]  /*12d80*/  ULDC.64 UR16, c[0x0][UR19+0x228] ;  /* 0x00008a0013107abb */ /* 0x000fe20008000a00 */
[----:B------:R-:W-:Y:S02]  /*12d90*/  USEL UR11, UR21, URZ, !UP0 ;  /* 0x0000003f150b7287 */ /* 0x000fe4000c000000 */
[----:B------:R-:W-:Y:S01]  /*12da0*/  UIMAD UR13, UR15, UR10, URZ ;  /* 0x0000000a0f0d72a4 */ /* 0x000fe2000f8e023f */
[----:B-1----:R-:W-:Y:S01]  /*12db0*/  @P1 SHF.R.U32.HI R31, RZ, R33, R28 ;  /* 0x00000021ff1f1219 */ /* 0x002fe2000001161c */
[----:B------:R-:W-:Y:S02]  /*12dc0*/  UIMAD.WIDE.U32 UR22, UR16, UR18, URZ ;  /* 0x00000012101672a5 */ /* 0x000fe4000f8e003f */
[----:B------:R-:W-:-:S02]  /*12dd0*/  UIMAD UR18, UR17, UR18, URZ ;  /* 0x00000012111272a4 */ /* 0x000fc4000f8e023f */
[----:B------:R-:W-:Y:S01]  /*12de0*/  UIMAD.WIDE.U32 UR16, UR14, UR10, URZ ;  /* 0x0000000a0e1072a5 */ /* 0x000fe2000f8e003f */
[----:B------:R-:W-:Y:S01]  /*12df0*/  IMAD.MOV R30, RZ, RZ, -R31 ;  /* 0x000000ffff1e7224 */ /* 0x000fe200078e0a1f */
[----:B------:R-:W-:Y:S01]  /*12e00*/  UIMAD UR11, UR14, UR11, UR13 ;  /* 0x0000000b0e0b72a4 */ /* 0x000fe2000f8e020d */
[----:B------:R-:W-:Y:S01]  /*12e10*/  IMAD.U32 R28, RZ, RZ, UR22 ;  /* 0x00000016ff1c7e24 */ /* 0x000fe2000f8e00ff */
[----:B------:R-:W-:Y:S02]  /*12e20*/  UIADD3 UR18, UR23, UR18, URZ ;  /* 0x0000001217127290 */ /* 0x000fe4000fffe03f */
[----:B------:R-:W-:Y:S01]  /*12e30*/  IMAD.U32 R29, RZ, RZ, UR23 ;  /* 0x00000017ff1d7e24 */ /* 0x000fe2000f8e00ff */
[----:B------:R-:W-:Y:S01]  /*12e40*/  UIADD3 UR11, UR17, UR11, URZ ;  /* 0x0000000b110b7290 */ /* 0x000fe2000fffe03f */
[----:B------:R-:W-:Y:S01]  /*12e50*/  IMAD R33, R3, R30, R37 ;  /* 0x0000001e03217224 */ /* 0x000fe200078e0225 */
[----:B------:R-:W-:Y:S01]  /*12e60*/  SHF.R.S32.HI R29, RZ, 0x1f, R31 ;  /* 0x0000001fff1d7819 */ /* 0x000fe2000001141f */
        /* <DEDUP_REMOVED lines=9> */
[----:B------:R-:W-:Y:S01]  /*12f00*/  ULDC.64 UR12, c[0x0][UR19+0x210] ;  /* 0x00008400130c7abb */ /* 0x000fe20008000a00 */
[----:B------:R-:W-:Y:S01]  /*12f10*/  @!UP1 ULDC UR17, c[0x0][0xb54] ;  /* 0x0002d50000119ab9 */ /* 0x000fe20000000800 */
[----:B------:R-:W-:-:S02]  /*12f20*/  IMAD R31, R33, UR13, RZ ;  /* 0x0000000d211f7c24 */ /* 0x000fc4000f8e02ff */
[----:B------:R-:W-:Y:S02]  /*12f30*/  IADD3.X R29, R29, UR11, R32, P2, P3 ;  /* 0x0000000b1d1d7c10 */ /* 0x000fe400097e6420 */
[----:B------:R-:W-:Y:S02]  /*12f40*/  IMAD R31, R30, UR12, R31 ;  /* 0x0000000c1e1f7c24 */ /* 0x000fe4000f8e021f */
[----:B------:R-:W-:-:S04]  /*12f50*/  IMAD.WIDE.U32 R28, R33, UR12, R28 ;  /* 0x0000000c211c7c25 */ /* 0x000fc8000f8e001c */
[----:B------:R-:W-:Y:S01]  /*12f60*/  IMAD.IADD R29, R29, 0x1, R31 ;  /* 0x000000011d1d7824 */ /* 0x000fe200078e021f */
[----:B------:R-:W-:-:S04]  /*12f70*/  LEA R32, P2, R28, UR16, 0x2 ;  /* 0x000000101c207c11 */ /* 0x000fc8000f8410ff */
[----:B------:R-:W-:Y:S01]  /*12f80*/  LEA.HI.X R34, R28, UR17, R29, 0x2, P2 ;  /* 0x000000111c227c11 */ /* 0x000fe200090f141d */
[----:B------:R-:W-:Y:S08]  /*12f90*/  @P4 BRA `(.L_x_1404) ;  /* 0x0000000000104947 */ /* 0x000ff00003800000 */
[----:B------:R-:W-:Y:S05]  /*12fa0*/  @!P0 BRA `(.L_x_1404) ;  /* 0x00000000000c8947 */ /* 0x000fea0003800000 */
[----:B------:R-:W2:Y:S04]  /*12fb0*/  LDG.E R29, desc[UR56][R44.64] ;  /* 0x000000382c1d7981 */ /* 0x000ea8000c1e1900 */
[----:B-----5:R-:W2:Y:S02]  /*12fc0*/  LDG.E R60, desc[UR56][R44.64+0x4] ;  /* 0x000004382c3c7981 */ /* 0x020ea4000c1e1900 */
[----:B--2---:R-:W-:-:S07]  /*12fd0*/  IMAD.IADD R60, R60, 0x1, -R29 ;  /* 0x000000013c3c7824 */ /* 0x004fce00078e0a1d */
.L_x_1404:
[----:B------:R-:W2:Y:S01]  /*12fe0*/  LDL R33, [R1+0x4] ;  /* 0x0000040001217983 */ /* 0x000ea20000100800 */
[----:B-----5:R-:W-:Y:S01]  /*12ff0*/  IMAD R60, R60, R3, RZ ;  /* 0x000000033c3c7224 */ /* 0x020fe200078e02ff */
[----:B------:R-:W-:Y:S02]  /*13000*/  LOP3.LUT P0, RZ, R218, 0x3, RZ, 0xc0, !PT ;  /* 0x00000003daff7812 */ /* 0x000fe4000780c0ff */
[----:B------:R-:W-:Y:S01]  /*13010*/  SHFL.IDX PT, R28, R32, RZ, 0x1c1f ;  /* 0x001c1fff201c7589 */ /* 0x000fe200000e0000 */
[----:B------:R-:W-:-:S03]  /*13020*/  PLOP3.LUT P3, PT, PT, PT, UP1, 0x80, 0x0 ;  /* 0x000000000000781c */ /* 0x000fc60003f6f018 */
[----:B------:R-:W0:Y:S04]  /*13030*/  SHFL.IDX PT, R29, R34, RZ, 0x1c1f ;  /* 0x001c1fff221d7589 */ /* 0x000e2800000e0000 */
[----:B------:R-:W-:Y:S04]  /*13040*/  SHFL.IDX PT, R30, R32, 0x1, 0x1c1f ;  /* 0x003c1f00201e7f89 */ /* 0x000fe800000e0000 */
[----:B------:R-:W1:Y:S01]  /*13050*/  SHFL.IDX PT, R31, R34, 0x1, 0x1c1f ;  /* 0x003c1f00221f7f89 */ /* 0x000e6200000e0000 */
[----:B--2---:R-:W-:-:S04]  /*13060*/  VIADD R35, R33, UR41 ;  /* 0x0000002921237c36 */ /* 0x004fc80008000000 */
        /* <DEDUP_REMOVED lines=8> */
[----:B0-----:R-:W-:Y:S01]  /*130f0*/  IMAD.SHL.U32 R0, R18, 0x8, RZ ;  /* 0x0000000812007824 */ /* 0x001fe200078e00ff */
[----:B------:R-:W0:Y:S01]  /*13100*/  @P1 LDC R20, c[0x0][0xbec] ;  /* 0x0002fb00ff141b82 */ /* 0x000e220000000800 */
[----:B------:R-:W-:Y:S01]  /*13110*/  IMAD.MOV.U32 R5, RZ, RZ, 0x2 ;  /* 0x00000002ff057424 */ /* 0x000fe200078e00ff */
[----:B------:R-:W-:Y:S01]  /*13120*/  ULDC.64 UR12, c[0x0][0xaa0] ;  /* 0x0002a800000c7ab9 */ /* 0x000fe20000000a00 */
[----:B------:R-:W-:-:S04]  /*13130*/  IMAD R4, R217, 0x40, R0 ;  /* 0x00000040d9047824 */ /* 0x000fc800078e0200 */
[----:B------:R-:W-:Y:S01]  /*13140*/  IMAD.WIDE R4, R4, R5, UR8 ;  /* 0x0000000804047e25 */ /* 0x000fe2000f8e0205 */
[----:B------:R-:W1:Y:S02]  /*13150*/  @P1 LDC R21, c[0x0][0xbf0] ;  /* 0x0002fc00ff151b82 */ /* 0x000e640000000800 */
[C---:B------:R-:W-:Y:S01]  /*13160*/  IADD3 R33, P2, R4.reuse, 0x5000, RZ ;  /* 0x0000500004217810 */ /* 0x040fe20007f5e0ff */
[----:B------:R-:W-:Y:S01]  /*13170*/  UIMAD UR11, UR14, UR12, URZ ;  /* 0x0000000c0e0b72a4 */ /* 0x000fe2000f8e023f */
[C---:B------:R-:W-:Y:S02]  /*13180*/  IADD3 R9, P4, R4.reuse, 0x1000, RZ ;  /* 0x0000100004097810 */ /* 0x040fe40007f9e0ff */
[----:B------:R-:W-:Y:S01]  /*13190*/  LOP3.LUT R32, R33, 0x380, RZ, 0xc0, !PT ;  /* 0x0000038021207812 */ /* 0x000fe200078ec0ff */
[----:B------:R-:W-:Y:S01]  /*131a0*/  UIMAD.WIDE.U32 UR8, UR4, UR12, URZ ;  /* 0x0000000c040872a5 */ /* 0x000fe2000f8e003f */
[----:B------:R-:W-:Y:S02]  /*131b0*/  IADD3 R13, P3, R4, 0x2000, RZ ;  /* 0x00002000040d7810 */ /* 0x000fe40007f7e0ff */
[----:B------:R-:W-:Y:S01]  /*131c0*/  SHF.R.U64 R32, R32, 0x3, RZ ;  /* 0x0000000320207819 */ /* 0x000fe200000012ff */
[----:B------:R-:W-:Y:S01]  /*131d0*/  UIMAD UR11, UR4, UR13, UR11 ;  /* 0x0000000d040b72a4 */ /* 0x000fe2000f8e020b */
[----:B------:R-:W-:-:S02]  /*131e0*/  IADD3 R25, P6, R4, 0x3000, RZ ;  /* 0x0000300004197810 */ /* 0x000fc40007fde0ff */
[----:B------:R-:W-:Y:S01]  /*131f0*/  LOP3.LUT R32, R32, R33, RZ, 0x3c, !PT ;  /* 0x0000002120207212 */ /* 0x000fe200078e3cff */
[--C-:B------:R-:W-:Y:S01]  /*13200*/  IMAD.X R33, RZ, RZ, R5.reuse, P2 ;  /* 0x000000ffff217224 */ /* 0x100fe200010e0605 */
[C---:B------:R-:W-:Y:S02]  /*13210*/  IADD3 R7, P2, R4.reuse, 0xb000, RZ ;  /* 0x0000b00004077810 */ /* 0x040fe40007f5e0ff */
[----:B------:R-:W-:Y:S01]  /*13220*/  IADD3 R29, P5, R4, 0x4000, RZ ;  /* 0x00004000041d7810 */ /* 0x000fe20007fbe0ff */
[----:B------:R-:W-:Y:S01]  /*13230*/  ULDC.64 UR12, c[0x0][0xae8] ;  /* 0x0002ba00000c7ab9 */ /* 0x000fe20000000a00 */
[----:B------:R-:W-:Y:S01]  /*13240*/  LOP3.LUT R2, R7, 0x380, RZ, 0xc0, !PT ;  /* 0x0000038007027812 */ /* 0x000fe200078ec0ff */
[----:B------:R-:W-:Y:S01]  /*13250*/  UIADD3 UR9, UR9, UR11, URZ ;  /* 0x0000000b09097290 */ /* 0x000fe2000fffe03f */
[----:B------:R-:W-:Y:S02]  /*13260*/  LOP3.LUT R8, R9, 0x380, RZ, 0xc0, !PT ;  /* 0x0000038009087812 */ /* 0x000fe400078ec0ff */
[----:B------:R-:W-:Y:S01]  /*13270*/  LOP3.LUT R12, R13, 0x380, RZ, 0xc0, !PT ;  /* 0x000003800d0c7812 */ /* 0x000fe200078ec0ff */
[----:B------:R-:W-:Y:S01]  /*13280*/  USHF.R.S32.HI UR4, URZ, 0x1f, UR10 ;  /* 0x0000001f3f047899 */ /* 0x000fe2000801140a */
[----:B------:R-:W-:Y:S01]  /*13290*/  SHF.R.U64 R2, R2, 0x3, RZ ;  /* 0x0000000302027819 */ /* 0x000fe200000012ff */
[----:B------:R-:W-:Y:S01]  /*132a0*/  IMAD.X R57, RZ, RZ, R5, P2 ;  /* 0x000000ffff397224 */ /* 0x000fe200010e0605 */
[----:B------:R-:W-:Y:S01]  /*132b0*/  LOP3.LUT R24, R25, 0x380, RZ, 0xc0, !PT ;  /* 0x0000038019187812 */ /* 0x000fe200078ec0ff */
[----:B------:R-:W5:Y:S01]  /*132c0*/  LD.E.128 R32, desc[UR56][R32.64] ;  /* 0x0000003820207980 */ /* 0x000f62000c101d00 */
[----:B------:R-:W-:-:S02]  /*132d0*/  LOP3.LUT R28, R29, 0x380, RZ, 0xc0, !PT ;  /* 0x000003801d1c7812 */ /* 0x000fc400078ec0ff */
[----:B------:R-:W-:Y:S01]  /*132e0*/  LOP3.LUT R56, R2, R7, RZ, 0x3c, !PT ;  /* 0x0000000702387212 */ /* 0x000fe200078e3cff */
[----:B------:R-:W-:Y:S01]  /*132f0*/  IMAD R2, R18, 0x20, R217 ;  /* 0x0000002012027824 */ /* 0x000fe200078e02d9 */
[----:B------:R-:W-:Y:S01]  /*13300*/  SHF.R.U64 R8, R8, 0x3, RZ ;  /* 0x0000000308087819 */ /* 0x000fe200000012ff */
[----:B------:R-:W-:Y:S01]  /*13310*/  UIMAD.WIDE.U32 UR8, UR43, UR12, UR8 ;  /* 0x0000000c2b0872a5 */ /* 0x000fe2000f8e0008 */
[----:B------:R-:W-:Y:S02]  /*13320*/  SHF.R.U64 R12, R12, 0x3, RZ ;  /* 0x000000030c0c7819 */ /* 0x000fe400000012ff */
[----:B------:R-:W-:Y:S02]  /*13330*/  SHF.R.U64 R24, R24, 0x3, RZ ;  /* 0x0000000318187819 */ /* 0x000fe400000012ff */
[----:B------:R-:W-:Y:S01]  /*13340*/  SHF.R.U64 R28, R28, 0x3, RZ ;  /* 0x000000031c1c7819 */ /* 0x000fe200000012ff */
[----:B------:R-:W-:Y:S01]  /*13350*/  VIADD R63, R2, UR41 ;  /* 0x00000029023f7c36 */ /* 0x000fe20008000000 */
[----:B------:R-:W-:Y:S01]  /*13360*/  LOP3.LUT R8, R8, R9, RZ, 0x3c, !PT ;  /* 0x0000000908087212 */ /* 0x000fe200078e3cff */
[----:B------:R-:W-:Y:S01]  /*13370*/  UIMAD UR9, UR43, UR13, UR9 ;  /* 0x0000000d2b0972a4 */ /* 0x000fe2000f8e0209 */
[----:B------:R-:W-:Y:S01]  /*13380*/  LOP3.LUT R12, R12, R13, RZ, 0x3c, !PT ;  /* 0x0000000d0c0c7212 */ /* 0x000fe200078e3cff */
[--C-:B------:R-:W-:Y:S01]  /*13390*/  IMAD.X R9, RZ, RZ, R5.reuse, P4 ;  /* 0x000000ffff097224 */ /* 0x100fe200020e0605 */
[----:B------:R-:W-:Y:S01]  /*133a0*/  LOP3.LUT R24, R24, R25, RZ, 0x3c, !PT ;  /* 0x0000001918187212 */ /* 0x000fe200078e3cff */
[--C-:B------:R-:W-:Y:S01]  /*133b0*/  IMAD.X R13, RZ, RZ, R5.reuse, P3 ;  /* 0x000000ffff0d7224 */ /* 0x100fe200018e0605 */
[----:B------:R-:W-:Y:S01]  /*133c0*/  LOP3.LUT R28, R28, R29, RZ, 0x3c, !PT ;  /* 0x0000001d1c1c7212 */ /* 0x000fe200078e3cff */
[--C-:B------:R-:W-:Y:S01]  /*133d0*/  IMAD.X R25, RZ, RZ, R5.reuse, P6 ;  /* 0x000000ffff197224 */ /* 0x100fe200030e0605 */
[----:B------:R-:W-:Y:S01]  /*133e0*/  ULDC.64 UR12, c[0x0][0xaf0] ;  /* 0x0002bc00000c7ab9 */ /* 0x000fe20000000a00 */
[----:B------:R-:W-:Y:S01]  /*133f0*/  IMAD.X R29, RZ, RZ, R5, P5 ;  /* 0x000000ffff1d7224 */ /* 0x000fe200028e0605 */
[C---:B------:R-:W-:Y:S01]  /*13400*/  IADD3 R37, P0, R4.reuse, 0x6000, RZ ;  /* 0x0000600004257810 */ /* 0x040fe20007f1e0ff */
[----:B------:R-:W-:Y:S01]  /*13410*/  UIMAD UR4, UR4, UR12, URZ ;  /* 0x0000000c040472a4 */ /* 0x000fe2000f8e023f */
[C---:B------:R-:W-:Y:S01]  /*13420*/  IADD3 R41, P4, R4.reuse, 0x7000, RZ ;  /* 0x0000700004297810 */ /* 0x040fe20007f9e0ff */
[----:B0-----:R-:W-:Y:S01]  /*13430*/  @P1 IMAD.HI.U32 R2, R63, R20, RZ ;  /* 0x000000143f021227 */ /* 0x001fe200078e00ff */
[C---:B------:R-:W-:Y:S01]  /*13440*/  IADD3 R45, P3, R4.reuse, 0x8000, RZ ;  /* 0x00008000042d7810 */ /* 0x040fe20007f7e0ff */
[----:B------:R-:W5:Y:S01]  /*13450*/  LD.E.128 R12, desc[UR56][R12.64] ;  /* 0x000000380c0c7980 */ /* 0x000f62000c101d00 */
[----:B------:R-:W-:-:S02]  /*13460*/  IADD3 R49, P6, R4, 0x9000, RZ ;  /* 0x0000900004317810 */ /* 0x000fc40007fde0ff */
[C---:B------:R-:W-:Y:S01]  /*13470*/  IADD3 R53, P5, R4.reuse, 0xa000, RZ ;  /* 0x0000a00004357810 */ /* 0x040fe20007fbe0ff */
[----:B------:R-:W-:Y:S01]  /*13480*/  UIMAD UR4, UR10, UR13, UR4 ;  /* 0x0000000d0a0472a4 */ /* 0x000fe2000f8e0204 */
[----:B------:R-:W-:Y:S01]  /*13490*/  LOP3.LUT R36, R37, 0x380, RZ, 0xc0, !PT ;  /* 0x0000038025247812 */ /* 0x000fe200078ec0ff */
[----:B------:R-:W-:Y:S01]  /*134a0*/  IMAD.MOV.U32 R61, RZ, RZ, R63 ;  /* 0x000000ffff3d7224 */ /* 0x000fe200078e003f */
[----:B------:R-:W-:Y:S01]  /*134b0*/  LOP3.LUT R40, R41, 0x380, RZ, 0xc0, !PT ;  /* 0x0000038029287812 */ /* 0x000fe200078ec0ff */
[----:B------:R-:W5:Y:S01]  /*134c0*/  LD.E.128 R24, desc[UR56][R24.64] ;  /* 0x0000003818187980 */ /* 0x000f62000c101d00 */
[----:B------:R-:W-:Y:S02]  /*134d0*/  LOP3.LUT R44, R45, 0x380, RZ, 0xc0, !PT ;  /* 0x000003802d2c7812 */ /* 0x000fe400078ec0ff */
[----:B------:R-:W-:Y:S01]  /*134e0*/  LOP3.LUT R48, R49, 0x380, RZ, 0xc0, !PT ;  /* 0x0000038031307812 */ /* 0x000fe200078ec0ff */
[----:B------:R-:W5:Y:S01]  /*134f0*/  LD.E.128 R28, desc[UR56][R28.64] ;  /* 0x000000381c1c7980 */ /* 0x000f62000c101d00 */
[----:B------:R-:W-:Y:S01]  /*13500*/  LOP3.LUT R52, R53, 0x380, RZ, 0xc0, !PT ;  /* 0x0000038035347812 */ /* 0x000fe200078ec0ff */
[----:B------:R-:W-:Y:S01]  /*13510*/  UIMAD.WIDE.U32 UR10, UR10, UR12, UR8 ;  /* 0x0000000c0a0a72a5 */ /* 0x000fe2000f8e0008 */
[----:B------:R-:W-:Y:S01]  /*13520*/  LOP3.LUT R11, R4, 0x380, RZ, 0xc0, !PT ;  /* 0x00000380040b7812 */ /* 0x000fe200078ec0ff */
[----:B------:R-:W5:Y:S01]  /*13530*/  LD.E.128 R56, desc[UR56][R56.64] ;  /* 0x0000003838387980 */ /* 0x000f62000c101d00 */
[----:B-1----:R-:W-:-:S02]  /*13540*/  @P1 SHF.R.U32.HI R61, RZ, R21, R2 ;  /* 0x00000015ff3d1219 */ /* 0x002fc40000011602 */
[----:B------:R-:W-:Y:S02]  /*13550*/  SHF.R.U64 R36, R36, 0x3, RZ ;  /* 0x0000000324247819 */ /* 0x000fe400000012ff */
[----:B------:R-:W-:Y:S02]  /*13560*/  SHF.R.U64 R40, R40, 0x3, RZ ;  /* 0x0000000328287819 */ /* 0x000fe400000012ff */
[----:B------:R-:W-:Y:S02]  /*13570*/  SHF.R.U64 R44, R44, 0x3, RZ ;  /* 0x000000032c2c7819 */ /* 0x000fe400000012ff */
[----:B------:R-:W-:Y:S02]  /*13580*/  SHF.R.U64 R48, R48, 0x3, RZ ;  /* 0x0000000330307819 */ /* 0x000fe400000012ff */
[----:B------:R-:W-:Y:S01]  /*13590*/  SHF.R.U64 R52, R52, 0x3, RZ ;  /* 0x0000000334347819 */ /* 0x000fe200000012ff */
[----:B------:R-:W-:Y:S01]  /*135a0*/  UIADD3 UR4, UR11, UR4, URZ ;  /* 0x000000040b047290 */ /* 0x000fe2000fffe03f */
[----:B------:R-:W-:Y:S01]  /*135b0*/  SHF.R.U64 R11, R11, 0x3, RZ ;  /* 0x000000030b0b7819 */ /* 0x000fe200000012ff */
[----:B------:R-:W-:Y:S01]  /*135c0*/  ULDC.64 UR8, c[0x0][0xae0] ;  /* 0x0002b80000087ab9 */ /* 0x000fe20000000a00 */
        /* <DEDUP_REMOVED lines=13> */
[----:B------:R-:W-:Y:S01]  /*136a0*/  IMAD.U32 R21, RZ, RZ, UR11 ;  /* 0x0000000bff157e24 */ /* 0x000fe2000f8e00ff */
[----:B------:R-:W5:Y:S01]  /*136b0*/  LD.E.128 R8, desc[UR56][R8.64] ;  /* 0x0000003808087980 */ /* 0x000f62000c101d00 */
[----:B------:R-:W-:-:S02]  /*136c0*/  IMAD R2, R2, UR8, RZ ;  /* 0x0000000802027c24 */ /* 0x000fc4000f8e02ff */
[----:B------:R-:W-:Y:S01]  /*136d0*/  IMAD.U32 R20, RZ, RZ, UR10 ;  /* 0x0000000aff147e24 */ /* 0x000fe2000f8e00ff */
[----:B------:R-:W5:Y:S01]  /*136e0*/  LD.E.128 R4, desc[UR56][R4.64] ;  /* 0x0000003804047980 */ /* 0x000f62000c101d00 */
[----:B------:R-:W-:Y:S02]  /*136f0*/  IMAD.U32 R21, RZ, RZ, UR4 ;  /* 0x00000004ff157e24 */ /* 0x000fe4000f8e00ff */
[----:B------:R-:W-:Y:S01]  /*13700*/  IMAD R63, R3, R62, R63 ;  /* 0x0000003e033f7224 */ /* 0x000fe200078e023f */
[----:B------:R-:W5:Y:S01]  /*13710*/  LD.E.128 R36, desc[UR56][R36.64] ;  /* 0x0000003824247980 */ /* 0x000f62000c101d00 */
[C---:B------:R-:W-:Y:S02]  /*13720*/  IMAD R65, R61.reuse, UR9, R2 ;  /* 0x000000093d417c24 */ /* 0x040fe4000f8e0202 */
[----:B------:R-:W-:Y:S01]  /*13730*/  IMAD.WIDE.U32 R2, R61, UR8, R20 ;  /* 0x000000083d027c25 */ /* 0x000fe2000f8e0014 */
[----:B------:R-:W5:Y:S01]  /*13740*/  LD.E.128 R40, desc[UR56][R40.64] ;  /* 0x0000003828287980 */ /* 0x000f62000c101d00 */
[----:B------:R-:W-:Y:S01]  /*13750*/  SHF.R.S32.HI R20, RZ, 0x1f, R63 ;  /* 0x0000001fff147819 */ /* 0x000fe2000001143f */
[----:B------:R-:W-:-:S02]  /*13760*/  ULDC.64 UR8, c[0x0][0xad8] ;  /* 0x0002b60000087ab9 */ /* 0x000fc40000000a00 */
        /* <DEDUP_REMOVED lines=9> */
[----:B------:R-:W-:-:S02]  /*13800*/  VIADD R67, R217, UR41 ;  /* 0x00000029d9437c36 */ /* 0x000fc40008000000 */
        /* <DEDUP_REMOVED lines=14> */
[C---:B------:R-:W-:Y:S01]  /*138f0*/  VIADD R66, R0.reuse, 0x80 ;  /* 0x0000008000427836 */ /* 0x040fe20000000000 */
[----:B------:R-:W-:Y:S01]  /*13900*/  ISETP.GE.AND P0, PT, R21, R60, PT ;  /* 0x0000003c1500720c */ /* 0x000fe20003f06270 */
[----:B------:R-:W-:Y:S01]  /*13910*/  VIADD R70, R0, 0x40 ;  /* 0x0000004000467836 */ /* 0x000fe20000000000 */
[----:B0-----:R-:W-:Y:S01]  /*13920*/  SYNCS.ARRIVE.TRANS64.RED.A1T0 RZ, [UR7], RZ ;  /* 0x000000ffffff79a7 */ /* 0x001fe20008100407 */
[----:B------:R0:W1:Y:S01]  /*13930*/  SHFL.IDX PT, R21, R61, RZ, 0x181f ;  /* 0x00181fff3d157589 */ /* 0x00006200000e0000 */
[----:B------:R-:W-:Y:S03]  /*13940*/  BSSY B1, `(.L_x_1406) ;  /* 0x0000013000017945 */ /* 0x000fe60003800000 */
[----:B------:R0:W2:Y:S01]  /*13950*/  SHFL.IDX PT, R63, R64, RZ, 0x181f ;  /* 0x00181fff403f7589 */ /* 0x0000a200000e0000 */
[----:B------:R-:W-:-:S02]  /*13960*/  SHF.R.S32.HI R68, RZ, 0x1f, R0 ;  /* 0x0000001fff447819 */ /* 0x000fc40000011400 */
        /* <DEDUP_REMOVED lines=12> */
[----:B-----5:R3:W-:Y:S01]  /*13a30*/  @!P4 ST.E.128 desc[UR56][R2.64], R4 ;  /* 0x000000040200c985 */ /* 0x0207e2000c101d38 */
[----:B------:R-:W-:-:S03]  /*13a40*/  @!P2 LEA.HI.X R63, R66, R63, R65, 0x1, P6 ;  /* 0x0000003f423fa211 */ /* 0x000fc600030f0c41 */
[----:B------:R3:W-:Y:S04]  /*13a50*/  @!P3 ST.E.128 desc[UR56][R20.64], R28 ;  /* 0x0000001c1400b985 */ /* 0x0007e8000c101d38 */
[----:B------:R3:W-:Y:S02]  /*13a60*/  @!P2 ST.E.128 desc[UR56][R62.64], R44 ;  /* 0x0000002c3e00a985 */ /* 0x0007e4000c101d38 */
.L_x_1407:
[----:B------:R-:W-:Y:S05]  /*13a70*/  BSYNC B1 ;  /* 0x0000000000017941 */ /* 0x000fea0003800000 */
.L_x_1406:
[----:B---3-5:R3:W4:Y:S01]  /*13a80*/  SHFL.IDX PT, R7, R64, 0x1, 0x181f ;  /* 0x00381f0040077f89 */ /* 0x02872200000e0000 */
[----:B------:R-:W-:Y:S03]  /*13a90*/  BSSY B1, `(.L_x_1408) ;  /* 0x0000010000017945 */ /* 0x000fe60003800000 */
[----:B------:R3:W0:Y:S01]  /*13aa0*/  SHFL.IDX PT, R3, R61, 0x1, 0x181f ;  /* 0x00381f003d037f89 */ /* 0x00062200000e0000 */
        /* <DEDUP_REMOVED lines=8> */
[-C--:B----4-:R-:W-:Y:S02]  /*13b30*/  @!P4 LEA.HI.X R3, R0, R7.reuse, R68, 0x1, P0 ;  /* 0x000000070003c211 */ /* 0x090fe400000f0c44 */
[-C--:B------:R-:W-:Y:S02]  /*13b40*/  @!P5 LEA.HI.X R5, R70, R7.reuse, R69, 0x1, P2 ;  /* 0x000000074605d211 */ /* 0x080fe400010f0c45 */
[----:B------:R-:W-:Y:S01]  /*13b50*/  @!P6 LEA.HI.X R7, R66, R7, R65, 0x1, P3 ;  /* 0x000000074207e211 */ /* 0x000fe200018f0c41 */
[----:B------:R0:W-:Y:S04]  /*13b60*/  @!P4 ST.E.128 desc[UR56][R2.64], R8 ;  /* 0x000000080200c985 */ /* 0x0001e8000c101d38 */
[----:B------:R0:W-:Y:S04]  /*13b70*/  @!P5 ST.E.128 desc[UR56][R4.64], R32 ;  /* 0x000000200400d985 */ /* 0x0001e8000c101d38 */
[----:B------:R0:W-:Y:S02]  /*13b80*/  @!P6 ST.E.128 desc[UR56][R6.64], R48 ;  /* 0x000000300600e985 */ /* 0x0001e4000c101d38 */
.L_x_1409:
[----:B------:R-:W-:Y:S05]  /*13b90*/  BSYNC B1 ;  /* 0x0000000000017941 */ /* 0x000fea0003800000 */
.L_x_1408:
[----:B0---4-:R0:W4:Y:S01]  /*13ba0*/  SHFL.IDX PT, R7, R64, 0x2, 0x181f ;  /* 0x00581f0040077f89 */ /* 0x01112200000e0000 */
        /* <DEDUP_REMOVED lines=16> */
.L_x_1411:
[----:B------:R-:W-:Y:S05]  /*13cb0*/  BSYNC B1 ;  /* 0x0000000000017941 */ /* 0x000fea0003800000 */
.L_x_1410:
[----:B0-----:R-:W-:Y:S01]  /*13cc0*/  VIADD R3, R67, 0x60 ;  /* 0x0000006043037836 */ /* 0x001fe20000000000 */
[----:B----4-:R0:W4:Y:S04]  /*13cd0*/  SHFL.IDX PT, R7, R64, 0x3, 0x181f ;  /* 0x00781f0040077f89 */ /* 0x01012800000e0000 */
[----:B------:R-:W-:Y:S01]  /*13ce0*/  ISETP.GE.AND P0, PT, R3, R60, PT ;  /* 0x0000003c0300720c */ /* 0x000fe20003f06270 */
[----:B---3--:R-:W3:-:S12]  /*13cf0*/  SHFL.IDX PT, R61, R61, 0x3, 0x181f ;  /* 0x00781f003d3d7f89 */ /* 0x008ed800000e0000 */
[----:B0-----:R-:W-:Y:S05]  /*13d00*/  @P0 BRA `(.L_x_1412) ;  /* 0x0000001c00f40947 */ /* 0x001fea0003800000 */
[----:B------:R-:W-:Y:S02]  /*13d10*/  ULDC UR4, c[0x0][0xac8] ;  /* 0x0002b20000047ab9 */ /* 0x000fe40000000800 */
[----:B------:R-:W-:Y:S02]  /*13d20*/  ISETP.GE.AND P2, PT, R0, UR4, PT ;  /* 0x0000000400007c0c */ /* 0x000fe4000bf46270 */
[----:B------:R-:W-:-:S11]  /*13d30*/  ISETP.GE.AND P3, PT, R70, UR4, PT ;  /* 0x0000000446007c0c */ /* 0x000fd6000bf66270 */
[-C--:B---3--:R-:W-:Y:S02]  /*13d40*/  @!P2 LEA R2, P0, R0, R61.reuse, 0x1 ;  /* 0x0000003d0002a211 */ /* 0x088fe400078008ff */
[----:B------:R-:W-:Y:S02]  /*13d50*/  @!P3 LEA R4, P1, R70, R61, 0x1 ;  /* 0x0000003d4604b211 */ /* 0x000fe400078208ff */
[-C--:B----4-:R-:W-:Y:S02]  /*13d60*/  @!P2 LEA.HI.X R3, R0, R7.reuse, R68, 0x1, P0 ;  /* 0x000000070003a211 */ /* 0x090fe400000f0c44 */
        /* <DEDUP_REMOVED lines=9> */
.L_x_1405:
        /* <DEDUP_REMOVED lines=32> */
[----:B------:R-:W-:Y:S01]  /*14000*/  UMOV UR8, UR10 ;  /* 0x0000000a00087c82 */ /* 0x000fe20008000000 */
[----:B------:R-:W-:Y:S01]  /*14010*/  ULDC.64 UR10, c[0x0][0xb30] ;  /* 0x0002cc00000a7ab9 */ /* 0x000fe20000000a00 */
[----:B------:R-:W-:Y:S01]  /*14020*/  UIMAD.WIDE.U32 UR8, UR39, UR12, UR8 ;  /* 0x0000000c270872a5 */ /* 0x000fe2000f8e0008 */
[--C-:B------:R-:W-:Y:S01]  /*14030*/  SHF.R.S32.HI R0, RZ, 0x1f, R29.reuse ;  /* 0x0000001fff007819 */ /* 0x100fe2000001141d */
[----:B------:R-:W-:Y:S02]  /*14040*/  IMAD.MOV R2, RZ, RZ, -R29 ;  /* 0x000000ffff027224 */ /* 0x000fe400078e0a1d */
[----:B------:R-:W-:-:S02]  /*14050*/  UIMAD UR39, UR39, UR13, UR9 ;  /* 0x0000000d272772a4 */ /* 0x000fc4000f8e0209 */
[----:B------:R-:W-:Y:S02]  /*14060*/  IMAD R31, R3, R2, R37 ;  /* 0x00000002031f7224 */ /* 0x000fe400078e0225 */
[----:B------:R-:W-:Y:S02]  /*14070*/  IMAD R0, R0, UR10, RZ ;  /* 0x0000000a00007c24 */ /* 0x000fe4000f8e02ff */
[----:B------:R-:W-:Y:S02]  /*14080*/  IMAD.U32 R3, RZ, RZ, UR9 ;  /* 0x00000009ff037e24 */ /* 0x000fe4000f8e00ff */
        /* <DEDUP_REMOVED lines=13> */
[----:B------:R-:W-:Y:S01]  /*14160*/  LEA.HI.X R34, R2, UR9, R3, 0x2, P1 ;  /* 0x0000000902227c11 */ /* 0x000fe200088f1403 */
[----:B------:R0:W1:Y:S04]  /*14170*/  SHFL.IDX PT, R37, R0, RZ, 0x1c1f ;  /* 0x001c1fff00257589 */ /* 0x00006800000e0000 */
[----:B------:R0:W2:Y:S01]  /*14180*/  SHFL.IDX PT, R35, R34, RZ, 0x1c1f ;  /* 0x001c1fff22237589 */ /* 0x0000a200000e0000 */
[----:B------:R-:W-:Y:S05]  /*14190*/  @P2 BRA `(.L_x_1414) ;  /* 0x0000000400a42947 */ /* 0x000fea0003800000 */
[----:B------:R-:W-:Y:S01]  /*141a0*/  ULDC UR4, c[0x0][0xac8] ;  /* 0x0002b20000047ab9 */ /* 0x000fe20000000800 */
[C---:B------:R-:W-:Y:S01]  /*141b0*/  VIADD R36, R16.reuse, 0x20 ;  /* 0x0000002010247836 */ /* 0x040fe20000000000 */
[C---:B------:R-:W-:Y:S01]  /*141c0*/  ISETP.GE.AND P4, PT, R16.reuse, UR4, PT ;  /* 0x0000000410007c0c */ /* 0x040fe2000bf86270 */
[----:B------:R-:W-:Y:S01]  /*141d0*/  VIADD R38, R16, 0x28 ;  /* 0x0000002810267836 */ /* 0x000fe20000000000 */
[----:B------:R-:W-:Y:S01]  /*141e0*/  ISETP.GE.AND P3, PT, R216, UR4, PT ;  /* 0x00000004d8007c0c */ /* 0x000fe2000bf66270 */
[----:B------:R-:W-:Y:S01]  /*141f0*/  VIADD R40, R16, 0x30 ;  /* 0x0000003010287836 */ /* 0x000fe20000000000 */
[----:B------:R-:W-:Y:S02]  /*14200*/  ISETP.GE.AND P2, PT, R215, UR4, PT ;  /* 0x00000004d7007c0c */ /* 0x000fe4000bf46270 */
[----:B------:R-:W-:-:S07]  /*14210*/  SHF.R.S32.HI R33, RZ, 0x1f, R22 ;  /* 0x0000001fff217819 */ /* 0x000fce0000011416 */
[-C--:B-1----:R-:W-:Y:S02]  /*14220*/  @!P4 LEA R2, P1, R16, R37.reuse, 0x2 ;  /* 0x000000251002c211 */ /* 0x082fe400078210ff */
[----:B------:R-:W-:Y:S02]  /*14230*/  @!P3 LEA R28, P5, R216, R37, 0x2 ;  /* 0x00000025d81cb211 */ /* 0x000fe400078a10ff */
[-C--:B--2---:R-:W-:Y:S02]  /*14240*/  @!P4 LEA.HI.X R3, R16, R35.reuse, R47, 0x2, P1 ;  /* 0x000000231003c211 */ /* 0x084fe400008f142f */
[----:B------:R-:W-:Y:S02]  /*14250*/  ISETP.GE.AND P1, PT, R22, UR4, PT ;  /* 0x0000000416007c0c */ /* 0x000fe4000bf26270 */
[----:B------:R-:W-:Y:S01]  /*14260*/  @!P3 LEA.HI.X R29, R216, R35, R46, 0x2, P5 ;  /* 0x00000023d81db211 */ /* 0x000fe200028f142e */
[----:B------:R1:W-:Y:S01]  /*14270*/  @!P4 ST.E.64 desc[UR56][R2.64], R8 ;  /* 0x000000080200c985 */ /* 0x0003e2000c101b38 */
[----:B------:R-:W-:-:S02]  /*14280*/  ISETP.GE.AND P5, PT, R36, UR4, PT ;  /* 0x0000000424007c0c */ /* 0x000fc4000bfa6270 */
[----:B------:R-:W-:Y:S01]  /*14290*/  ISETP.GE.AND P4, PT, R38, UR4, PT ;  /* 0x0000000426007c0c */ /* 0x000fe2000bf86270 */
[----:B------:R2:W-:Y:S01]  /*142a0*/  @!P3 ST.E.64 desc[UR56][R28.64], R10 ;  /* 0x0000000a1c00b985 */ /* 0x0005e2000c101b38 */
[----:B------:R-:W-:-:S04]  /*142b0*/  @!P2 LEA R30, P3, R215, R37, 0x2 ;  /* 0x00000025d71ea211 */ /* 0x000fc800078610ff */
[----:B------:R-:W-:Y:S02]  /*142c0*/  @!P2 LEA.HI.X R31, R215, R35, R45, 0x2, P3 ;  /* 0x00000023d71fa211 */ /* 0x000fe400018f142d */
[----:B------:R-:W-:Y:S02]  /*142d0*/  @!P1 LEA R32, P6, R22, R37, 0x2 ;  /* 0x0000002516209211 */ /* 0x000fe400078c10ff */
[----:B------:R-:W-:Y:S01]  /*142e0*/  ISETP.GE.AND P3, PT, R40, UR4, PT ;  /* 0x0000000428007c0c */ /* 0x000fe2000bf66270 */
[----:B------:R3:W-:Y:S01]  /*142f0*/  @!P2 ST.E.64 desc[UR56][R30.64], R20 ;  /* 0x000000141e00a985 */ /* 0x0007e2000c101b38 */
[----:B------:R-:W-:Y:S02]  /*14300*/  @!P1 LEA.HI.X R33, R22, R35, R33, 0x2, P6 ;  /* 0x0000002316219211 */ /* 0x000fe400030f1421 */
[----:B-1----:R-:W-:Y:S02]  /*14310*/  SHF.R.S32.HI R3, RZ, 0x1f, R36 ;  /* 0x0000001fff037819 */ /* 0x002fe40000011424 */
[----:B------:R-:W-:Y:S01]  /*14320*/  @!P5 LEA R2, P6, R36, R37, 0x2 ;  /* 0x000000252402d211 */ /* 0x000fe200078c10ff */
[----:B------:R-:W-:Y:S01]  /*14330*/  @!P1 ST.E.64 desc[UR56][R32.64], R24 ;  /* 0x0000001820009985 */ /* 0x000fe2000c101b38 */
[----:B------:R-:W-:-:S02]  /*14340*/  ISETP.GE.AND P2, PT, R19, UR4, PT ;  /* 0x0000000413007c0c */ /* 0x000fc4000bf46270 */
[----:B------:R-:W-:Y:S02]  /*14350*/  @!P5 LEA.HI.X R3, R36, R35, R3, 0x2, P6 ;  /* 0x000000232403d211 */ /* 0x000fe400030f1403 */
[----:B------:R-:W-:Y:S02]  /*14360*/  SHF.R.S32.HI R9, RZ, 0x1f, R38 ;  /* 0x0000001fff097819 */ /* 0x000fe40000011426 */
[----:B------:R-:W-:Y:S01]  /*14370*/  @!P4 LEA R8, P6, R38, R37, 0x2 ;  /* 0x000000252608c211 */ /* 0x000fe200078c10ff */
[----:B------:R1:W-:Y:S01]  /*14380*/  @!P5 ST.E.64 desc[UR56][R2.64], R50 ;  /* 0x000000320200d985 */ /* 0x0003e2000c101b38 */
[----:B------:R-:W-:Y:S02]  /*14390*/  ISETP.GE.AND P1, PT, R214, UR4, PT ;  /* 0x00000004d6007c0c */ /* 0x000fe4000bf26270 */
[----:B------:R-:W-:Y:S02]  /*143a0*/  @!P4 LEA.HI.X R9, R38, R35, R9, 0x2, P6 ;  /* 0x000000232609c211 */ /* 0x000fe400030f1409 */
[----:B--2---:R-:W-:-:S02]  /*143b0*/  SHF.R.S32.HI R11, RZ, 0x1f, R40 ;  /* 0x0000001fff0b7819 */ /* 0x004fc40000011428 */
[C---:B------:R-:W-:Y:S01]  /*143c0*/  @!P3 LEA R10, P6, R40.reuse, R37, 0x2 ;  /* 0x00000025280ab211 */ /* 0x040fe200078c10ff */
[----:B------:R2:W-:Y:S01]  /*143d0*/  @!P4 ST.E.64 desc[UR56][R8.64], R52 ;  /* 0x000000340800c985 */ /* 0x0005e2000c101b38 */
[----:B------:R-:W-:Y:S02]  /*143e0*/  SHF.R.S32.HI R36, RZ, 0x1f, R19 ;  /* 0x0000001fff247819 */ /* 0x000fe40000011413 */
[----:B------:R-:W-:Y:S02]  /*143f0*/  @!P3 LEA.HI.X R11, R40, R35, R11, 0x2, P6 ;  /* 0x00000023280bb211 */ /* 0x000fe400030f140b */
[----:B------:R-:W-:Y:S02]  /*14400*/  ISETP.GE.AND P4, PT, R213, UR4, PT ;  /* 0x00000004d5007c0c */ /* 0x000fe4000bf86270 */
[----:B------:R-:W-:Y:S01]  /*14410*/  @!P2 LEA R28, P5, R19, R37, 0x2 ;  /* 0x00000025131ca211 */ /* 0x000fe200078a10ff */
[----:B------:R4:W-:Y:S01]  /*14420*/  @!P3 ST.E.64 desc[UR56][R10.64], R66 ;  /* 0x000000420a00b985 */ /* 0x0009e2000c101b38 */
[----:B------:R-:W-:-:S02]  /*14430*/  ISETP.GE.AND P3, PT, R212, UR4, PT ;  /* 0x00000004d4007c0c */ /* 0x000fc4000bf66270 */
[----:B------:R-:W-:Y:S02]  /*14440*/  @!P2 LEA.HI.X R29, R19, R35, R36, 0x2, P5 ;  /* 0x00000023131da211 */ /* 0x000fe400028f1424 */
[----:B---3--:R-:W-:-:S03]  /*14450*/  @!P1 LEA R20, P5, R214, R37, 0x2 ;  /* 0x00000025d6149211 */ /* 0x008fc600078a10ff */
[----:B------:R-:W-:Y:S01]  /*14460*/  @!P2 ST.E.64 desc[UR56][R28.64], R68 ;  /* 0x000000441c00a985 */ /* 0x000fe2000c101b38 */
[----:B------:R-:W-:Y:S02]  /*14470*/  @!P1 LEA.HI.X R21, R214, R35, R44, 0x2, P5 ;  /* 0x00000023d6159211 */ /* 0x000fe400028f142c */
[----:B------:R-:W-:Y:S02]  /*14480*/  ISETP.GE.AND P2, PT, R211, UR4, PT ;  /* 0x00000004d3007c0c */ /* 0x000fe4000bf46270 */
[C---:B-1----:R-:W-:Y:S01]  /*14490*/  @!P4 LEA R2, P6, R213.reuse, R37, 0x2 ;  /* 0x00000025d502c211 */ /* 0x042fe200078c10ff */
[----:B------:R1:W-:Y:S01]  /*144a0*/  @!P1 ST.E.64 desc[UR56][R20.64], R74 ;  /* 0x0000004a14009985 */ /* 0x0003e2000c101b38 */
[----:B------:R-:W-:Y:S02]  /*144b0*/  ISETP.GE.AND P1, PT, R210, UR4, PT ;  /* 0x00000004d2007c0c */ /* 0x000fe4000bf26270 */
[----:B------:R-:W-:Y:S02]  /*144c0*/  @!P4 LEA.HI.X R3, R213, R35, R43, 0x2, P6 ;  /* 0x00000023d503c211 */ /* 0x000fe400030f142b */
[----:B--2---:R-:W-:-:S02]  /*144d0*/  @!P3 LEA R8, P6, R212, R37, 0x2 ;  /* 0x00000025d408b211 */ /* 0x004fc400078c10ff */
[----:B------:R-:W-:Y:S01]  /*144e0*/  ISETP.GE.AND P5, PT, R209, UR4, PT ;  /* 0x00000004d1007c0c */ /* 0x000fe2000bfa6270 */
[----:B------:R2:W-:Y:S01]  /*144f0*/  @!P4 ST.E.64 desc[UR56][R2.64], R76 ;  /* 0x0000004c0200c985 */ /* 0x0005e2000c101b38 */
[----:B------:R-:W-:Y:S02]  /*14500*/  @!P3 LEA.HI.X R9, R212, R35, R42, 0x2, P6 ;  /* 0x00000023d409b211 */ /* 0x000fe400030f142a */
[----:B----4-:R-:W-:-:S03]  /*14510*/  @!P2 LEA R10, P4, R211, R37, 0x2 ;  /* 0x00000025d30aa211 */ /* 0x010fc600078810ff */
[----:B------:R3:W-:Y:S01]  /*14520*/  @!P3 ST.E.64 desc[UR56][R8.64], R82 ;  /* 0x000000520800b985 */ /* 0x0007e2000c101b38 */
[----:B------:R-:W-:Y:S02]  /*14530*/  @!P2 LEA.HI.X R11, R211, R35, R41, 0x2, P4 ;  /* 0x00000023d30ba211 */ /* 0x000fe400020f1429 */
[----:B------:R-:W-:Y:S02]  /*14540*/  ISETP.GE.AND P3, PT, R208, UR4, PT ;  /* 0x00000004d0007c0c */ /* 0x000fe4000bf66270 */
[C---:B------:R-:W-:Y:S01]  /*14550*/  @!P1 LEA R24, P4, R210.reuse, R37, 0x2 ;  /* 0x00000025d2189211 */ /* 0x040fe200078810ff */
[----:B------:R4:W-:Y:S01]  /*14560*/  @!P2 ST.E.64 desc[UR56][R10.64], R84 ;  /* 0x000000540a00a985 */ /* 0x0009e2000c101b38 */
[----:B------:R-:W-:Y:S02]  /*14570*/  ISETP.GE.AND P2, PT, R207, UR4, PT ;  /* 0x00000004cf007c0c */ /* 0x000fe4000bf46270 */
[----:B------:R-:W-:Y:S02]  /*14580*/  @!P1 LEA.HI.X R25, R210, R35, R39, 0x2, P4 ;  /* 0x00000023d2199211 */ /* 0x000fe400020f1427 */
[----:B-1----:R-:W-:-:S03]  /*14590*/  @!P5 LEA R20, P6, R209, R37, 0x2 ;  /* 0x00000025d114d211 */ /* 0x002fc600078c10ff */
[----:B------:R1:W-:Y:S01]  /*145a0*/  @!P1 ST.E.64 desc[UR56][R24.64], R90 ;  /* 0x0000005a18009985 */ /* 0x0003e2000c101b38 */
[----:B------:R-:W-:Y:S02]  /*145b0*/  ISETP.GE.AND P1, PT, R206, UR4, PT ;  /* 0x00000004ce007c0c */ /* 0x000fe4000bf26270 */
[----:B------:R-:W-:Y:S02]  /*145c0*/  @!P5 LEA.HI.X R21, R209, R35, R229, 0x2, P6 ;  /* 0x00000023d115d211 */ /* 0x000fe400030f14e5 */
[CC--:B--2---:R-:W-:Y:S02]  /*145d0*/  @!P3 LEA R2, P4, R208.reuse, R37.reuse, 0x2 ;  /* 0x00000025d002b211 */ /* 0x0c4fe400078810ff */
[----:B---3--:R-:W-:Y:S01]  /*145e0*/  @!P2 LEA R8, P6, R207, R37, 0x2 ;  /* 0x00000025cf08a211 */ /* 0x008fe200078c10ff */
[----:B------:R2:W-:Y:S01]  /*145f0*/  @!P5 ST.E.64 desc[UR56][R20.64], R92 ;  /* 0x0000005c1400d985 */ /* 0x0005e2000c101b38 */
[----:B------:R-:W-:Y:S02]  /*14600*/  @!P3 LEA.HI.X R3, R208, R35, R228, 0x2, P4 ;  /* 0x00000023d003b211 */ /* 0x000fe400020f14e4 */
[----:B------:R-:W-:-:S02]  /*14610*/  ISETP.GE.AND P5, PT, R205, UR4, PT ;  /* 0x00000004cd007c0c */ /* 0x000fc4000bfa6270 */
[----:B------:R-:W-:Y:S01]  /*14620*/  ISETP.GE.AND P4, PT, R204, UR4, PT ;  /* 0x00000004cc007c0c */ /* 0x000fe2000bf86270 */
[----:B------:R3:W-:Y:S01]  /*14630*/  @!P3 ST.E.64 desc[UR56][R2.64], R98 ;  /* 0x000000620200b985 */ /* 0x0007e2000c101b38 */
[----:B------:R-:W-:Y:S02]  /*14640*/  @!P2 LEA.HI.X R9, R207, R35, R227, 0x2, P6 ;  /* 0x00000023cf09a211 */ /* 0x000fe400030f14e3 */
[----:B----4-:R-:W-:-:S03]  /*14650*/  @!P1 LEA R10, P3, R206, R37, 0x2 ;  /* 0x00000025ce0a9211 */ /* 0x010fc600078610ff */
[----:B------:R4:W-:Y:S01]  /*14660*/  @!P2 ST.E.64 desc[UR56][R8.64], R100 ;  /* 0x000000640800a985 */ /* 0x0009e2000c101b38 */
[----:B------:R-:W-:Y:S02]  /*14670*/  @!P1 LEA.HI.X R11, R206, R35, R226, 0x2, P3 ;  /* 0x00000023ce0b9211 */ /* 0x000fe400018f14e2 */
[----:B------:R-:W-:Y:S02]  /*14680*/  ISETP.GE.AND P2, PT, R203, UR4, PT ;  /* 0x00000004cb007c0c */ /* 0x000fe4000bf46270 */
[CC--:B-1----:R-:W-:Y:S01]  /*14690*/  @!P5 LEA R24, P6, R205.reuse, R37.reuse, 0x2 ;  /* 0x00000025cd18d211 */ /* 0x0c2fe200078c10ff */
[----:B------:R1:W-:Y:S01]  /*146a0*/  @!P1 ST.E.64 desc[UR56][R10.64], R106 ;  /* 0x0000006a0a009985 */ /* 0x0003e2000c101b38 */
[----:B------:R-:W-:Y:S02]  /*146b0*/  ISETP.GE.AND P1, PT, R202, UR4, PT ;  /* 0x00000004ca007c0c */ /* 0x000fe4000bf26270 */
[----:B--2---:R-:W-:Y:S02]  /*146c0*/  @!P4 LEA R20, P3, R204, R37, 0x2 ;  /* 0x00000025cc14c211 */ /* 0x004fe400078610ff */
[----:B------:R-:W-:-:S02]  /*146d0*/  @!P5 LEA.HI.X R25, R205, R35, R225, 0x2, P6 ;  /* 0x00000023cd19d211 */ /* 0x000fc400030f14e1 */
[----:B------:R-:W-:Y:S02]  /*146e0*/  @!P4 LEA.HI.X R21, R204, R35, R224, 0x2, P3 ;  /* 0x00000023cc15c211 */ /* 0x000fe400018f14e0 */
[----:B------:R-:W-:Y:S01]  /*146f0*/  ISETP.GE.AND P6, PT, R200, UR4, PT ;  /* 0x00000004c8007c0c */ /* 0x000fe2000bfc6270 */
[----:B------:R2:W-:Y:S01]  /*14700*/  @!P5 ST.E.64 desc[UR56][R24.64], R108 ;  /* 0x0000006c1800d985 */ /* 0x0005e2000c101b38 */
[----:B---3--:R-:W-:Y:S02]  /*14710*/  @!P2 LEA R2, P3, R203, R37, 0x2 ;  /* 0x00000025cb02a211 */ /* 0x008fe400078610ff */
[----:B------:R-:W-:Y:S01]  /*14720*/  ISETP.GE.AND P5, PT, R201, UR4, PT ;  /* 0x00000004c9007c0c */ /* 0x000fe2000bfa6270 */
[----:B------:R3:W-:Y:S01]  /*14730*/  @!P4 ST.E.64 desc[UR56][R20.64], R114 ;  /* 0x000000721400c985 */ /* 0x0007e2000c101b38 */
[----:B------:R-:W-:Y:S02]  /*14740*/  ISETP.GE.AND P4, PT, R23, UR4, PT ;  /* 0x0000000417007c0c */ /* 0x000fe4000bf86270 */
[----:B------:R-:W-:-:S02]  /*14750*/  @!P2 LEA.HI.X R3, R203, R35, R223, 0x2, P3 ;  /* 0x00000023cb03a211 */ /* 0x000fc400018f14df */
[----:B----4-:R-:W-:-:S03]  /*14760*/  @!P1 LEA R8, P3, R202, R37, 0x2 ;  /* 0x00000025ca089211 */ /* 0x010fc600078610ff */
[----:B------:R3:W-:Y:S01]  /*14770*/  @!P2 ST.E.64 desc[UR56][R2.64], R116 ;  /* 0x000000740200a985 */ /* 0x0007e2000c101b38 */
[----:B------:R-:W-:-:S03]  /*14780*/  @!P1 LEA.HI.X R9, R202, R35, R222, 0x2, P3 ;  /* 0x00000023ca099211 */ /* 0x000fc600018f14de */
[-C--:B-1----:R-:W-:Y:S02]  /*14790*/  @!P5 LEA R10, P2, R201, R37.reuse, 0x2 ;  /* 0x00000025c90ad211 */ /* 0x082fe400078410ff */
[----:B------:R3:W-:Y:S01]  /*147a0*/  @!P1 ST.E.64 desc[UR56][R8.64], R122 ;  /* 0x0000007a08009985 */ /* 0x0007e2000c101b38 */
[CC--:B--2---:R-:W-:Y:S02]  /*147b0*/  @!P6 LEA R24, P1, R200.reuse, R37.reuse, 0x2 ;  /* 0x00000025c818e211 */ /* 0x0c4fe400078210ff */
[----:B------:R-:W-:Y:S02]  /*147c0*/  @!P4 LEA R28, P3, R23, R37, 0x2 ;  /* 0x00000025171cc211 */ /* 0x000fe400078610ff */
[-C--:B------:R-:W-:Y:S02]  /*147d0*/  @!P5 LEA.HI.X R11, R201, R35.reuse, R221, 0x2, P2 ;  /* 0x00000023c90bd211 */ /* 0x080fe400010f14dd */
[-C--:B------:R-:W-:Y:S02]  /*147e0*/  @!P6 LEA.HI.X R25, R200, R35.reuse, R220, 0x2, P1 ;  /* 0x00000023c819e211 */ /* 0x080fe400008f14dc */
[----:B------:R-:W-:Y:S01]  /*147f0*/  @!P4 LEA.HI.X R29, R23, R35, R219, 0x2, P3 ;  /* 0x00000023171dc211 */ /* 0x000fe200018f14db */
[----:B------:R3:W-:Y:S04]  /*14800*/  @!P5 ST.E.64 desc[UR56][R10.64], R124 ;  /* 0x0000007c0a00d985 */ /* 0x0007e8000c101b38 */
[----:B------:R3:W-:Y:S04]  /*14810*/  @!P6 ST.E.64 desc[UR56][R24.64], R130 ;  /* 0x000000821800e985 */ /* 0x0007e8000c101b38 */
[----:B------:R3:W-:Y:S02]  /*14820*/  @!P4 ST.E.64 desc[UR56][R28.64], R132 ;  /* 0x000000841c00c985 */ /* 0x0007e4000c101b38 */
.L_x_1414:
[----:B------:R-:W-:Y:S05]  /*14830*/  BSYNC B1 ;  /* 0x0000000000017941 */ /* 0x000fea0003800000 */
.L_x_1413:
[----:B0-----:R-:W0:Y:S04]  /*14840*/  SHFL.IDX PT, R34, R34, 0x1, 0x1c1f ;  /* 0x003c1f0022227f89 */ /* 0x001e2800000e0000 */
[----:B---3--:R3:W4:Y:S01]  /*14850*/  SHFL.IDX PT, R25, R0, 0x1, 0x1c1f ;  /* 0x003c1f0000197f89 */ /* 0x00872200000e0000 */
[----:B------:R-:W-:Y:S05]  /*14860*/  @P0 BRA `(.L_x_1412) ;  /* 0x00000014001c0947 */ /* 0x000fea0003800000 */
[----:B------:R-:W-:Y:S01]  /*14870*/  ULDC UR4, c[0x0][0xac8] ;  /* 0x0002b20000047ab9 */ /* 0x000fe20000000800 */
[C---:B------:R-:W-:Y:S01]  /*14880*/  VIADD R11, R16.reuse, 0x20 ;  /* 0x00000020100b7836 */ /* 0x040fe20000000000 */
[C---:B------:R-:W-:Y:S01]  /*14890*/  ISETP.GE.AND P3, PT, R16.reuse, UR4, PT ;  /* 0x0000000410007c0c */ /* 0x040fe2000bf66270 */
[----:B---3--:R-:W-:Y:S01]  /*148a0*/  VIADD R0, R16, 0x28 ;  /* 0x0000002810007836 */ /* 0x008fe20000000000 */
[----:B------:R-:W-:Y:S01]  /*148b0*/  ISETP.GE.AND P5, PT, R216, UR4, PT ;  /* 0x00000004d8007c0c */ /* 0x000fe2000bfa6270 */
[----:B------:R-:W-:Y:S01]  /*148c0*/  VIADD R24, R16, 0x30 ;  /* 0x0000003010187836 */ /* 0x000fe20000000000 */
[----:B------:R-:W-:Y:S02]  /*148d0*/  ISETP.GE.AND P2, PT, R11, UR4, PT ;  /* 0x000000040b007c0c */ /* 0x000fe4000bf46270 */
[----:B------:R-:W-:Y:S02]  /*148e0*/  ISETP.GE.AND P4, PT, R0, UR4, PT ;  /* 0x0000000400007c0c */ /* 0x000fe4000bf86270 */
[----:B------:R-:W-:-:S02]  /*148f0*/  SHF.R.S32.HI R28, RZ, 0x1f, R11 ;  /* 0x0000001fff1c7819 */ /* 0x000fc4000001140b */
[----:B------:R-:W-:Y:S02]  /*14900*/  SHF.R.S32.HI R21, RZ, 0x1f, R0 ;  /* 0x0000001fff157819 */ /* 0x000fe40000011400 */
[----:B------:R-:W-:Y:S02]  /*14910*/  SHF.R.S32.HI R29, RZ, 0x1f, R22 ;  /* 0x0000001fff1d7819 */ /* 0x000fe40000011416 */
[-C--:B----4-:R-:W-:Y:S02]  /*14920*/  @!P3 LEA R2, P0, R16, R25.reuse, 0x2 ;  /* 0x000000191002b211 */ /* 0x090fe400078010ff */
[----:B------:R-:W-:Y:S02]  /*14930*/  @!P5 LEA R8, P1, R216, R25, 0x2 ;  /* 0x00000019d808d211 */ /* 0x000fe400078210ff */
[-C--:B0-----:R-:W-:Y:S02]  /*14940*/  @!P3 LEA.HI.X R3, R16, R34.reuse, R47, 0x2, P0 ;  /* 0x000000221003b211 */ /* 0x081fe400000f142f */
[----:B------:R-:W-:-:S02]  /*14950*/  @!P5 LEA.HI.X R9, R216, R34, R46, 0x2, P1 ;  /* 0x00000022d809d211 */ /* 0x000fc400008f142e */
[----:B------:R-:W-:Y:S01]  /*14960*/  ISETP.GE.AND P0, PT, R24, UR4, PT ;  /* 0x0000000418007c0c */ /* 0x000fe2000bf06270 */
[----:B------:R0:W-:Y:S01]  /*14970*/  @!P3 ST.E.64 desc[UR56][R2.64], R12 ;  /* 0x0000000c0200b985 */ /* 0x0001e2000c101b38 */
[----:B------:R-:W-:Y:S02]  /*14980*/  ISETP.GE.AND P3, PT, R215, UR4, PT ;  /* 0x00000004d7007c0c */ /* 0x000fe4000bf66270 */
[CC--:B------:R-:W-:Y:S01]  /*14990*/  @!P2 LEA R10, P6, R11.reuse, R25.reuse, 0x2 ;  /* 0x000000190b0aa211 */ /* 0x0c0fe200078c10ff */
[----:B------:R3:W-:Y:S01]  /*149a0*/  @!P5 ST.E.64 desc[UR56][R8.64], R14 ;  /* 0x0000000e0800d985 */ /* 0x0007e2000c101b38 */
[----:B------:R-:W-:Y:S02]  /*149b0*/  ISETP.GE.AND P5, PT, R22, UR4, PT ;  /* 0x0000000416007c0c */ /* 0x000fe4000bfa6270 */
[----:B------:R-:W-:Y:S02]  /*149c0*/  @!P2 LEA.HI.X R11, R11, R34, R28, 0x2, P6 ;  /* 0x000000220b0ba211 */ /* 0x000fe400030f141c */
[----:B------:R-:W-:-:S04]  /*149d0*/  @!P4 LEA R20, P1, R0, R25, 0x2 ;  /* 0x000000190014c211 */ /* 0x000fc800078210ff */
[-C--:B------:R-:W-:Y:S02]  /*149e0*/  @!P4 LEA.HI.X R21, R0, R34.reuse, R21, 0x2, P1 ;  /* 0x000000220015c211 */ /* 0x080fe400008f1415 */
[CC--:B0-----:R-:W-:Y:S02]  /*149f0*/  @!P3 LEA R2, P6, R215.reuse, R25.reuse, 0x2 ;  /* 0x00000019d702b211 */ /* 0x0c1fe400078c10ff */
[----:B------:R-:W-:Y:S02]  /*14a00*/  SHF.R.S32.HI R0, RZ, 0x1f, R19 ;  /* 0x0000001fff007819 */ /* 0x000fe40000011413 */
[----:B------:R-:W-:Y:S02]  /*14a10*/  @!P3 LEA.HI.X R3, R215, R34, R45, 0x2, P6 ;  /* 0x00000022d703b211 */ /* 0x000fe400030f142d */
[----:B---3--:R-:W-:Y:S02]  /*14a20*/  SHF.R.S32.HI R9, RZ, 0x1f, R24 ;  /* 0x0000001fff097819 */ /* 0x008fe40000011418 */
[-C--:B------:R-:W-:Y:S01]  /*14a30*/  @!P0 LEA R12, P6, R24, R25.reuse, 0x2 ;  /* 0x00000019180c8211 */ /* 0x080fe200078c10ff */
[----:B------:R-:W-:Y:S01]  /*14a40*/  @!P3 ST.E.64 desc[UR56][R2.64], R26 ;  /* 0x0000001a0200b985 */ /* 0x000fe2000c101b38 */
[----:B------:R-:W-:-:S02]  /*14a50*/  @!P5 LEA R8, P1, R22, R25, 0x2 ;  /* 0x000000191608d211 */ /* 0x000fc400078210ff */
[-C--:B------:R-:W-:Y:S02]  /*14a60*/  @!P0 LEA.HI.X R13, R24, R34.reuse, R9, 0x2, P6 ;  /* 0x00000022180d8211 */ /* 0x080fe400030f1409 */
[----:B------:R-:W-:Y:S02]  /*14a70*/  @!P5 LEA.HI.X R9, R22, R34, R29, 0x2, P1 ;  /* 0x000000221609d211 */ /* 0x000fe400008f141d */
[----:B------:R-:W-:Y:S02]  /*14a80*/  ISETP.GE.AND P1, PT, R19, UR4, PT ;  /* 0x0000000413007c0c */ /* 0x000fe4000bf26270 */
[----:B------:R-:W-:Y:S01]  /*14a90*/  ISETP.GE.AND P3, PT, R213, UR4, PT ;  /* 0x00000004d5007c0c */ /* 0x000fe2000bf66270 */
[----:B------:R0:W-:Y:S04]  /*14aa0*/  @!P5 ST.E.64 desc[UR56][R8.64], R48 ;  /* 0x000000300800d985 */ /* 0x0001e8000c101b38 */
[----:B------:R3:W-:Y:S01]  /*14ab0*/  @!P2 ST.E.64 desc[UR56][R10.64], R54 ;  /* 0x000000360a00a985 */ /* 0x0007e2000c101b38 */
[----:B------:R-:W-:-:S03]  /*14ac0*/  ISETP.GE.AND P2, PT, R214, UR4, PT ;  /* 0x00000004d6007c0c */ /* 0x000fc6000bf46270 */
[----:B------:R-:W-:Y:S01]  /*14ad0*/  @!P4 ST.E.64 desc[UR56][R20.64], R64 ;  /* 0x000000401400c985 */ /* 0x000fe2000c101b38 */
[----:B------:R-:W-:Y:S02]  /*14ae0*/  ISETP.GE.AND P4, PT, R212, UR4, PT ;  /* 0x00000004d4007c0c */ /* 0x000fe4000bf86270 */
[-C--:B------:R-:W-:Y:S01]  /*14af0*/  @!P1 LEA R14, P5, R19, R25.reuse, 0x2 ;  /* 0x00000019130e9211 */ /* 0x080fe200078a10ff */
[----:B------:R4:W-:Y:S01]  /*14b00*/  @!P0 ST.E.64 desc[UR56][R12.64], R70 ;  /* 0x000000460c008985 */ /* 0x0009e2000c101b38 */
[----:B------:R-:W-:Y:S02]  /*14b10*/  ISETP.GE.AND P0, PT, R211, UR4, PT ;  /* 0x00000004d3007c0c */ /* 0x000fe4000bf06270 */
[----:B------:R-:W-:Y:S02]  /*14b20*/  @!P1 LEA.HI.X R15, R19, R34, R0, 0x2, P5 ;  /* 0x00000022130f9211 */ /* 0x000fe400028f1400 */
[-C--:B0-----:R-:W-:Y:S02]  /*14b30*/  @!P3 LEA R8, P6, R213, R25.reuse, 0x2 ;  /* 0x00000019d508b211 */ /* 0x081fe400078c10ff */
[----:B------:R-:W-:Y:S01]  /*14b40*/  @!P2 LEA R2, P5, R214, R25, 0x2 ;  /* 0x00000019d602a211 */ /* 0x000fe200078a10ff */
[----:B------:R0:W-:Y:S01]  /*14b50*/  @!P1 ST.E.64 desc[UR56][R14.64], R72 ;  /* 0x000000480e009985 */ /* 0x0001e2000c101b38 */
[----:B------:R-:W-:-:S02]  /*14b60*/  ISETP.GE.AND P1, PT, R210, UR4, PT ;  /* 0x00000004d2007c0c */ /* 0x000fc4000bf26270 */
[-C--:B------:R-:W-:Y:S02]  /*14b70*/  @!P2 LEA.HI.X R3, R214, R34.reuse, R44, 0x2, P5 ;  /* 0x00000022d603a211 */ /* 0x080fe400028f142c */
[CC--:B---3--:R-:W-:Y:S02]  /*14b80*/  @!P4 LEA R10, P5, R212.reuse, R25.reuse, 0x2 ;  /* 0x00000019d40ac211 */ /* 0x0c8fe400078a10ff */
[-C--:B------:R-:W-:Y:S01]  /*14b90*/  @!P3 LEA.HI.X R9, R213, R34.reuse, R43, 0x2, P6 ;  /* 0x00000022d509b211 */ /* 0x080fe200030f142b */
[----:B------:R3:W-:Y:S01]  /*14ba0*/  @!P2 ST.E.64 desc[UR56][R2.64], R78 ;  /* 0x0000004e0200a985 */ /* 0x0007e2000c101b38 */
[----:B------:R-:W-:Y:S02]  /*14bb0*/  ISETP.GE.AND P2, PT, R209, UR4, PT ;  /* 0x00000004d1007c0c */ /* 0x000fe4000bf46270 */
[----:B------:R-:W-:Y:S01]  /*14bc0*/  @!P4 LEA.HI.X R11, R212, R34, R42, 0x2, P5 ;  /* 0x00000022d40bc211 */ /* 0x000fe200028f142a */
[----:B------:R5:W-:Y:S01]  /*14bd0*/  @!P3 ST.E.64 desc[UR56][R8.64], R80 ;  /* 0x000000500800b985 */ /* 0x000be2000c101b38 */
[----:B----4-:R-:W-:-:S02]  /*14be0*/  @!P0 LEA R12, P5, R211, R25, 0x2 ;  /* 0x00000019d30c8211 */ /* 0x010fc400078a10ff */
[----:B------:R-:W-:Y:S01]  /*14bf0*/  ISETP.GE.AND P3, PT, R208, UR4, PT ;  /* 0x00000004d0007c0c */ /* 0x000fe2000bf66270 */
[----:B------:R4:W-:Y:S01]  /*14c00*/  @!P4 ST.E.64 desc[UR56][R10.64], R86 ;  /* 0x000000560a00c985 */ /* 0x0009e2000c101b38 */
[CC--:B0-----:R-:W-:Y:S02]  /*14c10*/  @!P1 LEA R14, P6, R210.reuse, R25.reuse, 0x2 ;  /* 0x00000019d20e9211 */ /* 0x0c1fe400078c10ff */
[-C--:B------:R-:W-:Y:S02]  /*14c20*/  @!P0 LEA.HI.X R13, R211, R34.reuse, R41, 0x2, P5 ;  /* 0x00000022d30d8211 */ /* 0x080fe400028f1429 */
[----:B------:R-:W-:Y:S02]  /*14c30*/  ISETP.GE.AND P4, PT, R207, UR4, PT ;  /* 0x00000004cf007c0c */ /* 0x000fe4000bf86270 */
[----:B------:R-:W-:Y:S01]  /*14c40*/  @!P2 LEA R20, P5, R209, R25, 0x2 ;  /* 0x00000019d114a211 */ /* 0x000fe200078a10ff */
[----:B------:R0:W-:Y:S01]  /*14c50*/  @!P0 ST.E.64 desc[UR56][R12.64], R88 ;  /* 0x000000580c008985 */ /* 0x0001e2000c101b38 */
[----:B------:R-:W-:-:S02]  /*14c60*/  @!P1 LEA.HI.X R15, R210, R34, R39, 0x2, P6 ;  /* 0x00000022d20f9211 */ /* 0x000fc400030f1427 */
[----:B------:R-:W-:Y:S02]  /*14c70*/  @!P2 LEA.HI.X R21, R209, R34, R229, 0x2, P5 ;  /* 0x00000022d115a211 */ /* 0x000fe400028f14e5 */
[----:B------:R-:W-:Y:S01]  /*14c80*/  ISETP.GE.AND P0, PT, R206, UR4, PT ;  /* 0x00000004ce007c0c */ /* 0x000fe2000bf06270 */
[----:B------:R1:W-:Y:S01]  /*14c90*/  @!P1 ST.E.64 desc[UR56][R14.64], R94 ;  /* 0x0000005e0e009985 */ /* 0x0003e2000c101b38 */
[----:B---3--:R-:W-:-:S03]  /*14ca0*/  @!P3 LEA R2, P1, R208, R25, 0x2 ;  /* 0x00000019d002b211 */ /* 0x008fc600078210ff */
[----:B------:R-:W-:Y:S01]  /*14cb0*/  @!P2 ST.E.64 desc[UR56][R20.64], R96 ;  /* 0x000000601400a985 */ /* 0x000fe2000c101b38 */
[----:B------:R-:W-:Y:S02]  /*14cc0*/  ISETP.GE.AND P2, PT, R205, UR4, PT ;  /* 0x00000004cd007c0c */ /* 0x000fe4000bf46270 */
[CC--:B-----5:R-:W-:Y:S02]  /*14cd0*/  @!P4 LEA R8, P5, R207.reuse, R25.reuse, 0x2 ;  /* 0x00000019cf08c211 */ /* 0x0e0fe400078a10ff */
[-C--:B------:R-:W-:Y:S02]  /*14ce0*/  @!P3 LEA.HI.X R3, R208, R34.reuse, R228, 0x2, P1 ;  /* 0x00000022d003b211 */ /* 0x080fe400008f14e4 */
[----:B------:R-:W-:Y:S02]  /*14cf0*/  ISETP.GE.AND P1, PT, R204, UR4, PT ;  /* 0x00000004cc007c0c */ /* 0x000fe4000bf26270 */
[----:B------:R-:W-:Y:S01]  /*14d00*/  @!P4 LEA.HI.X R9, R207, R34, R227, 0x2, P5 ;  /* 0x00000022cf09c211 */ /* 0x000fe200028f14e3 */
[----:B------:R3:W-:Y:S01]  /*14d10*/  @!P3 ST.E.64 desc[UR56][R2.64], R102 ;  /* 0x000000660200b985 */ /* 0x0007e2000c101b38 */
[----:B----4-:R-:W-:-:S02]  /*14d20*/  @!P0 LEA R10, P6, R206, R25, 0x2 ;  /* 0x00000019ce0a8211 */ /* 0x010fc400078c10ff */
[----:B------:R-:W-:Y:S01]  /*14d30*/  ISETP.GE.AND P3, PT, R203, UR4, PT ;  /* 0x00000004cb007c0c */ /* 0x000fe2000bf66270 */
[----:B------:R4:W-:Y:S01]  /*14d40*/  @!P4 ST.E.64 desc[UR56][R8.64], R104 ;  /* 0x000000680800c985 */ /* 0x0009e2000c101b38 */
[-C--:B------:R-:W-:Y:S02]  /*14d50*/  @!P0 LEA.HI.X R11, R206, R34.reuse, R226, 0x2, P6 ;  /* 0x00000022ce0b8211 */ /* 0x080fe400030f14e2 */
[C---:B0-----:R-:W-:Y:S02]  /*14d60*/  @!P2 LEA R12, P4, R205.reuse, R25, 0x2 ;  /* 0x00000019cd0ca211 */ /* 0x041fe400078810ff */
[----:B------:R-:W-:Y:S01]  /*14d70*/  ISETP.GE.AND P5, PT, R202, UR4, PT ;  /* 0x00000004ca007c0c */ /* 0x000fe2000bfa6270 */
[----:B------:R0:W-:Y:S01]  /*14d80*/  @!P0 ST.E.64 desc[UR56][R10.64], R110 ;  /* 0x0000006e0a008985 */ /* 0x0001e2000c101b38 */
[----:B------:R-:W-:Y:S02]  /*14d90*/  @!P2 LEA.HI.X R13, R205, R34, R225, 0x2, P4 ;  /* 0x00000022cd0da211 */ /* 0x000fe400020f14e1 */
[----:B------:R-:W-:-:S02]  /*14da0*/  ISETP.GE.AND P4, PT, R201, UR4, PT ;  /* 0x00000004c9007c0c */ /* 0x000fc4000bf86270 */
[----:B------:R-:W-:Y:S01]  /*14db0*/  ISETP.GE.AND P0, PT, R200, UR4, PT ;  /* 0x00000004c8007c0c */ /* 0x000fe2000bf06270 */
[----:B------:R2:W-:Y:S01]  /*14dc0*/  @!P2 ST.E.64 desc[UR56][R12.64], R112 ;  /* 0x000000700c00a985 */ /* 0x0005e2000c101b38 */
[CC--:B-1----:R-:W-:Y:S02]  /*14dd0*/  @!P1 LEA R14, P6, R204.reuse, R25.reuse, 0x2 ;  /* 0x00000019cc0e9211 */ /* 0x0c2fe400078c10ff */
[C---:B---3--:R-:W-:Y:S02]  /*14de0*/  @!P3 LEA R2, P2, R203.reuse, R25, 0x2 ;  /* 0x00000019cb02b211 */ /* 0x048fe400078410ff */
[-C--:B------:R-:W-:Y:S02]  /*14df0*/  @!P1 LEA.HI.X R15, R204, R34.reuse, R224, 0x2, P6 ;  /* 0x00000022cc0f9211 */ /* 0x080fe400030f14e0 */
[----:B------:R-:W-:-:S03]  /*14e00*/  @!P3 LEA.HI.X R3, R203, R34, R223, 0x2, P2 ;  /* 0x00000022cb03b211 */ /* 0x000fc600010f14df */
[----:B------:R1:W-:Y:S01]  /*14e10*/  @!P1 ST.E.64 desc[UR56][R14.64], R118 ;  /* 0x000000760e009985 */ /* 0x0003e2000c101b38 */
[-C--:B----4-:R-:W-:Y:S02]  /*14e20*/  @!P5 LEA R8, P1, R202, R25.reuse, 0x2 ;  /* 0x00000019ca08d211 */ /* 0x090fe400078210ff */
[CC--:B0-----:R-:W-:Y:S01]  /*14e30*/  @!P4 LEA R10, P2, R201.reuse, R25.reuse, 0x2 ;  /* 0x00000019c90ac211 */ /* 0x0c1fe200078410ff */
[----:B------:R1:W-:Y:S01]  /*14e40*/  @!P3 ST.E.64 desc[UR56][R2.64], R120 ;  /* 0x000000780200b985 */ /* 0x0003e2000c101b38 */
[----:B------:R-:W-:Y:S02]  /*14e50*/  @!P0 LEA R20, P6, R200, R25, 0x2 ;  /* 0x00000019c8148211 */ /* 0x000fe400078c10ff */
[-C--:B------:R-:W-:Y:S02]  /*14e60*/  @!P5 LEA.HI.X R9, R202, R34.reuse, R222, 0x2, P1 ;  /* 0x00000022ca09d211 */ /* 0x080fe400008f14de */
[-C--:B------:R-:W-:Y:S02]  /*14e70*/  @!P4 LEA.HI.X R11, R201, R34.reuse, R221, 0x2, P2 ;  /* 0x00000022c90bc211 */ /* 0x080fe400010f14dd */
[----:B------:R-:W-:Y:S01]  /*14e80*/  @!P0 LEA.HI.X R21, R200, R34, R220, 0x2, P6 ;  /* 0x00000022c8158211 */ /* 0x000fe200030f14dc */
[----:B------:R1:W-:Y:S04]  /*14e90*/  @!P5 ST.E.64 desc[UR56][R8.64], R126 ;  /* 0x0000007e0800d985 */ /* 0x0003e8000c101b38 */
[----:B------:R1:W-:Y:S04]  /*14ea0*/  @!P4 ST.E.64 desc[UR56][R10.64], R128 ;  /* 0x000000800a00c985 */ /* 0x0003e8000c101b38 */
[----:B------:R1:W-:Y:S01]  /*14eb0*/  @!P0 ST.E.64 desc[UR56][R20.64], R4 ;  /* 0x0000000414008985 */ /* 0x0003e2000c101b38 */
[----:B------:R-:W-:-:S13]  /*14ec0*/  ISETP.GE.AND P0, PT, R23, UR4, PT ;  /* 0x0000000417007c0c */ /* 0x000fda000bf06270 */
[----:B-12---:R-:W-:Y:S05]  /*14ed0*/  @P0 BRA `(.L_x_1412) ;  /* 0x0000000c00800947 */ /* 0x006fea0003800000 */
[----:B------:R-:W-:-:S04]  /*14ee0*/  LEA R2, P0, R23, R25, 0x2 ;  /* 0x0000001917027211 */ /* 0x000fc800078010ff */
[----:B------:R-:W-:-:S05]  /*14ef0*/  LEA.HI.X R3, R23, R34, R219, 0x2, P0 ;  /* 0x0000002217037211 */ /* 0x000fca00000f14db */
[----:B------:R0:W-:Y:S01]  /*14f00*/  ST.E.64 desc[UR56][R2.64], R6 ;  /* 0x0000000602007985 */ /* 0x0001e2000c101b38 */
[----:B------:R-:W-:Y:S05]  /*14f10*/  BRA `(.L_x_1412) ;  /* 0x0000000c00707947 */ /* 0x000fea0003800000 */
.L_x_1403:
        /* <DEDUP_REMOVED lines=9> */
[----:B------:R-:W-:Y:S01]  /*14fb0*/  UISETP.NE.U32.AND UP1, UPT, UR8, URZ, UPT ;  /* 0x0000003f0800728c */ /* 0x000fe2000bf25070 */
[----:B------:R-:W-:Y:S02]  /*14fc0*/  ULDC UR4, c[0x0][0xa88] ;  /* 0x0002a20000047ab9 */ /* 0x000fe40000000800 */
[----:B------:R-:W2:Y:S01]  /*14fd0*/  @P1 LDG.E R6, desc[UR56][R2.64] ;  /* 0x0000003802061981 */ /* 0x000ea2000c1e1900 */
[----:B------:R-:W-:Y:S01]  /*14fe0*/  UISETP.NE.AND.EX UP1, UPT, UR9, URZ, UPT, UP1 ;  /* 0x0000003f0900728c */ /* 0x000fe2000bf25310 */
[----:B------:R-:W-:Y:S01]  /*14ff0*/  IMAD.U32 R0, RZ, RZ, UR4 ;  /* 0x00000004ff007e24 */ /* 0x000fe2000f8e00ff */
[----:B------:R-:W0:Y:S04]  /*15000*/  S2R R7, SR_TID.X ;  /* 0x0000000000077919 */ /* 0x000e280000002100 */
        /* <DEDUP_REMOVED lines=9> */
[----:B--2---:R-:W-:Y:S01]  /*150a0*/  @P1 R2UR UR4, R6 ;  /* 0x00000000060412ca */ /* 0x004fe200000e0000 */
[----:B-1----:R-:W-:-:S14]  /*150b0*/  @P2 BRA `(.L_x_1415) ;  /* 0x0000000000102947 */ /* 0x002fdc0003800000 */
[----:B------:R-:W-:Y:S05]  /*150c0*/  @!P1 BRA `(.L_x_1415) ;  /* 0x00000000000c9947 */ /* 0x000fea0003800000 */
[----:B------:R-:W2:Y:S04]  /*150d0*/  LDG.E R5, desc[UR56][R2.64] ;  /* 0x0000003802057981 */ /* 0x000ea8000c1e1900 */
[----:B-----5:R-:W2:Y:S02]  /*150e0*/  LDG.E R0, desc[UR56][R2.64+0x4] ;  /* 0x0000043802007981 */ /* 0x020ea4000c1e1900 */
[----:B--2---:R-:W-:-:S07]  /*150f0*/  IMAD.IADD R0, R0, 0x1, -R5 ;  /* 0x0000000100007824 */ /* 0x004fce00078e0a05 */
.L_x_1415:
[----:B------:R-:W-:Y:S01]  /*15100*/  USHF.R.S32.HI UR12, URZ, 0x1f, UR42 ;  /* 0x0000001f3f0c7899 */ /* 0x000fe2000801142a */
[----:B------:R-:W-:Y:S01]  /*15110*/  BSSY B1, `(.L_x_1416) ;  /* 0x000003a000017945 */ /* 0x000fe20003800000 */
[----:B------:R-:W-:Y:S02]  /*15120*/  USHF.R.S32.HI UR18, URZ, 0x1f, UR4 ;  /* 0x0000001f3f127899 */ /* 0x000fe40008011404 */
[----:B------:R-:W-:Y:S02]  /*15130*/  USEL UR7, UR42, URZ, !UP0 ;  /* 0x0000003f2a077287 */ /* 0x000fe4000c000000 */
[----:B------:R-:W-:Y:S01]  /*15140*/  USEL UR12, UR12, URZ, !UP0 ;  /* 0x0000003f0c0c7287 */ /* 0x000fe2000c000000 */
[----:B------:R-:W-:Y:S11]  /*15150*/  @P0 BRA `(.L_x_1417) ;  /* 0x0000000000d40947 */ /* 0x000ff60003800000 */
[----:B------:R-:W0:Y:S01]  /*15160*/  S2R R3, SR_TID.X ;  /* 0x0000000000037919 */ /* 0x000e220000002100 */
[----:B------:R-:W1:Y:S01]  /*15170*/  LDC R9, c[0x0][0xbe8] ;  /* 0x0002fa00ff097b82 */ /* 0x000e620000000800 */
[----:B------:R-:W-:Y:S02]  /*15180*/  IMAD.U32 R4, RZ, RZ, UR41 ;  /* 0x00000029ff047e24 */ /* 0x000fe4000f8e00ff */
[----:B-1---5:R-:W-:-:S03]  /*15190*/  IMAD R2, R0, R9, RZ ;  /* 0x0000000900027224 */ /* 0x022fc600078e02ff */
[----:B0-----:R-:W-:-:S04]  /*151a0*/  IADD3 R4, R4, -0x80, R3 ;  /* 0xffffff8004047810 */ /* 0x001fc80007ffe003 */
[----:B------:R-:W-:-:S13]  /*151b0*/  ISETP.GE.AND P0, PT, R4, R2, PT ;  /* 0x000000020400720c */ /* 0x000fda0003f06270 */
[----:B------:R-:W-:Y:S05]  /*151c0*/  @P0 BRA `(.L_x_1417) ;  /* 0x0000000000b80947 */ /* 0x000fea0003800000 */
[----:B------:R-:W-:Y:S01]  /*151d0*/  ISETP.NE.AND P0, PT, R9, 0x1, PT ;  /* 0x000000010900780c */ /* 0x000fe20003f05270 */
[----:B------:R-:W-:Y:S01]  /*151e0*/  UISETP.GT.AND UP2, UPT, UR46, 0x1, UPT ;  /* 0x000000012e00788c */ /* 0x000fe2000bf44270 */
[----:B------:R-:W-:Y:S01]  /*151f0*/  IMAD.MOV.U32 R5, RZ, RZ, R4 ;  /* 0x000000ffff057224 */ /* 0x000fe200078e0004 */
[----:B------:R-:W-:Y:S02]  /*15200*/  UMOV UR8, 0x9b8 ;  /* 0x000009b800087882 */ /* 0x000fe40000000000 */
        /* <DEDUP_REMOVED lines=19> */
[----:B------:R-:W-:Y:S02]  /*15340*/  IMAD.U32 R3, RZ, RZ, UR23 ;  /* 0x00000017ff037e24 */ /* 0x000fe4000f8e00ff */
[----:B------:R-:W-:Y:S01]  /*15350*/  IMAD.U32 R6, RZ, RZ, UR8 ;  /* 0x00000008ff067e24 */ /* 0x000fe2000f8e00ff */
[----:B------:R-:W-:Y:S01]  /*15360*/  ULDC.64 UR8, c[0x0][UR19+0x210] ;  /* 0x0000840013087abb */ /* 0x000fe20008000a00 */
[----:B-1----:R-:W-:Y:S01]  /*15370*/  @P0 SHF.R.U32.HI R5, RZ, R7, R2 ;  /* 0x00000007ff050219 */ /* 0x002fe20000011602 */
[----:B------:R-:W-:-:S04]  /*15380*/  IMAD.U32 R2, RZ, RZ, UR22 ;  /* 0x00000016ff027e24 */ /* 0x000fc8000f8e00ff */
[--C-:B------:R-:W-:Y:S01]  /*15390*/  IMAD.MOV R7, RZ, RZ, -R5.reuse ;  /* 0x000000ffff077224 */ /* 0x100fe200078e0a05 */
[----:B------:R-:W-:Y:S01]  /*153a0*/  IADD3 R2, P0, P1, R5, UR10, R2 ;  /* 0x0000000a05027c10 */ /* 0x000fe2000f91e002 */
[----:B------:R-:W-:Y:S01]  /*153b0*/  UIADD3.X UR10, UR13, UR11, UR18, UP0, UP1 ;  /* 0x0000000b0d0a7290 */ /* 0x000fe200087e2412 */
[----:B------:R-:W-:Y:S01]  /*153c0*/  SHF.R.S32.HI R5, RZ, 0x1f, R5 ;  /* 0x0000001fff057819 */ /* 0x000fe20000011405 */
        /* <DEDUP_REMOVED lines=14> */
.L_x_1417:
[----:B------:R-:W-:Y:S05]  /*154b0*/  BSYNC B1 ;  /* 0x0000000000017941 */ /* 0x000fea0003800000 */
.L_x_1416:
[----:B------:R-:W-:-:S06]  /*154c0*/  UISETP.GT.AND UP0, UPT, UR46, 0x1, UPT ;  /* 0x000000012e00788c */ /* 0x000fcc000bf04270 */
[----:B------:R-:W-:-:S13]  /*154d0*/  PLOP3.LUT P0, PT, PT, PT, UP0, 0x80, 0x0 ;  /* 0x000000000000781c */ /* 0x000fda0003f0f008 */
[----:B------:R-:W-:Y:S05]  /*154e0*/  @P0 BRA `(.L_x_1412) ;  /* 0x0000000400fc0947 */ /* 0x000fea0003800000 */
[----:B------:R-:W1:Y:S01]  /*154f0*/  LDC R11, c[0x0][0xbe8] ;  /* 0x0002fa00ff0b7b82 */ /* 0x000e620000000800 */
[----:B------:R-:W-:Y:S01]  /*15500*/  ULDC.64 UR14, c[0x0][0xaa0] ;  /* 0x0002a800000e7ab9 */ /* 0x000fe20000000a00 */
[----:B------:R-:W-:Y:S01]  /*15510*/  IMAD R2, R18, 0x20, R217 ;  /* 0x0000002012027824 */ /* 0x000fe200078e02d9 */
[----:B------:R-:W-:Y:S01]  /*15520*/  UIMAD UR10, UR18, UR14, URZ ;  /* 0x0000000e120a72a4 */ /* 0x000fe2000f8e023f */
[----:B------:R-:W-:Y:S01]  /*15530*/  VIADD R8, R217, UR41 ;  /* 0x00000029d9087c36 */ /* 0x000fe20008000000 */
[----:B------:R-:W-:Y:S01]  /*15540*/  UIMAD.WIDE.U32 UR8, UR4, UR14, URZ ;  /* 0x0000000e040872a5 */ /* 0x000fe2000f8e003f */
[----:B------:R-:W-:Y:S01]  /*15550*/  VIADD R6, R2, UR41 ;  /* 0x0000002902067c36 */ /* 0x000fe20008000000 */
[----:B------:R-:W-:Y:S01]  /*15560*/  UIMAD UR10, UR4, UR15, UR10 ;  /* 0x0000000f040a72a4 */ /* 0x000fe2000f8e020a */
[----:B------:R-:W-:Y:S02]  /*15570*/  BSSY B1, `(.L_x_1418) ;  /* 0x0000040000017945 */ /* 0x000fe40003800000 */
[----:B0-----:R-:W-:Y:S01]  /*15580*/  IMAD.MOV.U32 R5, RZ, RZ, R6 ;  /* 0x000000ffff057224 */ /* 0x001fe200078e0006 */
[----:B------:R-:W-:-:S03]  /*15590*/  UIADD3 UR9, UR9, UR10, URZ ;  /* 0x0000000a09097290 */ /* 0x000fc6000fffe03f */
[----:B------:R-:W-:Y:S02]  /*155a0*/  ULDC.64 UR10, c[0x0][0xae8] ;  /* 0x0002ba00000a7ab9 */ /* 0x000fe40000000a00 */
[----:B------:R-:W-:-:S04]  /*155b0*/  UIMAD.WIDE.U32 UR8, UR43, UR10, UR8 ;  /* 0x0000000a2b0872a5 */ /* 0x000fc8000f8e0008 */
[----:B------:R-:W-:-:S03]  /*155c0*/  UIMAD UR9, UR43, UR11, UR9 ;  /* 0x0000000b2b0972a4 */ /* 0x000fc6000f8e0209 */
[----:B------:R-:W-:Y:S01]  /*155d0*/  ULDC.64 UR10, c[0x0][0xaf0] ;  /* 0x0002bc00000a7ab9 */ /* 0x000fe20000000a00 */
[----:B-1----:R-:W-:Y:S01]  /*155e0*/  ISETP.NE.AND P0, PT, R11, 0x1, PT ;  /* 0x000000010b00780c */ /* 0x002fe20003f05270 */
[----:B------:R-:W-:Y:S02]  /*155f0*/  UIMAD UR12, UR12, UR10, URZ ;  /* 0x0000000a0c0c72a4 */ /* 0x000fe4000f8e023f */
[----:B------:R-:W-:Y:S02]  /*15600*/  UIMAD.WIDE.U32 UR8, UR7, UR10, UR8 ;  /* 0x0000000a070872a5 */ /* 0x000fe4000f8e0008 */
[----:B------:R-:W-:-:S03]  /*15610*/  UIMAD UR4, UR7, UR11, UR12 ;  /* 0x0000000b070472a4 */ /* 0x000fc6000f8e020c */
[----:B------:R-:W-:Y:S01]  /*15620*/  ULDC.64 UR10, c[0x0][0xae0] ;  /* 0x0002b800000a7ab9 */ /* 0x000fe20000000a00 */
[----:B------:R-:W-:-:S04]  /*15630*/  UIADD3 UR4, UR9, UR4, URZ ;  /* 0x0000000409047290 */ /* 0x000fc8000fffe03f */
        /* <DEDUP_REMOVED lines=9> */
[----:B------:R-:W-:Y:S02]  /*156d0*/  IMAD R7, R11, R7, R6 ;  /* 0x000000070b077224 */ /* 0x000fe400078e0206 */
[----:B------:R-:W-:Y:S01]  /*156e0*/  IMAD.U32 R2, RZ, RZ, UR8 ;  /* 0x00000008ff027e24 */ /* 0x000fe2000f8e00ff */
[----:B------:R-:W-:Y:S01]  /*156f0*/  ULDC.64 UR8, c[0x0][0xad8] ;  /* 0x0002b60000087ab9 */ /* 0x000fe20000000a00 */
[C---:B------:R-:W-:Y:S01]  /*15700*/  IMAD R9, R5.reuse, UR11, R4 ;  /* 0x0000000b05097c24 */ /* 0x040fe2000f8e0204 */
[----:B------:R-:W-:Y:S01]  /*15710*/  SHF.R.S32.HI R4, RZ, 0x1f, R7 ;  /* 0x0000001fff047819 */ /* 0x000fe20000011407 */
[----:B------:R-:W-:-:S04]  /*15720*/  IMAD.WIDE.U32 R2, R5, UR10, R2 ;  /* 0x0000000a05027c25 */ /* 0x000fc8000f8e0002 */
[----:B------:R-:W-:Y:S02]  /*15730*/  IMAD.IADD R3, R3, 0x1, R9 ;  /* 0x0000000103037824 */ /* 0x000fe400078e0209 */
[----:B------:R-:W-:Y:S02]  /*15740*/  IMAD R6, R4, UR8, RZ ;  /* 0x0000000804067c24 */ /* 0x000fe4000f8e02ff */
[----:B-----5:R-:W-:Y:S02]  /*15750*/  IMAD R11, R0, R11, RZ ;  /* 0x0000000b000b7224 */ /* 0x020fe400078e02ff */
[C---:B------:R-:W-:Y:S02]  /*15760*/  VIADD R4, R8.reuse, 0x40 ;  /* 0x0000004008047836 */ /* 0x040fe40000000000 */
[C---:B------:R-:W-:Y:S01]  /*15770*/  IMAD R5, R7.reuse, UR9, R6 ;  /* 0x0000000907057c24 */ /* 0x040fe2000f8e0206 */
[-C--:B------:R-:W-:Y:S01]  /*15780*/  ISETP.GE.AND P2, PT, R8, R11.reuse, PT ;  /* 0x0000000b0800720c */ /* 0x080fe20003f46270 */
[----:B------:R-:W-:Y:S01]  /*15790*/  IMAD.WIDE.U32 R2, R7, UR8, R2 ;  /* 0x0000000807027c25 */ /* 0x000fe2000f8e0002 */
[----:B------:R-:W-:Y:S01]  /*157a0*/  ULDC.64 UR8, c[0x0][0xa80] ;  /* 0x0002a00000087ab9 */ /* 0x000fe20000000a00 */
[----:B------:R-:W-:-:S02]  /*157b0*/  ISETP.GE.AND P1, PT, R4, R11, PT ;  /* 0x0000000b0400720c */ /* 0x000fc40003f26270 */
        /* <DEDUP_REMOVED lines=27> */
.L_x_1419:
[----:B------:R-:W-:Y:S05]  /*15970*/  BSYNC B1 ;  /* 0x0000000000017941 */ /* 0x000fea0003800000 */
.L_x_1418:
        /* <DEDUP_REMOVED lines=17> */
.L_x_1421:
[----:B------:R-:W-:Y:S05]  /*15a90*/  BSYNC B1 ;  /* 0x0000000000017941 */ /* 0x000fea0003800000 */
.L_x_1420:
        /* <DEDUP_REMOVED lines=17> */
.L_x_1423:
[----:B------:R-:W-:Y:S05]  /*15bb0*/  BSYNC B1 ;  /* 0x0000000000017941 */ /* 0x000fea0003800000 */
.L_x_1422:
        /* <DEDUP_REMOVED lines=18> */
.L_x_1412:
[----:B------:R-:W-:Y:S05]  /*15ce0*/  BSYNC B0 ;  /* 0x0000000000007941 */ /* 0x000fea0003800000 */
.L_x_1402:
[----:B------:R-:W-:Y:S02]  /*15cf0*/  ULDC UR4, c[0x0][0xc3c] ;  /* 0x00030f0000047ab9 */ /* 0x000fe40000000800 */
[----:B------:R-:W-:-:S06]  /*15d00*/  UISETP.GE.AND UP0, UPT, UR52, UR4, UPT ;  /* 0x000000043400728c */ /* 0x000fcc000bf06270 */
[----:B------:R-:W-:-:S13]  /*15d10*/  PLOP3.LUT P0, PT, PT, PT, UP0, 0x80, 0x0 ;  /* 0x000000000000781c */ /* 0x000fda0003f0f008 */
[----:B------:R-:W-:Y:S05]  /*15d20*/  @!P0 BRA `(.L_x_1424) ;  /* 0xfffffeb000a08947 */ /* 0x000fea000383ffff */
[----:B------:R-:W-:Y:S05]  /*15d30*/  EXIT ;  /* 0x000000000000794d */ /* 0x000fea0003800000 */
.L_x_1311:
        /* <DEDUP_REMOVED lines=10> */
[----:B------:R-:W0:Y:S02]  /*15de0*/  @P0 LDS.128 R24, [R2+0x2a8d0] ;  /* 0x02a8d00002180984 */ /* 0x000e240000000c00 */
[----:B0-----:R-:W-:Y:S01]  /*15df0*/  @P0 R2UR UR40, R27 ;  /* 0x000000001b2802ca */ /* 0x001fe200000e0000 */
[----:B------:R-:W-:Y:S06]  /*15e00*/  @P0 BAR.ARV 0x4, 0x180 ;  /* 0x0106000000000b1d */ /* 0x000fec0000002000 */
[----:B------:R-:W-:Y:S08]  /*15e10*/  @P0 BRA `(.L_x_1425) ;  /* 0x0000000c00b80947 */ /* 0x000ff00003800000 */
[----:B------:R-:W0:Y:S01]  /*15e20*/  S2R R4, SR_TID.X ;  /* 0x0000000000047919 */ /* 0x000e220000002100 */
[----:B------:R-:W-:Y:S01]  /*15e30*/  ULDC UR4, c[0x0][0xc3c] ;  /* 0x00030f0000047ab9 */ /* 0x000fe20000000800 */
[----:B------:R-:W-:Y:S02]  /*15e40*/  IMAD.MOV.U32 R0, RZ, RZ, RZ ;  /* 0x000000ffff007224 */ /* 0x000fe400078e00ff */
[----:B------:R-:W-:Y:S01]  /*15e50*/  IMAD.MOV.U32 R9, RZ, RZ, RZ ;  /* 0x000000ffff097224 */ /* 0x000fe200078e00ff */
[----:B0-----:R-:W-:-:S04]  /*15e60*/  LOP3.LUT R7, R4, 0x1f, RZ, 0xc0, !PT ;  /* 0x0000001f04077812 */ /* 0x001fc800078ec0ff */
[----:B------:R-:W-:-:S04]  /*15e70*/  ISETP.NE.AND P0, PT, R7, 0x1f, PT ;  /* 0x0000001f0700780c */ /* 0x000fc80003f05270 */
[----:B------:R-:W-:-:S13]  /*15e80*/  ISETP.GE.OR P1, PT, R7, UR4, !P0 ;  /* 0x0000000407007c0c */ /* 0x000fda000c726670 */
[----:B------:R-:W0:Y:S08]  /*15e90*/  @!P1 LDC.64 R4, c[0x0][0xc80] ;  /* 0x00032000ff049b82 */ /* 0x000e300000000a00 */
[----:B------:R-:W1:Y:S01]  /*15ea0*/  @!P1 LDC.64 R2, c[0x0][0xc78] ;  /* 0x00031e00ff029b82 */ /* 0x000e620000000a00 */
[----:B0-----:R-:W-:-:S05]  /*15eb0*/  @!P1 IMAD.WIDE.U32 R4, R7, 0x4, R4 ;  /* 0x0000000407049825 */ /* 0x001fca00078e0004 */
[----:B------:R-:W2:Y:S01]  /*15ec0*/  @!P1 LDG.E R0, desc[UR56][R4.64] ;  /* 0x0000003804009981 */ /* 0x000ea2000c1e1900 */
[----:B-1----:R-:W-:-:S05]  /*15ed0*/  @!P1 IMAD.WIDE.U32 R2, R7, 0x4, R2 ;  /* 0x0000000407029825 */ /* 0x002fca00078e0002 */
        /* <DEDUP_REMOVED lines=21> */
[----:B------:R-:W1:Y:S01]  /*16030*/  S2R R11, SR_CTAID.X ;  /* 0x00000000000b7919 */ /* 0x000e620000002500 */
[----:B0-----:R-:W-:Y:S02]  /*16040*/  SEL R5, R4, RZ, P5 ;  /* 0x000000ff04057207 */ /* 0x001fe40002800000 */
[----:B------:R-:W0:Y:S03]  /*16050*/  LDC R4, c[0x0][0xc38] ;  /* 0x00030e00ff047b82 */ /* 0x000e260000000800 */
[----:B------:R-:W-:-:S05]  /*16060*/  IMAD.IADD R13, R2, 0x1, R5 ;  /* 0x00000001020d7824 */ /* 0x000fca00078e0205 */
[----:B------:R-:W0:Y:S02]  /*16070*/  SHFL.IDX PT, R5, R13, 0x1f, 0x1f ;  /* 0x03e01f000d057f89 */ /* 0x000e2400000e0000 */
[----:B0-----:R-:W-:-:S05]  /*16080*/  IMAD R6, R5, R4, RZ ;  /* 0x0000000405067224 */ /* 0x001fca00078e02ff */
[----:B-1----:R-:W-:Y:S01]  /*16090*/  ISETP.GT.AND P6, PT, R6, R11, PT ;  /* 0x0000000b0600720c */ /* 0x002fe20003fc4270 */
[----:B------:R-:W-:-:S12]  /*160a0*/  IMAD.MOV.U32 R3, RZ, RZ, R6 ;  /* 0x000000ffff037224 */ /* 0x000fd800078e0006 */
[----:B------:R-:W-:Y:S05]  /*160b0*/  @P6 BRA `(.L_x_1426) ;  /* 0x0000000000a46947 */ /* 0x000fea0003800000 */
[----:B------:R-:W-:Y:S01]  /*160c0*/  IMAD.MOV.U32 R6, RZ, RZ, R3 ;  /* 0x000000ffff067224 */ /* 0x000fe200078e0003 */
[----:B------:R-:W-:Y:S01]  /*160d0*/  UMOV UR4, URZ ;  /* 0x0000003f00047c82 */ /* 0x000fe20008000000 */
[----:B------:R-:W-:-:S05]  /*160e0*/  ULDC UR5, c[0x0][0xc3c] ;  /* 0x00030f0000057ab9 */ /* 0x000fca0000000800 */
.L_x_1428:
[----:B------:R-:W-:-:S04]  /*160f0*/  UIADD3 UR4, UR4, 0x1f, URZ ;  /* 0x0000001f04047890 */ /* 0x000fc8000fffe03f */
[----:B------:R-:W-:-:S06]  /*16100*/  UISETP.GE.AND UP0, UPT, UR4, UR5, UPT ;  /* 0x000000050400728c */ /* 0x000fcc000bf06270 */
[----:B------:R-:W-:-:S13]  /*16110*/  PLOP3.LUT P6, PT, PT, PT, UP0, 0x40, 0x0 ;  /* 0x000000000000781c */ /* 0x000fda0003fce808 */
[----:B------:R-:W-:Y:S05]  /*16120*/  @!P6 BRA `(.L_x_1427) ;  /* 0x0000000800c8e947 */ /* 0x000fea0003800000 */
[----:B------:R-:W-:Y:S02]  /*16130*/  VIADD R9, R7, UR4 ;  /* 0x0000000407097c36 */ /* 0x000fe40008000000 */
[----:B------:R-:W-:-:S03]  /*16140*/  IMAD.MOV.U32 R0, RZ, RZ, RZ ;  /* 0x000000ffff007224 */ /* 0x000fc600078e00ff */
[----:B------:R-:W-:-:S13]  /*16150*/  ISETP.GE.OR P6, PT, R9, UR5, !P0 ;  /* 0x0000000509007c0c */ /* 0x000fda000c7c6670 */
[----:B------:R-:W0:Y:S08]  /*16160*/  @!P6 LDC.64 R4, c[0x0][0xc80] ;  /* 0x00032000ff04eb82 */ /* 0x000e300000000a00 */
[----:B------:R-:W1:Y:S01]  /*16170*/  @!P6 LDC.64 R2, c[0x0][0xc78] ;  /* 0x00031e00ff02eb82 */ /* 0x000e620000000a00 */
[----:B0-----:R-:W-:-:S05]  /*16180*/  @!P6 IMAD.WIDE R4, R9, 0x4, R4 ;  /* 0x000000040904e825 */ /* 0x001fca00078e0204 */
[----:B------:R0:W2:Y:S01]  /*16190*/  @!P6 LDG.E R0, desc[UR56][R4.64] ;  /* 0x000000380400e981 */ /* 0x0000a2000c1e1900 */
[----:B-1----:R-:W-:-:S04]  /*161a0*/  @!P6 IMAD.WIDE R2, R9, 0x4, R2 ;  /* 0x000000040902e825 */ /* 0x002fc800078e0202 */
[----:B------:R-:W-:Y:S01]  /*161b0*/  IMAD.MOV.U32 R9, RZ, RZ, RZ ;  /* 0x000000ffff097224 */ /* 0x000fe200078e00ff */
[----:B0-----:R-:W0:Y:S05]  /*161c0*/  LDC R4, c[0x0][0xc38] ;  /* 0x00030e00ff047b82 */ /* 0x001e2a0000000800 */
[----:B------:R-:W2:Y:S02]  /*161d0*/  @!P6 LDG.E R9, desc[UR56][R2.64] ;  /* 0x000000380209e981 */ /* 0x000ea4000c1e1900 */
[----:B--2---:R-:W-:-:S05]  /*161e0*/  IMAD R15, R0, R9, RZ ;  /* 0x00000009000f7224 */ /* 0x004fca00078e02ff */
        /* <DEDUP_REMOVED lines=20> */
[----:B------:R-:W-:Y:S02]  /*16330*/  IMAD.MOV.U32 R13, RZ, RZ, R2 ;  /* 0x000000ffff0d7224 */ /* 0x000fe400078e0002 */
[----:B------:R-:W-:-:S07]  /*16340*/  IMAD.MOV.U32 R3, RZ, RZ, R5 ;  /* 0x000000ffff037224 */ /* 0x000fce00078e0005 */
.L_x_1426:
[----:B------:R-:W-:Y:S02]  /*16350*/  IMAD.IADD R24, R6, 0x1, -R3 ;  /* 0x0000000106187824 */ /* 0x000fe400078e0a03 */
[----:B------:R-:W-:Y:S02]  /*16360*/  IMAD.MOV.U32 R3, RZ, RZ, RZ ;  /* 0x000000ffff037224 */ /* 0x000fe400078e00ff */
[----:B------:R-:W-:-:S05]  /*16370*/  IMAD R2, R13, R4, R24 ;  /* 0x000000040d027224 */ /* 0x000fca00078e0218 */
[----:B------:R-:W-:-:S13]  /*16380*/  ISETP.GT.AND P0, PT, R2, R11, PT ;  /* 0x0000000b0200720c */ /* 0x000fda0003f04270 */
[----:B------:R-:W-:Y:S02]  /*16390*/  VOTEU.ANY UR6, UPT, !P0 ;  /* 0x0000000000067886 */ /* 0x000fe400040e0100 */
[----:B------:R-:W-:Y:S02]  /*163a0*/  UPOPC UR5, UR6 ;  /* 0x00000006000572bf */ /* 0x000fe40008000000 */
[----:B------:R-:W-:Y:S02]  /*163b0*/  ISETP.NE.AND P0, PT, RZ, UR6, PT ;  /* 0x00000006ff007c0c */ /* 0x000fe4000bf05270 */
[----:B------:R-:W-:Y:S02]  /*163c0*/  UIADD3 UR40, UR5, UR4, URZ ;  /* 0x0000000405287290 */ /* 0x000fe4000fffe03f */
[----:B------:R-:W-:Y:S02]  /*163d0*/  IMAD.U32 R2, RZ, RZ, UR5 ;  /* 0x00000005ff027e24 */ /* 0x000fe4000f8e00ff */
[----:B------:R-:W-:-:S03]  /*163e0*/  IMAD.U32 R5, RZ, RZ, UR5 ;  /* 0x00000005ff057e24 */ /* 0x000fc6000f8e00ff */
[----:B------:R-:W0:Y:S04]  /*163f0*/  SHFL.IDX PT, R9, R9, R2, 0x1f ;  /* 0x00001f0209097589 */ /* 0x000e2800000e0000 */
[----:B------:R1:W2:Y:S01]  /*16400*/  SHFL.IDX PT, R0, R0, R5, 0x1f ;  /* 0x00001f0500007589 */ /* 0x0002a200000e0000 */
[----:B0-----:R-:W-:Y:S01]  /*16410*/  ISETP.NE.AND P1, PT, R9, 0x1, PT ;  /* 0x000000010900780c */ /* 0x001fe20003f25270 */
[----:B-1----:R-:W-:-:S12]  /*16420*/  @!P0 BRA `(.L_x_1429) ;  /* 0x00000000000c8947 */ /* 0x002fd80003800000 */
[----:B------:R-:W-:-:S06]  /*16430*/  UIADD3 UR4, UR5, -0x1, URZ ;  /* 0xffffffff05047890 */ /* 0x000fcc000fffe03f */
[----:B------:R-:W-:-:S05]  /*16440*/  IMAD.U32 R2, RZ, RZ, UR4 ;  /* 0x00000004ff027e24 */ /* 0x000fca000f8e00ff */
[----:B------:R0:W1:Y:S02]  /*16450*/  SHFL.IDX PT, R3, R13, R2, 0x1f ;  /* 0x00001f020d037589 */ /* 0x00006400000e0000 */
.L_x_1429:
[----:B-1----:R-:W-:-:S04]  /*16460*/  IMAD R24, R3, R4, R24 ;  /* 0x0000000403187224 */ /* 0x002fc800078e0218 */
[----:B------:R-:W-:Y:S01]  /*16470*/  IMAD.IADD R5, R11, 0x1, -R24 ;  /* 0x000000010b057824 */ /* 0x000fe200078e0a18 */
[----:B------:R-:W-:Y:S06]  /*16480*/  @!P1 BRA `(.L_x_1430) ;  /* 0x0000000000e89947 */ /* 0x000fec0003800000 */
[-C--:B--2---:R-:W-:Y:S02]  /*16490*/  IABS R12, R0.reuse ;  /* 0x00000000000c7213 */ /* 0x084fe40000000000 */
[----:B------:R-:W-:Y:S02]  /*164a0*/  IABS R4, R9 ;  /* 0x0000000900047213 */ /* 0x000fe40000000000 */
[----:B------:R-:W1:Y:S01]  /*164b0*/  I2F.RP R6, R12 ;  /* 0x0000000c00067306 */ /* 0x000e620000209400 */
[----:B------:R-:W-:-:S07]  /*164c0*/  IABS R10, R0 ;  /* 0x00000000000a7213 */ /* 0x000fce0000000000 */
[----:B------:R-:W2:Y:S08]  /*164d0*/  I2F.RP R8, R4 ;  /* 0x0000000400087306 */ /* 0x000eb00000209400 */
[----:B-1----:R-:W0:Y:S08]  /*164e0*/  MUFU.RCP R6, R6 ;  /* 0x0000000600067308 */ /* 0x002e300000001000 */
[----:B--2---:R-:W-:Y:S01]  /*164f0*/  MUFU.RCP R8, R8 ;  /* 0x0000000800087308 */ /* 0x004fe20000001000 */
[----:B0-----:R-:W-:Y:S01]  /*16500*/  VIADD R2, R6, 0xffffffe ;  /* 0x0ffffffe06027836 */ /* 0x001fe20000000000 */
[----:B------:R-:W-:-:S06]  /*16510*/  IABS R6, R5 ;  /* 0x0000000500067213 */ /* 0x000fcc0000000000 */
[----:B------:R0:W1:Y:S02]  /*16520*/  F2I.FTZ.U32.TRUNC.NTZ R3, R2 ;  /* 0x0000000200037305 */ /* 0x000064000021f000 */
[----:B0-----:R-:W-:Y:S02]  /*16530*/  IMAD.MOV.U32 R2, RZ, RZ, RZ ;  /* 0x000000ffff027224 */ /* 0x001fe400078e00ff */
[----:B-1----:R-:W-:-:S04]  /*16540*/  IMAD.MOV R11, RZ, RZ, -R3 ;  /* 0x000000ffff0b7224 */ /* 0x002fc800078e0a03 */
[----:B------:R-:W-:-:S04]  /*16550*/  IMAD R11, R11, R12, RZ ;  /* 0x0000000c0b0b7224 */ /* 0x000fc800078e02ff */
[----:B------:R-:W-:-:S04]  /*16560*/  IMAD.HI.U32 R3, R3, R11, R2 ;  /* 0x0000000b03037227 */ /* 0x000fc800078e0002 */
[----:B------:R-:W-:Y:S02]  /*16570*/  IMAD.MOV R11, RZ, RZ, -R10 ;  /* 0x000000ffff0b7224 */ /* 0x000fe400078e0a0a */
[----:B------:R-:W-:-:S04]  /*16580*/  IMAD.HI.U32 R2, R3, R6, RZ ;  /* 0x0000000603027227 */ /* 0x000fc800078e00ff */
[----:B------:R-:W-:Y:S01]  /*16590*/  IMAD R3, R2, R11, R6 ;  /* 0x0000000b02037224 */ /* 0x000fe200078e0206 */
[----:B------:R-:W-:Y:S01]  /*165a0*/  LOP3.LUT R6, R5, R0, RZ, 0x3c, !PT ;  /* 0x0000000005067212 */ /* 0x000fe200078e3cff */
[----:B------:R-:W-:-:S03]  /*165b0*/  VIADD R10, R8, 0xffffffe ;  /* 0x0ffffffe080a7836 */ /* 0x000fc60000000000 */
[----:B------:R-:W-:Y:S02]  /*165c0*/  ISETP.GT.U32.AND P1, PT, R12, R3, PT ;  /* 0x000000030c00720c */ /* 0x000fe40003f24070 */
[----:B------:R-:W-:-:S11]  /*165d0*/  ISETP.GE.AND P2, PT, R6, RZ, PT ;  /* 0x000000ff0600720c */ /* 0x000fd60003f46270 */
[----:B------:R-:W-:Y:S02]  /*165e0*/  @!P1 IMAD.IADD R3, R3, 0x1, -R12 ;  /* 0x0000000103039824 */ /* 0x000fe400078e0a0c */
[----:B------:R-:W-:Y:S01]  /*165f0*/  @!P1 VIADD R2, R2, 0x1 ;  /* 0x0000000102029836 */ /* 0x000fe20000000000 */
[----:B------:R-:W-:Y:S02]  /*16600*/  ISETP.NE.AND P1, PT, R0, RZ, PT ;  /* 0x000000ff0000720c */ /* 0x000fe40003f25270 */
[----:B------:R-:W-:Y:S02]  /*16610*/  ISETP.GE.U32.AND P0, PT, R3, R12, PT ;  /* 0x0000000c0300720c */ /* 0x000fe40003f06070 */
[----:B------:R-:W0:Y:S11]  /*16620*/  F2I.FTZ.U32.TRUNC.NTZ R3, R10 ;  /* 0x0000000a00037305 */ /* 0x000e36000021f000 */
        /* <DEDUP_REMOVED lines=21> */
[----:B------:R-:W-:Y:S01]  /*16780*/  ISETP.GE.AND P2, PT, R3, RZ, PT ;  /* 0x000000ff0300720c */ /* 0x000fe20003f46270 */
[----:B------:R-:W-:-:S06]  /*16790*/  IMAD.MOV R3, RZ, RZ, -R8 ;  /* 0x000000ffff037224 */ /* 0x000fcc00078e0a08 */
[----:B------:R-:W-:-:S06]  /*167a0*/  @P0 VIADD R2, R2, 0x1 ;  /* 0x0000000102020836 */ /* 0x000fcc0000000000 */
[----:B------:R-:W-:Y:S01]  /*167b0*/  @!P2 IMAD.MOV R2, RZ, RZ, -R2 ;  /* 0x000000ffff02a224 */ /* 0x000fe200078e0a02 */
[----:B------:R-:W-:-:S05]  /*167c0*/  @!P1 LOP3.LUT R2, RZ, R9, RZ, 0x33, !PT ;  /* 0x00000009ff029212 */ /* 0x000fca00078e33ff */
[----:B------:R-:W-:-:S04]  /*167d0*/  IMAD.MOV R26, RZ, RZ, -R2 ;  /* 0x000000ffff1a7224 */ /* 0x000fc800078e0a02 */
[C---:B------:R-:W-:Y:S02]  /*167e0*/  IMAD R26, R9.reuse, R26, R8 ;  /* 0x0000001a091a7224 */ /* 0x040fe400078e0208 */
[----:B------:R-:W-:Y:S02]  /*167f0*/  IMAD R9, R9, 0x1000000, R2 ;  /* 0x0100000009097824 */ /* 0x000fe400078e0202 */
[----:B------:R-:W-:Y:S02]  /*16800*/  IMAD R2, R0, R3, R5 ;  /* 0x0000000300027224 */ /* 0x000fe400078e0205 */
[----:B------:R-:W-:Y:S01]  /*16810*/  IMAD R26, R26, 0x10000, R9 ;  /* 0x000100001a1a7824 */ /* 0x000fe200078e0209 */
[----:B------:R-:W-:Y:S06]  /*16820*/  BRA `(.L_x_1431) ;  /* 0x0000000000fc7947 */ /* 0x000fec0003800000 */
.L_x_1430:
[----:B------:R-:W-:Y:S02]  /*16830*/  ULDC.64 UR4, c[0x0][0xc90] ;  /* 0x0003240000047ab9 */ /* 0x000fe40000000a00 */
[----:B------:R-:W-:-:S06]  /*16840*/  UIMAD.WIDE UR4, UR40, 0x4, UR4 ;  /* 0x00000004280478a5 */ /* 0x000fcc000f8e0204 */
[----:B0-----:R-:W-:Y:S02]  /*16850*/  IMAD.U32 R2, RZ, RZ, UR4 ;  /* 0x00000004ff027e24 */ /* 0x001fe4000f8e00ff */
[----:B------:R-:W-:-:S05]  /*16860*/  IMAD.U32 R3, RZ, RZ, UR5 ;  /* 0x00000005ff037e24 */ /* 0x000fca000f8e00ff */
[----:B------:R0:W2:Y:S01]  /*16870*/  LDG.E R13, desc[UR56][R2.64] ;  /* 0x00000038020d7981 */ /* 0x0000a2000c1e1900 */
[----:B------:R-:W-:Y:S01]  /*16880*/  IABS R15, R5 ;  /* 0x00000005000f7213 */ /* 0x000fe20000000000 */
[----:B0-----:R-:W-:Y:S02]  /*16890*/  IMAD.MOV.U32 R2, RZ, RZ, RZ ;  /* 0x000000ffff027224 */ /* 0x001fe400078e00ff */
[----:B--2---:R-:W-:-:S05]  /*168a0*/  IMAD R6, R0, R13, RZ ;  /* 0x0000000d00067224 */ /* 0x004fca00078e02ff */
[-C--:B------:R-:W-:Y:S02]  /*168b0*/  IABS R10, R6.reuse ;  /* 0x00000006000a7213 */ /* 0x080fe40000000000 */
[----:B------:R-:W-:Y:S02]  /*168c0*/  IABS R12, R6 ;  /* 0x00000006000c7213 */ /* 0x000fe40000000000 */
[----:B------:R-:W0:Y:S08]  /*168d0*/  I2F.RP R8, R10 ;  /* 0x0000000a00087306 */ /* 0x000e300000209400 */
[----:B0-----:R-:W0:Y:S02]  /*168e0*/  MUFU.RCP R8, R8 ;  /* 0x0000000800087308 */ /* 0x001e240000001000 */
[----:B0-----:R-:W-:-:S06]  /*168f0*/  VIADD R9, R8, 0xffffffe ;  /* 0x0ffffffe08097836 */ /* 0x001fcc0000000000 */
[----:B------:R-:W0:Y:S02]  /*16900*/  F2I.FTZ.U32.TRUNC.NTZ R3, R9 ;  /* 0x0000000900037305 */ /* 0x000e24000021f000 */
[----:B0-----:R-:W-:-:S04]  /*16910*/  IMAD.MOV R11, RZ, RZ, -R3 ;  /* 0x000000ffff0b7224 */ /* 0x001fc800078e0a03 */
[----:B------:R-:W-:-:S04]  /*16920*/  IMAD R11, R11, R10, RZ ;  /* 0x0000000a0b0b7224 */ /* 0x000fc800078e02ff */
[----:B------:R-:W-:-:S04]  /*16930*/  IMAD.HI.U32 R2, R3, R11, R2 ;  /* 0x0000000b03027227 */ /* 0x000fc800078e0002 */
[----:B------:R-:W-:Y:S02]  /*16940*/  IMAD.MOV R3, RZ, RZ, -R12 ;  /* 0x000000ffff037224 */ /* 0x000fe400078e0a0c */
        /* <DEDUP_REMOVED lines=12> */
[----:B------:R-:W-:Y:S02]  /*16a10*/  IMAD R11, R13, R2, RZ ;  /* 0x000000020d0b7224 */ /* 0x000fe400078e02ff */
[----:B------:R-:W-:Y:S02]  /*16a20*/  IMAD.MOV R2, RZ, RZ, -R2 ;  /* 0x000000ffff027224 */ /* 0x000fe400078e0a02 */
[----:B------:R-:W-:Y:S02]  /*16a30*/  IMAD.MOV R3, RZ, RZ, -R11 ;  /* 0x000000ffff037224 */ /* 0x000fe400078e0a0b */
[----:B------:R-:W-:Y:S02]  /*16a40*/  IMAD R6, R6, R2, R5 ;  /* 0x0000000206067224 */ /* 0x000fe400078e0205 */
[----:B------:R-:W-:Y:S01]  /*16a50*/  IMAD.MOV.U32 R2, RZ, RZ, RZ ;  /* 0x000000ffff027224 */ /* 0x000fe200078e00ff */
[----:B------:R-:W-:-:S04]  /*16a60*/  VIADDMNMX R13, R3, R4, R13, PT ;  /* 0x00000004030d7246 */ /* 0x000fc8000380010d */
[-C--:B------:R-:W-:Y:S01]  /*16a70*/  IABS R8, R13.reuse ;  /* 0x0000000d00087213 */ /* 0x080fe20000000000 */
[----:B------:R-:W-:Y:S01]  /*16a80*/  IMAD.MOV R26, RZ, RZ, -R13 ;  /* 0x000000ffff1a7224 */ /* 0x000fe200078e0a0d */
[----:B------:R-:W-:Y:S02]  /*16a90*/  IABS R10, R13 ;  /* 0x0000000d000a7213 */ /* 0x000fe40000000000 */
[----:B------:R-:W0:Y:S08]  /*16aa0*/  I2F.RP R4, R8 ;  /* 0x0000000800047306 */ /* 0x000e300000209400 */
[----:B0-----:R-:W0:Y:S02]  /*16ab0*/  MUFU.RCP R4, R4 ;  /* 0x0000000400047308 */ /* 0x001e240000001000 */
[----:B0-----:R-:W-:-:S06]  /*16ac0*/  VIADD R3, R4, 0xffffffe ;  /* 0x0ffffffe04037836 */ /* 0x001fcc0000000000 */
[----:B------:R-:W0:Y:S02]  /*16ad0*/  F2I.FTZ.U32.TRUNC.NTZ R3, R3 ;  /* 0x0000000300037305 */ /* 0x000e24000021f000 */
[----:B0-----:R-:W-:-:S04]  /*16ae0*/  IMAD.MOV R9, RZ, RZ, -R3 ;  /* 0x000000ffff097224 */ /* 0x001fc800078e0a03 */
[----:B------:R-:W-:Y:S01]  /*16af0*/  IMAD.MOV.U32 R5, RZ, RZ, R9 ;  /* 0x000000ffff057224 */ /* 0x000fe200078e0009 */
[----:B------:R-:W-:-:S03]  /*16b00*/  IABS R9, R6 ;  /* 0x0000000600097213 */ /* 0x000fc60000000000 */
        /* <DEDUP_REMOVED lines=11> */
[----:B------:R-:W-:Y:S02]  /*16bc0*/  ISETP.GE.AND P2, PT, R3, RZ, PT ;  /* 0x000000ff0300720c */ /* 0x000fe40003f46270 */
[----:B------:R-:W-:-:S05]  /*16bd0*/  IADD3 R3, R11, 0x1000000, R6 ;  /* 0x010000000b037810 */ /* 0x000fca0007ffe006 */
[----:B------:R-:W-:-:S06]  /*16be0*/  @P0 VIADD R2, R2, 0x1 ;  /* 0x0000000102020836 */ /* 0x000fcc0000000000 */
[----:B------:R-:W-:Y:S01]  /*16bf0*/  @!P2 IMAD.MOV R2, RZ, RZ, -R2 ;  /* 0x000000ffff02a224 */ /* 0x000fe200078e0a02 */
[----:B------:R-:W-:-:S05]  /*16c00*/  @!P1 LOP3.LUT R2, RZ, R13, RZ, 0x33, !PT ;  /* 0x0000000dff029212 */ /* 0x000fca00078e33ff */
[----:B------:R-:W-:-:S07]  /*16c10*/  IMAD R26, R2, R26, R3 ;  /* 0x0000001a021a7224 */ /* 0x000fce00078e0203 */
.L_x_1431:
[----:B------:R-:W-:-:S05]  /*16c20*/  LOP3.LUT R25, RZ, R2, RZ, 0x33, !PT ;  /* 0x00000002ff197212 */ /* 0x000fca00078e33ff */
[----:B------:R-:W-:Y:S01]  /*16c30*/  IMAD.IADD R25, R0, 0x1, R25 ;  /* 0x0000000100197824 */ /* 0x000fe200078e0219 */
[----:B------:R-:W-:Y:S06]  /*16c40*/  BRA `(.L_x_1432) ;  /* 0x0000000000107947 */ /* 0x000fec0003800000 */
.L_x_1427:
[----:B------:R-:W-:Y:S01]  /*16c50*/  IMAD.MOV.U32 R24, RZ, RZ, R11 ;  /* 0x000000ffff187224 */ /* 0x000fe200078e000b */
[----:B------:R-:W-:Y:S01]  /*16c60*/  ULDC UR40, c[0x0][0xc3c] ;  /* 0x00030f0000287ab9 */ /* 0x000fe20000000800 */
[----:B------:R-:W-:Y:S02]  /*16c70*/  IMAD.MOV.U32 R25, RZ, RZ, RZ ;  /* 0x000000ffff197224 */ /* 0x000fe400078e00ff */
[----:B------:R-:W-:-:S07]  /*16c80*/  IMAD.MOV.U32 R26, RZ, RZ, RZ ;  /* 0x000000ffff1a7224 */ /* 0x000fce00078e00ff */
.L_x_1432:
[----:B------:R-:W-:Y:S01]  /*16c90*/  ISETP.NE.AND P0, PT, R7, RZ, PT ;  /* 0x000000ff0700720c */ /* 0x000fe20003f05270 */
[----:B------:R-:W-:-:S12]  /*16ca0*/  IMAD.U32 R27, RZ, RZ, UR40 ;  /* 0x00000028ff1b7e24 */ /* 0x000fd8000f8e00ff */
[----:B------:R-:W0:Y:S01]  /*16cb0*/  @!P0 S2R R3, SR_CgaCtaId ;  /* 0x0000000000038919 */ /* 0x000e220000008800 */
[----:B------:R-:W-:-:S04]  /*16cc0*/  @!P0 MOV R0, 0x400 ;  /* 0x0000040000008802 */ /* 0x000fc80000000f00 */
[----:B0-----:R-:W-:-:S05]  /*16cd0*/  @!P0 LEA R0, R3, R0, 0x18 ;  /* 0x0000000003008211 */ /* 0x001fca00078ec0ff */
[----:B------:R0:W-:Y:S01]  /*16ce0*/  @!P0 STS.128 [R0+0x2a8d0], R24 ;  /* 0x02a8d01800008388 */ /* 0x0001e20000000c00 */
[----:B------:R-:W-:Y:S06]  /*16cf0*/  BAR.ARV 0x5, 0x180 ;  /* 0x0146000000007b1d */ /* 0x000fec0000002000 */
.L_x_1425:
[----:B------:R-:W-:Y:S01]  /*16d00*/  ULDC UR4, c[0x0][0xc3c] ;  /* 0x00030f0000047ab9 */ /* 0x000fe20000000800 */
[----:B------:R1:W-:Y:S01]  /*16d10*/  STL [R1], RZ ;  /* 0x000000ff01007387 */ /* 0x0003e20000100800 */
[----:B------:R-:W-:Y:S01]  /*16d20*/  UISETP.GE.AND UP0, UPT, UR40, UR4, UPT ;  /* 0x000000042800728c */ /* 0x000fe2000bf06270 */
[----:B------:R-:W-:Y:S02]  /*16d30*/  IMAD.MOV.U32 R22, RZ, RZ, 0x1 ;  /* 0x00000001ff167424 */ /* 0x000fe400078e00ff */
[----:B------:R-:W-:-:S03]  /*16d40*/  IMAD.MOV.U32 R18, RZ, RZ, RZ ;  /* 0x000000ffff127224 */ /* 0x000fc600078e00ff */
[----:B------:R-:W-:-:S13]  /*16d50*/  PLOP3.LUT P0, PT, PT, PT, UP0, 0x80, 0x0 ;  /* 0x000000000000781c */ /* 0x000fda0003f0f008 */
[----:B-1----:R-:W-:Y:S05]  /*16d60*/  @P0 BRA `(.L_x_1433) ;  /* 0x0000005800f40947 */ /* 0x002fea0003800000 */
[----:B------:R-:W1:Y:S01]  /*16d70*/  S2R R10, SR_TID.X ;  /* 0x00000000000a7919 */ /* 0x000e620000002100 */
[----:B------:R-:W2:Y:S01]  /*16d80*/  S2UR UR4, SR_CgaCtaId ;  /* 0x00000000000479c3 */ /* 0x000ea20000008800 */
[----:B------:R-:W-:Y:S01]  /*16d90*/  IMAD.MOV.U32 R28, RZ, RZ, 0x20 ;  /* 0x00000020ff1c7424 */ /* 0x000fe200078e00ff */
[----:B------:R-:W-:Y:S01]  /*16da0*/  ULOP3.LUT UR43, UR44, 0x2, URZ, 0xfc, !UPT ;  /* 0x000000022c2b7892 */ /* 0x000fe2000f8efc3f */
[----:B------:R3:W-:Y:S01]  /*16db0*/  STL [R1], RZ ;  /* 0x000000ff01007387 */ /* 0x0007e20000100800 */
[----:B------:R-:W-:Y:S01]  /*16dc0*/  IMAD.MOV.U32 R33, RZ, RZ, 0x40 ;  /* 0x00000040ff217424 */ /* 0x000fe200078e00ff */
[----:B------:R-:W-:Y:S01]  /*16dd0*/  ULOP3.LUT UR45, UR44, 0x1, URZ, 0xfc, !UPT ;  /* 0x000000012c2d7892 */ /* 0x000fe2000f8efc3f */
[----:B------:R-:W-:Y:S01]  /*16de0*/  IMAD.MOV.U32 R22, RZ, RZ, 0x1 ;  /* 0x00000001ff167424 */ /* 0x000fe200078e00ff */
[----:B------:R-:W-:Y:S01]  /*16df0*/  ULDC UR46, c[0x0][0xc] ;  /* 0x00000300002e7ab9 */ /* 0x000fe20000000800 */
[----:B------:R-:W-:Y:S02]  /*16e00*/  IMAD.MOV.U32 R18, RZ, RZ, RZ ;  /* 0x000000ffff127224 */ /* 0x000fe400078e00ff */
[----:B--2---:R-:W-:-:S02]  /*16e10*/  IMAD.U32 R30, RZ, RZ, UR4 ;  /* 0x00000004ff1e7e24 */ /* 0x004fc4000f8e00ff */
[C---:B-1----:R-:W-:Y:S01]  /*16e20*/  IMAD.SHL.U32 R34, R10.reuse, 0x40, RZ ;  /* 0x000000400a227824 */ /* 0x042fe200078e00ff */
[----:B------:R-:W-:Y:S01]  /*16e30*/  SHF.R.U32.HI R3, RZ, 0x1, R10 ;  /* 0x00000001ff037819 */ /* 0x000fe2000001160a */
[C---:B------:R-:W-:Y:S01]  /*16e40*/  IMAD.SHL.U32 R2, R10.reuse, 0x80, RZ ;  /* 0x000000800a027824 */ /* 0x040fe200078e00ff */
[C---:B------:R-:W-:Y:S01]  /*16e50*/  LOP3.LUT R9, R10.reuse, 0x7f, RZ, 0xc0, !PT ;  /* 0x0000007f0a097812 */ /* 0x040fe200078ec0ff */
[----:B------:R-:W-:Y:S01]  /*16e60*/  IMAD.SHL.U32 R23, R10, 0x10, RZ ;  /* 0x000000100a177824 */ /* 0x000fe200078e00ff */
[----:B0-----:R-:W-:Y:S01]  /*16e70*/  LOP3.LUT R0, R34, 0x180, RZ, 0xc0, !PT ;  /* 0x0000018022007812 */ /* 0x001fe200078ec0ff */
[----:B------:R-:W-:Y:S01]  /*16e80*/  IMAD.SHL.U32 R7, R10, 0x2, RZ ;  /* 0x000000020a077824 */ /* 0x000fe200078e00ff */
[----:B------:R-:W-:Y:S02]  /*16e90*/  LOP3.LUT R4, R2, 0x380, RZ, 0xc0, !PT ;  /* 0x0000038002047812 */ /* 0x000fe400078ec0ff */
[----:B------:R-:W-:Y:S01]  /*16ea0*/  LOP3.LUT R0, R0, 0x30, R3, 0xf8, !PT ;  /* 0x0000003000007812 */ /* 0x000fe200078ef803 */
[----:B------:R-:W-:Y:S01]  /*16eb0*/  IMAD.SHL.U32 R3, R10, 0x8, RZ ;  /* 0x000000080a037824 */ /* 0x000fe200078e00ff */
[----:B------:R-:W-:-:S02]  /*16ec0*/  LOP3.LUT R2, R2, 0x400, RZ, 0xc0, !PT ;  /* 0x0000040002027812 */ /* 0x000fc400078ec0ff */
[----:B------:R-:W-:Y:S02]  /*16ed0*/  SHF.R.U32.HI R5, RZ, 0x5, R9 ;  /* 0x00000005ff057819 */ /* 0x000fe40000011609 */
[----:B------:R-:W-:Y:S02]  /*16ee0*/  LOP3.LUT R8, R23, 0x40, RZ, 0xc0, !PT ;  /* 0x0000004017087812 */ /* 0x000fe400078ec0ff */
[----:B------:R-:W-:Y:S01]  /*16ef0*/  LOP3.LUT R4, R4, 0x10, R10, 0xf8, !PT ;  /* 0x0000001004047812 */ /* 0x000fe200078ef80a */
[C---:B------:R-:W-:Y:S01]  /*16f00*/  IMAD R2, R5.reuse, 0x800, R2 ;  /* 0x0000080005027824 */ /* 0x040fe200078e0202 */
[----:B------:R-:W-:Y:S01]  /*16f10*/  LOP3.LUT R3, R0, 0x30, R3, 0x78, !PT ;  /* 0x0000003000037812 */ /* 0x000fe200078e7803 */
[----:B------:R-:W-:Y:S01]  /*16f20*/  IMAD R31, R5, 0x200, R8 ;  /* 0x00000200051f7824 */ /* 0x000fe200078e0208 */
[----:B------:R-:W-:Y:S01]  /*16f30*/  LOP3.LUT R6, R23, 0x1b0, RZ, 0xc0, !PT ;  /* 0x000001b017067812 */ /* 0x000fe200078ec0ff */
[----:B------:R-:W-:Y:S01]  /*16f40*/  IMAD.SHL.U32 R0, R10, 0x20, RZ ;  /* 0x000000200a007824 */ /* 0x000fe200078e00ff */
[----:B------:R-:W-:-:S02]  /*16f50*/  LOP3.LUT R5, R4, 0x70, R23, 0x78, !PT ;  /* 0x0000007004057812 */ /* 0x000fc400078e7817 */
[----:B------:R-:W-:Y:S02]  /*16f60*/  LOP3.LUT R34, R3, 0x640, R34, 0xf8, !PT ;  /* 0x0000064003227812 */ /* 0x000fe400078ef822 */
[----:B------:R-:W-:Y:S01]  /*16f70*/  LOP3.LUT R6, R6, 0x30, R7, 0x78, !PT ;  /* 0x0000003006067812 */ /* 0x000fe200078e7807 */
[----:B------:R-:W-:Y:S01]  /*16f80*/  IMAD.IADD R32, R2, 0x1, R5 ;  /* 0x0000000102207824 */ /* 0x000fe200078e0205 */
[----:B------:R-:W-:Y:S02]  /*16f90*/  MOV R3, 0x400 ;  /* 0x0000040000037802 */ /* 0x000fe40000000f00 */
[----:B------:R-:W-:Y:S01]  /*16fa0*/  R2P PR, R10, 0x6 ;  /* 0x000000060a007804 */ /* 0x000fe20000000000 */
[----:B------:R-:W-:Y:S01]  /*16fb0*/  IMAD.IADD R31, R6, 0x1, R31 ;  /* 0x00000001061f7824 */ /* 0x000fe200078e021f */
[----:B------:R-:W-:Y:S02]  /*16fc0*/  LOP3.LUT R0, R0, 0x60, RZ, 0xc0, !PT ;  /* 0x0000006000007812 */ /* 0x000fe400078ec0ff */
[----:B------:R-:W-:-:S02]  /*16fd0*/  SHF.R.U32.HI R2, RZ, 0x2, R9 ;  /* 0x00000002ff027819 */ /* 0x000fc40000011609 */
[----:B------:R-:W-:Y:S02]  /*16fe0*/  LEA R16, R30, R3, 0x18 ;  /* 0x000000031e107211 */ /* 0x000fe400078ec0ff */
[----:B------:R-:W-:Y:S02]  /*16ff0*/  LOP3.LUT R23, R23, 0x30, RZ, 0xc0, !PT ;  /* 0x0000003017177812 */ /* 0x000fe400078ec0ff */
[----:B------:R-:W-:Y:S01]  /*17000*/  LOP3.LUT R3, R2, R0, RZ, 0xfc, !PT ;  /* 0x0000000002037212 */ /* 0x000fe200078efcff */
[----:B------:R-:W-:Y:S01]  /*17010*/  IMAD.IADD R36, R16, 0x1, R31 ;  /* 0x0000000110247824 */ /* 0x000fe200078e021f */
[----:B------:R-:W-:Y:S02]  /*17020*/  SEL R28, R28, 0xffffffe0, !P1 ;  /* 0xffffffe01c1c7807 */ /* 0x000fe40004800000 */
[----:B------:R-:W-:Y:S02]  /*17030*/  SEL R33, R33, 0xffffffc0, !P2 ;  /* 0xffffffc021217807 */ /* 0x000fe40005000000 */
[----:B------:R-:W-:-:S02]  /*17040*/  LOP3.LUT R2, R23, 0x40, RZ, 0xfc, !PT ;  /* 0x0000004017027812 */ /* 0x000fc400078efcff */
[----:B---3--:R-:W-:-:S07]  /*17050*/  LOP3.LUT R0, R23, 0x80, RZ, 0xfc, !PT ;  /* 0x0000008017007812 */ /* 0x008fce00078efcff */
.L_x_1515:
[----:B------:R-:W-:Y:S01]  /*17060*/  ULDC.64 UR4, c[0x0][0xa28] ;  /* 0x00028a0000047ab9 */ /* 0x000fe20000000a00 */
[----:B------:R-:W-:Y:S01]  /*17070*/  ULDC.64 UR6, c[0x0][0xa18] ;  /* 0x0002860000067ab9 */ /* 0x000fe20000000a00 */
[----:B------:R-:W-:Y:S02]  /*17080*/  UISETP.NE.U32.AND UP0, UPT, UR4, URZ, UPT ;  /* 0x0000003f0400728c */ /* 0x000fe4000bf05070 */
[----:B------:R-:W-:Y:S02]  /*17090*/  UISETP.NE.U32.AND UP2, UPT, UR6, URZ, UPT ;  /* 0x0000003f0600728c */ /* 0x000fe4000bf45070 */
[----:B------:R-:W-:Y:S02]  /*170a0*/  UISETP.NE.AND.EX UP0, UPT, UR5, URZ, UPT, UP0 ;  /* 0x0000003f0500728c */ /* 0x000fe4000bf05300 */
[----:B------:R-:W-:Y:S01]  /*170b0*/  UISETP.NE.AND.EX UP2, UPT, UR7, URZ, UPT, UP2 ;  /* 0x0000003f0700728c */ /* 0x000fe2000bf45320 */
[----:B------:R-:W-:Y:S02]  /*170c0*/  ULDC.64 UR4, c[0x0][0xa00] ;  /* 0x0002800000047ab9 */ /* 0x000fe40000000a00 */
[----:B------:R-:W-:Y:S01]  /*170d0*/  ULDC.64 UR6, c[0x0][0xa00] ;  /* 0x0002800000067ab9 */ /* 0x000fe20000000a00 */
[----:B------:R-:W-:Y:S01]  /*170e0*/  UISETP.NE.U32.AND UP1, UPT, UR4, URZ, UPT ;  /* 0x0000003f0400728c */ /* 0x000fe2000bf25070 */
[----:B------:R-:W-:Y:S01]  /*170f0*/  PLOP3.LUT P0, PT, PT, PT, UP0, 0x80, 0x0 ;  /* 0x000000000000781c */ /* 0x000fe20003f0f008 */
[----:B------:R-:W-:-:S02]  /*17100*/  UIMAD.WIDE UR6, UR40, 0x4, UR6 ;  /* 0x00000004280678a5 */ /* 0x000fc4000f8e0206 */
[----:B------:R-:W-:Y:S01]  /*17110*/  UISETP.NE.AND.EX UP3, UPT, UR5, URZ, UPT, UP1 ;  /* 0x0000003f0500728c */ /* 0x000fe2000bf65310 */
[----:B------:R-:W-:Y:S02]  /*17120*/  UMOV UR38, URZ ;  /* 0x0000003f00267c82 */ /* 0x000fe40008000000 */
[----:B------:R-:W-:Y:S01]  /*17130*/  @UP0 ULDC.64 UR4, c[0x0][0xa28] ;  /* 0x00028a0000040ab9 */ /* 0x000fe20000000a00 */
[----:B------:R-:W-:Y:S01]  /*17140*/  ULDC.64 UR8, c[0x0][0xa20] ;  /* 0x0002880000087ab9 */ /* 0x000fe20000000a00 */
[----:B------:R-:W-:Y:S01]  /*17150*/  @UP0 UIMAD.WIDE UR4, UR40, 0x4, UR4 ;  /* 0x00000004280408a5 */ /* 0x000fe2000f8e0204 */
[----:B------:R-:W-:Y:S01]  /*17160*/  PLOP3.LUT P1, PT, PT, PT, UP3, 0x80, 0x0 ;  /* 0x000000000000781c */ /* 0x000fe20003f2f038 */
[----:B------:R-:W-:Y:S01]  /*17170*/  ULDC UR36, c[0x0][0x2f0] ;  /* 0x0000bc0000247ab9 */ /* 0x000fe20000000800 */
[----:B------:R-:W-:Y:S01]  /*17180*/  PLOP3.LUT P2, PT, PT, PT, UP3, 0x80, 0x0 ;  /* 0x000000000000781c */ /* 0x000fe20003f4f038 */
[----:B------:R-:W-:Y:S01]  /*17190*/  UMOV UR39, URZ ;  /* 0x0000003f00277c82 */ /* 0x000fe20008000000 */
[----:B------:R-:W-:Y:S01]  /*171a0*/  UP2UR UR47, UPR, URZ, 0x8 ;  /* 0x000000083f2f7883 */ /* 0x000fe20008000000 */
[----:B0-----:R-:W-:-:S02]  /*171b0*/  IMAD.U32 R2, RZ, RZ, UR4 ;  /* 0x00000004ff027e24 */ /* 0x001fc4000f8e00ff */
[----:B------:R-:W-:Y:S01]  /*171c0*/  IMAD.U32 R3, RZ, RZ, UR5 ;  /* 0x00000005ff037e24 */ /* 0x000fe2000f8e00ff */
[----:B------:R-:W-:-:S04]  /*171d0*/  @UP2 ULDC.64 UR4, c[0x0][0xa18] ;  /* 0x0002860000042ab9 */ /* 0x000fc80000000a00 */
[----:B------:R0:W2:Y:S01]  /*171e0*/  @P0 LDG.E R0, desc[UR56][R2.64] ;  /* 0x0000003802000981 */ /* 0x0000a2000c1e1900 */
[----:B------:R-:W-:Y:S01]  /*171f0*/  @UP2 UIMAD.WIDE UR4, UR40, 0x4, UR4 ;  /* 0x00000004280428a5 */ /* 0x000fe2000f8e0204 */
[----:B0-----:R-:W-:Y:S02]  /*17200*/  IMAD.U32 R2, RZ, RZ, UR6 ;  /* 0x00000006ff027e24 */ /* 0x001fe4000f8e00ff */
[----:B------:R-:W-:-:S05]  /*17210*/  IMAD.U32 R3, RZ, RZ, UR7 ;  /* 0x00000007ff037e24 */ /* 0x000fca000f8e00ff */
[----:B------:R0:W3:Y:S01]  /*17220*/  @P1 LDG.E R4, desc[UR56][R2.64] ;  /* 0x0000003802041981 */ /* 0x0000e2000c1e1900 */
[----:B------:R-:W-:Y:S01]  /*17230*/  PLOP3.LUT P1, PT, PT, PT, UP2, 0x80, 0x0 ;  /* 0x000000000000781c */ /* 0x000fe20003f2f028 */
[----:B0-----:R-:W-:Y:S02]  /*17240*/  IMAD.U32 R2, RZ, RZ, UR4 ;  /* 0x00000004ff027e24 */ /* 0x001fe4000f8e00ff */
[----:B------:R-:W-:Y:S01]  /*17250*/  IMAD.U32 R3, RZ, RZ, UR5 ;  /* 0x00000005ff037e24 */ /* 0x000fe2000f8e00ff */
[----:B------:R-:W-:-:S09]  /*17260*/  ULDC.64 UR4, c[0x0][0x418] ;  /* 0x0001060000047ab9 */ /* 0x000fd20000000a00 */
[----:B------:R-:W4:Y:S01]  /*17270*/  @P1 LDG.E R5, desc[UR56][R2.64] ;  /* 0x0000003802051981 */ /* 0x000f22000c1e1900 */
[----:B------:R-:W-:-:S03]  /*17280*/  UISETP.NE.U32.AND UP0, UPT, UR4, URZ, UPT ;  /* 0x0000003f0400728c */ /* 0x000fc6000bf05070 */
[----:B------:R-:W-:Y:S01]  /*17290*/  ULDC UR4, c[0x0][0x424] ;  /* 0x0001090000047ab9 */ /* 0x000fe20000000800 */
[----:B------:R-:W-:-:S04]  /*172a0*/  UISETP.NE.AND.EX UP0, UPT, UR5, URZ, UPT, UP0 ;  /* 0x0000003f0500728c */ /* 0x000fc8000bf05300 */
[----:B------:R-:W-:-:S04]  /*172b0*/  USEL UR4, UR4, 0x1, UP0 ;  /* 0x0000000104047887 */ /* 0x000fc80008000000 */
[----:B------:R-:W-:Y:S01]  /*172c0*/  UIMAD UR36, UR4, UR36, URZ ;  /* 0x00000024042472a4 */ /* 0x000fe2000f8e023f */
[----:B--2---:R-:W-:Y:S02]  /*172d0*/  @P0 R2UR UR38, R0 ;  /* 0x00000000002602ca */ /* 0x004fe400000e0000 */
[----:B------:R-:W-:-:S04]  /*172e0*/  ISETP.NE.U32.AND P0, PT, RZ, UR8, PT ;  /* 0x00000008ff007c0c */ /* 0x000fc8000bf05070 */
[----:B------:R-:W-:Y:S02]  /*172f0*/  ISETP.NE.AND.EX P0, PT, RZ, UR9, PT, P0 ;  /* 0x00000009ff007c0c */ /* 0x000fe4000bf05300 */
[----:B---3--:R-:W-:Y:S02]  /*17300*/  @P2 R2UR UR39, R4 ;  /* 0x00000000042722ca */ /* 0x008fe400000e0000 */
[----:B----4-:R-:W-:Y:S01]  /*17310*/  @P1 R2UR UR41, R5 ;  /* 0x00000000052912ca */ /* 0x010fe200000e0000 */
[----:B------:R-:W-:-:S14]  /*17320*/  @P1 BRA `(.L_x_1434) ;  /* 0x00000000002c1947 */ /* 0x000fdc0003800000 */
[----:B------:R-:W-:Y:S01]  /*17330*/  UISETP.NE.AND UP0, UPT, UR47, URZ, UPT ;  /* 0x0000003f2f00728c */ /* 0x000fe2000bf05270 */
[----:B------:R-:W-:-:S05]  /*17340*/  ULDC UR41, c[0x0][0x288] ;  /* 0x0000a20000297ab9 */ /* 0x000fca0000000800 */
[----:B------:R-:W-:-:S13]  /*17350*/  PLOP3.LUT P1, PT, PT, PT, UP0, 0x40, 0x0 ;  /* 0x000000000000781c */ /* 0x000fda0003f2e808 */
[----:B------:R-:W-:Y:S05]  /*17360*/  @P1 BRA `(.L_x_1434) ;  /* 0x00000000001c1947 */ /* 0x000fea0003800000 */
[----:B------:R-:W-:Y:S02]  /*17370*/  IMAD.U32 R2, RZ, RZ, UR6 ;  /* 0x00000006ff027e24 */ /* 0x000fe4000f8e00ff */
[----:B------:R-:W-:-:S05]  /*17380*/  IMAD.U32 R3, RZ, RZ, UR7 ;  /* 0x00000007ff037e24 */ /* 0x000fca000f8e00ff */
[----:B------:R-:W2:Y:S04]  /*17390*/  LDG.E R0, desc[UR56][R2.64] ;  /* 0x0000003802007981 */ /* 0x000ea8000c1e1900 */
[----:B------:R-:W3:Y:S01]  /*173a0*/  LDG.E R4, desc[UR56][R2.64+0x4] ;  /* 0x0000043802047981 */ /* 0x000ee2000c1e1900 */
[----:B--2---:R-:W-:Y:S02]  /*173b0*/  R2UR UR4, R0 ;  /* 0x00000000000472ca */ /* 0x004fe400000e0000 */
[----:B---3--:R-:W-:-:S13]  /*173c0*/  R2UR UR41, R4 ;  /* 0x00000000042972ca */ /* 0x008fda00000e0000 */
[----:B------:R-:W-:-:S12]  /*173d0*/  UIADD3 UR41, -UR4, UR41, URZ ;  /* 0x0000002904297290 */ /* 0x000fd8000fffe13f */
.L_x_1434:
        /* <DEDUP_REMOVED lines=8> */
.L_x_1435:
        /* <DEDUP_REMOVED lines=13> */
.L_x_1436:
[----:B------:R-:W-:Y:S01]  /*17530*/  ULDC UR4, c[0x0][0x448] ;  /* 0x0001120000047ab9 */ /* 0x000fe20000000800 */
[----:B------:R-:W-:Y:S01]  /*17540*/  IMAD.SHL.U32 R19, R25, 0x80, RZ ;  /* 0x0000008019137824 */ /* 0x000fe200078e00ff */
[----:B------:R-:W-:Y:S02]  /*17550*/  UISETP.NE.AND UP0, UPT, UR4, 0x1, UPT ;  /* 0x000000010400788c */ /* 0x000fe4000bf05270 */
[----:B------:R-:W-:Y:S01]  /*17560*/  UIADD3 UR36, -UR38, UR36, URZ ;  /* 0x0000002426247290 */ /* 0x000fe2000fffe13f */
[----:B------:R-:W-:Y:S01]  /*17570*/  VIADD R0, R19, 0x7f ;  /* 0x0000007f13007836 */ /* 0x000fe20000000000 */
[----:B------:R-:W-:Y:S02]  /*17580*/  UP2UR UR48, UPR, URZ, 0x1 ;  /* 0x000000013f307883 */ /* 0x000fe40008000000 */
[----:B------:R-:W-:Y:S01]  /*17590*/  PLOP3.LUT P0, PT, PT, PT, UP0, 0x80, 0x0 ;  /* 0x000000000000781c */ /* 0x000fe20003f0f008 */
[----:B------:R-:W-:Y:S01]  /*175a0*/  UIADD3 UR6, UR36, 0x1, -UR41 ;  /* 0x0000000124067890 */ /* 0x000fe2000fffe829 */
[----:B------:R-:W-:-:S03]  /*175b0*/  PLOP3.LUT P1, PT, PT, PT, UP0, 0x80, 0x0 ;  /* 0x000000000000781c */ /* 0x000fc60003f2f008 */
[----:B------:R-:W-:-:S08]  /*175c0*/  @UP0 ULDC UR4, c[0x0][0x44c] ;  /* 0x0001130000040ab9 */ /* 0x000fd00000000800 */
[----:B------:R-:W-:Y:S01]  /*175d0*/  @P0 IMAD.HI.U32 R2, R0, UR4, RZ ;  /* 0x0000000400020c27 */ /* 0x000fe2000f8e00ff */
[----:B------:R-:W-:-:S04]  /*175e0*/  @UP0 ULDC UR4, c[0x0][0x450] ;  /* 0x0001140000040ab9 */ /* 0x000fc80000000800 */
[----:B------:R-:W-:Y:S01]  /*175f0*/  @P1 SHF.R.U32.HI R0, RZ, UR4, R2 ;  /* 0x00000004ff001c19 */ /* 0x000fe20008011602 */
[----:B------:R-:W-:Y:S02]  /*17600*/  ULDC.64 UR4, c[0x0][0x9e0] ;  /* 0x0002780000047ab9 */ /* 0x000fe40000000a00 */
[----:B------:R-:W-:Y:S01]  /*17610*/  UISETP.GE.AND UP0, UPT, UR5, 0x1, UPT ;  /* 0x000000010500788c */ /* 0x000fe2000bf06270 */
[----:B------:R-:W-:-:S05]  /*17620*/  R2UR UR7, R0 ;  /* 0x00000000000772ca */ /* 0x000fca00000e0000 */
[----:B------:R-:W-:-:S08]  /*17630*/  PLOP3.LUT P1, PT, PT, PT, UP0, 0x80, 0x0 ;  /* 0x000000000000781c */ /* 0x000fd00003f2f008 */
[----:B------:R-:W-:-:S04]  /*17640*/  UIADD3 UR6, UR6, UR7, URZ ;  /* 0x0000000706067290 */ /* 0x000fc8000fffe03f */
[----:B------:R-:W-:-:S06]  /*17650*/  UIADD3 UR4, UR6, UR4, URZ ;  /* 0x0000000406047290 */ /* 0x000fcc000fffe03f */
[----:B------:R-:W-:Y:S01]  /*17660*/  IMAD.U32 R0, RZ, RZ, UR4 ;  /* 0x00000004ff007e24 */ /* 0x000fe2000f8e00ff */
[----:B------:R-:W-:Y:S06]  /*17670*/  @!P1 BRA `(.L_x_1437) ;  /* 0x0000000000409947 */ /* 0x000fec0003800000 */
        /* <DEDUP_REMOVED lines=10> */
.L_x_1438:
[----:B------:R-:W-:-:S11]  /*17720*/  UISETP.NE.AND UP0, UPT, UR5, 0x1, UPT ;  /* 0x000000010500788c */ /* 0x000fd6000bf05270 */
[----:B------:R-:W-:Y:S02]  /*17730*/  @UP0 ULDC.64 UR8, c[0x0][0x9e8] ;  /* 0x00027a0000080ab9 */ /* 0x000fe40000000a00 */
[----:B------:R-:W-:-:S04]  /*17740*/  UIMAD.WIDE.U32 UR6, UR4, UR8, URZ ;  /* 0x00000008040672a5 */ /* 0x000fc8000f8e003f */
[----:B------:R-:W-:-:S12]  /*17750*/  @UP0 USHF.R.U32.HI UR4, URZ, UR9, UR7 ;  /* 0x000000093f040299 */ /* 0x000fd80008011607 */
.L_x_1439:
[----:B------:R-:W-:-:S06]  /*17760*/  UIMAD UR4, UR4, UR5, UR5 ;  /* 0x00000005040472a4 */ /* 0x000fcc000f8e0205 */
[----:B------:R-:W-:-:S07]  /*17770*/  VIMNMX R0, R0, UR4, PT ;  /* 0x0000000400007c48 */ /* 0x000fce000bfe0100 */
.L_x_1437:
[----:B------:R-:W-:Y:S01]  /*17780*/  UISETP.NE.AND UP0, UPT, UR48, URZ, UPT ;  /* 0x0000003f3000728c */ /* 0x000fe2000bf05270 */
[----:B------:R-:W-:Y:S01]  /*17790*/  R2UR UR9, R19 ;  /* 0x00000000130972ca */ /* 0x000fe200000e0000 */
[----:B------:R-:W-:Y:S01]  /*177a0*/  UIADD3 UR4, UR36, 0x7f, URZ ;  /* 0x0000007f24047890 */ /* 0x000fe2000fffe03f */
[----:B------:R-:W-:-:S03]  /*177b0*/  VIADD R0, R0, 0x7f ;  /* 0x0000007f00007836 */ /* 0x000fc60000000000 */
[----:B------:R-:W-:Y:S02]  /*177c0*/  USHF.R.S32.HI UR8, URZ, 0x1f, UR4 ;  /* 0x0000001f3f087899 */ /* 0x000fe40008011404 */
[----:B------:R-:W-:Y:S02]  /*177d0*/  SHF.R.S32.HI R3, RZ, 0x1f, R0 ;  /* 0x0000001fff037819 */ /* 0x000fe40000011400 */
[----:B------:R-:W-:Y:S01]  /*177e0*/  ULEA.HI UR8, UR8, UR4, URZ, 0x7 ;  /* 0x0000000408087291 */ /* 0x000fe2000f8f383f */
[----:B------:R-:W-:Y:S01]  /*177f0*/  @UP0 ULDC UR6, c[0x0][0x44c] ;  /* 0x0001130000060ab9 */ /* 0x000fe20000000800 */
[----:B------:R-:W-:Y:S02]  /*17800*/  @UP0 ULDC UR10, c[0x0][0x450] ;  /* 0x00011400000a0ab9 */ /* 0x000fe40000000800 */
[----:B------:R-:W-:Y:S01]  /*17810*/  UIMAD.WIDE.U32 UR6, UR9, UR6, URZ ;  /* 0x00000006090672a5 */ /* 0x000fe2000f8e003f */
[----:B------:R-:W-:Y:S01]  /*17820*/  LEA.HI R3, R3, R0, RZ, 0x7 ;  /* 0x0000000003037211 */ /* 0x000fe200078f38ff */
[----:B------:R-:W-:-:S02]  /*17830*/  USHF.R.S32.HI UR8, URZ, 0x7, UR8 ;  /* 0x000000073f087899 */ /* 0x000fc40008011408 */
[----:B------:R-:W-:Y:S01]  /*17840*/  @UP0 USHF.R.U32.HI UR9, URZ, UR10, UR7 ;  /* 0x0000000a3f090299 */ /* 0x000fe20008011607 */
[----:B------:R-:W-:Y:S01]  /*17850*/  SHF.R.S32.HI R3, RZ, 0x7, R3 ;  /* 0x00000007ff037819 */ /* 0x000fe20000011403 */
[----:B------:R-:W-:Y:S02]  /*17860*/  ULDC UR4, c[0x0][0x9dc] ;  /* 0x0002770000047ab9 */ /* 0x000fe40000000800 */
[----:B------:R-:W-:Y:S01]  /*17870*/  UIADD3 UR9, UR9, UR36, -UR41 ;  /* 0x0000002409097290 */ /* 0x000fe2000fffe829 */
[----:B------:R-:W-:-:S03]  /*17880*/  VIMNMX R35, R3, UR8, PT ;  /* 0x0000000803237c48 */ /* 0x000fc6000bfe0100 */
        /* <DEDUP_REMOVED lines=12> */
.L_x_1441:
[----:B------:R-:W-:-:S11]  /*17950*/  UISETP.NE.AND UP0, UPT, UR5, 0x1, UPT ;  /* 0x000000010500788c */ /* 0x000fd6000bf05270 */
[----:B------:R-:W-:Y:S02]  /*17960*/  @UP0 ULDC.64 UR10, c[0x0][0x9e8] ;  /* 0x00027a00000a0ab9 */ /* 0x000fe40000000a00 */
[----:B------:R-:W-:-:S04]  /*17970*/  UIMAD.WIDE.U32 UR6, UR9, UR10, URZ ;  /* 0x0000000a090672a5 */ /* 0x000fc8000f8e003f */
[----:B------:R-:W-:-:S12]  /*17980*/  @UP0 USHF.R.U32.HI UR9, URZ, UR11, UR7 ;  /* 0x0000000b3f090299 */ /* 0x000fd80008011607 */
.L_x_1442:
[----:B------:R-:W-:-:S04]  /*17990*/  UIMAD UR5, UR9, UR5, URZ ;  /* 0x00000005090572a4 */ /* 0x000fc8000f8e023f */
[----:B------:R-:W-:-:S04]  /*179a0*/  UISETP.LT.AND UP0, UPT, UR4, UR5, UPT ;  /* 0x000000050400728c */ /* 0x000fc8000bf01270 */
[----:B------:R-:W-:-:S12]  /*179b0*/  USEL UR4, UR4, UR5, !UP0 ;  /* 0x0000000504047287 */ /* 0x000fd8000c000000 */
.L_x_1440:
[----:B------:R-:W-:Y:S01]  /*179c0*/  USHF.R.S32.HI UR5, URZ, 0x1f, UR4 ;  /* 0x0000001f3f057899 */ /* 0x000fe20008011404 */
[----:B------:R-:W-:-:S03]  /*179d0*/  R2UR UR7, R26 ;  /* 0x000000001a0772ca */ /* 0x000fc600000e0000 */
[----:B------:R-:W-:-:S04]  /*179e0*/  ULEA.HI UR5, UR5, UR4, URZ, 0x7 ;  /* 0x0000000405057291 */ /* 0x000fc8000f8f383f */
[----:B------:R-:W-:-:S04]  /*179f0*/  USHF.R.S32.HI UR6, URZ, 0x7, UR5 ;  /* 0x000000073f067899 */ /* 0x000fc80008011405 */
[----:B------:R-:W-:Y:S02]  /*17a00*/  UISETP.LT.AND UP0, UPT, URZ, UR6, UPT ;  /* 0x000000063f00728c */ /* 0x000fe4000bf01270 */
[----:B------:R-:W-:Y:S02]  /*17a10*/  ULOP3.LUT UR5, UR7, 0xff000000, URZ, 0xc0, !UPT ;  /* 0xff00000007057892 */ /* 0x000fe4000f8ec03f */
[----:B------:R-:W-:Y:S02]  /*17a20*/  USEL UR11, URZ, UR6, !UP0 ;  /* 0x000000063f0b7287 */ /* 0x000fe4000c000000 */
[----:B------:R-:W-:Y:S02]  /*17a30*/  ULOP3.LUT UR4, UR7, 0xff0000, URZ, 0xc0, !UPT ;  /* 0x00ff000007047892 */ /* 0x000fe4000f8ec03f */
[----:B------:R-:W-:Y:S02]  /*17a40*/  USHF.R.U32.HI UR5, URZ, 0x8, UR5 ;  /* 0x000000083f057899 */ /* 0x000fe40008011605 */
[----:B------:R-:W-:-:S02]  /*17a50*/  ISETP.GT.AND P0, PT, R35, UR11, PT ;  /* 0x0000000b23007c0c */ /* 0x000fc4000bf04270 */
[----:B------:R-:W-:-:S03]  /*17a60*/  ULEA.HI UR5, UR4, UR5, URZ, 0x10 ;  /* 0x0000000504057291 */ /* 0x000fc6000f8f803f */
[----:B------:R-:W-:Y:S01]  /*17a70*/  UMOV UR4, URZ ;  /* 0x0000003f00047c82 */ /* 0x000fe20008000000 */
[----:B------:R-:W-:-:S07]  /*17a80*/  ULOP3.LUT UR42, UR5, 0xff, URZ, 0xc0, !UPT ;  /* 0x000000ff052a7892 */ /* 0x000fce000f8ec03f */
[----:B------:R-:W-:Y:S05]  /*17a90*/  @!P0 BRA `(.L_x_1443) ;  /* 0x0000000000908947 */ /* 0x000fea0003800000 */
[----:B------:R-:W-:Y:S01]  /*17aa0*/  USHF.R.U32.HI UR6, URZ, 0x10, UR5 ;  /* 0x000000103f067899 */ /* 0x000fe20008011605 */
[----:B------:R-:W-:-:S03]  /*17ab0*/  UMOV UR4, URZ ;  /* 0x0000003f00047c82 */ /* 0x000fc60008000000 */
[----:B------:R-:W-:-:S11]  /*17ac0*/  UISETP.NE.AND UP0, UPT, UR6, URZ, UPT ;  /* 0x0000003f0600728c */ /* 0x000fd6000bf05270 */
[----:B------:R-:W-:Y:S02]  /*17ad0*/  @!UP0 ULDC UR6, c[0x0][0x9f0] ;  /* 0x00027c0000068ab9 */ /* 0x000fe40000000800 */
[----:B------:R-:W-:-:S04]  /*17ae0*/  IABS R0, UR6 ;  /* 0x0000000600007c13 */ /* 0x000fc80008000000 */
[----:B------:R-:W-:Y:S01]  /*17af0*/  R2UR UR12, R0 ;  /* 0x00000000000c72ca */ /* 0x000fe200000e0000 */
[----:B------:R-:W-:-:S05]  /*17b00*/  IMAD.U32 R0, RZ, RZ, UR6 ;  /* 0x00000006ff007e24 */ /* 0x000fca000f8e00ff */
[----:B------:R-:W-:-:S04]  /*17b10*/  IADD3 R0, R0, -0x1, R35 ;  /* 0xffffffff00007810 */ /* 0x000fc80007ffe023 */
[----:B------:R-:W-:Y:S02]  /*17b20*/  R2UR UR7, R0 ;  /* 0x00000000000772ca */ /* 0x000fe400000e0000 */
[----:B------:R-:W-:Y:S01]  /*17b30*/  IABS R0, UR6 ;  /* 0x0000000600007c13 */ /* 0x000fe20008000000 */
[----:B------:R-:W0:Y:S10]  /*17b40*/  I2F.RP R2, UR12 ;  /* 0x0000000c00027d06 */ /* 0x000e340008209400 */
[----:B------:R-:W-:Y:S01]  /*17b50*/  UIADD3 UR7, -UR11, UR7, URZ ;  /* 0x000000070b077290 */ /* 0x000fe2000fffe13f */
[----:B0-----:R-:W0:Y:S02]  /*17b60*/  MUFU.RCP R2, R2 ;  /* 0x0000000200027308 */ /* 0x001e240000001000 */
[----:B0-----:R-:W-:-:S02]  /*17b70*/  VIADD R3, R2, 0xffffffe ;  /* 0x0ffffffe02037836 */ /* 0x001fc40000000000 */
[----:B------:R-:W-:Y:S01]  /*17b80*/  IMAD.MOV R2, RZ, RZ, -R0 ;  /* 0x000000ffff027224 */ /* 0x000fe200078e0a00 */
[----:B------:R-:W-:Y:S01]  /*17b90*/  IABS R0, UR7 ;  /* 0x0000000700007c13 */ /* 0x000fe20008000000 */
[----:B------:R-:W-:Y:S02]  /*17ba0*/  ULOP3.LUT UR7, UR7, UR6, URZ, 0x3c, !UPT ;  /* 0x0000000607077292 */ /* 0x000fe4000f8e3c3f */
[----:B------:R-:W0:Y:S01]  /*17bb0*/  F2I.FTZ.U32.TRUNC.NTZ R3, R3 ;  /* 0x0000000300037305 */ /* 0x000e22000021f000 */
[----:B------:R-:W-:Y:S02]  /*17bc0*/  R2UR UR9, R0 ;  /* 0x00000000000972ca */ /* 0x000fe400000e0000 */
[----:B------:R-:W-:Y:S02]  /*17bd0*/  R2UR UR10, R2 ;  /* 0x00000000020a72ca */ /* 0x000fe400000e0000 */
[----:B0-----:R-:W-:-:S13]  /*17be0*/  R2UR UR5, R3 ;  /* 0x00000000030572ca */ /* 0x001fda00000e0000 */
[----:B------:R-:W-:-:S04]  /*17bf0*/  UIADD3 UR8, URZ, -UR5, URZ ;  /* 0x800000053f087290 */ /* 0x000fc8000fffe03f */
[----:B------:R-:W-:-:S04]  /*17c00*/  UIMAD UR8, UR8, UR12, URZ ;  /* 0x0000000c080872a4 */ /* 0x000fc8000f8e023f */
[----:B------:R-:W-:-:S04]  /*17c10*/  UIMAD.WIDE.U32 UR4, UR5, UR8, UR4 ;  /* 0x00000008050472a5 */ /* 0x000fc8000f8e0004 */
[----:B------:R-:W-:-:S04]  /*17c20*/  UIMAD.WIDE.U32 UR4, UR5, UR9, URZ ;  /* 0x00000009050472a5 */ /* 0x000fc8000f8e003f */
        /* <DEDUP_REMOVED lines=11> */
.L_x_1443:
[----:B------:R-:W-:Y:S01]  /*17ce0*/  UIMAD UR42, UR42, UR4, UR11 ;  /* 0x000000042a2a72a4 */ /* 0x000fe2000f8e020b */
[----:B------:R-:W-:Y:S05]  /*17cf0*/  BSSY B7, `(.L_x_1444) ;  /* 0x00003c8000077945 */ /* 0x000fea0003800000 */
[----:B------:R-:W-:-:S05]  /*17d00*/  IMAD.U32 R0, RZ, RZ, UR42 ;  /* 0x0000002aff007e24 */ /* 0x000fca000f8e00ff */
[----:B------:R-:W-:-:S04]  /*17d10*/  VIADDMNMX R35, R0, UR4, R35, PT ;  /* 0x0000000400237c46 */ /* 0x000fc8000b800123 */
[----:B------:R-:W-:-:S13]  /*17d20*/  ISETP.GT.AND P0, PT, R35, UR42, PT ;  /* 0x0000002a23007c0c */ /* 0x000fda000bf04270 */
[----:B------:R-:W-:Y:S05]  /*17d30*/  @P0 BRA `(.L_x_1445) ;  /* 0x0000000000440947 */ /* 0x000fea0003800000 */
[----:B------:R-:W0:Y:S02]  /*17d40*/  S2R R2, SR_TID.X ;  /* 0x0000000000027919 */ /* 0x000e240000002100 */
[----:B0-----:R-:W-:-:S04]  /*17d50*/  LOP3.LUT R2, R2, 0x7f, RZ, 0xc0, !PT ;  /* 0x0000007f02027812 */ /* 0x001fc800078ec0ff */
[----:B------:R-:W-:-:S13]  /*17d60*/  ISETP.NE.AND P0, PT, R2, RZ, PT ;  /* 0x000000ff0200720c */ /* 0x000fda0003f05270 */
[----:B------:R-:W-:Y:S05]  /*17d70*/  @P0 BRA `(.L_x_1446) ;  /* 0x0000003800fc0947 */ /* 0x000fea0003800000 */
[----:B------:R-:W0:Y:S01]  /*17d80*/  S2R R5, SR_LANEID ;  /* 0x0000000000057919 */ /* 0x000e220000000000 */
[----:B------:R-:W-:Y:S01]  /*17d90*/  VOTEU.ANY UR4, UPT, PT ;  /* 0x0000000000047886 */ /* 0x000fe200038e0100 */
[----:B------:R-:W1:Y:S01]  /*17da0*/  LDC.64 R2, c[0x0][0xc60] ;  /* 0x00031800ff027b82 */ /* 0x000e620000000a00 */
[----:B------:R-:W0:Y:S02]  /*17db0*/  FLO.U32 R0, UR4 ;  /* 0x0000000400007d00 */ /* 0x000e2400080e0000 */
[----:B0-----:R-:W-:-:S06]  /*17dc0*/  ISETP.EQ.U32.AND P0, PT, R0, R5, PT ;  /* 0x000000050000720c */ /* 0x001fcc0003f02070 */
[----:B------:R-:W1:Y:S07]  /*17dd0*/  POPC R5, UR4 ;  /* 0x0000000400057d09 */ /* 0x000e6e0008000000 */
[----:B-1----:R-:W2:Y:S01]  /*17de0*/  @P0 ATOMG.E.ADD.STRONG.GPU PT, R3, desc[UR56][R2.64], R5 ;  /* 0x00000005020309a8 */ /* 0x002ea200081ee1f8 */
[----:B------:R-:W0:Y:S02]  /*17df0*/  S2R R4, SR_LTMASK ;  /* 0x0000000000047919 */ /* 0x000e240000003900 */
[----:B0-----:R-:W-:-:S04]  /*17e00*/  LOP3.LUT R4, R4, UR4, RZ, 0xc0, !PT ;  /* 0x0000000404047c12 */ /* 0x001fc8000f8ec0ff */
[----:B------:R-:W0:Y:S01]  /*17e10*/  POPC R7, R4 ;  /* 0x0000000400077309 */ /* 0x000e220000000000 */
[----:B--2---:R-:W0:Y:S02]  /*17e20*/  SHFL.IDX PT, R0, R3, R0, 0x1f ;  /* 0x00001f0003007589 */ /* 0x004e2400000e0000 */
[----:B0-----:R-:W-:Y:S01]  /*17e30*/  IADD3 R24, R0, UR46, R7 ;  /* 0x0000002e00187c10 */ /* 0x001fe2000fffe007 */
[----:B------:R-:W-:Y:S06]  /*17e40*/  BRA `(.L_x_1446) ;  /* 0x0000003800c87947 */ /* 0x000fec0003800000 */
.L_x_1445:
        /* <DEDUP_REMOVED lines=20> */
.L_x_1448:
[----:B------:R-:W-:Y:S05]  /*17f90*/  BSYNC B6 ;  /* 0x0000000000067941 */ /* 0x000fea0003800000 */
.L_x_1447:
        /* <DEDUP_REMOVED lines=22> */
.L_x_1450:
[----:B------:R-:W-:Y:S05]  /*18100*/  BSYNC B6 ;  /* 0x0000000000067941 */ /* 0x000fea0003800000 */
.L_x_1449:
        /* <DEDUP_REMOVED lines=20> */
.L_x_1452:
[----:B------:R-:W-:Y:S05]  /*18250*/  BSYNC B6 ;  /* 0x0000000000067941 */ /* 0x000fea0003800000 */
.L_x_1451:
        /* <DEDUP_REMOVED lines=19> */
.L_x_1454:
[----:B------:R-:W-:Y:S05]  /*18390*/  BSYNC B6 ;  /* 0x0000000000067941 */ /* 0x000fea0003800000 */
.L_x_1453:
[----:B------:R-:W-:Y:S01]  /*183a0*/  ULDC.64 UR4, c[0x0][0x9f8] ;  /* 0x00027e0000047ab9 */ /* 0x000fe20000000a00 */
[----:B------:R-:W-:Y:S01]  /*183b0*/  IMAD.U32 R25, RZ, RZ, UR40 ;  /* 0x00000028ff197e24 */ /* 0x000fe2000f8e00ff */
[----:B------:R-:W-:Y:S01]  /*183c0*/  UISETP.NE.U32.AND UP0, UPT, UR4, URZ, UPT ;  /* 0x0000003f0400728c */ /* 0x000fe2000bf05070 */
[----:B------:R-:W0:Y:S01]  /*183d0*/  S2R R20, SR_TID.X ;  /* 0x0000000000147919 */ /* 0x000e220000002100 */
[----:B------:R-:W1:Y:S02]  /*183e0*/  LDC R10, c[0x0][0x430] ;  /* 0x00010c00ff0a7b82 */ /* 0x000e640000000800 */
[----:B------:R-:W-:Y:S01]  /*183f0*/  UISETP.NE.AND.EX UP0, UPT, UR5, URZ, UPT, UP0 ;  /* 0x0000003f0500728c */ /* 0x000fe2000bf05300 */
[----:B------:R-:W2:Y:S05]  /*18400*/  S2R R17, SR_TID.X ;  /* 0x0000000000117919 */ /* 0x000eaa0000002100 */
[----:B------:R-:W-:Y:S01]  /*18410*/  PLOP3.LUT P0, PT, PT, PT, UP0, 0x80, 0x0 ;  /* 0x000000000000781c */ /* 0x000fe20003f0f008 */
[----:B------:R-:W3:Y:S04]  /*18420*/  LDC R37, c[0x0][0x2f4] ;  /* 0x0000bd00ff257b82 */ /* 0x000ee80000000800 */
[----:B------:R-:W-:-:S02]  /*18430*/  @UP0 ULDC.64 UR4, c[0x0][0x9f8] ;  /* 0x00027e0000040ab9 */ /* 0x000fc40000000a00 */
[----:B------:R-:W-:-:S06]  /*18440*/  @UP0 UIMAD.WIDE UR4, UR40, 0x4, UR4 ;  /* 0x00000004280408a5 */ /* 0x000fcc000f8e0204 */
[----:B------:R-:W-:Y:S02]  /*18450*/  IMAD.U32 R2, RZ, RZ, UR4 ;  /* 0x00000004ff027e24 */ /* 0x000fe4000f8e00ff */
[----:B------:R-:W-:-:S05]  /*18460*/  IMAD.U32 R3, RZ, RZ, UR5 ;  /* 0x00000005ff037e24 */ /* 0x000fca000f8e00ff */
[----:B------:R4:W4:Y:S01]  /*18470*/  @P0 LDG.E R25, desc[UR56][R2.64] ;  /* 0x0000003802190981 */ /* 0x000922000c1e1900 */
[----:B-1----:R-:W-:Y:S01]  /*18480*/  ISETP.NE.AND P1, PT, R10, 0x1, PT ;  /* 0x000000010a00780c */ /* 0x002fe20003f25270 */
[----:B0-----:R-:W-:Y:S01]  /*18490*/  IMAD.SHL.U32 R20, R20, 0x20, RZ ;  /* 0x0000002014147824 */ /* 0x001fe200078e00ff */
[----:B------:R-:W-:Y:S02]  /*184a0*/  LEA R7, R35, 0xffffff80, 0x7 ;  /* 0xffffff8023077811 */ /* 0x000fe400078e38ff */
[----:B------:R-:W-:Y:S02]  /*184b0*/  LOP3.LUT R29, R29, 0xffffffef, RZ, 0xc0, !PT ;  /* 0xffffffef1d1d7812 */ /* 0x000fe400078ec0ff */
[----:B--2---:R-:W-:Y:S02]  /*184c0*/  LOP3.LUT R17, R17, 0x7f, RZ, 0xc0, !PT ;  /* 0x0000007f11117812 */ /* 0x004fe400078ec0ff */
[----:B------:R-:W-:Y:S02]  /*184d0*/  LOP3.LUT R20, R20, 0x60, RZ, 0xc0, !PT ;  /* 0x0000006014147812 */ /* 0x000fe400078ec0ff */
[----:B------:R-:W-:-:S03]  /*184e0*/  SHF.R.U32.HI R17, RZ, 0x2, R17 ;  /* 0x00000002ff117819 */ /* 0x000fc60000011611 */
[----:B------:R-:W0:Y:S01]  /*184f0*/  @P1 LDC R0, c[0x0][0x434] ;  /* 0x00010d00ff001b82 */ /* 0x000e220000000800 */
[----:B---3--:R-:W-:Y:S02]  /*18500*/  ISETP.GE.AND P3, PT, R23, R37, PT ;  /* 0x000000251700720c */ /* 0x008fe40003f66270 */
[----:B------:R-:W-:Y:S02]  /*18510*/  LOP3.LUT R4, R7, R17, R20, 0xfe, !PT ;  /* 0x0000001107047212 */ /* 0x000fe400078efe14 */
[----:B------:R-:W-:Y:S02]  /*18520*/  @P1 LOP3.LUT R29, R29, 0x10, RZ, 0xfc, !PT ;  /* 0x000000101d1d1812 */ /* 0x000fe400078efcff */
[C---:B------:R-:W-:Y:S01]  /*18530*/  ISETP.GE.AND P0, PT, R4.reuse, UR36, PT ;  /* 0x0000002404007c0c */ /* 0x040fe2000bf06270 */
[----:B------:R-:W1:Y:S01]  /*18540*/  @P1 LDC R5, c[0x0][0x438] ;  /* 0x00010e00ff051b82 */ /* 0x000e620000000800 */
[----:B------:R-:W-:-:S04]  /*18550*/  VIADD R9, R4, UR38 ;  /* 0x0000002604097c36 */ /* 0x000fc80008000000 */
[----:B------:R-:W-:-:S07]  /*18560*/  IMAD.MOV.U32 R8, RZ, RZ, R9 ;  /* 0x000000ffff087224 */ /* 0x000fce00078e0009 */
[----:B----4-:R-:W2:Y:S01]  /*18570*/  @!P0 LDC.64 R2, c[0x0][0x428] ;  /* 0x00010a00ff028b82 */ /* 0x010ea20000000a00 */
[----:B0-----:R-:W-:-:S05]  /*18580*/  @P1 IMAD.HI.U32 R0, R9, R0, RZ ;  /* 0x0000000009001227 */ /* 0x001fca00078e00ff */
[----:B-1----:R-:W-:Y:S02]  /*18590*/  @P1 SHF.R.U32.HI R8, RZ, R5, R0 ;  /* 0x00000005ff081219 */ /* 0x002fe40000011600 */
[----:B------:R-:W0:Y:S03]  /*185a0*/  @!P0 LDC.64 R4, c[0x0][0x418] ;  /* 0x00010600ff048b82 */ /* 0x000e260000000a00 */
[----:B------:R-:W-:-:S04]  /*185b0*/  IMAD.MOV R6, RZ, RZ, -R8 ;  /* 0x000000ffff067224 */ /* 0x000fc800078e0a08 */
[----:B------:R-:W-:Y:S01]  /*185c0*/  IMAD R6, R10, R6, R9 ;  /* 0x000000060a067224 */ /* 0x000fe200078e0209 */
[----:B------:R-:W-:Y:S02]  /*185d0*/  @!P0 SHF.R.S32.HI R9, RZ, 0x1f, R8 ;  /* 0x0000001fff098819 */ /* 0x000fe40000011408 */
[----:B------:R-:W-:Y:S02]  /*185e0*/  LOP3.LUT R11, R23, 0x40, RZ, 0xfc, !PT ;  /* 0x00000040170b7812 */ /* 0x000fe400078efcff */
[----:B------:R-:W-:Y:S01]  /*185f0*/  LOP3.LUT R29, R29, 0xfffffffb, RZ, 0xc0, !PT ;  /* 0xfffffffb1d1d7812 */ /* 0x000fe200078ec0ff */
[----:B------:R-:W-:-:S03]  /*18600*/  IMAD.U32 R12, RZ, RZ, UR43 ;  /* 0x0000002bff0c7e24 */ /* 0x000fc6000f8e00ff */
[----:B------:R-:W-:Y:S02]  /*18610*/  @P3 LOP3.LUT R29, R29, 0x4, RZ, 0xfc, !PT ;  /* 0x000000041d1d3812 */ /* 0x000fe400078efcff */
[----:B------:R-:W-:Y:S02]  /*18620*/  ISETP.NE.AND P2, PT, R12, 0x3, PT ;  /* 0x000000030c00780c */ /* 0x000fe40003f45270 */
[----:B------:R-:W-:Y:S02]  /*18630*/  LOP3.LUT R29, R29, 0xfffffff7, RZ, 0xc0, !PT ;  /* 0xfffffff71d1d7812 */ /* 0x000fe400078ec0ff */
[----:B------:R-:W-:Y:S02]  /*18640*/  LOP3.LUT R10, R23, 0x80, RZ, 0xfc, !PT ;  /* 0x00000080170a7812 */ /* 0x000fe400078efcff */
[----:B------:R-:W-:Y:S01]  /*18650*/  LOP3.LUT R29, R29, 0xfffffffd, RZ, 0xc0, !PT ;  /* 0xfffffffd1d1d7812 */ /* 0x000fe200078ec0ff */
[----:B------:R-:W-:Y:S01]  /*18660*/  UMOV UR4, 0xffffffff ;  /* 0xffffffff00047882 */ /* 0x000fe20000000000 */
[----:B------:R-:W-:Y:S01]  /*18670*/  SHF.R.S32.HI R27, RZ, 0x1f, R25 ;  /* 0x0000001fff1b7819 */ /* 0x000fe20000011419 */
[----:B--2---:R-:W-:-:S04]  /*18680*/  @!P0 IMAD.WIDE.U32 R8, R25, R2, R8 ;  /* 0x0000000219088225 */ /* 0x004fc800078e0008 */
[----:B------:R-:W-:-:S04]  /*18690*/  @!P0 IMAD R2, R27, R2, RZ ;  /* 0x000000021b028224 */ /* 0x000fc800078e02ff */
[----:B------:R-:W-:Y:S01]  /*186a0*/  @!P0 IMAD R3, R25, R3, R2 ;  /* 0x0000000319038224 */ /* 0x000fe200078e0202 */
[----:B0-----:R-:W-:-:S03]  /*186b0*/  @!P0 LEA R2, P1, R8, R4, 0x2 ;  /* 0x0000000408028211 */ /* 0x001fc600078210ff */
[----:B------:R-:W-:-:S05]  /*186c0*/  @!P0 IMAD.IADD R0, R9, 0x1, R3 ;  /* 0x0000000109008824 */ /* 0x000fca00078e0203 */
[----:B------:R-:W-:Y:S01]  /*186d0*/  @!P0 LEA.HI.X R3, R8, R5, R0, 0x2, P1 ;  /* 0x0000000508038211 */ /* 0x000fe200008f1400 */
[----:B------:R-:W-:Y:S01]  /*186e0*/  IMAD.MOV.U32 R5, RZ, RZ, RZ ;  /* 0x000000ffff057224 */ /* 0x000fe200078e00ff */
[----:B------:R-:W-:-:S05]  /*186f0*/  ISETP.GE.AND P1, PT, R11, R37, PT ;  /* 0x000000250b00720c */ /* 0x000fca0003f26270 */
[----:B------:R0:W5:Y:S01]  /*18700*/  @!P0 LDG.E R5, desc[UR56][R2.64] ;  /* 0x0000003802058981 */ /* 0x000162000c1e1900 */
[----:B------:R-:W-:-:S07]  /*18710*/  ISETP.GE.AND P0, PT, R10, R37, PT ;  /* 0x000000250a00720c */ /* 0x000fce0003f06270 */
[----:B------:R-:W-:-:S04]  /*18720*/  @P1 LOP3.LUT R29, R29, 0x2, RZ, 0xfc, !PT ;  /* 0x000000021d1d1812 */ /* 0x000fc800078efcff */
[----:B------:R-:W-:-:S04]  /*18730*/  @P2 LOP3.LUT R29, R29, 0x8, RZ, 0xfc, !PT ;  /* 0x000000081d1d2812 */ /* 0x000fc800078efcff */
[----:B------:R-:W-:-:S04]  /*18740*/  LOP3.LUT R29, R29, 0xfffffffe, RZ, 0xc0, !PT ;  /* 0xfffffffe1d1d7812 */ /* 0x000fc800078ec0ff */
[----:B------:R-:W-:Y:S01]  /*18750*/  @P0 LOP3.LUT R29, R29, 0x1, RZ, 0xfc, !PT ;  /* 0x000000011d1d0812 */ /* 0x000fe200078efcff */
[----:B0-----:R-:W-:Y:S06]  /*18760*/  BRA.DIV UR4, `(.L_x_1455) ;  /* 0x0000004a04507947 */ /* 0x001fec000b800000 */
.L_x_1535:
[----:B------:R-:W-:Y:S01]  /*18770*/  LOP3.LUT R17, R26, 0xffff, RZ, 0xc0, !PT ;  /* 0x0000ffff1a117812 */ /* 0x000fe200078ec0ff */
[----:B------:R-:W-:Y:S06]  /*18780*/  @!P2 BRA `(.L_x_1456) ;  /* 0x000000000004a947 */ /* 0x000fec0003800000 */
[----:B------:R-:W-:Y:S01]  /*18790*/  BPT.TRAP 0x1 ;  /* 0x000000040000795c */ /* 0x000fe20000300000 */
.L_x_1456:
[----:B------:R-:W-:Y:S01]  /*187a0*/  IMAD R4, R18, 0x8, R16 ;  /* 0x0000000812047824 */ /* 0x000fe200078e0210 */
[----:B------:R-:W-:Y:S01]  /*187b0*/  SHF.L.U32 R26, R22, 0x1f, RZ ;  /* 0x0000001f161a7819 */ /* 0x000fe200000006ff */
[----:B------:R-:W-:Y:S01]  /*187c0*/  BSSY B0, `(.L_x_1457) ;  /* 0x0000004000007945 */ /* 0x000fe20003800000 */
[----:B------:R-:W-:Y:S02]  /*187d0*/  SHF.R.S32.HI R10, RZ, 0x1f, R6 ;  /* 0x0000001fff0a7819 */ /* 0x000fe40000011406 */
[----:B------:R-:W0:Y:S02]  /*187e0*/  SYNCS.PHASECHK.TRANS64.TRYWAIT P0, [R4+URZ+0x2a880], R26 ;  /* 0x02a8801a040075a7 */ /* 0x000e24000800017f */
[----:B0-----:R-:W-:Y:S05]  /*187f0*/  @!P0 BRA `(.L_x_1458) ;  /* 0x0000004800588947 */ /* 0x001fea0003800000 */
.L_x_1536:
[----:B------:R-:W-:Y:S05]  /*18800*/  BSYNC B0 ;  /* 0x0000000000007941 */ /* 0x000fea0003800000 */
.L_x_1457:
[----:B------:R-:W1:Y:S01]  /*18810*/  S2R R8, SR_TID.X ;  /* 0x0000000000087919 */ /* 0x000e620000002100 */
[----:B------:R-:W-:Y:S01]  /*18820*/  ULDC.64 UR4, c[0x0][0x328] ;  /* 0x0000ca0000047ab9 */ /* 0x000fe20000000a00 */
[----:B-----5:R-:W-:Y:S01]  /*18830*/  SHF.R.S32.HI R20, RZ, 0x1f, R5 ;  /* 0x0000001fff147819 */ /* 0x020fe20000011405 */
[----:B------:R-:W-:Y:S01]  /*18840*/  IMAD R3, R10, UR4, RZ ;  /* 0x000000040a037c24 */ /* 0x000fe2000f8e02ff */
[----:B------:R-:W-:Y:S01]  /*18850*/  ULDC.64 UR6, c[0x0][0x318] ;  /* 0x0000c60000067ab9 */ /* 0x000fe20000000a00 */
[----:B------:R-:W-:Y:S02]  /*18860*/  IMAD R21, R18, 0x6000, R31 ;  /* 0x0000600012157824 */ /* 0x000fe400078e021f */
        /* <DEDUP_REMOVED lines=9> */
[C---:B------:R-:W-:Y:S01]  /*18900*/  IMAD.WIDE.U32 R2, R17.reuse, UR4, R2 ;  /* 0x0000000411027c25 */ /* 0x040fe2000f8e0002 */
[----:B------:R-:W-:Y:S01]  /*18910*/  UMOV UR4, 0xffffffff ;  /* 0xffffffff00047882 */ /* 0x000fe20000000000 */
[----:B-1----:R-:W-:Y:S02]  /*18920*/  LOP3.LUT R8, R8, 0x7f, RZ, 0xc0, !PT ;  /* 0x0000007f08087812 */ /* 0x002fe400078ec0ff */
[----:B------:R-:W-:Y:S02]  /*18930*/  IMAD R9, R17, UR5, R3 ;  /* 0x0000000511097c24 */ /* 0x000fe4000f8e0203 */
[----:B------:R-:W-:Y:S02]  /*18940*/  SHF.R.U32.HI R11, RZ, 0x2, R8 ;  /* 0x00000002ff0b7819 */ /* 0x000fe40000011608 */
[----:B------:R-:W-:-:S02]  /*18950*/  IADD3 R8, P0, R2, UR6, RZ ;  /* 0x0000000602087c10 */ /* 0x000fc4000ff1e0ff */
[----:B------:R-:W-:Y:S02]  /*18960*/  IADD3 R7, -R11, UR36, -R7 ;  /* 0x000000240b077c10 */ /* 0x000fe4000fffe907 */
[----:B------:R-:W-:Y:S02]  /*18970*/  IADD3.X R9, R9, UR7, RZ, P0, !PT ;  /* 0x0000000709097c10 */ /* 0x000fe400087fe4ff */
[----:B------:R-:W-:Y:S01]  /*18980*/  ISETP.GE.AND P5, PT, R7, 0x1, PT ;  /* 0x000000010700780c */ /* 0x000fe20003fa6270 */
[----:B------:R-:W-:-:S12]  /*18990*/  BRA.DIV UR4, `(.L_x_1459) ;  /* 0x0000004a04047947 */ /* 0x000fd8000b800000 */
[----:B------:R-:W1:Y:S01]  /*189a0*/  SHFL.IDX PT, R2, R8, RZ, 0x1c1f ;  /* 0x001c1fff08027589 */ /* 0x000e6200000e0000 */
[CC--:B------:R-:W-:Y:S02]  /*189b0*/  ISETP.GE.AND P3, PT, R23.reuse, R37.reuse, PT ;  /* 0x000000251700720c */ /* 0x0c0fe40003f66270 */
[C---:B------:R-:W-:Y:S01]  /*189c0*/  LOP3.LUT R12, R23.reuse, 0x40, RZ, 0xfc, !PT ;  /* 0x00000040170c7812 */ /* 0x040fe200078efcff */
[----:B------:R-:W2:Y:S01]  /*189d0*/  SHFL.IDX PT, R0, R9, RZ, 0x1c1f ;  /* 0x001c1fff09007589 */ /* 0x000ea200000e0000 */
[----:B------:R-:W-:Y:S02]  /*189e0*/  LOP3.LUT R11, R23, 0x80, RZ, 0xfc, !PT ;  /* 0x00000080170b7812 */ /* 0x000fe400078efcff */
[----:B------:R-:W-:Y:S02]  /*189f0*/  ISETP.GE.AND P2, PT, R12, R37, PT ;  /* 0x000000250c00720c */ /* 0x000fe40003f46270 */
[C---:B------:R-:W-:Y:S02]  /*18a00*/  ISETP.GE.AND P6, PT, R7.reuse, 0x61, PT ;  /* 0x000000610700780c */ /* 0x040fe40003fc6270 */
[----:B------:R-:W-:-:S02]  /*18a10*/  ISETP.LT.OR P1, PT, R7, 0x1, P2 ;  /* 0x000000010700780c */ /* 0x000fc40001721670 */
[----:B------:R-:W-:Y:S02]  /*18a20*/  LOP3.LUT R29, R29, 0xffffffdf, RZ, 0xc0, !PT ;  /* 0xffffffdf1d1d7812 */ /* 0x000fe400078ec0ff */
[----:B------:R-:W-:-:S07]  /*18a30*/  ISETP.GE.AND P4, PT, R7, 0x21, PT ;  /* 0x000000210700780c */ /* 0x000fce0003f86270 */
[----:B------:R-:W-:Y:S02]  /*18a40*/  @P6 LOP3.LUT R29, R29, 0x20, RZ, 0xfc, !PT ;  /* 0x000000201d1d6812 */ /* 0x000fe400078efcff */
[----:B-1----:R-:W-:-:S05]  /*18a50*/  IADD3 R2, P0, R23, R2, RZ ;  /* 0x0000000217027210 */ /* 0x002fca0007f1e0ff */
[----:B--2---:R-:W-:Y:S01]  /*18a60*/  IMAD.X R3, RZ, RZ, R0, P0 ;  /* 0x000000ffff037224 */ /* 0x004fe200000e0600 */
[----:B------:R-:W-:Y:S01]  /*18a70*/  ISETP.LT.OR P0, PT, R7, 0x1, P3 ;  /* 0x000000010700780c */ /* 0x000fe20001f01670 */
[----:B------:R-:W-:-:S12]  /*18a80*/  IMAD.IADD R0, R16, 0x1, R21 ;  /* 0x0000000110007824 */ /* 0x000fd800078e0215 */
[----:B------:R-:W-:Y:S01]  /*18a90*/  @!PT LDS RZ, [RZ] ;  /* 0x00000000fffff984 */ /* 0x000fe20000000800 */
        /* <DEDUP_REMOVED lines=17> */
[----:B------:R-:W3:Y:S01]  /*18bb0*/  SHFL.IDX PT, R9, R9, 0x3, 0x1c1f ;  /* 0x007c1f0009097f89 */ /* 0x000ee200000e0000 */
[----:B-1----:R-:W-:-:S05]  /*18bc0*/  IADD3 R2, P1, R23, R2, RZ ;  /* 0x0000000217027210 */ /* 0x002fca0007f3e0ff */
[----:B--2---:R-:W-:Y:S01]  /*18bd0*/  IMAD.X R3, RZ, RZ, R3, P1 ;  /* 0x000000ffff037224 */ /* 0x004fe200008e0603 */
[----:B------:R-:W-:-:S13]  /*18be0*/  ISETP.LT.OR P1, PT, R7, 0x41, P3 ;  /* 0x000000410700780c */ /* 0x000fda0001f21670 */
[----:B------:R-:W-:Y:S01]  /*18bf0*/  LDGSTS.E.BYPASS.LTC128B.128 [R0+0xd400], desc[UR56][R2.64], !P1 ;  /* 0x0d40000002007fae */ /* 0x000fe2000c901d78 */
[----:B------:R-:W-:-:S13]  /*18c00*/  ISETP.LT.OR P1, PT, R7, 0x41, P2 ;  /* 0x000000410700780c */ /* 0x000fda0001721670 */
[----:B------:R-:W-:Y:S01]  /*18c10*/  LDGSTS.E.BYPASS.LTC128B.128 [R0+0xf400], desc[UR56][R2.64+0x40], !P1 ;  /* 0x0f40004002007fae */ /* 0x000fe2000c901d78 */
[----:B------:R-:W-:-:S13]  /*18c20*/  ISETP.LT.OR P1, PT, R7, 0x41, P0 ;  /* 0x000000410700780c */ /* 0x000fda0000721670 */
[----:B------:R1:W-:Y:S01]  /*18c30*/  LDGSTS.E.BYPASS.LTC128B.128 [R0+0x11400], desc[UR56][R2.64+0x80], !P1 ;  /* 0x1140008002007fae */ /* 0x0003e2000c901d78 */
[----:B------:R-:W-:-:S03]  /*18c40*/  ISETP.GE.AND P1, PT, R7, 0x41, PT ;  /* 0x000000410700780c */ /* 0x000fc60003f26270 */
[----:B-1-3--:R1:W2:Y:S10]  /*18c50*/  SHFL.IDX PT, R2, R8, 0x3, 0x1c1f ;  /* 0x007c1f0008027f89 */ /* 0x00a2b400000e0000 */
.L_x_1546:
        /* <DEDUP_REMOVED lines=13> */
.L_x_1460:
        /* <DEDUP_REMOVED lines=11> */
.L_x_1461:
[----:B------:R2:W-:Y:S01]  /*18de0*/  SYNCS.ARRIVE.TRANS64.A1T0 RZ, [R4+URZ+0x2a870], RZ ;  /* 0x02a870ff04ff79a7 */ /* 0x0005e2000810003f */
[----:B------:R-:W-:Y:S05]  /*18df0*/  @!P3 BRA `(.L_x_1462) ;  /* 0x000000000004b947 */ /* 0x000fea0003800000 */
[----:B------:R-:W-:Y:S01]  /*18e00*/  BPT.TRAP 0x1 ;  /* 0x000000040000795c */ /* 0x000fe20000300000 */
.L_x_1462:
[----:B------:R-:W3:Y:S01]  /*18e10*/  SYNCS.PHASECHK.TRANS64.TRYWAIT P0, [R4+URZ+0x2a840], R26 ;  /* 0x02a8401a040075a7 */ /* 0x000ee2000800017f */
[----:B------:R-:W-:Y:S04]  /*18e20*/  BSSY B0, `(.L_x_1463) ;  /* 0x0000002000007945 */ /* 0x000fe80003800000 */
[----:B---3--:R-:W-:Y:S05]  /*18e30*/  @!P0 BRA `(.L_x_1464) ;  /* 0x00000048007c8947 */ /* 0x008fea0003800000 */
.L_x_1547:
[----:B------:R-:W-:Y:S05]  /*18e40*/  BSYNC B0 ;  /* 0x0000000000007941 */ /* 0x000fea0003800000 */
.L_x_1463:
[----:B------:R-:W-:Y:S01]  /*18e50*/  ULDC.64 UR4, c[0x0][0x300] ;  /* 0x0000c00000047ab9 */ /* 0x000fe20000000a00 */
[----:B------:R-:W-:Y:S01]  /*18e60*/  ULDC.64 UR6, c[0x0][0x2e8] ;  /* 0x0000ba0000067ab9 */ /* 0x000fe20000000a00 */
[----:B------:R-:W-:Y:S01]  /*18e70*/  IMAD R7, R10, UR4, RZ ;  /* 0x000000040a077c24 */ /* 0x000fe2000f8e02ff */
[C---:B------:R-:W-:Y:S01]  /*18e80*/  LOP3.LUT R9, R23.reuse, 0x80, RZ, 0xfc, !PT ;  /* 0x0000008017097812 */ /* 0x040fe200078efcff */
[C---:B------:R-:W-:Y:S01]  /*18e90*/  IMAD.WIDE.U32 R2, R6.reuse, UR4, RZ ;  /* 0x0000000406027c25 */ /* 0x040fe2000f8e00ff */
[----:B-1----:R-:W-:Y:S02]  /*18ea0*/  LOP3.LUT R8, R23, 0x40, RZ, 0xfc, !PT ;  /* 0x0000004017087812 */ /* 0x002fe400078efcff */
[-C--:B------:R-:W-:Y:S01]  /*18eb0*/  ISETP.GE.AND P2, PT, R9, R37.reuse, PT ;  /* 0x000000250900720c */ /* 0x080fe20003f46270 */
[----:B------:R-:W-:Y:S01]  /*18ec0*/  IMAD R7, R6, UR5, R7 ;  /* 0x0000000506077c24 */ /* 0x000fe2000f8e0207 */
[----:B------:R-:W-:Y:S01]  /*18ed0*/  ULDC.64 UR4, c[0x0][0x310] ;  /* 0x0000c40000047ab9 */ /* 0x000fe20000000a00 */
[----:B------:R-:W-:Y:S01]  /*18ee0*/  ISETP.GE.AND P3, PT, R8, R37, PT ;  /* 0x000000250800720c */ /* 0x000fe20003f66270 */
[----:B------:R-:W-:-:S02]  /*18ef0*/  IMAD R20, R20, UR4, RZ ;  /* 0x0000000414147c24 */ /* 0x000fc4000f8e02ff */
[----:B------:R-:W-:Y:S02]  /*18f00*/  IMAD.IADD R3, R3, 0x1, R7 ;  /* 0x0000000103037824 */ /* 0x000fe400078e0207 */
[C---:B------:R-:W-:Y:S02]  /*18f10*/  IMAD R20, R5.reuse, UR5, R20 ;  /* 0x0000000505147c24 */ /* 0x040fe4000f8e0214 */
[----:B------:R-:W-:Y:S01]  /*18f20*/  IMAD.WIDE.U32 R2, R5, UR4, R2 ;  /* 0x0000000405027c25 */ /* 0x000fe2000f8e0002 */
[----:B------:R-:W-:-:S03]  /*18f30*/  ULDC.64 UR4, c[0x0][0x308] ;  /* 0x0000c20000047ab9 */ /* 0x000fc60000000a00 */
[----:B------:R-:W-:Y:S02]  /*18f40*/  IMAD.IADD R3, R3, 0x1, R20 ;  /* 0x0000000103037824 */ /* 0x000fe400078e0214 */
[----:B------:R-:W-:Y:S01]  /*18f50*/  IMAD.WIDE.U32 R2, R17, UR4, R2 ;  /* 0x0000000411027c25 */ /* 0x000fe2000f8e0002 */
[----:B------:R-:W-:-:S03]  /*18f60*/  UMOV UR4, 0xffffffff ;  /* 0xffffffff00047882 */ /* 0x000fc60000000000 */
[----:B------:R-:W-:Y:S01]  /*18f70*/  IMAD R6, R17, UR5, R3 ;  /* 0x0000000511067c24 */ /* 0x000fe2000f8e0203 */
[----:B------:R-:W-:-:S04]  /*18f80*/  IADD3 R5, P0, R2, UR6, RZ ;  /* 0x0000000602057c10 */ /* 0x000fc8000ff1e0ff */
[----:B------:R-:W-:Y:S01]  /*18f90*/  IADD3.X R6, R6, UR7, RZ, P0, !PT ;  /* 0x0000000706067c10 */ /* 0x000fe200087fe4ff */
[----:B------:R-:W-:Y:S08]  /*18fa0*/  BRA.DIV UR4, `(.L_x_1465) ;  /* 0x0000004a04347947 */ /* 0x000ff0000b800000 */
[----:B------:R-:W1:Y:S01]  /*18fb0*/  SHFL.IDX PT, R14, R5, RZ, 0x1c1f ;  /* 0x001c1fff050e7589 */ /* 0x000e6200000e0000 */
[----:B------:R-:W-:-:S03]  /*18fc0*/  ISETP.GE.AND P6, PT, R23, R37, PT ;  /* 0x000000251700720c */ /* 0x000fc60003fc6270 */
[----:B------:R-:W4:Y:S01]  /*18fd0*/  SHFL.IDX PT, R2, R6, RZ, 0x1c1f ;  /* 0x001c1fff06027589 */ /* 0x000f2200000e0000 */
[----:B-1----:R-:W-:-:S05]  /*18fe0*/  @P5 IADD3 R14, P0, R23, R14, RZ ;  /* 0x0000000e170e5210 */ /* 0x002fca0007f1e0ff */
[----:B----4-:R-:W-:Y:S02]  /*18ff0*/  @P5 IMAD.X R3, RZ, RZ, R2, P0 ;  /* 0x000000ffff035224 */ /* 0x010fe400000e0602 */
[----:B------:R-:W-:Y:S02]  /*19000*/  @P5 IMAD.MOV.U32 R2, RZ, RZ, R14 ;  /* 0x000000ffff025224 */ /* 0x000fe400078e000e */
[----:B------:R-:W1:Y:S04]  /*19010*/  SHFL.IDX PT, R14, R5, 0x1, 0x1c1f ;  /* 0x003c1f00050e7f89 */ /* 0x000e6800000e0000 */
[----:B------:R-:W-:Y:S04]  /*19020*/  @P5 LDGSTS.E.BYPASS.LTC128B.128 [R0+0x1e400], desc[UR56][R2.64], !P6 ;  /* 0x1e40000002005fae */ /* 0x000fe8000f101d78 */
[----:B------:R-:W-:Y:S04]  /*19030*/  @P5 LDGSTS.E.BYPASS.LTC128B.128 [R0+0x20400], desc[UR56][R2.64+0x40], !P3 ;  /* 0x2040004002005fae */ /* 0x000fe8000d901d78 */
[----:B------:R4:W-:Y:S04]  /*19040*/  @P5 LDGSTS.E.BYPASS.LTC128B.128 [R0+0x22400], desc[UR56][R2.64+0x80], !P2 ;  /* 0x2240008002005fae */ /* 0x0009e8000d101d78 */
[----:B----4-:R-:W4:Y:S01]  /*19050*/  SHFL.IDX PT, R2, R6, 0x1, 0x1c1f ;  /* 0x003c1f0006027f89 */ /* 0x010f2200000e0000 */
[----:B-1----:R-:W-:-:S05]  /*19060*/  @P4 IADD3 R14, P0, R23, R14, RZ ;  /* 0x0000000e170e4210 */ /* 0x002fca0007f1e0ff */
[----:B----4-:R-:W-:Y:S02]  /*19070*/  @P4 IMAD.X R7, RZ, RZ, R2, P0 ;  /* 0x000000ffff074224 */ /* 0x010fe400000e0602 */
[----:B------:R-:W-:Y:S02]  /*19080*/  @P4 IMAD.MOV.U32 R2, RZ, RZ, R14 ;  /* 0x000000ffff024224 */ /* 0x000fe400078e000e */
[----:B------:R-:W-:Y:S01]  /*19090*/  @P4 IMAD.MOV.U32 R3, RZ, RZ, R7 ;  /* 0x000000ffff034224 */ /* 0x000fe200078e0007 */
[----:B------:R-:W1:Y:S04]  /*190a0*/  SHFL.IDX PT, R14, R5, 0x2, 0x1c1f ;  /* 0x005c1f00050e7f89 */ /* 0x000e6800000e0000 */
[----:B------:R-:W-:Y:S04]  /*190b0*/  @P4 LDGSTS.E.BYPASS.LTC128B.128 [R0+0x1ec00], desc[UR56][R2.64], !P6 ;  /* 0x1ec0000002004fae */ /* 0x000fe8000f101d78 */
[----:B------:R-:W-:Y:S04]  /*190c0*/  @P4 LDGSTS.E.BYPASS.LTC128B.128 [R0+0x20c00], desc[UR56][R2.64+0x40], !P3 ;  /* 0x20c0004002004fae */ /* 0x000fe8000d901d78 */
[----:B------:R4:W-:Y:S04]  /*190d0*/  @P4 LDGSTS.E.BYPASS.LTC128B.128 [R0+0x22c00], desc[UR56][R2.64+0x80], !P2 ;  /* 0x22c0008002004fae */ /* 0x0009e8000d101d78 */
[----:B----4-:R-:W4:Y:S01]  /*190e0*/  SHFL.IDX PT, R2, R6, 0x2, 0x1c1f ;  /* 0x005c1f0006027f89 */ /* 0x010f2200000e0000 */
[----:B-1----:R-:W-:-:S03]  /*190f0*/  @P1 IADD3 R14, P0, R23, R14, RZ ;  /* 0x0000000e170e1210 */ /* 0x002fc60007f1e0ff */
[----:B------:R-:W1:Y:S02]  /*19100*/  SHFL.IDX PT, R6, R6, 0x3, 0x1c1f ;  /* 0x007c1f0006067f89 */ /* 0x000e6400000e0000 */
[----:B----4-:R-:W-:Y:S02]  /*19110*/  @P1 IMAD.X R7, RZ, RZ, R2, P0 ;  /* 0x000000ffff071224 */ /* 0x010fe400000e0602 */
[----:B------:R-:W-:Y:S02]  /*19120*/  @P1 IMAD.MOV.U32 R2, RZ, RZ, R14 ;  /* 0x000000ffff021224 */ /* 0x000fe400078e000e */
[----:B------:R-:W-:Y:S01]  /*19130*/  @P1 IMAD.MOV.U32 R3, RZ, RZ, R7 ;  /* 0x000000ffff031224 */ /* 0x000fe200078e0007 */
[----:B------:R4:W0:Y:S04]  /*19140*/  SHFL.IDX PT, R14, R5, 0x3, 0x1c1f ;  /* 0x007c1f00050e7f89 */ /* 0x00082800000e0000 */
[----:B------:R4:W-:Y:S04]  /*19150*/  @P1 LDGSTS.E.BYPASS.LTC128B.128 [R0+0x1f400], desc[UR56][R2.64], !P6 ;  /* 0x1f40000002001fae */ /* 0x0009e8000f101d78 */
[----:B------:R4:W-:Y:S04]  /*19160*/  @P1 LDGSTS.E.BYPASS.LTC128B.128 [R0+0x21400], desc[UR56][R2.64+0x40], !P3 ;  /* 0x2140004002001fae */ /* 0x0009e8000d901d78 */
[----:B-1----:R4:W-:Y:S02]  /*19170*/  @P1 LDGSTS.E.BYPASS.LTC128B.128 [R0+0x23400], desc[UR56][R2.64+0x80], !P2 ;  /* 0x2340008002001fae */ /* 0x0029e4000d101d78 */
.L_x_1557:
[----:B------:R-:W-:Y:S02]  /*19180*/  LOP3.LUT P1, RZ, R29, 0x20, RZ, 0xc0, !PT ;  /* 0x000000201dff7812 */ /* 0x000fe4000782c0ff */
[----:B------:R-:W-:-:S11]  /*19190*/  ISETP.GE.AND P4, PT, R23, R37, PT ;  /* 0x000000251700720c */ /* 0x000fd60003f86270 */
[----:B0---4-:R-:W-:-:S05]  /*191a0*/  @P1 IADD3 R2, P0, R23, R14, RZ ;  /* 0x0000000e17021210 */ /* 0x011fca0007f1e0ff */
[----:B------:R-:W-:Y:S01]  /*191b0*/  @P1 IMAD.X R3, RZ, RZ, R6, P0 ;  /* 0x000000ffff031224 */ /* 0x000fe200000e0606 */
[----:B------:R-:W-:-:S04]  /*191c0*/  PLOP3.LUT P0, PT, PT, PT, PT, 0x80, 0x0 ;  /* 0x000000000000781c */ /* 0x000fc80003f0f070 */
[----:B------:R-:W-:Y:S01]  /*191d0*/  @!PT LDS RZ, [RZ] ;  /* 0x00000000fffff984 */ /* 0x000fe20000000800 */
[----:B------:R-:W-:Y:S01]  /*191e0*/  @!PT LDS RZ, [RZ] ;  /* 0x00000000fffff984 */ /* 0x000fe20000000800 */
[----:B------:R-:W-:Y:S01]  /*191f0*/  @!PT LDS RZ, [RZ] ;  /* 0x00000000fffff984 */ /* 0x000fe20000000800 */
[----:B------:R0:W-:Y:S04]  /*19200*/  @P1 LDGSTS.E.BYPASS.LTC128B.128 [R0+0x1fc00], desc[UR56][R2.64], !P4 ;  /* 0x1fc0000002001fae */ /* 0x0001e8000e101d78 */
[----:B------:R0:W-:Y:S04]  /*19210*/  @P1 LDGSTS.E.BYPASS.LTC128B.128 [R0+0x21c00], desc[UR56][R2.64+0x40], !P3 ;  /* 0x21c0004002001fae */ /* 0x0001e8000d901d78 */
[----:B------:R0:W-:Y:S01]  /*19220*/  @P1 LDGSTS.E.BYPASS.LTC128B.128 [R0+0x23c00], desc[UR56][R2.64+0x80], !P2 ;  /* 0x23c0008002001fae */ /* 0x0001e2000d101d78 */
[----:B------:R-:W-:Y:S01]  /*19230*/  NOP ;  /* 0x0000000000007918 */ /* 0x000fe20000000000 */
.L_x_1466:
        /* <DEDUP_REMOVED lines=11> */
.L_x_1467:
[----:B------:R0:W-:Y:S02]  /*192f0*/  SYNCS.ARRIVE.TRANS64.A1T0 RZ, [R4+URZ+0x2a830], RZ ;  /* 0x02a830ff04ff79a7 */ /* 0x0001e4000810003f */
[----:B------:R-:W-:Y:S05]  /*19300*/  WARPSYNC.ALL ;  /* 0x0000000000007948 */ /* 0x000fea0003800000 */
[----:B------:R-:W-:Y:S01]  /*19310*/  VIADD R0, R16, 0x18400 ;  /* 0x0001840010007836 */ /* 0x000fe20000000000 */
[----:B------:R-:W-:Y:S01]  /*19320*/  USHF.R.S32.HI UR4, URZ, 0x1f, UR39 ;  /* 0x0000001f3f047899 */ /* 0x000fe20008011427 */
[----:B------:R-:W-:Y:S03]  /*19330*/  BAR.SYNC.DEFER_BLOCKING 0x8, 0x180 ;  /* 0x0206000000007b1d */ /* 0x000fe60000010000 */
[----:B------:R-:W-:-:S03]  /*19340*/  LOP3.LUT P0, RZ, R0, 0x1bf, RZ, 0xc0, !PT ;  /* 0x000001bf00ff7812 */ /* 0x000fc6000780c0ff */
[----:B------:R-:W-:Y:S01]  /*19350*/  ULDC.64 UR6, c[0x0][0x298] ;  /* 0x0000a60000067ab9 */ /* 0x000fe20000000a00 */
[----:B------:R-:W-:Y:S01]  /*19360*/  BSSY B6, `(.L_x_1468) ;  /* 0x0000016000067945 */ /* 0x000fe20003800000 */
[----:B------:R-:W-:Y:S02]  /*19370*/  UIMAD UR4, UR4, UR6, URZ ;  /* 0x00000006040472a4 */ /* 0x000fe4000f8e023f */
[----:B------:R-:W-:Y:S02]  /*19380*/  UIMAD.WIDE.U32 UR36, UR39, UR6, URZ ;  /* 0x00000006272472a5 */ /* 0x000fe4000f8e003f */
[----:B------:R-:W-:-:S04]  /*19390*/  UIMAD UR39, UR39, UR7, UR4 ;  /* 0x00000007272772a4 */ /* 0x000fc8000f8e0204 */
        /* <DEDUP_REMOVED lines=18> */
.L_x_1469:
[----:B------:R-:W-:Y:S05]  /*194c0*/  BSYNC B6 ;  /* 0x0000000000067941 */ /* 0x000fea0003800000 */
.L_x_1468:
[----:B------:R-:W1:Y:S01]  /*194d0*/  S2R R20, SR_TID.X ;  /* 0x0000000000147919 */ /* 0x000e620000002100 */
[----:B------:R-:W-:Y:S01]  /*194e0*/  UISETP.NE.AND UP0, UPT, UR48, URZ, UPT ;  /* 0x0000003f3000728c */ /* 0x000fe2000bf05270 */
[C---:B------:R-:W-:Y:S01]  /*194f0*/  R2UR UR8, R17.reuse ;  /* 0x00000000110872ca */ /* 0x040fe200000e0000 */
[----:B------:R-:W-:Y:S01]  /*19500*/  ULDC.64 UR6, c[0x0][0x2d8] ;  /* 0x0000b60000067ab9 */ /* 0x000fe20000000a00 */
[----:B------:R-:W4:Y:S01]  /*19510*/  S2R R2, SR_TID.X ;  /* 0x0000000000027919 */ /* 0x000f220000002100 */
[----:B------:R-:W-:Y:S01]  /*19520*/  R2UR UR9, R17 ;  /* 0x00000000110972ca */ /* 0x000fe200000e0000 */
[----:B------:R-:W-:Y:S01]  /*19530*/  UMOV UR4, UR36 ;  /* 0x0000002400047c82 */ /* 0x000fe20008000000 */
[----:B------:R-:W-:Y:S01]  /*19540*/  PLOP3.LUT P0, PT, PT, PT, UP0, 0x80, 0x0 ;  /* 0x000000000000781c */ /* 0x000fe20003f0f008 */
[----:B------:R-:W-:Y:S01]  /*19550*/  UMOV UR5, UR39 ;  /* 0x0000002700057c82 */ /* 0x000fe20008000000 */
[----:B------:R-:W-:Y:S01]  /*19560*/  UISETP.NE.AND UP1, UPT, UR47, URZ, UPT ;  /* 0x0000003f2f00728c */ /* 0x000fe2000bf25270 */
[----:B------:R-:W5:Y:S01]  /*19570*/  LDC R6, c[0x0][0x448] ;  /* 0x00011200ff067b82 */ /* 0x000f620000000800 */
[C---:B------:R-:W-:Y:S01]  /*19580*/  LOP3.LUT R9, R23.reuse, 0x40, RZ, 0xfc, !PT ;  /* 0x0000004017097812 */ /* 0x040fe200078efcff */
[----:B------:R-:W-:Y:S01]  /*19590*/  @UP0 ULDC UR10, c[0x0][0x44c] ;  /* 0x00011300000a0ab9 */ /* 0x000fe20000000800 */
[----:B------:R-:W-:-:S02]  /*195a0*/  LOP3.LUT R10, R23, 0x80, RZ, 0xfc, !PT ;  /* 0x00000080170a7812 */ /* 0x000fc400078efcff */
[----:B------:R-:W-:Y:S02]  /*195b0*/  UIMAD.WIDE.U32 UR4, UR8, UR6, UR4 ;  /* 0x00000006080472a5 */ /* 0x000fe4000f8e0004 */
[----:B------:R-:W-:Y:S02]  /*195c0*/  USHF.R.S32.HI UR6, URZ, 0x1f, UR40 ;  /* 0x0000001f3f067899 */ /* 0x000fe40008011428 */
[----:B------:R-:W-:Y:S02]  /*195d0*/  UIMAD UR5, UR9, UR7, UR5 ;  /* 0x00000007090572a4 */ /* 0x000fe4000f8e0205 */
[----:B------:R-:W-:Y:S01]  /*195e0*/  USEL UR7, UR6, URZ, !UP1 ;  /* 0x0000003f06077287 */ /* 0x000fe2000c800000 */
[----:B------:R-:W-:Y:S01]  /*195f0*/  ULDC.64 UR8, c[0x0][0x2e0] ;  /* 0x0000b80000087ab9 */ /* 0x000fe20000000a00 */
[----:B------:R-:W-:Y:S02]  /*19600*/  USEL UR6, UR40, URZ, !UP1 ;  /* 0x0000003f28067287 */ /* 0x000fe4000c800000 */
[----:B------:R-:W-:-:S02]  /*19610*/  UIMAD UR7, UR7, UR8, URZ ;  /* 0x00000008070772a4 */ /* 0x000fc4000f8e023f */
[----:B------:R-:W-:Y:S02]  /*19620*/  UIMAD.WIDE.U32 UR4, UR6, UR8, UR4 ;  /* 0x00000008060472a5 */ /* 0x000fe4000f8e0004 */
[----:B------:R-:W-:Y:S01]  /*19630*/  UIMAD UR7, UR6, UR9, UR7 ;  /* 0x00000009060772a4 */ /* 0x000fe2000f8e0207 */
[----:B-1----:R-:W-:Y:S02]  /*19640*/  IMAD.SHL.U32 R20, R20, 0x20, RZ ;  /* 0x0000002014147824 */ /* 0x002fe400078e00ff */
[----:B------:R-:W-:Y:S01]  /*19650*/  ULDC.64 UR8, c[0x0][0x2d0] ;  /* 0x0000b40000087ab9 */ /* 0x000fe20000000a00 */
[----:B------:R-:W-:Y:S01]  /*19660*/  UIADD3 UR6, UR5, UR7, URZ ;  /* 0x0000000705067290 */ /* 0x000fe2000fffe03f */
[----:B0-23--:R-:W-:Y:S01]  /*19670*/  IMAD.U32 R4, RZ, RZ, UR4 ;  /* 0x00000004ff047e24 */ /* 0x00dfe2000f8e00ff */
[----:B----4-:R-:W-:Y:S01]  /*19680*/  LOP3.LUT R2, R2, 0x7f, RZ, 0xc0, !PT ;  /* 0x0000007f02027812 */ /* 0x010fe200078ec0ff */
[----:B------:R-:W-:Y:S01]  /*19690*/  IMAD.U32 R5, RZ, RZ, UR5 ;  /* 0x00000005ff057e24 */ /* 0x000fe2000f8e00ff */
[----:B------:R-:W-:Y:S01]  /*196a0*/  LOP3.LUT R20, R20, 0x60, RZ, 0xc0, !PT ;  /* 0x0000006014147812 */ /* 0x000fe200078ec0ff */
[----:B------:R-:W-:Y:S01]  /*196b0*/  ULDC.64 UR4, c[0x0][0x2c8] ;  /* 0x0000b20000047ab9 */ /* 0x000fe20000000a00 */
[----:B------:R-:W-:Y:S01]  /*196c0*/  SHF.R.U32.HI R2, RZ, 0x2, R2 ;  /* 0x00000002ff027819 */ /* 0x000fe20000011602 */
[----:B------:R-:W-:-:S03]  /*196d0*/  IMAD.U32 R3, RZ, RZ, UR6 ;  /* 0x00000006ff037e24 */ /* 0x000fc6000f8e00ff */
[----:B------:R-:W-:Y:S02]  /*196e0*/  LOP3.LUT R2, R2, R20, RZ, 0xfc, !PT ;  /* 0x0000001402027212 */ /* 0x000fe400078efcff */
[----:B------:R-:W0:Y:S03]  /*196f0*/  S2R R20, SR_TID.X ;  /* 0x0000000000147919 */ /* 0x000e260000002100 */
[----:B------:R-:W-:-:S04]  /*19700*/  IMAD.IADD R7, R2, 0x1, R19 ;  /* 0x0000000102077824 */ /* 0x000fc800078e0213 */
[----:B------:R-:W-:Y:S01]  /*19710*/  @P0 IMAD.HI.U32 R2, R7, UR10, RZ ;  /* 0x0000000a07020c27 */ /* 0x000fe2000f8e00ff */
[----:B------:R-:W-:Y:S01]  /*19720*/  PLOP3.LUT P0, PT, PT, PT, UP0, 0x80, 0x0 ;  /* 0x000000000000781c */ /* 0x000fe20003f0f008 */
[----:B------:R-:W-:Y:S02]  /*19730*/  @UP0 ULDC UR10, c[0x0][0x450] ;  /* 0x00011400000a0ab9 */ /* 0x000fe40000000800 */
[----:B------:R-:W-:-:S10]  /*19740*/  IMAD.MOV.U32 R0, RZ, RZ, R7 ;  /* 0x000000ffff007224 */ /* 0x000fd400078e0007 */
[----:B------:R-:W-:Y:S01]  /*19750*/  @P0 SHF.R.U32.HI R0, RZ, UR10, R2 ;  /* 0x0000000aff000c19 */ /* 0x000fe20008011602 */
[----:B------:R-:W-:-:S03]  /*19760*/  IMAD.MOV.U32 R2, RZ, RZ, R4 ;  /* 0x000000ffff027224 */ /* 0x000fc600078e0004 */
[----:B------:R-:W-:Y:S01]  /*19770*/  SHF.R.S32.HI R8, RZ, 0x1f, R0 ;  /* 0x0000001fff087819 */ /* 0x000fe20000011400 */
[----:B------:R-:W-:-:S04]  /*19780*/  IMAD.WIDE.U32 R2, R0, UR8, R2 ;  /* 0x0000000800027c25 */ /* 0x000fc8000f8e0002 */
[----:B------:R-:W-:Y:S01]  /*19790*/  IMAD R8, R8, UR8, RZ ;  /* 0x0000000808087c24 */ /* 0x000fe2000f8e02ff */
[----:B0-----:R-:W-:-:S03]  /*197a0*/  LOP3.LUT R20, R20, 0x7f, RZ, 0xc0, !PT ;  /* 0x0000007f14147812 */ /* 0x001fc600078ec0ff */
[----:B------:R-:W-:Y:S02]  /*197b0*/  IMAD R4, R0, UR9, R8 ;  /* 0x0000000900047c24 */ /* 0x000fe4000f8e0208 */
[----:B------:R-:W-:Y:S02]  /*197c0*/  IMAD.MOV R0, RZ, RZ, -R0 ;  /* 0x000000ffff007224 */ /* 0x000fe400078e0a00 */
[----:B------:R-:W-:Y:S02]  /*197d0*/  IMAD.IADD R3, R3, 0x1, R4 ;  /* 0x0000000103037824 */ /* 0x000fe400078e0204 */
[----:B-----5:R-:W-:-:S04]  /*197e0*/  IMAD R7, R6, R0, R7 ;  /* 0x0000000006077224 */ /* 0x020fc800078e0207 */
        /* <DEDUP_REMOVED lines=11> */
[----:B------:R-:W-:Y:S02]  /*198a0*/  ISETP.GE.AND P0, PT, R10, UR4, PT ;  /* 0x000000040a007c0c */ /* 0x000fe4000bf06270 */
[----:B------:R-:W-:Y:S01]  /*198b0*/  SHF.R.U32.HI R9, RZ, 0x2, R20 ;  /* 0x00000002ff097819 */ /* 0x000fe20000011614 */
[----:B------:R-:W-:Y:S10]  /*198c0*/  BRA.DIV UR5, `(.L_x_1470) ;  /* 0x0000004605347947 */ /* 0x000ff4000b800000 */
[----:B------:R-:W0:Y:S01]  /*198d0*/  SHFL.IDX PT, R14, R0, RZ, 0x1c1f ;  /* 0x001c1fff000e7589 */ /* 0x000e2200000e0000 */
[----:B------:R-:W-:Y:S02]  /*198e0*/  IMAD R4, R6, UR41, RZ ;  /* 0x0000002906047c24 */ /* 0x000fe4000f8e02ff */
        /* <DEDUP_REMOVED lines=33> */
.L_x_1566:
        /* <DEDUP_REMOVED lines=12> */
.L_x_1472:
[----:B------:R-:W-:Y:S05]  /*19bc0*/  BSYNC B0 ;  /* 0x0000000000007941 */ /* 0x000fea0003800000 */
.L_x_1471:
[----:B------:R-:W-:Y:S01]  /*19bd0*/  NOP ;  /* 0x0000000000007918 */ /* 0x000fe20000000000 */
[----:B------:R-:W-:-:S13]  /*19be0*/  PLOP3.LUT P0, PT, PT, PT, PT, 0x80, 0x0 ;  /* 0x000000000000781c */ /* 0x000fda0003f0f070 */
.L_x_1473:
[----:B------:R-:W-:Y:S02]  /*19bf0*/  PLOP3.LUT P1, PT, P1, P0, PT, 0xa2, 0x0 ;  /* 0x000000000000781c */ /* 0x000fe40000f21472 */
[----:B------:R-:W-:-:S08]  /*19c00*/  @P0 R2UR P1, UR4, R16 ;  /* 0x00000000100402ca */ /* 0x000fd00000020000 */
[----:B------:R-:W-:-:S05]  /*19c10*/  @P0 PLOP3.LUT P0, PT, P1, PT, PT, 0x80, 0x0 ;  /* 0x000000000000081c */ /* 0x000fca0000f0f070 */
[----:B------:R-:W-:Y:S01]  /*19c20*/  @!P1 SYNCS.ARRIVE.TRANS64.RED.A0T1 RZ, [UR4+0x2a800], RZ ;  /* 0x02a800ffffff99a7 */ /* 0x000fe20008200404 */
[----:B------:R-:W-:Y:S07]  /*19c30*/  @!P1 ARRIVES.LDGSTSBAR.64.TRANSCNT [UR4+0x2a800] ;  /* 0x02a80000ff0099b0 */ /* 0x000fee0008000a84 */
[----:B------:R-:W-:Y:S05]  /*19c40*/  @P0 BRA.U.ANY `(.L_x_1473) ;  /* 0xfffffffd00e80947 */ /* 0x000fea000393ffff */
[----:B01----:R-:W3:Y:S02]  /*19c50*/  LDL.LU R2, [R1] ;  /* 0x0000000001027983 */ /* 0x003ee40000300800 */
[----:B---3--:R-:W-:-:S05]  /*19c60*/  VIADD R2, R2, 0x1 ;  /* 0x0000000102027836 */ /* 0x008fca0000000000 */
[----:B------:R0:W-:Y:S01]  /*19c70*/  STL [R1], R2 ;  /* 0x0000000201007387 */ /* 0x0001e20000100800 */
        /* <DEDUP_REMOVED lines=10> */
.L_x_1567:
[----:B------:R-:W-:Y:S05]  /*19d20*/  BSYNC B0 ;  /* 0x0000000000007941 */ /* 0x000fea0003800000 */
.L_x_1474:
[----:B------:R-:W-:-:S13]  /*19d30*/  ISETP.GE.AND P0, PT, R20, UR42, PT ;  /* 0x0000002a14007c0c */ /* 0x000fda000bf06270 */
[----:B------:R-:W-:Y:S05]  /*19d40*/  @!P0 BRA `(.L_x_1476) ;  /* 0x0000001000e08947 */ /* 0x000fea0003800000 */
[----:B------:R-:W-:Y:S02]  /*19d50*/  IMAD.MOV.U32 R5, RZ, RZ, R18 ;  /* 0x000000ffff057224 */ /* 0x000fe400078e0012 */
[----:B------:R-:W-:-:S07]  /*19d60*/  IMAD.MOV.U32 R6, RZ, RZ, R22 ;  /* 0x000000ffff067224 */ /* 0x000fce00078e0016 */
.L_x_1496:
[----:B0--3--:R-:W0:Y:S01]  /*19d70*/  LDC R3, c[0x0][0x430] ;  /* 0x00010c00ff037b82 */ /* 0x009e220000000800 */
[----:B-1----:R-:W1:Y:S01]  /*19d80*/  S2R R2, SR_TID.X ;  /* 0x0000000000027919 */ /* 0x002e620000002100 */
[----:B------:R-:W-:Y:S05]  /*19d90*/  YIELD ;  /* 0x0000000000007946 */ /* 0x000fea0003800000 */
[----:B------:R-:W-:Y:S01]  /*19da0*/  ULDC.64 UR4, c[0x0][0x428] ;  /* 0x00010a0000047ab9 */ /* 0x000fe20000000a00 */
[----:B0-----:R-:W-:Y:S02]  /*19db0*/  ISETP.NE.AND P0, PT, R3, 0x1, PT ;  /* 0x000000010300780c */ /* 0x001fe40003f05270 */
[C---:B-12---:R-:W-:Y:S01]  /*19dc0*/  LOP3.LUT R0, R2.reuse, 0x7f, RZ, 0xc0, !PT ;  /* 0x0000007f02007812 */ /* 0x046fe200078ec0ff */
[----:B------:R-:W-:-:S10]  /*19dd0*/  IMAD.SHL.U32 R2, R2, 0x20, RZ ;  /* 0x0000002002027824 */ /* 0x000fd400078e00ff */
[----:B------:R-:W0:Y:S01]  /*19de0*/  @P0 LDC R3, c[0x0][0x434] ;  /* 0x00010d00ff030b82 */ /* 0x000e220000000800 */
[----:B------:R-:W-:Y:S02]  /*19df0*/  SHF.R.U32.HI R0, RZ, 0x2, R0 ;  /* 0x00000002ff007819 */ /* 0x000fe40000011600 */
[----:B------:R-:W-:-:S03]  /*19e00*/  LOP3.LUT R2, R2, 0x60, RZ, 0xc0, !PT ;  /* 0x0000006002027812 */ /* 0x000fc600078ec0ff */
[----:B------:R-:W-:Y:S02]  /*19e10*/  IMAD R0, R20, 0x80, R0 ;  /* 0x0000008014007824 */ /* 0x000fe400078e0200 */
[----:B------:R-:W1:Y:S03]  /*19e20*/  @P0 LDC R7, c[0x0][0x438] ;  /* 0x00010e00ff070b82 */ /* 0x000e660000000800 */
[----:B------:R-:W-:-:S05]  /*19e30*/  IADD3 R0, R2, UR38, R0 ;  /* 0x0000002602007c10 */ /* 0x000fca000fffe000 */
[----:B------:R-:W-:Y:S02]  /*19e40*/  IMAD.MOV.U32 R4, RZ, RZ, R0 ;  /* 0x000000ffff047224 */ /* 0x000fe400078e0000 */
[----:B0-----:R-:W-:-:S05]  /*19e50*/  @P0 IMAD.HI.U32 R2, R0, R3, RZ ;  /* 0x0000000300020227 */ /* 0x001fca00078e00ff */
[----:B-1----:R-:W-:Y:S01]  /*19e60*/  @P0 SHF.R.U32.HI R4, RZ, R7, R2 ;  /* 0x00000007ff040219 */ /* 0x002fe20000011602 */
[----:B------:R-:W-:-:S03]  /*19e70*/  IMAD R2, R27, UR4, RZ ;  /* 0x000000041b027c24 */ /* 0x000fc6000f8e02ff */
[----:B------:R-:W-:Y:S01]  /*19e80*/  SHF.R.S32.HI R3, RZ, 0x1f, R4 ;  /* 0x0000001fff037819 */ /* 0x000fe20000011404 */
[----:B------:R-:W-:Y:S02]  /*19e90*/  IMAD R7, R25, UR5, R2 ;  /* 0x0000000519077c24 */ /* 0x000fe4000f8e0202 */
[----:B------:R-:W-:-:S04]  /*19ea0*/  IMAD.MOV.U32 R2, RZ, RZ, R4 ;  /* 0x000000ffff027224 */ /* 0x000fc800078e0004 */
[----:B------:R-:W-:Y:S01]  /*19eb0*/  IMAD.WIDE.U32 R2, R25, UR4, R2 ;  /* 0x0000000419027c25 */ /* 0x000fe2000f8e0002 */
[----:B------:R-:W-:-:S03]  /*19ec0*/  ULDC.64 UR4, c[0x0][0x418] ;  /* 0x0001060000047ab9 */ /* 0x000fc60000000a00 */
[----:B------:R-:W-:Y:S01]  /*19ed0*/  IMAD.IADD R3, R7, 0x1, R3 ;  /* 0x0000000107037824 */ /* 0x000fe200078e0203 */
[C---:B------:R-:W-:Y:S01]  /*19ee0*/  LEA R8, P0, R2.reuse, UR4, 0x2 ;  /* 0x0000000402087c11 */ /* 0x040fe2000f8010ff */
[----:B------:R-:W-:Y:S01]  /*19ef0*/  IMAD.U32 R10, RZ, RZ, UR43 ;  /* 0x0000002bff0a7e24 */ /* 0x000fe2000f8e00ff */
[----:B------:R-:W-:Y:S02]  /*19f00*/  ULDC UR4, c[0x0][0x430] ;  /* 0x00010c0000047ab9 */ /* 0x000fe40000000800 */
[----:B------:R-:W-:-:S05]  /*19f10*/  LEA.HI.X R9, R2, UR5, R3, 0x2, P0 ;  /* 0x0000000502097c11 */ /* 0x000fca00080f1403 */
[----:B------:R0:W3:Y:S01]  /*19f20*/  LDG.E R7, desc[UR56][R8.64] ;  /* 0x0000003808077981 */ /* 0x0000e2000c1e1900 */
[----:B------:R-:W-:Y:S01]  /*19f30*/  ISETP.NE.AND P2, PT, R10, 0x3, PT ;  /* 0x000000030a00780c */ /* 0x000fe20003f45270 */
[----:B------:R-:W-:Y:S01]  /*19f40*/  VIADD R18, R5, 0x1 ;  /* 0x0000000105127836 */ /* 0x000fe20000000000 */
[C---:B------:R-:W-:Y:S01]  /*19f50*/  ISETP.GT.AND P1, PT, R20.reuse, UR42, PT ;  /* 0x0000002a14007c0c */ /* 0x040fe2000bf24270 */
[----:B------:R-:W-:Y:S02]  /*19f60*/  IMAD.MOV R11, RZ, RZ, -R4 ;  /* 0x000000ffff0b7224 */ /* 0x000fe400078e0a04 */
[----:B------:R-:W-:Y:S01]  /*19f70*/  VIADD R20, R20, 0xffffffff ;  /* 0xffffffff14147836 */ /* 0x000fe20000000000 */
[----:B------:R-:W-:Y:S01]  /*19f80*/  ISETP.NE.AND P0, PT, R18, 0x2, PT ;  /* 0x000000021200780c */ /* 0x000fe20003f05270 */
[----:B0-----:R-:W-:-:S03]  /*19f90*/  IMAD R8, R11, UR4, R0 ;  /* 0x000000040b087c24 */ /* 0x001fc6000f8e0200 */
[----:B------:R-:W-:Y:S02]  /*19fa0*/  SEL R3, RZ, 0x1, P0 ;  /* 0x00000001ff037807 */ /* 0x000fe40000000000 */
[----:B------:R-:W-:Y:S02]  /*19fb0*/  SEL R18, R18, RZ, P0 ;  /* 0x000000ff12127207 */ /* 0x000fe40000000000 */
[----:B------:R-:W-:Y:S02]  /*19fc0*/  LOP3.LUT R22, R6, R3, RZ, 0x3c, !PT ;  /* 0x0000000306167212 */ /* 0x000fe400078e3cff */
[----:B---3--:R-:W-:Y:S01]  /*19fd0*/  SHF.R.S32.HI R10, RZ, 0x1f, R7 ;  /* 0x0000001fff0a7819 */ /* 0x008fe20000011407 */
[----:B------:R-:W-:Y:S06]  /*19fe0*/  @!P2 BRA `(.L_x_1477) ;  /* 0x000000000004a947 */ /* 0x000fec0003800000 */
[----:B------:R-:W-:Y:S01]  /*19ff0*/  BPT.TRAP 0x1 ;  /* 0x000000040000795c */ /* 0x000fe20000300000 */
.L_x_1477:
[----:B------:R-:W-:Y:S01]  /*1a000*/  IMAD R0, R18, 0x8, R16 ;  /* 0x0000000812007824 */ /* 0x000fe200078e0210 */
[----:B------:R-:W-:Y:S01]  /*1a010*/  SHF.L.U32 R19, R22, 0x1f, RZ ;  /* 0x0000001f16137819 */ /* 0x000fe200000006ff */
[----:B------:R-:W-:Y:S01]  /*1a020*/  BSSY B0, `(.L_x_1478) ;  /* 0x0000004000007945 */ /* 0x000fe20003800000 */
[----:B------:R-:W-:Y:S02]  /*1a030*/  SHF.R.S32.HI R9, RZ, 0x1f, R8 ;  /* 0x0000001fff097819 */ /* 0x000fe40000011408 */
[----:B------:R-:W0:Y:S02]  /*1a040*/  SYNCS.PHASECHK.TRANS64.TRYWAIT P0, [R0+URZ+0x2a880], R19 ;  /* 0x02a88013000075a7 */ /* 0x000e24000800017f */
[----:B0-----:R-:W-:Y:S05]  /*1a050*/  @!P0 BRA `(.L_x_1479) ;  /* 0x0000004000a08947 */ /* 0x001fea0003800000 */
.L_x_1568:
[----:B------:R-:W-:Y:S05]  /*1a060*/  BSYNC B0 ;  /* 0x0000000000007941 */ /* 0x000fea0003800000 */
.L_x_1478:
[----:B------:R-:W-:Y:S01]  /*1a070*/  ULDC.64 UR4, c[0x0][0x328] ;  /* 0x0000ca0000047ab9 */ /* 0x000fe20000000a00 */
[----:B------:R-:W-:Y:S01]  /*1a080*/  ULDC.64 UR6, c[0x0][0x318] ;  /* 0x0000c60000067ab9 */ /* 0x000fe20000000a00 */
[----:B------:R-:W-:Y:S01]  /*1a090*/  IMAD R4, R9, UR4, RZ ;  /* 0x0000000409047c24 */ /* 0x000fe2000f8e02ff */
[C---:B------:R-:W-:Y:S01]  /*1a0a0*/  LOP3.LUT R12, R23.reuse, 0x80, RZ, 0xfc, !PT ;  /* 0x00000080170c7812 */ /* 0x040fe200078efcff */
[----:B------:R-:W-:Y:S01]  /*1a0b0*/  IMAD.WIDE.U32 R2, R8, UR4, RZ ;  /* 0x0000000408027c25 */ /* 0x000fe2000f8e00ff */
[----:B------:R-:W-:Y:S02]  /*1a0c0*/  LOP3.LUT R11, R23, 0x40, RZ, 0xfc, !PT ;  /* 0x00000040170b7812 */ /* 0x000fe400078efcff */
[-C--:B------:R-:W-:Y:S01]  /*1a0d0*/  ISETP.GE.AND P2, PT, R12, R37.reuse, PT ;  /* 0x000000250c00720c */ /* 0x080fe20003f46270 */
[----:B------:R-:W-:Y:S01]  /*1a0e0*/  IMAD R4, R8, UR5, R4 ;  /* 0x0000000508047c24 */ /* 0x000fe2000f8e0204 */
[----:B------:R-:W-:Y:S01]  /*1a0f0*/  ULDC.64 UR4, c[0x0][0x338] ;  /* 0x0000ce0000047ab9 */ /* 0x000fe20000000a00 */
[----:B------:R-:W-:-:S02]  /*1a100*/  ISETP.GE.AND P3, PT, R11, R37, PT ;  /* 0x000000250b00720c */ /* 0x000fc40003f66270 */
[----:B------:R-:W-:Y:S01]  /*1a110*/  IMAD.IADD R3, R3, 0x1, R4 ;  /* 0x0000000103037824 */ /* 0x000fe200078e0204 */
[----:B------:R-:W-:Y:S01]  /*1a120*/  ISETP.GE.AND P4, PT, R23, R37, PT ;  /* 0x000000251700720c */ /* 0x000fe20003f86270 */
[----:B------:R-:W-:Y:S02]  /*1a130*/  IMAD R4, R10, UR4, RZ ;  /* 0x000000040a047c24 */ /* 0x000fe4000f8e02ff */
[----:B------:R-:W-:-:S04]  /*1a140*/  IMAD.WIDE.U32 R2, R7, UR4, R2 ;  /* 0x0000000407027c25 */ /* 0x000fc8000f8e0002 */
[----:B------:R-:W-:Y:S01]  /*1a150*/  IMAD R4, R7, UR5, R4 ;  /* 0x0000000507047c24 */ /* 0x000fe2000f8e0204 */
[----:B------:R-:W-:-:S03]  /*1a160*/  ULDC.64 UR4, c[0x0][0x330] ;  /* 0x0000cc0000047ab9 */ /* 0x000fc60000000a00 */
[----:B------:R-:W-:Y:S02]  /*1a170*/  IMAD.IADD R3, R3, 0x1, R4 ;  /* 0x0000000103037824 */ /* 0x000fe400078e0204 */
[----:B------:R-:W-:Y:S02]  /*1a180*/  IMAD R4, R18, 0x6000, R31 ;  /* 0x0000600012047824 */ /* 0x000fe400078e021f */
[----:B------:R-:W-:Y:S01]  /*1a190*/  IMAD.WIDE.U32 R2, R17, UR4, R2 ;  /* 0x0000000411027c25 */ /* 0x000fe2000f8e0002 */
[----:B------:R-:W-:-:S03]  /*1a1a0*/  UMOV UR4, 0xffffffff ;  /* 0xffffffff00047882 */ /* 0x000fc60000000000 */
[----:B------:R-:W-:Y:S01]  /*1a1b0*/  IMAD R26, R17, UR5, R3 ;  /* 0x00000005111a7c24 */ /* 0x000fe2000f8e0203 */
[----:B------:R-:W-:-:S04]  /*1a1c0*/  IADD3 R21, P0, R2, UR6, RZ ;  /* 0x0000000602157c10 */ /* 0x000fc8000ff1e0ff */
[----:B------:R-:W-:Y:S01]  /*1a1d0*/  IADD3.X R26, R26, UR7, RZ, P0, !PT ;  /* 0x000000071a1a7c10 */ /* 0x000fe200087fe4ff */
[----:B------:R-:W-:Y:S08]  /*1a1e0*/  BRA.DIV UR4, `(.L_x_1480) ;  /* 0x0000004204507947 */ /* 0x000ff0000b800000 */
[----:B------:R-:W1:Y:S01]  /*1a1f0*/  SHFL.IDX PT, R2, R21, RZ, 0x1c1f ;  /* 0x001c1fff15027589 */ /* 0x000e6200000e0000 */
[----:B------:R-:W-:-:S03]  /*1a200*/  IMAD.IADD R4, R16, 0x1, R4 ;  /* 0x0000000110047824 */ /* 0x000fc600078e0204 */
[----:B------:R-:W3:Y:S04]  /*1a210*/  SHFL.IDX PT, R3, R26, RZ, 0x1c1f ;  /* 0x001c1fff1a037589 */ /* 0x000ee800000e0000 */
[----:B------:R-:W-:Y:S01]  /*1a220*/  SHFL.IDX PT, R35, R26, 0x2, 0x1c1f ;  /* 0x005c1f001a237f89 */ /* 0x000fe200000e0000 */
[----:B-1----:R-:W-:-:S05]  /*1a230*/  IADD3 R2, P0, R23, R2, RZ ;  /* 0x0000000217027210 */ /* 0x002fca0007f1e0ff */
[----:B---3--:R-:W-:-:S05]  /*1a240*/  IMAD.X R3, RZ, RZ, R3, P0 ;  /* 0x000000ffff037224 */ /* 0x008fca00000e0603 */
[----:B------:R-:W-:Y:S04]  /*1a250*/  LDGSTS.E.BYPASS.LTC128B.128 [R4+0xc400], desc[UR56][R2.64], !P4 ;  /* 0x0c40000002047fae */ /* 0x000fe8000e101d78 */
[----:B------:R-:W-:Y:S04]  /*1a260*/  LDGSTS.E.BYPASS.LTC128B.128 [R4+0xe400], desc[UR56][R2.64+0x40], !P3 ;  /* 0x0e40004002047fae */ /* 0x000fe8000d901d78 */
[----:B------:R1:W-:Y:S04]  /*1a270*/  LDGSTS.E.BYPASS.LTC128B.128 [R4+0x10400], desc[UR56][R2.64+0x80], !P2 ;  /* 0x1040008002047fae */ /* 0x0003e8000d101d78 */
[----:B-1----:R-:W1:Y:S04]  /*1a280*/  SHFL.IDX PT, R2, R21, 0x1, 0x1c1f ;  /* 0x003c1f0015027f89 */ /* 0x002e6800000e0000 */
[----:B------:R-:W3:Y:S01]  /*1a290*/  SHFL.IDX PT, R3, R26, 0x1, 0x1c1f ;  /* 0x003c1f001a037f89 */ /* 0x000ee200000e0000 */
[----:B-1----:R-:W-:-:S05]  /*1a2a0*/  IADD3 R2, P0, R23, R2, RZ ;  /* 0x0000000217027210 */ /* 0x002fca0007f1e0ff */
[----:B---3--:R-:W-:-:S05]  /*1a2b0*/  IMAD.X R3, RZ, RZ, R3, P0 ;  /* 0x000000ffff037224 */ /* 0x008fca00000e0603 */
[----:B------:R-:W-:Y:S04]  /*1a2c0*/  LDGSTS.E.BYPASS.LTC128B.128 [R4+0xcc00], desc[UR56][R2.64], !P4 ;  /* 0x0cc0000002047fae */ /* 0x000fe8000e101d78 */
[----:B------:R-:W-:Y:S04]  /*1a2d0*/  LDGSTS.E.BYPASS.LTC128B.128 [R4+0xec00], desc[UR56][R2.64+0x40], !P3 ;  /* 0x0ec0004002047fae */ /* 0x000fe8000d901d78 */
[----:B------:R1:W-:Y:S04]  /*1a2e0*/  LDGSTS.E.BYPASS.LTC128B.128 [R4+0x10c00], desc[UR56][R2.64+0x80], !P2 ;  /* 0x10c0008002047fae */ /* 0x0003e8000d101d78 */
[----:B-1----:R-:W1:Y:S02]  /*1a2f0*/  SHFL.IDX PT, R2, R21, 0x2, 0x1c1f ;  /* 0x005c1f0015027f89 */ /* 0x002e6400000e0000 */
[----:B-1----:R-:W-:-:S05]  /*1a300*/  IADD3 R2, P0, R23, R2, RZ ;  /* 0x0000000217027210 */ /* 0x002fca0007f1e0ff */
[----:B------:R-:W-:Y:S02]  /*1a310*/  IMAD.X R3, RZ, RZ, R35, P0 ;  /* 0x000000ffff037224 */ /* 0x000fe400000e0623 */
[----:B------:R1:W3:Y:S04]  /*1a320*/  SHFL.IDX PT, R35, R26, 0x3, 0x1c1f ;  /* 0x007c1f001a237f89 */ /* 0x0002e800000e0000 */
[----:B------:R-:W-:Y:S04]  /*1a330*/  LDGSTS.E.BYPASS.LTC128B.128 [R4+0xd400], desc[UR56][R2.64], !P4 ;  /* 0x0d40000002047fae */ /* 0x000fe8000e101d78 */
[----:B------:R-:W-:Y:S04]  /*1a340*/  LDGSTS.E.BYPASS.LTC128B.128 [R4+0xf400], desc[UR56][R2.64+0x40], !P3 ;  /* 0x0f40004002047fae */ /* 0x000fe8000d901d78 */
[----:B------:R4:W-:Y:S04]  /*1a350*/  LDGSTS.E.BYPASS.LTC128B.128 [R4+0x11400], desc[UR56][R2.64+0x80], !P2 ;  /* 0x1140008002047fae */ /* 0x0009e8000d101d78 */
[----:B---34-:R1:W4:Y:S02]  /*1a360*/  SHFL.IDX PT, R2, R21, 0x3, 0x1c1f ;  /* 0x007c1f0015027f89 */ /* 0x01832400000e0000 */
.L_x_1578:
        /* <DEDUP_REMOVED lines=10> */
.L_x_1481:
[----:B------:R-:W-:Y:S02]  /*1a410*/  PLOP3.LUT P2, PT, P2, P0, PT, 0xa2, 0x0 ;  /* 0x000000000000781c */ /* 0x000fe40001741472 */
[----:B------:R-:W-:-:S08]  /*1a420*/  @P0 R2UR P2, UR4, R0 ;  /* 0x00000000000402ca */ /* 0x000fd00000040000 */
[----:B------:R-:W-:-:S05]  /*1a430*/  @P0 PLOP3.LUT P0, PT, P2, PT, PT, 0x80, 0x0 ;  /* 0x000000000000081c */ /* 0x000fca000170f070 */
[----:B------:R-:W-:Y:S01]  /*1a440*/  @!P2 SYNCS.ARRIVE.TRANS64.RED.A0T1 RZ, [UR4+0x2a870], RZ ;  /* 0x02a870ffffffa9a7 */ /* 0x000fe20008200404 */
[----:B------:R-:W-:Y:S07]  /*1a450*/  @!P2 ARRIVES.LDGSTSBAR.64.TRANSCNT [UR4+0x2a870] ;  /* 0x02a87000ff00a9b0 */ /* 0x000fee0008000a84 */
[----:B------:R-:W-:Y:S05]  /*1a460*/  @P0 BRA.U.ANY `(.L_x_1481) ;  /* 0xfffffffd00e80947 */ /* 0x000fea000393ffff */
[----:B------:R-:W-:Y:S01]  /*1a470*/  NOP ;  /* 0x0000000000007918 */ /* 0x000fe20000000000 */
[----:B---3--:R-:W-:-:S05]  /*1a480*/  IMAD.U32 R2, RZ, RZ, UR43 ;  /* 0x0000002bff027e24 */ /* 0x008fca000f8e00ff */
[----:B------:R-:W-:-:S13]  /*1a490*/  ISETP.NE.AND P3, PT, R2, 0x3, PT ;  /* 0x000000030200780c */ /* 0x000fda0003f65270 */
[----:B------:R-:W-:Y:S05]  /*1a4a0*/  @!P3 BRA `(.L_x_1482) ;  /* 0x000000000004b947 */ /* 0x000fea0003800000 */
[----:B------:R-:W-:Y:S01]  /*1a4b0*/  BPT.TRAP 0x1 ;  /* 0x000000040000795c */ /* 0x000fe20000300000 */
.L_x_1482:
[----:B------:R3:W-:Y:S01]  /*1a4c0*/  SYNCS.ARRIVE.TRANS64.A1T0 RZ, [R0+URZ+0x2a870], RZ ;  /* 0x02a870ff00ff79a7 */ /* 0x0007e2000810003f */
[----:B------:R-:W-:Y:S05]  /*1a4d0*/  @!P3 BRA `(.L_x_1483) ;  /* 0x000000000004b947 */ /* 0x000fea0003800000 */
[----:B------:R-:W-:Y:S01]  /*1a4e0*/  BPT.TRAP 0x1 ;  /* 0x000000040000795c */ /* 0x000fe20000300000 */
.L_x_1483:
[----:B------:R-:W4:Y:S01]  /*1a4f0*/  SYNCS.PHASECHK.TRANS64.TRYWAIT P0, [R0+URZ+0x2a840], R19 ;  /* 0x02a84013000075a7 */ /* 0x000f22000800017f */
[----:B------:R-:W-:Y:S04]  /*1a500*/  BSSY B0, `(.L_x_1484) ;  /* 0x0000002000007945 */ /* 0x000fe80003800000 */
[----:B----4-:R-:W-:Y:S05]  /*1a510*/  @!P0 BRA `(.L_x_1485) ;  /* 0x0000004000b88947 */ /* 0x010fea0003800000 */
.L_x_1579:
[----:B------:R-:W-:Y:S05]  /*1a520*/  BSYNC B0 ;  /* 0x0000000000007941 */ /* 0x000fea0003800000 */
.L_x_1484:
        /* <DEDUP_REMOVED lines=9> */
[-C--:B------:R-:W-:Y:S01]  /*1a5c0*/  ISETP.GE.AND P3, PT, R11, R37.reuse, PT ;  /* 0x000000250b00720c */ /* 0x080fe20003f66270 */
[----:B------:R-:W-:Y:S01]  /*1a5d0*/  IMAD R10, R10, UR4, RZ ;  /* 0x000000040a0a7c24 */ /* 0x000fe2000f8e02ff */
[----:B------:R-:W-:Y:S01]  /*1a5e0*/  ISETP.GE.AND P4, PT, R23, R37, PT ;  /* 0x000000251700720c */ /* 0x000fe20003f86270 */
[----:B------:R-:W-:-:S02]  /*1a5f0*/  IMAD.IADD R3, R3, 0x1, R9 ;  /* 0x0000000103037824 */ /* 0x000fc400078e0209 */
        /* <DEDUP_REMOVED lines=10> */
[----:B--2---:R-:W2:Y:S04]  /*1a6a0*/  SHFL.IDX PT, R14, R7, RZ, 0x1c1f ;  /* 0x001c1fff070e7589 */ /* 0x004ea800000e0000 */
[----:B------:R-:W5:Y:S04]  /*1a6b0*/  SHFL.IDX PT, R3, R8, RZ, 0x1c1f ;  /* 0x001c1fff08037589 */ /* 0x000f6800000e0000 */
[----:B------:R-:W-:Y:S01]  /*1a6c0*/  SHFL.IDX PT, R9, R8, 0x2, 0x1c1f ;  /* 0x005c1f0008097f89 */ /* 0x000fe200000e0000 */
[----:B--2---:R-:W-:-:S03]  /*1a6d0*/  IADD3 R2, P0, R23, R14, RZ ;  /* 0x0000000e17027210 */ /* 0x004fc60007f1e0ff */
[----:B------:R-:W2:Y:S02]  /*1a6e0*/  SHFL.IDX PT, R14, R7, 0x1, 0x1c1f ;  /* 0x003c1f00070e7f89 */ /* 0x000ea400000e0000 */
[----:B-----5:R-:W-:-:S05]  /*1a6f0*/  IMAD.X R3, RZ, RZ, R3, P0 ;  /* 0x000000ffff037224 */ /* 0x020fca00000e0603 */
[----:B------:R-:W-:Y:S04]  /*1a700*/  LDGSTS.E.BYPASS.LTC128B.128 [R4+0x1e400], desc[UR56][R2.64], !P4 ;  /* 0x1e40000002047fae */ /* 0x000fe8000e101d78 */
[----:B------:R-:W-:Y:S04]  /*1a710*/  LDGSTS.E.BYPASS.LTC128B.128 [R4+0x20400], desc[UR56][R2.64+0x40], !P3 ;  /* 0x2040004002047fae */ /* 0x000fe8000d901d78 */
[----:B------:R5:W-:Y:S04]  /*1a720*/  LDGSTS.E.BYPASS.LTC128B.128 [R4+0x22400], desc[UR56][R2.64+0x80], !P2 ;  /* 0x2240008002047fae */ /* 0x000be8000d101d78 */
[----:B-----5:R-:W5:Y:S01]  /*1a730*/  SHFL.IDX PT, R3, R8, 0x1, 0x1c1f ;  /* 0x003c1f0008037f89 */ /* 0x020f6200000e0000 */
[----:B--2---:R-:W-:-:S03]  /*1a740*/  IADD3 R2, P0, R23, R14, RZ ;  /* 0x0000000e17027210 */ /* 0x004fc60007f1e0ff */
[----:B------:R-:W2:Y:S02]  /*1a750*/  SHFL.IDX PT, R14, R7, 0x2, 0x1c1f ;  /* 0x005c1f00070e7f89 */ /* 0x000ea400000e0000 */
[----:B-----5:R-:W-:-:S05]  /*1a760*/  IMAD.X R3, RZ, RZ, R3, P0 ;  /* 0x000000ffff037224 */ /* 0x020fca00000e0603 */
[----:B------:R-:W-:Y:S04]  /*1a770*/  LDGSTS.E.BYPASS.LTC128B.128 [R4+0x1ec00], desc[UR56][R2.64], !P4 ;  /* 0x1ec0000002047fae */ /* 0x000fe8000e101d78 */
[----:B------:R-:W-:Y:S04]  /*1a780*/  LDGSTS.E.BYPASS.LTC128B.128 [R4+0x20c00], desc[UR56][R2.64+0x40], !P3 ;  /* 0x20c0004002047fae */ /* 0x000fe8000d901d78 */
[----:B------:R2:W-:Y:S02]  /*1a790*/  LDGSTS.E.BYPASS.LTC128B.128 [R4+0x22c00], desc[UR56][R2.64+0x80], !P2 ;  /* 0x22c0008002047fae */ /* 0x0005e4000d101d78 */
[----:B--2---:R-:W-:-:S02]  /*1a7a0*/  IADD3 R2, P0, R23, R14, RZ ;  /* 0x0000000e17027210 */ /* 0x004fc40007f1e0ff */
[----:B------:R2:W0:Y:S03]  /*1a7b0*/  SHFL.IDX PT, R14, R7, 0x3, 0x1c1f ;  /* 0x007c1f00070e7f89 */ /* 0x00042600000e0000 */
[----:B------:R-:W-:Y:S02]  /*1a7c0*/  IMAD.X R3, RZ, RZ, R9, P0 ;  /* 0x000000ffff037224 */ /* 0x000fe400000e0609 */
[----:B------:R2:W0:Y:S04]  /*1a7d0*/  SHFL.IDX PT, R9, R8, 0x3, 0x1c1f ;  /* 0x007c1f0008097f89 */ /* 0x00042800000e0000 */
[----:B------:R2:W-:Y:S04]  /*1a7e0*/  LDGSTS.E.BYPASS.LTC128B.128 [R4+0x1f400], desc[UR56][R2.64], !P4 ;  /* 0x1f40000002047fae */ /* 0x0005e8000e101d78 */
[----:B------:R2:W-:Y:S04]  /*1a7f0*/  LDGSTS.E.BYPASS.LTC128B.128 [R4+0x21400], desc[UR56][R2.64+0x40], !P3 ;  /* 0x2140004002047fae */ /* 0x0005e8000d901d78 */
[----:B------:R2:W-:Y:S02]  /*1a800*/  LDGSTS.E.BYPASS.LTC128B.128 [R4+0x23400], desc[UR56][R2.64+0x80], !P2 ;  /* 0x2340008002047fae */ /* 0x0005e4000d101d78 */
.L_x_1589:
[----:B0-2---:R-:W-:-:S05]  /*1a810*/  IADD3 R2, P0, R23, R14, RZ ;  /* 0x0000000e17027210 */ /* 0x005fca0007f1e0ff */
        /* <DEDUP_REMOVED lines=9> */
.L_x_1487:
        /* <DEDUP_REMOVED lines=11> */
.L_x_1488:
[----:B------:R3:W-:Y:S02]  /*1a960*/  SYNCS.ARRIVE.TRANS64.A1T0 RZ, [R0+URZ+0x2a830], RZ ;  /* 0x02a830ff00ff79a7 */ /* 0x0007e4000810003f */
[----:B---34-:R-:W-:-:S05]  /*1a970*/  IMAD.U32 R0, RZ, RZ, UR45 ;  /* 0x0000002dff007e24 */ /* 0x018fca000f8e00ff */
[----:B------:R-:W-:-:S13]  /*1a980*/  ISETP.NE.AND P0, PT, R0, 0x3, PT ;  /* 0x000000030000780c */ /* 0x000fda0003f05270 */
[----:B------:R-:W-:Y:S05]  /*1a990*/  @!P0 BRA `(.L_x_1489) ;  /* 0x0000000000048947 */ /* 0x000fea0003800000 */
[----:B------:R-:W-:Y:S01]  /*1a9a0*/  BPT.TRAP 0x1 ;  /* 0x000000040000795c */ /* 0x000fe20000300000 */
.L_x_1489:
[----:B------:R-:W-:Y:S01]  /*1a9b0*/  LOP3.LUT R3, R6, 0x1, RZ, 0x3c, !PT ;  /* 0x0000000106037812 */ /* 0x000fe200078e3cff */
[----:B------:R-:W-:Y:S01]  /*1a9c0*/  IMAD R0, R5, 0x8, R16 ;  /* 0x0000000805007824 */ /* 0x000fe200078e0210 */
[----:B------:R-:W-:Y:S02]  /*1a9d0*/  BSSY B0, `(.L_x_1490) ;  /* 0x0000004000007945 */ /* 0x000fe40003800000 */
[----:B------:R-:W-:-:S04]  /*1a9e0*/  SHF.L.U32 R3, R3, 0x1f, RZ ;  /* 0x0000001f03037819 */ /* 0x000fc800000006ff */
[----:B------:R-:W0:Y:S02]  /*1a9f0*/  SYNCS.PHASECHK.TRANS64.TRYWAIT P2, [R0+URZ+0x2a870], R3 ;  /* 0x02a87003000075a7 */ /* 0x000e24000804017f */
[----:B0-----:R-:W-:Y:S05]  /*1aa00*/  @!P2 BRA `(.L_x_1491) ;  /* 0x0000004000b0a947 */ /* 0x001fea0003800000 */
.L_x_1590:
[----:B------:R-:W-:Y:S05]  /*1aa10*/  BSYNC B0 ;  /* 0x0000000000007941 */ /* 0x000fea0003800000 */
.L_x_1490:
[----:B------:R-:W-:-:S05]  /*1aa20*/  IMAD.U32 R2, RZ, RZ, UR43 ;  /* 0x0000002bff027e24 */ /* 0x000fca000f8e00ff */
[----:B------:R-:W-:-:S13]  /*1aa30*/  ISETP.NE.AND P2, PT, R2, 0x3, PT ;  /* 0x000000030200780c */ /* 0x000fda0003f45270 */
[----:B------:R-:W-:Y:S05]  /*1aa40*/  @!P2 BRA `(.L_x_1492) ;  /* 0x000000000004a947 */ /* 0x000fea0003800000 */
[----:B------:R-:W-:Y:S01]  /*1aa50*/  BPT.TRAP 0x1 ;  /* 0x000000040000795c */ /* 0x000fe20000300000 */
.L_x_1492:
[----:B0-----:R-:W-:Y:S01]  /*1aa60*/  SHF.L.U32 R3, R6, 0x1f, RZ ;  /* 0x0000001f06037819 */ /* 0x001fe200000006ff */
[----:B------:R-:W-:-:S03]  /*1aa70*/  IMAD R2, R5, 0x6000, RZ ;  /* 0x0000600005027824 */ /* 0x000fc600078e02ff */
[----:B------:R-:W0:Y:S02]  /*1aa80*/  SYNCS.PHASECHK.TRANS64.TRYWAIT P2, [R0+URZ+0x2a860], R3 ;  /* 0x02a86003000075a7 */ /* 0x000e24000804017f */
[----:B0-----:R-:W-:Y:S05]  /*1aa90*/  @!P2 BRA `(.L_x_1493) ;  /* 0x0000004000a0a947 */ /* 0x001fea0003800000 */
.L_x_1591:
[----:B0-----:R-:W-:Y:S01]  /*1aaa0*/  LOP3.LUT R3, R2, R34, RZ, 0xfc, !PT ;  /* 0x0000002202037212 */ /* 0x001fe200078efcff */
[----:B------:R-:W-:Y:S05]  /*1aab0*/  WARPSYNC.ALL ;  /* 0x0000000000007948 */ /* 0x000fea0003800000 */
[C---:B------:R-:W-:Y:S01]  /*1aac0*/  IMAD.IADD R3, R16.reuse, 0x1, R3 ;  /* 0x0000000110037824 */ /* 0x040fe200078e0203 */
[----:B------:R-:W-:Y:S01]  /*1aad0*/  IADD3 R2, R16, R2, R32 ;  /* 0x0000000210027210 */ /* 0x000fe20007ffe020 */
[----:B------:R-:W-:-:S03]  /*1aae0*/  IMAD.U32 R19, RZ, RZ, UR43 ;  /* 0x0000002bff137e24 */ /* 0x000fc6000f8e00ff */
[----:B------:R-:W0:Y:S02]  /*1aaf0*/  LDSM.16.MT88.4 R4, [R3+0xc400] ;  /* 0x00c400000304783b */ /* 0x000e240000004200 */
[----:B------:R-:W-:Y:S02]  /*1ab00*/  ISETP.NE.AND P2, PT, R19, 0x3, PT ;  /* 0x000000031300780c */ /* 0x000fe40003f45270 */
[C-C-:B0-----:R-:W-:Y:S02]  /*1ab10*/  PRMT R12, R4.reuse, 0x6420, R5.reuse ;  /* 0x00006420040c7816 */ /* 0x141fe40000000005 */
[----:B------:R-:W-:Y:S02]  /*1ab20*/  PRMT R13, R4, 0x7531, R5 ;  /* 0x00007531040d7816 */ /* 0x000fe40000000005 */
[C-C-:B------:R-:W-:Y:S02]  /*1ab30*/  PRMT R14, R6.reuse, 0x6420, R7.reuse ;  /* 0x00006420060e7816 */ /* 0x140fe40000000007 */
[----:B------:R-:W-:-:S05]  /*1ab40*/  PRMT R15, R6, 0x7531, R7 ;  /* 0x00007531060f7816 */ /* 0x000fca0000000007 */
[----:B------:R0:W-:Y:S04]  /*1ab50*/  STSM.16.M88.4 [R2+0x400], R12 ;  /* 0x0004000c02007844 */ /* 0x0001e80000000200 */
[----:B------:R-:W2:Y:S01]  /*1ab60*/  LDSM.16.MT88.4 R4, [R3+0xe400] ;  /* 0x00e400000304783b */ /* 0x000ea20000004200 */
[----:B0-----:R-:W-:Y:S02]  /*1ab70*/  IADD3 R12, R28, 0x400, R2 ;  /* 0x000004001c0c7810 */ /* 0x001fe40007ffe002 */
[C-C-:B--2---:R-:W-:Y:S02]  /*1ab80*/  PRMT R8, R4.reuse, 0x6420, R5.reuse ;  /* 0x0000642004087816 */ /* 0x144fe40000000005 */
        /* <DEDUP_REMOVED lines=16> */
[----:B------:R-:W-:Y:S04]  /*1ac90*/  STSM.16.M88.4 [R12], R8 ;  /* 0x000000080c007844 */ /* 0x000fe80000000200 */
        /* <DEDUP_REMOVED lines=31> */
[----:B0-----:R-:W-:Y:S01]  /*1ae90*/  IMAD.IADD R2, R28, 0x1, R2 ;  /* 0x000000011c027824 */ /* 0x001fe200078e0202 */
        /* <DEDUP_REMOVED lines=25> */
.L_x_1494:
[----:B--2---:R2:W-:Y:S01]  /*1b030*/  SYNCS.ARRIVE.TRANS64.A1T0 RZ, [R0+URZ+0x2a850], RZ ;  /* 0x02a850ff00ff79a7 */ /* 0x0045e2000810003f */
[----:B------:R-:W-:Y:S06]  /*1b040*/  BAR.SYNC.DEFER_BLOCKING 0x2, 0x80 ;  /* 0x0082000000007b1d */ /* 0x000fec0000010000 */
[----:B------:R-:W-:Y:S05]  /*1b050*/  @!P0 BRA `(.L_x_1495) ;  /* 0x0000000000048947 */ /* 0x000fea0003800000 */
[----:B------:R-:W-:Y:S01]  /*1b060*/  BPT.TRAP 0x1 ;  /* 0x000000040000795c */ /* 0x000fe20000300000 */
.L_x_1495:
[----:B------:R-:W-:Y:S02]  /*1b070*/  VIADD R3, R0, 0x2a880 ;  /* 0x0002a88000037836 */ /* 0x000fe40000000000 */
[----:B------:R-:W-:Y:S02]  /*1b080*/  IMAD.MOV.U32 R5, RZ, RZ, R18 ;  /* 0x000000ffff057224 */ /* 0x000fe400078e0012 */
[----:B------:R-:W-:Y:S01]  /*1b090*/  IMAD.MOV.U32 R6, RZ, RZ, R22 ;  /* 0x000000ffff067224 */ /* 0x000fe200078e0016 */
[----:B------:R-:W-:-:S04]  /*1b0a0*/  PRMT R3, R30, 0x654, R3 ;  /* 0x000006541e037816 */ /* 0x000fc80000000003 */
[----:B------:R3:W-:Y:S01]  /*1b0b0*/  SYNCS.ARRIVE.TRANS64.RED.A1T0 RZ, [R3+URZ], RZ ;  /* 0x000000ff03ff79a7 */ /* 0x0007e2000810043f */
[----:B------:R-:W-:Y:S05]  /*1b0c0*/  @P1 BRA `(.L_x_1496) ;  /* 0xffffffec00281947 */ /* 0x000fea000383ffff */
.L_x_1476:
[----:B--2---:R-:W0:Y:S01]  /*1b0d0*/  S2R R0, SR_TID.X ;  /* 0x0000000000007919 */ /* 0x004e220000002100 */
        /* <DEDUP_REMOVED lines=8> */
[----:B---3--:R-:W2:Y:S01]  /*1b160*/  LDC.64 R2, c[0x0][0xc60] ;  /* 0x00031800ff027b82 */ /* 0x008ea20000000a00 */
[----:B------:R-:W0:Y:S02]  /*1b170*/  FLO.U32 R0, UR4 ;  /* 0x0000000400007d00 */ /* 0x000e2400080e0000 */
[----:B0-----:R-:W-:-:S06]  /*1b180*/  ISETP.EQ.U32.AND P1, PT, R0, R5, PT ;  /* 0x000000050000720c */ /* 0x001fcc0003f22070 */
[----:B------:R-:W2:Y:S07]  /*1b190*/  POPC R5, UR4 ;  /* 0x0000000400057d09 */ /* 0x000eae0008000000 */
[----:B--2---:R-:W2:Y:S01]  /*1b1a0*/  @P1 ATOMG.E.ADD.STRONG.GPU PT, R3, desc[UR56][R2.64], R5 ;  /* 0x00000005020319a8 */ /* 0x004ea200081ee1f8 */
[----:B------:R-:W0:Y:S02]  /*1b1b0*/  S2R R4, SR_LTMASK ;  /* 0x0000000000047919 */ /* 0x000e240000003900 */
[----:B0-----:R-:W-:-:S04]  /*1b1c0*/  LOP3.LUT R4, R4, UR4, RZ, 0xc0, !PT ;  /* 0x0000000404047c12 */ /* 0x001fc8000f8ec0ff */
[----:B------:R-:W0:Y:S01]  /*1b1d0*/  POPC R7, R4 ;  /* 0x0000000400077309 */ /* 0x000e220000000000 */
[----:B--2---:R-:W0:Y:S02]  /*1b1e0*/  SHFL.IDX PT, R0, R3, R0, 0x1f ;  /* 0x00001f0003007589 */ /* 0x004e2400000e0000 */
[----:B0-----:R-:W-:-:S07]  /*1b1f0*/  IADD3 R24, R0, UR46, R7 ;  /* 0x0000002e00187c10 */ /* 0x001fce000fffe007 */
.L_x_1498:
[----:B------:R-:W-:Y:S05]  /*1b200*/  BSYNC B0 ;  /* 0x0000000000007941 */ /* 0x000fea0003800000 */
.L_x_1497:
[----:B------:R-:W-:Y:S05]  /*1b210*/  @!P0 BRA `(.L_x_1499) ;  /* 0x0000000000048947 */ /* 0x000fea0003800000 */
[----:B------:R-:W-:Y:S01]  /*1b220*/  BPT.TRAP 0x1 ;  /* 0x000000040000795c */ /* 0x000fe20000300000 */
.L_x_1499:
[----:B------:R-:W-:Y:S01]  /*1b230*/  LOP3.LUT R0, R22, 0x1, RZ, 0x3c, !PT ;  /* 0x0000000116007812 */ /* 0x000fe200078e3cff */
[----:B---3--:R-:W-:Y:S01]  /*1b240*/  IMAD R3, R18, 0x8, R16 ;  /* 0x0000000812037824 */ /* 0x008fe200078e0210 */
[----:B------:R-:W-:Y:S02]  /*1b250*/  BSSY B0, `(.L_x_1500) ;  /* 0x0000004000007945 */ /* 0x000fe40003800000 */
[----:B------:R-:W-:-:S04]  /*1b260*/  SHF.L.U32 R0, R0, 0x1f, RZ ;  /* 0x0000001f00007819 */ /* 0x000fc800000006ff */
[----:B------:R-:W0:Y:S02]  /*1b270*/  SYNCS.PHASECHK.TRANS64.TRYWAIT P1, [R3+URZ+0x2a870], R0 ;  /* 0x02a87000030075a7 */ /* 0x000e24000802017f */
[----:B0-----:R-:W-:Y:S05]  /*1b280*/  @!P1 BRA `(.L_x_1501) ;  /* 0x0000003800b89947 */ /* 0x001fea0003800000 */
.L_x_1592:
[----:B------:R-:W-:Y:S05]  /*1b290*/  BSYNC B0 ;  /* 0x0000000000007941 */ /* 0x000fea0003800000 */
.L_x_1500:
[----:B------:R-:W-:-:S05]  /*1b2a0*/  IMAD.U32 R2, RZ, RZ, UR43 ;  /* 0x0000002bff027e24 */ /* 0x000fca000f8e00ff */
[----:B------:R-:W-:-:S13]  /*1b2b0*/  ISETP.NE.AND P1, PT, R2, 0x3, PT ;  /* 0x000000030200780c */ /* 0x000fda0003f25270 */
[----:B------:R-:W-:Y:S05]  /*1b2c0*/  @!P1 BRA `(.L_x_1502) ;  /* 0x0000000000049947 */ /* 0x000fea0003800000 */
[----:B------:R-:W-:Y:S01]  /*1b2d0*/  BPT.TRAP 0x1 ;  /* 0x000000040000795c */ /* 0x000fe20000300000 */
.L_x_1502:
[----:B0-----:R-:W-:-:S04]  /*1b2e0*/  SHF.L.U32 R0, R22, 0x1f, RZ ;  /* 0x0000001f16007819 */ /* 0x001fc800000006ff */
[----:B------:R-:W0:Y:S02]  /*1b2f0*/  SYNCS.PHASECHK.TRANS64.TRYWAIT P1, [R3+URZ+0x2a860], R0 ;  /* 0x02a86000030075a7 */ /* 0x000e24000802017f */
[----:B0-----:R-:W-:Y:S05]  /*1b300*/  @!P1 BRA `(.L_x_1503) ;  /* 0x0000003800ac9947 */ /* 0x001fea0003800000 */
.L_x_1593:
[----:B------:R-:W-:Y:S01]  /*1b310*/  IMAD R13, R18, 0x6000, RZ ;  /* 0x00006000120d7824 */ /* 0x000fe200078e02ff */
[----:B------:R-:W-:Y:S05]  /*1b320*/  WARPSYNC.ALL ;  /* 0x0000000000007948 */ /* 0x000fea0003800000 */
[----:B------:R-:W-:Y:S01]  /*1b330*/  LOP3.LUT R5, R13, R34, RZ, 0xfc, !PT ;  /* 0x000000220d057212 */ /* 0x000fe200078efcff */
[----:B------:R-:W-:Y:S01]  /*1b340*/  IMAD.U32 R14, RZ, RZ, UR43 ;  /* 0x0000002bff0e7e24 */ /* 0x000fe2000f8e00ff */
[----:B------:R-:W-:-:S03]  /*1b350*/  IADD3 R2, R16, R13, R32 ;  /* 0x0000000d10027210 */ /* 0x000fc60007ffe020 */
[----:B0-----:R-:W-:Y:S01]  /*1b360*/  IMAD.IADD R0, R16, 0x1, R5 ;  /* 0x0000000110007824 */ /* 0x001fe200078e0205 */
[----:B------:R-:W-:Y:S02]  /*1b370*/  IADD3 R12, R28, 0x400, R2 ;  /* 0x000004001c0c7810 */ /* 0x000fe40007ffe002 */
[----:B------:R-:W-:Y:S02]  /*1b380*/  ISETP.NE.AND P1, PT, R14, 0x3, PT ;  /* 0x000000030e00780c */ /* 0x000fe40003f25270 */
        /* <DEDUP_REMOVED lines=82> */
.L_x_1504:
[----:B--2---:R2:W-:Y:S01]  /*1b8b0*/  SYNCS.ARRIVE.TRANS64.A1T0 RZ, [R3+URZ+0x2a850], RZ ;  /* 0x02a850ff03ff79a7 */ /* 0x0045e2000810003f */
[----:B------:R-:W-:Y:S06]  /*1b8c0*/  BAR.SYNC.DEFER_BLOCKING 0x2, 0x80 ;  /* 0x0082000000007b1d */ /* 0x000fec0000010000 */
[----:B------:R-:W-:Y:S05]  /*1b8d0*/  @!P0 BRA `(.L_x_1505) ;  /* 0x0000000000048947 */ /* 0x000fea0003800000 */
[----:B------:R-:W-:Y:S01]  /*1b8e0*/  BPT.TRAP 0x1 ;  /* 0x000000040000795c */ /* 0x000fe20000300000 */
.L_x_1505:
[----:B--2---:R-:W-:Y:S02]  /*1b8f0*/  VIADD R3, R3, 0x2a880 ;  /* 0x0002a88003037836 */ /* 0x004fe40000000000 */
[----:B------:R-:W-:-:S03]  /*1b900*/  VIADD R18, R18, 0x1 ;  /* 0x0000000112127836 */ /* 0x000fc60000000000 */
[----:B------:R-:W-:Y:S02]  /*1b910*/  PRMT R3, R30, 0x654, R3 ;  /* 0x000006541e037816 */ /* 0x000fe40000000003 */
[C---:B------:R-:W-:Y:S02]  /*1b920*/  ISETP.NE.AND P0, PT, R18.reuse, 0x2, PT ;  /* 0x000000021200780c */ /* 0x040fe40003f05270 */
[----:B------:R2:W-:Y:S02]  /*1b930*/  SYNCS.ARRIVE.TRANS64.RED.A1T0 RZ, [R3+URZ], RZ ;  /* 0x000000ff03ff79a7 */ /* 0x0005e4000810043f */
[----:B------:R-:W-:Y:S02]  /*1b940*/  SEL R18, R18, RZ, P0 ;  /* 0x000000ff12127207 */ /* 0x000fe40000000000 */
[----:B--2---:R-:W-:-:S04]  /*1b950*/  SEL R3, RZ, 0x1, P0 ;  /* 0x00000001ff037807 */ /* 0x004fc80000000000 */
[----:B------:R-:W-:-:S07]  /*1b960*/  LOP3.LUT R22, R22, R3, RZ, 0x3c, !PT ;  /* 0x0000000316167212 */ /* 0x000fce00078e3cff */
.L_x_1446:
[----:B------:R-:W-:Y:S05]  /*1b970*/  BSYNC B7 ;  /* 0x0000000000077941 */ /* 0x000fea0003800000 */
.L_x_1444:
[----:B------:R-:W-:-:S13]  /*1b980*/  LOP3.LUT P0, RZ, R29, 0x40, RZ, 0xc0, !PT ;  /* 0x000000401dff7812 */ /* 0x000fda000780c0ff */
[----:B------:R-:W-:Y:S05]  /*1b990*/  @!P0 BRA `(.L_x_1506) ;  /* 0x0000000000248947 */ /* 0x000fea0003800000 */
[----:B------:R-:W2:Y:S08]  /*1b9a0*/  S2UR UR4, SR_CgaCtaId ;  /* 0x00000000000479c3 */ /* 0x000eb00000008800 */
[----:B------:R-:W-:Y:S01]  /*1b9b0*/  BAR.SYNC.DEFER_BLOCKING 0x5, 0x180 ;  /* 0x0146000000007b1d */ /* 0x000fe20000010000 */
[----:B------:R-:W-:Y:S01]  /*1b9c0*/  MOV R3, 0x400 ;  /* 0x0000040000037802 */ /* 0x000fe20000000f00 */
[----:B--2---:R-:W-:-:S05]  /*1b9d0*/  IMAD.U32 R30, RZ, RZ, UR4 ;  /* 0x00000004ff1e7e24 */ /* 0x004fca000f8e00ff */
[----:B------:R-:W-:-:S05]  /*1b9e0*/  LEA R16, R30, R3, 0x18 ;  /* 0x000000031e107211 */ /* 0x000fca00078ec0ff */
[----:B-1----:R-:W1:Y:S02]  /*1b9f0*/  LDS.128 R24, [R16+0x2a8d0] ;  /* 0x02a8d00010187984 */ /* 0x002e640000000c00 */
[----:B-1----:R-:W-:Y:S01]  /*1ba00*/  R2UR UR40, R27 ;  /* 0x000000001b2872ca */ /* 0x002fe200000e0000 */
[----:B------:R-:W-:Y:S06]  /*1ba10*/  BAR.ARV 0x4, 0x180 ;  /* 0x0106000000007b1d */ /* 0x000fec0000002000 */
[----:B------:R-:W-:Y:S08]  /*1ba20*/  BRA `(.L_x_1507) ;  /* 0x0000000c00b47947 */ /* 0x000ff00003800000 */
.L_x_1506:
[----:B------:R-:W0:Y:S01]  /*1ba30*/  S2R R0, SR_TID.X ;  /* 0x0000000000007919 */ /* 0x000e220000002100 */
[----:B------:R-:W-:Y:S01]  /*1ba40*/  ULDC UR4, c[0x0][0xc3c] ;  /* 0x00030f0000047ab9 */ /* 0x000fe20000000800 */
[----:B0-----:R-:W-:Y:S01]  /*1ba50*/  LOP3.LUT R9, R0, 0x1f, RZ, 0xc0, !PT ;  /* 0x0000001f00097812 */ /* 0x001fe200078ec0ff */
[----:B------:R-:W-:-:S03]  /*1ba60*/  IMAD.MOV.U32 R0, RZ, RZ, RZ ;  /* 0x000000ffff007224 */ /* 0x000fc600078e00ff */
[C---:B------:R-:W-:Y:S01]  /*1ba70*/  ISETP.NE.AND P0, PT, R9.reuse, 0x1f, PT ;  /* 0x0000001f0900780c */ /* 0x040fe20003f05270 */
[----:B------:R-:W-:-:S05]  /*1ba80*/  VIADD R7, R9, UR40 ;  /* 0x0000002809077c36 */ /* 0x000fca0008000000 */
[----:B------:R-:W-:Y:S01]  /*1ba90*/  ISETP.GE.OR P1, PT, R7, UR4, !P0 ;  /* 0x0000000407007c0c */ /* 0x000fe2000c726670 */
[----:B------:R-:W-:-:S12]  /*1baa0*/  ULDC UR4, c[0x0][0xc3c] ;  /* 0x00030f0000047ab9 */ /* 0x000fd80000000800 */
[----:B------:R-:W0:Y:S08]  /*1bab0*/  @!P1 LDC.64 R2, c[0x0][0xc80] ;  /* 0x00032000ff029b82 */ /* 0x000e300000000a00 */
[----:B------:R-:W2:Y:S01]  /*1bac0*/  @!P1 LDC.64 R4, c[0x0][0xc78] ;  /* 0x00031e00ff049b82 */ /* 0x000ea20000000a00 */
[----:B0-----:R-:W-:-:S05]  /*1bad0*/  @!P1 IMAD.WIDE R2, R7, 0x4, R2 ;  /* 0x0000000407029825 */ /* 0x001fca00078e0202 */
[----:B------:R2:W3:Y:S02]  /*1bae0*/  @!P1 LDG.E R0, desc[UR56][R2.64] ;  /* 0x0000003802009981 */ /* 0x0004e4000c1e1900 */
[----:B--2---:R-:W-:-:S04]  /*1baf0*/  @!P1 IMAD.WIDE R2, R7, 0x4, R4 ;  /* 0x0000000407029825 */ /* 0x004fc800078e0204 */
[----:B------:R-:W-:-:S06]  /*1bb00*/  IMAD.MOV.U32 R5, RZ, RZ, RZ ;  /* 0x000000ffff057224 */ /* 0x000fcc00078e00ff */
[----:B------:R-:W3:Y:S01]  /*1bb10*/  @!P1 LDG.E R5, desc[UR56][R2.64] ;  /* 0x0000003802059981 */ /* 0x000ee2000c1e1900 */
[C---:B------:R-:W-:Y:S02]  /*1bb20*/  ISETP.NE.AND P1, PT, R9.reuse, RZ, PT ;  /* 0x000000ff0900720c */ /* 0x040fe40003f25270 */
[C---:B------:R-:W-:Y:S02]  /*1bb30*/  ISETP.GE.U32.AND P2, PT, R9.reuse, 0x2, PT ;  /* 0x000000020900780c */ /* 0x040fe40003f46070 */
[C---:B------:R-:W-:Y:S02]  /*1bb40*/  ISETP.GE.U32.AND P3, PT, R9.reuse, 0x4, PT ;  /* 0x000000040900780c */ /* 0x040fe40003f66070 */
[C---:B------:R-:W-:Y:S02]  /*1bb50*/  ISETP.GE.U32.AND P4, PT, R9.reuse, 0x8, PT ;  /* 0x000000080900780c */ /* 0x040fe40003f86070 */
[----:B------:R-:W-:Y:S01]  /*1bb60*/  ISETP.GE.U32.AND P5, PT, R9, 0x10, PT ;  /* 0x000000100900780c */ /* 0x000fe20003fa6070 */
[----:B---3--:R-:W-:-:S05]  /*1bb70*/  IMAD R4, R5, R0, RZ ;  /* 0x0000000005047224 */ /* 0x008fca00078e02ff */
[----:B------:R-:W0:Y:S02]  /*1bb80*/  SHFL.UP PT, R6, R4, 0x1, RZ ;  /* 0x0420000004067989 */ /* 0x000e2400000e00ff */
[----:B0-----:R-:W-:-:S05]  /*1bb90*/  SEL R7, R6, RZ, P1 ;  /* 0x000000ff06077207 */ /* 0x001fca0000800000 */
[----:B------:R-:W-:Y:S02]  /*1bba0*/  IMAD.IADD R7, R4, 0x1, R7 ;  /* 0x0000000104077824 */ /* 0x000fe400078e0207 */
[----:B------:R-:W0:Y:S03]  /*1bbb0*/  LDC R4, c[0x0][0xc38] ;  /* 0x00030e00ff047b82 */ /* 0x000e260000000800 */
[----:B------:R-:W2:Y:S02]  /*1bbc0*/  SHFL.UP PT, R6, R7, 0x2, RZ ;  /* 0x0440000007067989 */ /* 0x000ea400000e00ff */
[----:B--2---:R-:W-:-:S05]  /*1bbd0*/  SEL R6, R6, RZ, P2 ;  /* 0x000000ff06067207 */ /* 0x004fca0001000000 */
[----:B------:R-:W-:Y:S02]  /*1bbe0*/  IMAD.IADD R6, R7, 0x1, R6 ;  /* 0x0000000107067824 */ /* 0x000fe400078e0206 */
[----:B------:R-:W-:Y:S04]  /*1bbf0*/  SHFL.IDX PT, R7, R24, RZ, 0x1f ;  /* 0x00001fff18077589 */ /* 0x000fe800000e0000 */
[----:B------:R-:W2:Y:S02]  /*1bc00*/  SHFL.UP PT, R8, R6, 0x4, RZ ;  /* 0x0480000006087989 */ /* 0x000ea400000e00ff */
[----:B--2---:R-:W-:-:S05]  /*1bc10*/  SEL R3, R8, RZ, P3 ;  /* 0x000000ff08037207 */ /* 0x004fca0001800000 */
[----:B------:R-:W-:Y:S02]  /*1bc20*/  IMAD.IADD R2, R6, 0x1, R3 ;  /* 0x0000000106027824 */ /* 0x000fe400078e0203 */
[----:B------:R-:W-:Y:S04]  /*1bc30*/  SHFL.IDX PT, R6, R24, 0x1, 0x1f ;  /* 0x00201f0018067f89 */ /* 0x000fe800000e0000 */
[----:B------:R-:W2:Y:S02]  /*1bc40*/  SHFL.UP PT, R3, R2, 0x8, RZ ;  /* 0x0500000002037989 */ /* 0x000ea400000e00ff */
[----:B--2---:R-:W-:-:S05]  /*1bc50*/  SEL R3, R3, RZ, P4 ;  /* 0x000000ff03037207 */ /* 0x004fca0002000000 */
[----:B------:R-:W-:-:S05]  /*1bc60*/  IMAD.IADD R8, R2, 0x1, R3 ;  /* 0x0000000102087824 */ /* 0x000fca00078e0203 */
[----:B------:R-:W2:Y:S02]  /*1bc70*/  SHFL.UP PT, R3, R8, 0x10, RZ ;  /* 0x0600000008037989 */ /* 0x000ea400000e00ff */
[----:B--2---:R-:W-:-:S05]  /*1bc80*/  SEL R3, R3, RZ, P5 ;  /* 0x000000ff03037207 */ /* 0x004fca0002800000 */
[----:B------:R-:W-:-:S05]  /*1bc90*/  IMAD.IADD R3, R8, 0x1, R3 ;  /* 0x0000000108037824 */ /* 0x000fca00078e0203 */
[----:B------:R-:W0:Y:S02]  /*1bca0*/  SHFL.IDX PT, R9, R3, 0x1f, 0x1f ;  /* 0x03e01f0003097f89 */ /* 0x000e2400000e0000 */
[----:B0-----:R-:W-:Y:S02]  /*1bcb0*/  IMAD R11, R9, R4, RZ ;  /* 0x00000004090b7224 */ /* 0x001fe400078e02ff */
[----:B------:R-:W-:Y:S02]  /*1bcc0*/  IMAD.MOV.U32 R9, RZ, RZ, RZ ;  /* 0x000000ffff097224 */ /* 0x000fe400078e00ff */
[----:B------:R-:W-:-:S05]  /*1bcd0*/  IMAD.IADD R6, R6, 0x1, R11 ;  /* 0x0000000106067824 */ /* 0x000fca00078e020b */
[----:B------:R-:W-:-:S13]  /*1bce0*/  ISETP.GT.AND P6, PT, R6, R7, PT ;  /* 0x000000070600720c */ /* 0x000fda0003fc4270 */
[----:B------:R-:W-:Y:S05]  /*1bcf0*/  @P6 BRA `(.L_x_1508) ;  /* 0x00000000009c6947 */ /* 0x000fea0003800000 */
.L_x_1510:
        /* <DEDUP_REMOVED lines=10> */
[----:B------:R-:W2:Y:S01]  /*1bda0*/  @!P6 LDC.64 R4, c[0x0][0xc78] ;  /* 0x00031e00ff04eb82 */ /* 0x000ea20000000a00 */
[----:B0-----:R-:W-:-:S05]  /*1bdb0*/  @!P6 IMAD.WIDE R2, R11, 0x4, R2 ;  /* 0x000000040b02e825 */ /* 0x001fca00078e0202 */
[----:B------:R2:W3:Y:S02]  /*1bdc0*/  @!P6 LDG.E R0, desc[UR56][R2.64] ;  /* 0x000000380200e981 */ /* 0x0004e4000c1e1900 */
[----:B--2---:R-:W-:-:S04]  /*1bdd0*/  @!P6 IMAD.WIDE R2, R11, 0x4, R4 ;  /* 0x000000040b02e825 */ /* 0x004fc800078e0204 */
        /* <DEDUP_REMOVED lines=8> */
[----:B------:R-:W-:Y:S02]  /*1be60*/  IMAD.IADD R11, R4, 0x1, R11 ;  /* 0x00000001040b7824 */ /* 0x000fe400078e020b */
[----:B------:R-:W0:Y:S03]  /*1be70*/  LDC R4, c[0x0][0xc38] ;  /* 0x00030e00ff047b82 */ /* 0x000e260000000800 */
[----:B------:R-:W2:Y:S02]  /*1be80*/  SHFL.UP PT, R8, R11, 0x4, RZ ;  /* 0x048000000b087989 */ /* 0x000ea400000e00ff */
[----:B--2---:R-:W-:-:S05]  /*1be90*/  SEL R8, R8, RZ, P3 ;  /* 0x000000ff08087207 */ /* 0x004fca0001800000 */
[----:B------:R-:W-:-:S05]  /*1bea0*/  IMAD.IADD R8, R11, 0x1, R8 ;  /* 0x000000010b087824 */ /* 0x000fca00078e0208 */
[----:B------:R-:W2:Y:S02]  /*1beb0*/  SHFL.UP PT, R2, R8, 0x8, RZ ;  /* 0x0500000008027989 */ /* 0x000ea400000e00ff */
[----:B--2---:R-:W-:-:S05]  /*1bec0*/  SEL R3, R2, RZ, P4 ;  /* 0x000000ff02037207 */ /* 0x004fca0002000000 */
[----:B------:R-:W-:-:S05]  /*1bed0*/  IMAD.IADD R3, R8, 0x1, R3 ;  /* 0x0000000108037824 */ /* 0x000fca00078e0203 */
[----:B------:R-:W2:Y:S02]  /*1bee0*/  SHFL.UP PT, R2, R3, 0x10, RZ ;  /* 0x0600000003027989 */ /* 0x000ea400000e00ff */
[----:B--2---:R-:W-:-:S05]  /*1bef0*/  SEL R2, R2, RZ, P5 ;  /* 0x000000ff02027207 */ /* 0x004fca0002800000 */
[----:B------:R-:W-:-:S05]  /*1bf00*/  IMAD.IADD R2, R3, 0x1, R2 ;  /* 0x0000000103027824 */ /* 0x000fca00078e0202 */
[----:B------:R-:W0:Y:S02]  /*1bf10*/  SHFL.IDX PT, R13, R2, 0x1f, 0x1f ;  /* 0x03e01f00020d7f89 */ /* 0x000e2400000e0000 */
[----:B0-----:R-:W-:-:S04]  /*1bf20*/  IMAD R11, R13, R4, RZ ;  /* 0x000000040d0b7224 */ /* 0x001fc800078e02ff */
[----:B------:R-:W-:-:S05]  /*1bf30*/  IMAD.IADD R6, R11, 0x1, R6 ;  /* 0x000000010b067824 */ /* 0x000fca00078e0206 */
[----:B------:R-:W-:-:S13]  /*1bf40*/  ISETP.GT.AND P6, PT, R6, R7, PT ;  /* 0x000000070600720c */ /* 0x000fda0003fc4270 */
[----:B------:R-:W-:Y:S05]  /*1bf50*/  @!P6 BRA `(.L_x_1510) ;  /* 0xfffffffc0068e947 */ /* 0x000fea000383ffff */
[----:B------:R-:W-:-:S07]  /*1bf60*/  IMAD.MOV.U32 R3, RZ, RZ, R2 ;  /* 0x000000ffff037224 */ /* 0x000fce00078e0002 */
.L_x_1508:
[----:B------:R-:W-:-:S04]  /*1bf70*/  IMAD.IADD R11, R6, 0x1, -R11 ;  /* 0x00000001060b7824 */ /* 0x000fc800078e0a0b */
[----:B------:R-:W-:-:S05]  /*1bf80*/  IMAD R2, R3, R4, R11 ;  /* 0x0000000403027224 */ /* 0x000fca00078e020b */
[----:B------:R-:W-:-:S13]  /*1bf90*/  ISETP.GT.AND P0, PT, R2, R7, PT ;  /* 0x000000070200720c */ /* 0x000fda0003f04270 */
[----:B------:R-:W-:Y:S02]  /*1bfa0*/  VOTEU.ANY UR5, UPT, !P0 ;  /* 0x0000000000057886 */ /* 0x000fe400040e0100 */
[----:B------:R-:W-:Y:S02]  /*1bfb0*/  UPOPC UR4, UR5 ;  /* 0x00000005000472bf */ /* 0x000fe40008000000 */
[----:B------:R-:W-:-:S04]  /*1bfc0*/  ISETP.NE.AND P0, PT, RZ, UR5, PT ;  /* 0x00000005ff007c0c */ /* 0x000fc8000bf05270 */
[----:B------:R-:W-:Y:S02]  /*1bfd0*/  IMAD.U32 R6, RZ, RZ, UR4 ;  /* 0x00000004ff067e24 */ /* 0x000fe4000f8e00ff */
[----:B------:R-:W-:-:S04]  /*1bfe0*/  IMAD.U32 R13, RZ, RZ, UR4 ;  /* 0x00000004ff0d7e24 */ /* 0x000fc8000f8e00ff */
[----:B------:R0:W2:Y:S04]  /*1bff0*/  SHFL.IDX PT, R6, R5, R6, 0x1f ;  /* 0x00001f0605067589 */ /* 0x0000a800000e0000 */
[----:B------:R0:W3:Y:S01]  /*1c000*/  SHFL.IDX PT, R0, R0, R13, 0x1f ;  /* 0x00001f0d00007589 */ /* 0x0000e200000e0000 */
[----:B------:R-:W-:Y:S05]  /*1c010*/  @!P0 BRA `(.L_x_1511) ;  /* 0x00000000000c8947 */ /* 0x000fea0003800000 */
[----:B------:R-:W-:-:S06]  /*1c020*/  UIADD3 UR5, UR4, -0x1, URZ ;  /* 0xffffffff04057890 */ /* 0x000fcc000fffe03f */
[----:B------:R-:W-:-:S05]  /*1c030*/  IMAD.U32 R2, RZ, RZ, UR5 ;  /* 0x00000005ff027e24 */ /* 0x000fca000f8e00ff */
[----:B------:R4:W0:Y:S02]  /*1c040*/  SHFL.IDX PT, R9, R3, R2, 0x1f ;  /* 0x00001f0203097589 */ /* 0x00082400000e0000 */
.L_x_1511:
[----:B--2---:R-:W-:Y:S01]  /*1c050*/  ISETP.NE.AND P0, PT, R6, 0x1, PT ;  /* 0x000000010600780c */ /* 0x004fe20003f05270 */
[----:B0-----:R-:W-:Y:S01]  /*1c060*/  IMAD R24, R9, R4, R11 ;  /* 0x0000000409187224 */ /* 0x001fe200078e020b */
[----:B------:R-:W-:-:S03]  /*1c070*/  UIADD3 UR40, UR4, UR40, URZ ;  /* 0x0000002804287290 */ /* 0x000fc6000fffe03f */
[----:B------:R-:W-:-:S08]  /*1c080*/  IMAD.IADD R5, R7, 0x1, -R24 ;  /* 0x0000000107057824 */ /* 0x000fd000078e0a18 */
[----:B------:R-:W-:Y:S05]  /*1c090*/  @!P0 BRA `(.L_x_1512) ;  /* 0x0000000000dc8947 */ /* 0x000fea0003800000 */
[----:B---3--:R-:W-:Y:S02]  /*1c0a0*/  IABS R4, R0 ;  /* 0x0000000000047213 */ /* 0x008fe40000000000 */
[----:B------:R-:W-:Y:S02]  /*1c0b0*/  IABS R7, R6 ;  /* 0x0000000600077213 */ /* 0x000fe40000000000 */
[----:B------:R-:W0:Y:S08]  /*1c0c0*/  I2F.RP R8, R4 ;  /* 0x0000000400087306 */ /* 0x000e300000209400 */
[----:B------:R-:W2:Y:S08]  /*1c0d0*/  I2F.RP R10, R7 ;  /* 0x00000007000a7306 */ /* 0x000eb00000209400 */
[----:B0-----:R-:W4:Y:S08]  /*1c0e0*/  MUFU.RCP R8, R8 ;  /* 0x0000000800087308 */ /* 0x001f300000001000 */
[----:B--2---:R-:W-:Y:S01]  /*1c0f0*/  MUFU.RCP R10, R10 ;  /* 0x0000000a000a7308 */ /* 0x004fe20000001000 */
[----:B----4-:R-:W-:-:S07]  /*1c100*/  VIADD R2, R8, 0xffffffe ;  /* 0x0ffffffe08027836 */ /* 0x010fce0000000000 */
[----:B------:R0:W2:Y:S02]  /*1c110*/  F2I.FTZ.U32.TRUNC.NTZ R3, R2 ;  /* 0x0000000200037305 */ /* 0x0000a4000021f000 */
[----:B0-----:R-:W-:Y:S02]  /*1c120*/  IMAD.MOV.U32 R2, RZ, RZ, RZ ;  /* 0x000000ffff027224 */ /* 0x001fe400078e00ff */
[----:B--2---:R-:W-:-:S04]  /*1c130*/  IMAD.MOV R9, RZ, RZ, -R3 ;  /* 0x000000ffff097224 */ /* 0x004fc800078e0a03 */
[----:B------:R-:W-:-:S04]  /*1c140*/  IMAD R9, R9, R4, RZ ;  /* 0x0000000409097224 */ /* 0x000fc800078e02ff */
[----:B------:R-:W-:Y:S01]  /*1c150*/  IMAD.HI.U32 R3, R3, R9, R2 ;  /* 0x0000000903037227 */ /* 0x000fe200078e0002 */
[----:B------:R-:W-:Y:S02]  /*1c160*/  IABS R9, R5 ;  /* 0x0000000500097213 */ /* 0x000fe40000000000 */
[----:B------:R-:W-:-:S03]  /*1c170*/  IABS R2, R0 ;  /* 0x0000000000027213 */ /* 0x000fc60000000000 */
[----:B------:R-:W-:-:S04]  /*1c180*/  IMAD.HI.U32 R8, R3, R9, RZ ;  /* 0x0000000903087227 */ /* 0x000fc800078e00ff */
[----:B------:R-:W-:Y:S02]  /*1c190*/  IMAD.MOV R2, RZ, RZ, -R2 ;  /* 0x000000ffff027224 */ /* 0x000fe400078e0a02 */
[----:B------:R-:W-:Y:S02]  /*1c1a0*/  VIADD R3, R10, 0xffffffe ;  /* 0x0ffffffe0a037836 */ /* 0x000fe40000000000 */
[----:B------:R-:W-:-:S04]  /*1c1b0*/  IMAD R9, R8, R2, R9 ;  /* 0x0000000208097224 */ /* 0x000fc800078e0209 */
[----:B------:R-:W0:Y:S01]  /*1c1c0*/  F2I.FTZ.U32.TRUNC.NTZ R3, R3 ;  /* 0x0000000300037305 */ /* 0x000e22000021f000 */
[----:B------:R-:W-:-:S13]  /*1c1d0*/  ISETP.GT.U32.AND P1, PT, R4, R9, PT ;  /* 0x000000090400720c */ /* 0x000fda0003f24070 */
[----:B------:R-:W-:Y:S02]  /*1c1e0*/  @!P1 IMAD.IADD R9, R9, 0x1, -R4 ;  /* 0x0000000109099824 */ /* 0x000fe400078e0a04 */
[----:B0-----:R-:W-:Y:S02]  /*1c1f0*/  IMAD.MOV R2, RZ, RZ, -R3 ;  /* 0x000000ffff027224 */ /* 0x001fe400078e0a03 */
[----:B------:R-:W-:Y:S01]  /*1c200*/  @!P1 VIADD R8, R8, 0x1 ;  /* 0x0000000108089836 */ /* 0x000fe20000000000 */
[----:B------:R-:W-:Y:S01]  /*1c210*/  ISETP.GE.U32.AND P0, PT, R9, R4, PT ;  /* 0x000000040900720c */ /* 0x000fe20003f06070 */
[----:B------:R-:W-:Y:S01]  /*1c220*/  IMAD R9, R2, R7, RZ ;  /* 0x0000000702097224 */ /* 0x000fe200078e02ff */
[----:B------:R-:W-:Y:S01]  /*1c230*/  ISETP.NE.AND P1, PT, R0, RZ, PT ;  /* 0x000000ff0000720c */ /* 0x000fe20003f25270 */
[----:B------:R-:W-:-:S04]  /*1c240*/  IMAD.MOV.U32 R2, RZ, RZ, RZ ;  /* 0x000000ffff027224 */ /* 0x000fc800078e00ff */
[----:B------:R-:W-:Y:S01]  /*1c250*/  IMAD.HI.U32 R4, R3, R9, R2 ;  /* 0x0000000903047227 */ /* 0x000fe200078e0002 */
[----:B------:R-:W-:-:S04]  /*1c260*/  LOP3.LUT R2, R5, R0, RZ, 0x3c, !PT ;  /* 0x0000000005027212 */ /* 0x000fc800078e3cff */
[----:B------:R-:W-:Y:S01]  /*1c270*/  ISETP.GE.AND P2, PT, R2, RZ, PT ;  /* 0x000000ff0200720c */ /* 0x000fe20003f46270 */
[----:B------:R-:W-:Y:S01]  /*1c280*/  @P0 VIADD R8, R8, 0x1 ;  /* 0x0000000108080836 */ /* 0x000fe20000000000 */
[----:B------:R-:W-:-:S05]  /*1c290*/  IABS R2, R6 ;  /* 0x0000000600027213 */ /* 0x000fca0000000000 */
[----:B------:R-:W-:-:S06]  /*1c2a0*/  IMAD.MOV R2, RZ, RZ, -R2 ;  /* 0x000000ffff027224 */ /* 0x000fcc00078e0a02 */
[----:B------:R-:W-:Y:S01]  /*1c2b0*/  @!P2 IMAD.MOV R8, RZ, RZ, -R8 ;  /* 0x000000ffff08a224 */ /* 0x000fe200078e0a08 */
[----:B------:R-:W-:-:S04]  /*1c2c0*/  @!P1 LOP3.LUT R8, RZ, R0, RZ, 0x33, !PT ;  /* 0x00000000ff089212 */ /* 0x000fc800078e33ff */
[----:B------:R-:W-:-:S05]  /*1c2d0*/  IABS R3, R8 ;  /* 0x0000000800037213 */ /* 0x000fca0000000000 */
        /* <DEDUP_REMOVED lines=9> */
[----:B------:R-:W-:-:S04]  /*1c370*/  IMAD.MOV R2, RZ, RZ, -R8 ;  /* 0x000000ffff027224 */ /* 0x000fc800078e0a08 */
[----:B------:R-:W-:Y:S02]  /*1c380*/  IMAD R2, R0, R2, R5 ;  /* 0x0000000200027224 */ /* 0x000fe400078e0205 */
[----:B------:R-:W-:-:S06]  /*1c390*/  @P0 VIADD R4, R4, 0x1 ;  /* 0x0000000104040836 */ /* 0x000fcc0000000000 */
[----:B------:R-:W-:Y:S01]  /*1c3a0*/  @!P2 IMAD.MOV R4, RZ, RZ, -R4 ;  /* 0x000000ffff04a224 */ /* 0x000fe200078e0a04 */
[----:B------:R-:W-:-:S05]  /*1c3b0*/  @!P1 LOP3.LUT R4, RZ, R6, RZ, 0x33, !PT ;  /* 0x00000006ff049212 */ /* 0x000fca00078e33ff */
[--C-:B------:R-:W-:Y:S02]  /*1c3c0*/  IMAD.MOV R7, RZ, RZ, -R4.reuse ;  /* 0x000000ffff077224 */ /* 0x100fe400078e0a04 */
[C---:B------:R-:W-:Y:S02]  /*1c3d0*/  IMAD R3, R6.reuse, 0x1000000, R4 ;  /* 0x0100000006037824 */ /* 0x040fe400078e0204 */
[----:B------:R-:W-:-:S04]  /*1c3e0*/  IMAD R6, R6, R7, R8 ;  /* 0x0000000706067224 */ /* 0x000fc800078e0208 */
[----:B-1----:R-:W-:Y:S01]  /*1c3f0*/  IMAD R26, R6, 0x10000, R3 ;  /* 0x00010000061a7824 */ /* 0x002fe200078e0203 */
[----:B------:R-:W-:Y:S06]  /*1c400*/  BRA `(.L_x_1513) ;  /* 0x0000000000f87947 */ /* 0x000fec0003800000 */
.L_x_1512:
[----:B------:R-:W-:Y:S02]  /*1c410*/  ULDC.64 UR4, c[0x0][0xc90] ;  /* 0x0003240000047ab9 */ /* 0x000fe40000000a00 */
[----:B------:R-:W-:-:S06]  /*1c420*/  UIMAD.WIDE UR4, UR40, 0x4, UR4 ;  /* 0x00000004280478a5 */ /* 0x000fcc000f8e0204 */
[----:B----4-:R-:W-:Y:S02]  /*1c430*/  IMAD.U32 R2, RZ, RZ, UR4 ;  /* 0x00000004ff027e24 */ /* 0x010fe4000f8e00ff */
[----:B------:R-:W-:-:S05]  /*1c440*/  IMAD.U32 R3, RZ, RZ, UR5 ;  /* 0x00000005ff037e24 */ /* 0x000fca000f8e00ff */
[----:B------:R0:W3:Y:S02]  /*1c450*/  LDG.E R7, desc[UR56][R2.64] ;  /* 0x0000003802077981 */ /* 0x0000e4000c1e1900 */
[----:B0-----:R-:W-:Y:S02]  /*1c460*/  IMAD.MOV.U32 R2, RZ, RZ, RZ ;  /* 0x000000ffff027224 */ /* 0x001fe400078e00ff */
[----:B---3--:R-:W-:-:S05]  /*1c470*/  IMAD R6, R0, R7, RZ ;  /* 0x0000000700067224 */ /* 0x008fca00078e02ff */
[----:B------:R-:W-:-:S04]  /*1c480*/  IABS R8, R6 ;  /* 0x0000000600087213 */ /* 0x000fc80000000000 */
[----:B------:R-:W0:Y:S08]  /*1c490*/  I2F.RP R9, R8 ;  /* 0x0000000800097306 */ /* 0x000e300000209400 */
[----:B0-----:R-:W0:Y:S02]  /*1c4a0*/  MUFU.RCP R9, R9 ;  /* 0x0000000900097308 */ /* 0x001e240000001000 */
[----:B0-----:R-:W-:-:S06]  /*1c4b0*/  VIADD R10, R9, 0xffffffe ;  /* 0x0ffffffe090a7836 */ /* 0x001fcc0000000000 */
[----:B------:R-:W0:Y:S02]  /*1c4c0*/  F2I.FTZ.U32.TRUNC.NTZ R3, R10 ;  /* 0x0000000a00037305 */ /* 0x000e24000021f000 */
[----:B0-----:R-:W-:-:S04]  /*1c4d0*/  IMAD.MOV R11, RZ, RZ, -R3 ;  /* 0x000000ffff0b7224 */ /* 0x001fc800078e0a03 */
[----:B------:R-:W-:-:S04]  /*1c4e0*/  IMAD R11, R11, R8, RZ ;  /* 0x000000080b0b7224 */ /* 0x000fc800078e02ff */
[----:B------:R-:W-:Y:S01]  /*1c4f0*/  IMAD.HI.U32 R2, R3, R11, R2 ;  /* 0x0000000b03027227 */ /* 0x000fe200078e0002 */
[----:B------:R-:W-:Y:S02]  /*1c500*/  IABS R11, R5 ;  /* 0x00000005000b7213 */ /* 0x000fe40000000000 */
[----:B------:R-:W-:-:S03]  /*1c510*/  IABS R3, R6 ;  /* 0x0000000600037213 */ /* 0x000fc60000000000 */
[----:B------:R-:W-:-:S04]  /*1c520*/  IMAD.HI.U32 R2, R2, R11, RZ ;  /* 0x0000000b02027227 */ /* 0x000fc800078e00ff */
[----:B------:R-:W-:-:S04]  /*1c530*/  IMAD.MOV R3, RZ, RZ, -R3 ;  /* 0x000000ffff037224 */ /* 0x000fc800078e0a03 */
        /* <DEDUP_REMOVED lines=14> */
[----:B------:R-:W-:-:S03]  /*1c620*/  IMAD R5, R6, R2, R5 ;  /* 0x0000000206057224 */ /* 0x000fc600078e0205 */
[----:B------:R-:W-:-:S04]  /*1c630*/  VIADDMNMX R4, R3, R4, R7, PT ;  /* 0x0000000403047246 */ /* 0x000fc80003800107 */
[-C--:B------:R-:W-:Y:S02]  /*1c640*/  IABS R7, R4.reuse ;  /* 0x0000000400077213 */ /* 0x080fe40000000000 */
[----:B------:R-:W-:Y:S02]  /*1c650*/  IABS R6, R4 ;  /* 0x0000000400067213 */ /* 0x000fe40000000000 */
[----:B------:R-:W0:Y:S03]  /*1c660*/  I2F.RP R9, R7 ;  /* 0x0000000700097306 */ /* 0x000e260000209400 */
[----:B------:R-:W-:-:S05]  /*1c670*/  IMAD.MOV R6, RZ, RZ, -R6 ;  /* 0x000000ffff067224 */ /* 0x000fca00078e0a06 */
[----:B0-----:R-:W0:Y:S02]  /*1c680*/  MUFU.RCP R9, R9 ;  /* 0x0000000900097308 */ /* 0x001e240000001000 */
[----:B0-----:R-:W-:Y:S01]  /*1c690*/  VIADD R3, R9, 0xffffffe ;  /* 0x0ffffffe09037836 */ /* 0x001fe20000000000 */
[----:B------:R-:W-:-:S05]  /*1c6a0*/  IABS R9, R5 ;  /* 0x0000000500097213 */ /* 0x000fca0000000000 */
[----:B------:R-:W0:Y:S02]  /*1c6b0*/  F2I.FTZ.U32.TRUNC.NTZ R3, R3 ;  /* 0x0000000300037305 */ /* 0x000e24000021f000 */
[----:B0-----:R-:W-:-:S04]  /*1c6c0*/  IMAD.MOV R2, RZ, RZ, -R3 ;  /* 0x000000ffff027224 */ /* 0x001fc800078e0a03 */
[----:B------:R-:W-:Y:S02]  /*1c6d0*/  IMAD R11, R2, R7, RZ ;  /* 0x00000007020b7224 */ /* 0x000fe400078e02ff */
[----:B------:R-:W-:-:S04]  /*1c6e0*/  IMAD.MOV.U32 R2, RZ, RZ, RZ ;  /* 0x000000ffff027224 */ /* 0x000fc800078e00ff */
[----:B------:R-:W-:Y:S01]  /*1c6f0*/  IMAD.HI.U32 R2, R3, R11, R2 ;  /* 0x0000000b03027227 */ /* 0x000fe200078e0002 */
[----:B------:R-:W-:Y:S02]  /*1c700*/  LOP3.LUT R3, R5, R4, RZ, 0x3c, !PT ;  /* 0x0000000405037212 */ /* 0x000fe400078e3cff */
[----:B------:R-:W-:Y:S02]  /*1c710*/  IADD3 R5, R8, 0x1000000, R5 ;  /* 0x0100000008057810 */ /* 0x000fe40007ffe005 */
[----:B------:R-:W-:Y:S01]  /*1c720*/  ISETP.GE.AND P2, PT, R3, RZ, PT ;  /* 0x000000ff0300720c */ /* 0x000fe20003f46270 */
        /* <DEDUP_REMOVED lines=9> */
[----:B------:R-:W-:Y:S01]  /*1c7c0*/  @!P1 LOP3.LUT R2, RZ, R4, RZ, 0x33, !PT ;  /* 0x00000004ff029212 */ /* 0x000fe200078e33ff */
[----:B------:R-:W-:-:S04]  /*1c7d0*/  IMAD.MOV R4, RZ, RZ, -R4 ;  /* 0x000000ffff047224 */ /* 0x000fc800078e0a04 */
[----:B-1----:R-:W-:-:S07]  /*1c7e0*/  IMAD R26, R2, R4, R5 ;  /* 0x00000004021a7224 */ /* 0x002fce00078e0205 */
.L_x_1513:
[----:B------:R-:W-:-:S05]  /*1c7f0*/  LOP3.LUT R25, RZ, R2, RZ, 0x33, !PT ;  /* 0x00000002ff197212 */ /* 0x000fca00078e33ff */
[----:B------:R-:W-:Y:S01]  /*1c800*/  IMAD.IADD R25, R0, 0x1, R25 ;  /* 0x0000000100197824 */ /* 0x000fe200078e0219 */
[----:B------:R-:W-:Y:S06]  /*1c810*/  BRA `(.L_x_1514) ;  /* 0x0000000000107947 */ /* 0x000fec0003800000 */
.L_x_1509:
[----:B------:R-:W-:Y:S01]  /*1c820*/  IMAD.MOV.U32 R24, RZ, RZ, R7 ;  /* 0x000000ffff187224 */ /* 0x000fe200078e0007 */
[----:B------:R-:W-:Y:S01]  /*1c830*/  ULDC UR40, c[0x0][0xc3c] ;  /* 0x00030f0000287ab9 */ /* 0x000fe20000000800 */
[----:B------:R-:W-:Y:S02]  /*1c840*/  IMAD.MOV.U32 R25, RZ, RZ, RZ ;  /* 0x000000ffff197224 */ /* 0x000fe400078e00ff */
[----:B-1----:R-:W-:-:S07]  /*1c850*/  IMAD.MOV.U32 R26, RZ, RZ, RZ ;  /* 0x000000ffff1a7224 */ /* 0x002fce00078e00ff */
.L_x_1514:
[----:B------:R-:W0:Y:S01]  /*1c860*/  S2R R0, SR_TID.X ;  /* 0x0000000000007919 */ /* 0x000e220000002100 */
[----:B------:R-:W-:Y:S01]  /*1c870*/  IMAD.U32 R27, RZ, RZ, UR40 ;  /* 0x00000028ff1b7e24 */ /* 0x000fe2000f8e00ff */
[----:B------:R-:W-:Y:S01]  /*1c880*/  BAR.SYNC.DEFER_BLOCKING 0x4, 0x180 ;  /* 0x0106000000007b1d */ /* 0x000fe20000010000 */
[----:B0-----:R-:W-:-:S04]  /*1c890*/  LOP3.LUT R0, R0, 0x1f, RZ, 0xc0, !PT ;  /* 0x0000001f00007812 */ /* 0x001fc800078ec0ff */
[----:B------:R-:W-:-:S13]  /*1c8a0*/  ISETP.NE.AND P0, PT, R0, RZ, PT ;  /* 0x000000ff0000720c */ /* 0x000fda0003f05270 */
[----:B------:R-:W0:Y:S01]  /*1c8b0*/  @!P0 S2R R30, SR_CgaCtaId ;  /* 0x00000000001e8919 */ /* 0x000e220000008800 */
[----:B------:R-:W-:-:S04]  /*1c8c0*/  @!P0 MOV R3, 0x400 ;  /* 0x0000040000038802 */ /* 0x000fc80000000f00 */
[----:B0-----:R-:W-:-:S05]  /*1c8d0*/  @!P0 LEA R16, R30, R3, 0x18 ;  /* 0x000000031e108211 */ /* 0x001fca00078ec0ff */
[----:B------:R0:W-:Y:S01]  /*1c8e0*/  @!P0 STS.128 [R16+0x2a8d0], R24 ;  /* 0x02a8d01810008388 */ /* 0x0001e20000000c00 */
[----:B------:R-:W-:Y:S06]  /*1c8f0*/  BAR.ARV 0x5, 0x180 ;  /* 0x0146000000007b1d */ /* 0x000fec0000002000 */
.L_x_1507:
[----:B------:R-:W-:Y:S02]  /*1c900*/  ULDC UR4, c[0x0][0xc3c] ;  /* 0x00030f0000047ab9 */ /* 0x000fe40000000800 */
[----:B------:R-:W-:-:S06]  /*1c910*/  UISETP.GE.AND UP0, UPT, UR40, UR4, UPT ;  /* 0x000000042800728c */ /* 0x000fcc000bf06270 */
[----:B------:R-:W-:-:S13]  /*1c920*/  PLOP3.LUT P0, PT, PT, PT, UP0, 0x80, 0x0 ;  /* 0x000000000000781c */ /* 0x000fda0003f0f008 */
[----:B------:R-:W-:Y:S05]  /*1c930*/  @!P0 BRA `(.L_x_1515) ;  /* 0xffffffa400c88947 */ /* 0x000fea000383ffff */
.L_x_1433:
[----:B0-----:R-:W2:Y:S01]  /*1c940*/  LDL.LU R0, [R1] ;  /* 0x0000000001007983 */ /* 0x001ea20000300800 */
[----:B------:R-:W-:Y:S01]  /*1c950*/  BSSY B0, `(.L_x_1516) ;  /* 0x000000b000007945 */ /* 0x000fe20003800000 */
[----:B------:R-:W0:Y:S01]  /*1c960*/  S2R R5, SR_CgaCtaId ;  /* 0x0000000000057919 */ /* 0x000e220000008800 */
        /* <DEDUP_REMOVED lines=9> */
.L_x_1594:
[----:B------:R-:W-:Y:S05]  /*1ca00*/  BSYNC B0 ;  /* 0x0000000000007941 */ /* 0x000fea0003800000 */
.L_x_1516:
[----:B------:R-:W-:-:S03]  /*1ca10*/  UMOV UR4, 0xffffffff ;  /* 0xffffffff00047882 */ /* 0x000fc60000000000 */
[----:B------:R-:W-:Y:S05]  /*1ca20*/  BRA.DIV UR4, `(.L_x_1518) ;  /* 0x00000026040c7947 */ /* 0x000fea000b800000 */
[----:B0-----:R-:W0:Y:S02]  /*1ca30*/  S2R R0, SR_TID.X ;  /* 0x0000000000007919 */ /* 0x001e240000002100 */
[----:B0-----:R-:W-:-:S04]  /*1ca40*/  SHF.R.U32.HI R0, RZ, 0x5, R0 ;  /* 0x00000005ff007819 */ /* 0x001fc80000011600 */
[----:B------:R-:W-:-:S05]  /*1ca50*/  LOP3.LUT R0, R0, 0x3, RZ, 0xc0, !PT ;  /* 0x0000000300007812 */ /* 0x000fca00078ec0ff */
[----:B------:R0:W1:Y:S02]  /*1ca60*/  SHFL.IDX PT, R14, R0, RZ, 0x1f ;  /* 0x00001fff000e7589 */ /* 0x00006400000e0000 */
.L_x_1597:
[----:B-1----:R-:W-:Y:S01]  /*1ca70*/  ISETP.NE.AND P0, PT, R14, RZ, PT ;  /* 0x000000ff0e00720c */ /* 0x002fe20003f05270 */
[----:B------:R-:W-:-:S12]  /*1ca80*/  BSSY B0, `(.L_x_1519) ;  /* 0x000002c000007945 */ /* 0x000fd80003800000 */
[----:B------:R-:W-:Y:S05]  /*1ca90*/  @P0 BRA `(.L_x_1520) ;  /* 0x0000000000a80947 */ /* 0x000fea0003800000 */
[----:B------:R-:W-:-:S03]  /*1caa0*/  UMOV UR4, 0xffffffff ;  /* 0xffffffff00047882 */ /* 0x000fc60000000000 */
[----:B------:R-:W-:Y:S05]  /*1cab0*/  BRA.DIV UR4, `(.L_x_1521) ;  /* 0x00000026041c7947 */ /* 0x000fea000b800000 */
[----:B------:R-:W-:-:S13]  /*1cac0*/  ELECT P6, URZ, PT ;  /* 0x00000000003f782f */ /* 0x000fda00038c0000 */
.L_x_1600:
[----:B------:R-:W-:Y:S05]  /*1cad0*/  @!P6 BRA `(.L_x_1520) ;  /* 0x000000000098e947 */ /* 0x000fea0003800000 */
[----:B------:R-:W-:-:S06]  /*1cae0*/  ULOP3.LUT UR4, UR44, 0x2, URZ, 0xfc, !UPT ;  /* 0x000000022c047892 */ /* 0x000fcc000f8efc3f */
[----:B0-----:R-:W-:-:S05]  /*1caf0*/  IMAD.U32 R0, RZ, RZ, UR4 ;  /* 0x00000004ff007e24 */ /* 0x001fca000f8e00ff */
[----:B------:R-:W-:-:S13]  /*1cb00*/  ISETP.NE.AND P0, PT, R0, 0x3, PT ;  /* 0x000000030000780c */ /* 0x000fda0003f05270 */
[----:B------:R-:W-:Y:S05]  /*1cb10*/  @!P0 BRA `(.L_x_1522) ;  /* 0x0000000000048947 */ /* 0x000fea0003800000 */
[----:B------:R-:W-:Y:S01]  /*1cb20*/  BPT.TRAP 0x1 ;  /* 0x000000040000795c */ /* 0x000fe20000300000 */
.L_x_1522:
[----:B------:R-:W-:Y:S01]  /*1cb30*/  IMAD R5, R18, 0x8, R7 ;  /* 0x0000000812057824 */ /* 0x000fe200078e0207 */
[----:B------:R-:W-:Y:S01]  /*1cb40*/  SHF.L.U32 R0, R22, 0x1f, RZ ;  /* 0x0000001f16007819 */ /* 0x000fe200000006ff */
[----:B------:R-:W-:-:S03]  /*1cb50*/  VIADD R18, R18, 0x1 ;  /* 0x0000000112127836 */ /* 0x000fc60000000000 */
[----:B------:R-:W0:Y:S02]  /*1cb60*/  SYNCS.PHASECHK.TRANS64.TRYWAIT P1, [R5+URZ+0x2a840], R0 ;  /* 0x02a84000050075a7 */ /* 0x000e24000802017f */
[----:B------:R-:W-:-:S04]  /*1cb70*/  ISETP.NE.AND P2, PT, R18, 0x2, PT ;  /* 0x000000021200780c */ /* 0x000fc80003f45270 */
[----:B------:R-:W-:Y:S01]  /*1cb80*/  SEL R3, RZ, 0x1, P2 ;  /* 0x00000001ff037807 */ /* 0x000fe20001000000 */
[----:B0-----:R-:W-:Y:S08]  /*1cb90*/  @!P1 BRA `(.L_x_1523) ;  /* 0x0000002400049947 */ /* 0x001ff00003800000 */
.L_x_1601:
[----:B------:R-:W-:Y:S02]  /*1cba0*/  SEL R18, R18, RZ, P2 ;  /* 0x000000ff12127207 */ /* 0x000fe40001000000 */
[----:B------:R-:W-:Y:S01]  /*1cbb0*/  LOP3.LUT R2, R22, R3, RZ, 0x3c, !PT ;  /* 0x0000000316027212 */ /* 0x000fe200078e3cff */
[----:B------:R-:W-:Y:S06]  /*1cbc0*/  @!P0 BRA `(.L_x_1524) ;  /* 0x0000000000048947 */ /* 0x000fec0003800000 */
[----:B------:R-:W-:Y:S01]  /*1cbd0*/  BPT.TRAP 0x1 ;  /* 0x000000040000795c */ /* 0x000fe20000300000 */
.L_x_1524:
[----:B------:R-:W-:Y:S01]  /*1cbe0*/  IMAD R3, R18, 0x8, R7 ;  /* 0x0000000812037824 */ /* 0x000fe200078e0207 */
[----:B------:R-:W-:-:S04]  /*1cbf0*/  SHF.L.U32 R2, R2, 0x1f, RZ ;  /* 0x0000001f02027819 */ /* 0x000fc800000006ff */
[----:B------:R-:W1:Y:S02]  /*1cc00*/  SYNCS.PHASECHK.TRANS64.TRYWAIT P1, [R3+URZ+0x2a840], R2 ;  /* 0x02a84002030075a7 */ /* 0x000e64000802017f */
[----:B-1----:R-:W-:Y:S05]  /*1cc10*/  @!P1 BRA `(.L_x_1525) ;  /* 0x0000002000f89947 */ /* 0x002fea0003800000 */
.L_x_1602:
[----:B------:R-:W-:Y:S05]  /*1cc20*/  @!P0 BRA `(.L_x_1526) ;  /* 0x0000000000048947 */ /* 0x000fea0003800000 */
[----:B------:R-:W-:Y:S01]  /*1cc30*/  BPT.TRAP 0x1 ;  /* 0x000000040000795c */ /* 0x000fe20000300000 */
.L_x_1526:
[----:B------:R-:W2:Y:S02]  /*1cc40*/  SYNCS.PHASECHK.TRANS64.TRYWAIT P1, [R5+URZ+0x2a860], R0 ;  /* 0x02a86000050075a7 */ /* 0x000ea4000802017f */
[----:B--2---:R-:W-:Y:S05]  /*1cc50*/  @!P1 BRA `(.L_x_1527) ;  /* 0x0000002000fc9947 */ /* 0x004fea0003800000 */
.L_x_1603:
[----:B------:R-:W-:Y:S05]  /*1cc60*/  @!P0 BRA `(.L_x_1528) ;  /* 0x0000000000048947 */ /* 0x000fea0003800000 */
[----:B------:R-:W-:Y:S01]  /*1cc70*/  BPT.TRAP 0x1 ;  /* 0x000000040000795c */ /* 0x000fe20000300000 */
.L_x_1528:
[----:B------:R-:W3:Y:S02]  /*1cc80*/  SYNCS.PHASECHK.TRANS64.TRYWAIT P1, [R3+URZ+0x2a860], R2 ;  /* 0x02a86002030075a7 */ /* 0x000ee4000802017f */
[----:B---3--:R-:W-:Y:S05]  /*1cc90*/  @!P1 BRA `(.L_x_1529) ;  /* 0x0000002400009947 */ /* 0x008fea0003800000 */
.L_x_1604:
[----:B------:R-:W-:Y:S05]  /*1cca0*/  @!P0 BRA `(.L_x_1530) ;  /* 0x0000000000048947 */ /* 0x000fea0003800000 */
[----:B------:R-:W-:Y:S01]  /*1ccb0*/  BPT.TRAP 0x1 ;  /* 0x000000040000795c */ /* 0x000fe20000300000 */
.L_x_1530:
[----:B------:R-:W4:Y:S02]  /*1ccc0*/  SYNCS.PHASECHK.TRANS64.TRYWAIT P1, [R5+URZ+0x2a880], R0 ;  /* 0x02a88000050075a7 */ /* 0x000f24000802017f */
[----:B----4-:R-:W-:Y:S05]  /*1ccd0*/  @!P1 BRA `(.L_x_1531) ;  /* 0x0000002400049947 */ /* 0x010fea0003800000 */
.L_x_1605:
[----:B------:R-:W-:Y:S05]  /*1cce0*/  @!P0 BRA `(.L_x_1532) ;  /* 0x0000000000048947 */ /* 0x000fea0003800000 */
[----:B------:R-:W-:Y:S01]  /*1ccf0*/  BPT.TRAP 0x1 ;  /* 0x000000040000795c */ /* 0x000fe20000300000 */
.L_x_1532:
[----:B------:R0:W0:Y:S02]  /*1cd00*/  SYNCS.PHASECHK.TRANS64.TRYWAIT P0, [R3+URZ+0x2a880], R2 ;  /* 0x02a88002030075a7 */ /* 0x000024000800017f */
[----:B0-----:R-:W-:Y:S05]  /*1cd10*/  @!P0 NANOSLEEP.SYNCS 0x989680 ;  /* 0x009896800000895d */ /* 0x001fea0003900000 */
[----:B------:R-:W0:Y:S02]  /*1cd20*/  @!P0 SYNCS.PHASECHK.TRANS64 P0, [R3+URZ+0x2a880], R2 ;  /* 0x02a88002030085a7 */ /* 0x000e24000800007f */
[----:B0-----:R-:W-:Y:S05]  /*1cd30*/  @!P0 BRA `(.L_x_1532) ;  /* 0xfffffffc00f08947 */ /* 0x001fea000383ffff */
.L_x_1520:
[----:B------:R-:W-:Y:S05]  /*1cd40*/  BSYNC B0 ;  /* 0x0000000000007941 */ /* 0x000fea0003800000 */
.L_x_1519:
[----:B------:R-:W-:Y:S05]  /*1cd50*/  EXIT ;  /* 0x000000000000794d */ /* 0x000fea0003800000 */
.L_x_1325:
[----:B0-----:R-:W-:-:S04]  /*1cd60*/  IMAD.U32 R3, RZ, RZ, UR36 ;  /* 0x00000024ff037e24 */ /* 0x001fc8000f8e00ff */
[----:B------:R0:W1:Y:S03]  /*1cd70*/  SYNCS.PHASECHK.TRANS64.TRYWAIT P1, [R3+URZ+0x2a800], R6 ;  /* 0x02a80006030075a7 */ /* 0x000066000802017f */
[----:B-1----:R-:W-:Y:S05]  /*1cd80*/  @!P1 NANOSLEEP.SYNCS 0x989680 ;  /* 0x009896800000995d */ /* 0x002fea0003900000 */
[----:B------:R-:W1:Y:S02]  /*1cd90*/  @!P1 SYNCS.PHASECHK.TRANS64 P1, [R3+URZ+0x2a800], R6 ;  /* 0x02a80006030095a7 */ /* 0x000e64000802007f */
[----:B-1----:R-:W-:Y:S05]  /*1cda0*/  @!P1 BRA `(.L_x_1325) ;  /* 0xfffffffc00ec9947 */ /* 0x002fea000383ffff */
[----:B------:R-:W-:Y:S05]  /*1cdb0*/  BRA `(.L_x_1533) ;  /* 0xfffffe58000c7947 */ /* 0x000fea000383ffff */
.L_x_1329:
[----:B-1----:R1:W2:Y:S02]  /*1cdc0*/  SYNCS.PHASECHK.TRANS64.TRYWAIT P1, [R90+URZ+0x2a830], R3 ;  /* 0x02a830035a0075a7 */ /* 0x0022a4000802017f */
[----:B--2---:R-:W-:Y:S05]  /*1cdd0*/  @!P1 NANOSLEEP.SYNCS 0x989680 ;  /* 0x009896800000995d */ /* 0x004fea0003900000 */
[----:B------:R-:W2:Y:S02]  /*1cde0*/  @!P1 SYNCS.PHASECHK.TRANS64 P1, [R90+URZ+0x2a830], R3 ;  /* 0x02a830035a0095a7 */ /* 0x000ea4000802007f */
[----:B--2---:R-:W-:Y:S05]  /*1cdf0*/  @!P1 BRA `(.L_x_1329) ;  /* 0xfffffffc00f09947 */ /* 0x004fea000383ffff */
[----:B------:R-:W-:Y:S05]  /*1ce00*/  BRA `(.L_x_1328) ;  /* 0xfffffe5800287947 */ /* 0x000fea000383ffff */
.L_x_1346:
[----:B-1----:R-:W-:-:S04]  /*1ce10*/  IMAD.U32 R8, RZ, RZ, UR6 ;  /* 0x00000006ff087e24 */ /* 0x002fc8000f8e00ff */
[----:B------:R1:W2:Y:S03]  /*1ce20*/  SYNCS.PHASECHK.TRANS64.TRYWAIT P1, [R8+URZ+0x2a830], R7 ;  /* 0x02a83007080075a7 */ /* 0x0002a6000802017f */
[----:B--2---:R-:W-:Y:S05]  /*1ce30*/  @!P1 NANOSLEEP.SYNCS 0x989680 ;  /* 0x009896800000995d */ /* 0x004fea0003900000 */
[----:B------:R-:W2:Y:S02]  /*1ce40*/  @!P1 SYNCS.PHASECHK.TRANS64 P1, [R8+URZ+0x2a830], R7 ;  /* 0x02a83007080095a7 */ /* 0x000ea4000802007f */
[----:B--2---:R-:W-:Y:S05]  /*1ce50*/  @!P1 BRA `(.L_x_1346) ;  /* 0xfffffffc00ec9947 */ /* 0x004fea000383ffff */
[----:B------:R-:W-:Y:S05]  /*1ce60*/  BRA `(.L_x_1343) ;  /* 0xfffffe9400bc7947 */ /* 0x000fea000383ffff */
.L_x_1350:
[----:B-1----:R-:W-:-:S04]  /*1ce70*/  IMAD.U32 R8, RZ, RZ, UR6 ;  /* 0x00000006ff087e24 */ /* 0x002fc8000f8e00ff */
[----:B------:R1:W2:Y:S03]  /*1ce80*/  SYNCS.PHASECHK.TRANS64.TRYWAIT P1, [R8+URZ+0x2a850], R7 ;  /* 0x02a85007080075a7 */ /* 0x0002a6000802017f */
[----:B--2---:R-:W-:Y:S05]  /*1ce90*/  @!P1 NANOSLEEP.SYNCS 0x989680 ;  /* 0x009896800000995d */ /* 0x004fea0003900000 */
[----:B------:R-:W2:Y:S02]  /*1cea0*/  @!P1 SYNCS.PHASECHK.TRANS64 P1, [R8+URZ+0x2a850], R7 ;  /* 0x02a85007080095a7 */ /* 0x000ea4000802007f */
[----:B--2---:R-:W-:Y:S05]  /*1ceb0*/  @!P1 BRA `(.L_x_1350) ;  /* 0xfffffffc00ec9947 */ /* 0x004fea000383ffff */
[----:B------:R-:W-:Y:S05]  /*1cec0*/  BRA `(.L_x_1347) ;  /* 0xfffffe9800687947 */ /* 0x000fea000383ffff */
.L_x_1369:
[----:B-1----:R-:W-:-:S04]  /*1ced0*/  IMAD.U32 R8, RZ, RZ, UR6 ;  /* 0x00000006ff087e24 */ /* 0x002fc8000f8e00ff */
[----:B------:R1:W2:Y:S03]  /*1cee0*/  SYNCS.PHASECHK.TRANS64.TRYWAIT P1, [R8+URZ+0x2a830], R7 ;  /* 0x02a83007080075a7 */ /* 0x0002a6000802017f */
[----:B--2---:R-:W-:Y:S05]  /*1cef0*/  @!P1 NANOSLEEP.SYNCS 0x989680 ;  /* 0x009896800000995d */ /* 0x004fea0003900000 */
[----:B------:R-:W2:Y:S02]  /*1cf00*/  @!P1 SYNCS.PHASECHK.TRANS64 P1, [R8+URZ+0x2a830], R7 ;  /* 0x02a83007080095a7 */ /* 0x000ea4000802007f */
[----:B--2---:R-:W-:Y:S05]  /*1cf10*/  @!P1 BRA `(.L_x_1369) ;  /* 0xfffffffc00ec9947 */ /* 0x004fea000383ffff */
[----:B------:R-:W-:Y:S05]  /*1cf20*/  BRA `(.L_x_1366) ;  /* 0xfffffed0009c7947 */ /* 0x000fea000383ffff */
.L_x_1373:
[----:B-1----:R-:W-:-:S04]  /*1cf30*/  IMAD.U32 R8, RZ, RZ, UR6 ;  /* 0x00000006ff087e24 */ /* 0x002fc8000f8e00ff */
[----:B------:R1:W2:Y:S03]  /*1cf40*/  SYNCS.PHASECHK.TRANS64.TRYWAIT P1, [R8+URZ+0x2a850], R7 ;  /* 0x02a85007080075a7 */ /* 0x0002a6000802017f */
[----:B--2---:R-:W-:Y:S05]  /*1cf50*/  @!P1 NANOSLEEP.SYNCS 0x989680 ;  /* 0x009896800000995d */ /* 0x004fea0003900000 */
[----:B------:R-:W2:Y:S02]  /*1cf60*/  @!P1 SYNCS.PHASECHK.TRANS64 P1, [R8+URZ+0x2a850], R7 ;  /* 0x02a85007080095a7 */ /* 0x000ea4000802007f */
[----:B--2---:R-:W-:Y:S05]  /*1cf70*/  @!P1 BRA `(.L_x_1373) ;  /* 0xfffffffc00ec9947 */ /* 0x004fea000383ffff */
[----:B------:R-:W-:Y:S05]  /*1cf80*/  BRA `(.L_x_1370) ;  /* 0xfffffed400487947 */ /* 0x000fea000383ffff */
.L_x_1381:
[----:B-1----:R-:W-:-:S04]  /*1cf90*/  IMAD.U32 R8, RZ, RZ, UR6 ;  /* 0x00000006ff087e24 */ /* 0x002fc8000f8e00ff */
[----:B------:R1:W2:Y:S03]  /*1cfa0*/  SYNCS.PHASECHK.TRANS64.TRYWAIT P1, [R8+URZ+0x2a830], R7 ;  /* 0x02a83007080075a7 */ /* 0x0002a6000802017f */
[----:B--2---:R-:W-:Y:S05]  /*1cfb0*/  @!P1 NANOSLEEP.SYNCS 0x989680 ;  /* 0x009896800000995d */ /* 0x004fea0003900000 */
[----:B------:R-:W2:Y:S02]  /*1cfc0*/  @!P1 SYNCS.PHASECHK.TRANS64 P1, [R8+URZ+0x2a830], R7 ;  /* 0x02a83007080095a7 */ /* 0x000ea4000802007f */
[----:B--2---:R-:W-:Y:S05]  /*1cfd0*/  @!P1 BRA `(.L_x_1381) ;  /* 0xfffffffc00ec9947 */ /* 0x004fea000383ffff */
[----:B------:R-:W-:Y:S05]  /*1cfe0*/  BRA `(.L_x_1378) ;  /* 0xfffffef800a87947 */ /* 0x000fea000383ffff */
.L_x_1385:
[----:B-1----:R-:W-:-:S04]  /*1cff0*/  IMAD.U32 R8, RZ, RZ, UR6 ;  /* 0x00000006ff087e24 */ /* 0x002fc8000f8e00ff */
[----:B------:R1:W2:Y:S03]  /*1d000*/  SYNCS.PHASECHK.TRANS64.TRYWAIT P1, [R8+URZ+0x2a850], R7 ;  /* 0x02a85007080075a7 */ /* 0x0002a6000802017f */
[----:B--2---:R-:W-:Y:S05]  /*1d010*/  @!P1 NANOSLEEP.SYNCS 0x989680 ;  /* 0x009896800000995d */ /* 0x004fea0003900000 */
[----:B------:R-:W2:Y:S02]  /*1d020*/  @!P1 SYNCS.PHASECHK.TRANS64 P1, [R8+URZ+0x2a850], R7 ;  /* 0x02a85007080095a7 */ /* 0x000ea4000802007f */
[----:B--2---:R-:W-:Y:S05]  /*1d030*/  @!P1 BRA `(.L_x_1385) ;  /* 0xfffffffc00ec9947 */ /* 0x004fea000383ffff */
[----:B------:R-:W-:Y:S05]  /*1d040*/  BRA `(.L_x_1382) ;  /* 0xfffffefc00487947 */ /* 0x000fea000383ffff */
.L_x_1400:
[----:B-1----:R-:W-:-:S04]  /*1d050*/  IMAD.U32 R5, RZ, RZ, UR9 ;  /* 0x00000009ff057e24 */ /* 0x002fc8000f8e00ff */
[----:B------:R1:W2:Y:S03]  /*1d060*/  SYNCS.PHASECHK.TRANS64.TRYWAIT P1, [R5+URZ+0x2a850], R0 ;  /* 0x02a85000050075a7 */ /* 0x0002a6000802017f */
[----:B--2---:R-:W-:Y:S05]  /*1d070*/  @!P1 NANOSLEEP.SYNCS 0x989680 ;  /* 0x009896800000995d */ /* 0x004fea0003900000 */
[----:B------:R-:W2:Y:S02]  /*1d080*/  @!P1 SYNCS.PHASECHK.TRANS64 P1, [R5+URZ+0x2a850], R0 ;  /* 0x02a85000050095a7 */ /* 0x000ea4000802007f */
[----:B--2---:R-:W-:Y:S05]  /*1d090*/  @!P1 BRA `(.L_x_1400) ;  /* 0xfffffffc00ec9947 */ /* 0x004fea000383ffff */
[----:B------:R-:W-:Y:S05]  /*1d0a0*/  BRA `(.L_x_1399) ;  /* 0xffffff3000ac7947 */ /* 0x000fea000383ffff */
.L_x_1455:
[----:B------:R-:W0:Y:S01]  /*1d0b0*/  S2R R17, SR_TID.X ;  /* 0x0000000000117919 */ /* 0x000e220000002100 */
[----:B------:R-:W-:Y:S02]  /*1d0c0*/  IMAD.MOV.U32 R12, RZ, RZ, RZ ;  /* 0x000000ffff0c7224 */ /* 0x000fe400078e00ff */
[----:B------:R-:W-:Y:S02]  /*1d0d0*/  IMAD.MOV.U32 R11, RZ, RZ, 0x1f ;  /* 0x0000001fff0b7424 */ /* 0x000fe400078e00ff */
[----:B------:R-:W-:Y:S01]  /*1d0e0*/  IMAD.MOV.U32 R15, RZ, RZ, -0x1 ;  /* 0xffffffffff0f7424 */ /* 0x000fe200078e00ff */
[----:B0-----:R-:W-:-:S04]  /*1d0f0*/  SHF.R.U32.HI R10, RZ, 0x5, R17 ;  /* 0x00000005ff0a7819 */ /* 0x001fc80000011611 */
[----:B------:R-:W-:-:S05]  /*1d100*/  LOP3.LUT R10, R10, 0x3, RZ, 0xc0, !PT ;  /* 0x000000030a0a7812 */ /* 0x000fca00078ec0ff */
[----:B------:R-:W-:-:S07]  /*1d110*/  IMAD.MOV.U32 R13, RZ, RZ, R10 ;  /* 0x000000ffff0d7224 */ /* 0x000fce00078e000a */
[----:B-----5:R-:W-:Y:S05]  /*1d120*/  WARPSYNC.COLLECTIVE R15, `(.L_x_1534) ;  /* 0x000000000f087348 */ /* 0x020fea0003c00000 */
[----:B------:R0:W1:Y:S02]  /*1d130*/  SHFL.IDX P6, R14, R13, R12, R11 ;  /* 0x0000000c0d0e7389 */ /* 0x00006400000c000b */
[----:B01---5:R-:W-:Y:S01]  /*1d140*/  ENDCOLLECTIVE ;  /* 0x000000000000791b */ /* 0x023fe20003800000 */
.L_x_1534:
[----:B------:R-:W-:Y:S05]  /*1d150*/  BRA `(.L_x_1535) ;  /* 0xffffffb400847947 */ /* 0x000fea000383ffff */
.L_x_1458:
[----:B0-----:R0:W1:Y:S02]  /*1d160*/  SYNCS.PHASECHK.TRANS64.TRYWAIT P0, [R4+URZ+0x2a880], R26 ;  /* 0x02a8801a040075a7 */ /* 0x001064000800017f */
[----:B-1----:R-:W-:Y:S05]  /*1d170*/  @!P0 NANOSLEEP.SYNCS 0x989680 ;  /* 0x009896800000895d */ /* 0x002fea0003900000 */
[----:B------:R-:W1:Y:S02]  /*1d180*/  @!P0 SYNCS.PHASECHK.TRANS64 P0, [R4+URZ+0x2a880], R26 ;  /* 0x02a8801a040085a7 */ /* 0x000e64000800007f */
[----:B-1----:R-:W-:Y:S05]  /*1d190*/  @!P0 BRA `(.L_x_1458) ;  /* 0xfffffffc00f08947 */ /* 0x002fea000383ffff */
[----:B------:R-:W-:Y:S05]  /*1d1a0*/  BRA `(.L_x_1536) ;  /* 0xffffffb400947947 */ /* 0x000fea000383ffff */
.L_x_1459:
        /* <DEDUP_REMOVED lines=8> */
.L_x_1538:
[----:B------:R-:W-:Y:S05]  /*1d230*/  BSYNC B0 ;  /* 0x0000000000007941 */ /* 0x000fea0003800000 */
.L_x_1537:
[----:B------:R-:W-:Y:S01]  /*1d240*/  IMAD.MOV.U32 R13, RZ, RZ, R8 ;  /* 0x000000ffff0d7224 */ /* 0x000fe200078e0008 */
[----:B------:R-:W-:Y:S01]  /*1d250*/  ISETP.GE.AND P3, PT, R23, R37, PT ;  /* 0x000000251700720c */ /* 0x000fe20003f66270 */
[----:B------:R-:W-:Y:S01]  /*1d260*/  IMAD.MOV.U32 R12, RZ, RZ, RZ ;  /* 0x000000ffff0c7224 */ /* 0x000fe200078e00ff */
[----:B------:R-:W-:Y:S01]  /*1d270*/  LOP3.LUT R29, R29, 0xffffffdf, RZ, 0xc0, !PT ;  /* 0xffffffdf1d1d7812 */ /* 0x000fe200078ec0ff */
[----:B------:R-:W-:Y:S01]  /*1d280*/  IMAD.MOV.U32 R11, RZ, RZ, 0x1c1f ;  /* 0x00001c1fff0b7424 */ /* 0x000fe200078e00ff */
[----:B------:R-:W-:Y:S01]  /*1d290*/  ISETP.GE.AND P4, PT, R7, 0x21, PT ;  /* 0x000000210700780c */ /* 0x000fe20003f86270 */
[----:B------:R-:W-:Y:S02]  /*1d2a0*/  IMAD.MOV.U32 R15, RZ, RZ, -0x1 ;  /* 0xffffffffff0f7424 */ /* 0x000fe400078e00ff */
[----:B------:R-:W-:-:S10]  /*1d2b0*/  IMAD.MOV.U32 R0, RZ, RZ, R14 ;  /* 0x000000ffff007224 */ /* 0x000fd400078e000e */
[----:B------:R-:W-:Y:S05]  /*1d2c0*/  WARPSYNC.COLLECTIVE R15, `(.L_x_1539) ;  /* 0x000000000f087348 */ /* 0x000fea0003c00000 */
[----:B------:R0:W1:Y:S02]  /*1d2d0*/  SHFL.IDX P6, R14, R13, R12, R11 ;  /* 0x0000000c0d0e7389 */ /* 0x00006400000c000b */
[----:B01----:R-:W-:Y:S01]  /*1d2e0*/  ENDCOLLECTIVE ;  /* 0x000000000000791b */ /* 0x003fe20003800000 */
.L_x_1539:
[C---:B------:R-:W-:Y:S01]  /*1d2f0*/  LOP3.LUT R11, R23.reuse, 0x40, RZ, 0xfc, !PT ;  /* 0x00000040170b7812 */ /* 0x040fe200078efcff */
[----:B------:R-:W-:Y:S01]  /*1d300*/  IMAD.MOV.U32 R13, RZ, RZ, R9 ;  /* 0x000000ffff0d7224 */ /* 0x000fe200078e0009 */
[----:B------:R-:W-:Y:S01]  /*1d310*/  LOP3.LUT R15, R23, 0x80, RZ, 0xfc, !PT ;  /* 0x00000080170f7812 */ /* 0x000fe200078efcff */
[----:B------:R-:W-:Y:S01]  /*1d320*/  IMAD.MOV.U32 R12, RZ, RZ, 0x1 ;  /* 0x00000001ff0c7424 */ /* 0x000fe200078e00ff */
[----:B------:R-:W-:Y:S01]  /*1d330*/  ISETP.GE.AND P2, PT, R11, R37, PT ;  /* 0x000000250b00720c */ /* 0x000fe20003f46270 */
[----:B------:R-:W-:-:S03]  /*1d340*/  IMAD.MOV.U32 R11, RZ, RZ, 0x1c1f ;  /* 0x00001c1fff0b7424 */ /* 0x000fc600078e00ff */
[----:B------:R-:W-:Y:S01]  /*1d350*/  ISETP.LT.OR P1, PT, R7, 0x1, P2 ;  /* 0x000000010700780c */ /* 0x000fe20001721670 */
[----:B------:R-:W-:-:S05]  /*1d360*/  IMAD.MOV.U32 R2, RZ, RZ, R14 ;  /* 0x000000ffff027224 */ /* 0x000fca00078e000e */
[----:B------:R-:W-:-:S05]  /*1d370*/  IADD3 R2, P0, R23, R2, RZ ;  /* 0x0000000217027210 */ /* 0x000fca0007f1e0ff */
[----:B------:R-:W-:Y:S01]  /*1d380*/  IMAD.X R3, RZ, RZ, R0, P0 ;  /* 0x000000ffff037224 */ /* 0x000fe200000e0600 */
[----:B------:R-:W-:Y:S01]  /*1d390*/  ISETP.LT.OR P0, PT, R7, 0x1, P3 ;  /* 0x000000010700780c */ /* 0x000fe20001f01670 */
[----:B------:R-:W-:-:S12]  /*1d3a0*/  IMAD.IADD R0, R16, 0x1, R21 ;  /* 0x0000000110007824 */ /* 0x000fd800078e0215 */
        /* <DEDUP_REMOVED lines=11> */
.L_x_1540:
        /* <DEDUP_REMOVED lines=9> */
.L_x_1541:
[----:B------:R-:W-:Y:S02]  /*1d4f0*/  IMAD.MOV.U32 R13, RZ, RZ, R9 ;  /* 0x000000ffff0d7224 */ /* 0x000fe400078e0009 */
[----:B------:R-:W-:Y:S02]  /*1d500*/  IMAD.MOV.U32 R12, RZ, RZ, 0x2 ;  /* 0x00000002ff0c7424 */ /* 0x000fe400078e00ff */
[----:B------:R-:W-:-:S07]  /*1d510*/  IMAD.MOV.U32 R2, RZ, RZ, R14 ;  /* 0x000000ffff027224 */ /* 0x000fce00078e000e */
[----:B------:R-:W-:Y:S05]  /*1d520*/  WARPSYNC.COLLECTIVE R15, `(.L_x_1542) ;  /* 0x000000000f087348 */ /* 0x000fea0003c00000 */
[----:B------:R0:W1:Y:S02]  /*1d530*/  SHFL.IDX P6, R14, R13, R12, R11 ;  /* 0x0000000c0d0e7389 */ /* 0x00006400000c000b */
[----:B01----:R-:W-:Y:S01]  /*1d540*/  ENDCOLLECTIVE ;  /* 0x000000000000791b */ /* 0x003fe20003800000 */
.L_x_1542:
        /* <DEDUP_REMOVED lines=16> */
.L_x_1543:
[----:B------:R-:W-:Y:S02]  /*1d650*/  IMAD.MOV.U32 R13, RZ, RZ, R9 ;  /* 0x000000ffff0d7224 */ /* 0x000fe400078e0009 */
[----:B------:R-:W-:Y:S02]  /*1d660*/  IMAD.MOV.U32 R12, RZ, RZ, 0x3 ;  /* 0x00000003ff0c7424 */ /* 0x000fe400078e00ff */
[----:B------:R-:W-:-:S07]  /*1d670*/  IMAD.MOV.U32 R2, RZ, RZ, R14 ;  /* 0x000000ffff027224 */ /* 0x000fce00078e000e */
[----:B------:R-:W-:Y:S05]  /*1d680*/  WARPSYNC.COLLECTIVE R15, `(.L_x_1544) ;  /* 0x000000000f087348 */ /* 0x000fea0003c00000 */
[----:B------:R0:W1:Y:S02]  /*1d690*/  SHFL.IDX P6, R14, R13, R12, R11 ;  /* 0x0000000c0d0e7389 */ /* 0x00006400000c000b */
[----:B01----:R-:W-:Y:S01]  /*1d6a0*/  ENDCOLLECTIVE ;  /* 0x000000000000791b */ /* 0x003fe20003800000 */
.L_x_1544:
        /* <DEDUP_REMOVED lines=13> */
.L_x_1545:
        /* <DEDUP_REMOVED lines=11> */
.L_x_1464:
[----:B---3--:R3:W4:Y:S02]  /*1d830*/  SYNCS.PHASECHK.TRANS64.TRYWAIT P0, [R4+URZ+0x2a840], R26 ;  /* 0x02a8401a040075a7 */ /* 0x008724000800017f */
[----:B----4-:R-:W-:Y:S05]  /*1d840*/  @!P0 NANOSLEEP.SYNCS 0x989680 ;  /* 0x009896800000895d */ /* 0x010fea0003900000 */
[----:B------:R-:W4:Y:S02]  /*1d850*/  @!P0 SYNCS.PHASECHK.TRANS64 P0, [R4+URZ+0x2a840], R26 ;  /* 0x02a8401a040085a7 */ /* 0x000f24000800007f */
[----:B----4-:R-:W-:Y:S05]  /*1d860*/  @!P0 BRA `(.L_x_1464) ;  /* 0xfffffffc00f08947 */ /* 0x010fea000383ffff */
[----:B------:R-:W-:Y:S05]  /*1d870*/  BRA `(.L_x_1547) ;  /* 0xffffffb400707947 */ /* 0x000fea000383ffff */
.L_x_1465:
[----:B------:R-:W-:Y:S01]  /*1d880*/  BSSY B0, `(.L_x_1548) ;  /* 0x0000008000007945 */ /* 0x000fe20003800000 */
[----:B------:R-:W-:Y:S02]  /*1d890*/  IMAD.MOV.U32 R13, RZ, RZ, R6 ;  /* 0x000000ffff0d7224 */ /* 0x000fe400078e0006 */
[----:B------:R-:W-:Y:S02]  /*1d8a0*/  IMAD.MOV.U32 R12, RZ, RZ, RZ ;  /* 0x000000ffff0c7224 */ /* 0x000fe400078e00ff */
[----:B------:R-:W-:Y:S02]  /*1d8b0*/  IMAD.MOV.U32 R11, RZ, RZ, 0x1c1f ;  /* 0x00001c1fff0b7424 */ /* 0x000fe400078e00ff */
[----:B------:R-:W-:-:S07]  /*1d8c0*/  IMAD.MOV.U32 R15, RZ, RZ, -0x1 ;  /* 0xffffffffff0f7424 */ /* 0x000fce00078e00ff */
[----:B0-23--:R-:W-:Y:S05]  /*1d8d0*/  WARPSYNC.COLLECTIVE R15, `(.L_x_1549) ;  /* 0x000000000f087348 */ /* 0x00dfea0003c00000 */
[----:B------:R1:W4:Y:S02]  /*1d8e0*/  SHFL.IDX P6, R14, R13, R12, R11 ;  /* 0x0000000c0d0e7389 */ /* 0x00032400000c000b */
[----:B01234-:R-:W-:Y:S01]  /*1d8f0*/  ENDCOLLECTIVE ;  /* 0x000000000000791b */ /* 0x01ffe20003800000 */
.L_x_1549:
[----:B------:R-:W-:Y:S05]  /*1d900*/  BSYNC B0 ;  /* 0x0000000000007941 */ /* 0x000fea0003800000 */
.L_x_1548:
        /* <DEDUP_REMOVED lines=8> */
.L_x_1550:
        /* <DEDUP_REMOVED lines=13> */
.L_x_1551:
        /* <DEDUP_REMOVED lines=11> */
.L_x_1552:
[----:B------:R-:W-:Y:S02]  /*1db10*/  IMAD.MOV.U32 R13, RZ, RZ, R6 ;  /* 0x000000ffff0d7224 */ /* 0x000fe400078e0006 */
[----:B------:R-:W-:Y:S01]  /*1db20*/  IMAD.MOV.U32 R12, RZ, RZ, 0x2 ;  /* 0x00000002ff0c7424 */ /* 0x000fe200078e00ff */
[----:B------:R-:W-:-:S05]  /*1db30*/  @P4 IADD3 R14, P0, R23, R14, RZ ;  /* 0x0000000e170e4210 */ /* 0x000fca0007f1e0ff */
[----:B------:R-:W-:Y:S02]  /*1db40*/  @P4 IMAD.X R7, RZ, RZ, R2, P0 ;  /* 0x000000ffff074224 */ /* 0x000fe400000e0602 */
[----:B------:R-:W-:-:S07]  /*1db50*/  @P4 IMAD.MOV.U32 R2, RZ, RZ, R14 ;  /* 0x000000ffff024224 */ /* 0x000fce00078e000e */
[----:B------:R-:W-:Y:S05]  /*1db60*/  WARPSYNC.COLLECTIVE R15, `(.L_x_1553) ;  /* 0x000000000f087348 */ /* 0x000fea0003c00000 */
[----:B------:R0:W1:Y:S02]  /*1db70*/  SHFL.IDX P6, R14, R13, R12, R11 ;  /* 0x0000000c0d0e7389 */ /* 0x00006400000c000b */
[----:B01----:R-:W-:Y:S01]  /*1db80*/  ENDCOLLECTIVE ;  /* 0x000000000000791b */ /* 0x003fe20003800000 */
.L_x_1553:
[----:B------:R-:W-:-:S05]  /*1db90*/  @P4 IMAD.MOV.U32 R3, RZ, RZ, R7 ;  /* 0x000000ffff034224 */ /* 0x000fca00078e0007 */
[----:B------:R-:W-:Y:S01]  /*1dba0*/  @!PT LDS RZ, [RZ] ;  /* 0x00000000fffff984 */ /* 0x000fe20000000800 */
[----:B------:R-:W-:Y:S01]  /*1dbb0*/  @!PT LDS RZ, [RZ] ;  /* 0x00000000fffff984 */ /* 0x000fe20000000800 */
[----:B------:R-:W-:Y:S01]  /*1dbc0*/  @!PT LDS RZ, [RZ] ;  /* 0x00000000fffff984 */ /* 0x000fe20000000800 */
[----:B------:R-:W-:Y:S04]  /*1dbd0*/  @P4 LDGSTS.E.BYPASS.LTC128B.128 [R0+0x1ec00], desc[UR56][R2.64], !P5 ;  /* 0x1ec0000002004fae */ /* 0x000fe8000e901d78 */
[----:B------:R-:W-:Y:S01]  /*1dbe0*/  @P4 LDGSTS.E.BYPASS.LTC128B.128 [R0+0x20c00], desc[UR56][R2.64+0x40], !P3 ;  /* 0x20c0004002004fae */ /* 0x000fe2000d901d78 */
[----:B------:R-:W-:-:S03]  /*1dbf0*/  IMAD.MOV.U32 R13, RZ, RZ, R5 ;  /* 0x000000ffff0d7224 */ /* 0x000fc600078e0005 */
[----:B------:R0:W-:Y:S02]  /*1dc00*/  @P4 LDGSTS.E.BYPASS.LTC128B.128 [R0+0x22c00], desc[UR56][R2.64+0x80], !P2 ;  /* 0x22c0008002004fae */ /* 0x0001e4000d101d78 */
[----:B0-----:R-:W-:-:S07]  /*1dc10*/  IMAD.MOV.U32 R2, RZ, RZ, R14 ;  /* 0x000000ffff027224 */ /* 0x001fce00078e000e */
[----:B------:R-:W-:Y:S05]  /*1dc20*/  WARPSYNC.COLLECTIVE R15, `(.L_x_1554) ;  /* 0x000000000f087348 */ /* 0x000fea0003c00000 */
[----:B------:R0:W1:Y:S02]  /*1dc30*/  SHFL.IDX P6, R14, R13, R12, R11 ;  /* 0x0000000c0d0e7389 */ /* 0x00006400000c000b */
[----:B01----:R-:W-:Y:S01]  /*1dc40*/  ENDCOLLECTIVE ;  /* 0x000000000000791b */ /* 0x003fe20003800000 */
.L_x_1554:
        /* <DEDUP_REMOVED lines=8> */
.L_x_1555:
[----:B------:R-:W-:-:S05]  /*1dcd0*/  @P1 IMAD.MOV.U32 R3, RZ, RZ, R7 ;  /* 0x000000ffff031224 */ /* 0x000fca00078e0007 */
[----:B------:R-:W-:Y:S01]  /*1dce0*/  @!PT LDS RZ, [RZ] ;  /* 0x00000000fffff984 */ /* 0x000fe20000000800 */
[----:B------:R-:W-:Y:S01]  /*1dcf0*/  @!PT LDS RZ, [RZ] ;  /* 0x00000000fffff984 */ /* 0x000fe20000000800 */
[----:B------:R-:W-:Y:S01]  /*1dd00*/  @!PT LDS RZ, [RZ] ;  /* 0x00000000fffff984 */ /* 0x000fe20000000800 */
[----:B------:R0:W-:Y:S04]  /*1dd10*/  @P1 LDGSTS.E.BYPASS.LTC128B.128 [R0+0x1f400], desc[UR56][R2.64], !P5 ;  /* 0x1f40000002001fae */ /* 0x0001e8000e901d78 */
[----:B------:R0:W-:Y:S01]  /*1dd20*/  @P1 LDGSTS.E.BYPASS.LTC128B.128 [R0+0x21400], desc[UR56][R2.64+0x40], !P3 ;  /* 0x2140004002001fae */ /* 0x0001e2000d901d78 */
[----:B------:R-:W-:-:S03]  /*1dd30*/  IMAD.MOV.U32 R13, RZ, RZ, R5 ;  /* 0x000000ffff0d7224 */ /* 0x000fc600078e0005 */
[----:B------:R0:W-:Y:S01]  /*1dd40*/  @P1 LDGSTS.E.BYPASS.LTC128B.128 [R0+0x23400], desc[UR56][R2.64+0x80], !P2 ;  /* 0x2340008002001fae */ /* 0x0001e2000d101d78 */
[----:B------:R-:W-:-:S07]  /*1dd50*/  IMAD.MOV.U32 R6, RZ, RZ, R14 ;  /* 0x000000ffff067224 */ /* 0x000fce00078e000e */
[----:B0-----:R-:W-:Y:S05]  /*1dd60*/  WARPSYNC.COLLECTIVE R15, `(.L_x_1556) ;  /* 0x000000000f087348 */ /* 0x001fea0003c00000 */
[----:B------:R1:W2:Y:S02]  /*1dd70*/  SHFL.IDX P6, R14, R13, R12, R11 ;  /* 0x0000000c0d0e7389 */ /* 0x0002a400000c000b */
[----:B012---:R-:W-:Y:S01]  /*1dd80*/  ENDCOLLECTIVE ;  /* 0x000000000000791b */ /* 0x007fe20003800000 */
.L_x_1556:
[----:B------:R-:W-:Y:S05]  /*1dd90*/  BRA `(.L_x_1557) ;  /* 0xffffffb000f87947 */ /* 0x000fea000383ffff */
.L_x_1470:
[----:B------:R-:W-:Y:S02]  /*1dda0*/  IMAD.MOV.U32 R13, RZ, RZ, R5 ;  /* 0x000000ffff0d7224 */ /* 0x000fe400078e0005 */
[----:B------:R-:W-:Y:S02]  /*1ddb0*/  IMAD.MOV.U32 R12, RZ, RZ, RZ ;  /* 0x000000ffff0c7224 */ /* 0x000fe400078e00ff */
[----:B------:R-:W-:Y:S02]  /*1ddc0*/  IMAD.MOV.U32 R11, RZ, RZ, 0x1c1f ;  /* 0x00001c1fff0b7424 */ /* 0x000fe400078e00ff */
[----:B------:R-:W-:Y:S02]  /*1ddd0*/  IMAD.MOV.U32 R15, RZ, RZ, -0x1 ;  /* 0xffffffffff0f7424 */ /* 0x000fe400078e00ff */
[----:B------:R-:W-:Y:S02]  /*1dde0*/  IMAD R4, R6, UR41, RZ ;  /* 0x0000002906047c24 */ /* 0x000fe4000f8e02ff */
[----:B------:R-:W-:-:S07]  /*1ddf0*/  IMAD.IADD R19, R9, 0x1, R19 ;  /* 0x0000000109137824 */ /* 0x000fce00078e0213 */
[----:B------:R-:W-:Y:S05]  /*1de00*/  WARPSYNC.COLLECTIVE R15, `(.L_x_1558) ;  /* 0x000000000f087348 */ /* 0x000fea0003c00000 */
[----:B------:R0:W1:Y:S02]  /*1de10*/  SHFL.IDX P6, R14, R13, R12, R11 ;  /* 0x0000000c0d0e7389 */ /* 0x00006400000c000b */
[----:B01----:R-:W-:Y:S01]  /*1de20*/  ENDCOLLECTIVE ;  /* 0x000000000000791b */ /* 0x003fe20003800000 */
.L_x_1558:
[C---:B------:R-:W-:Y:S01]  /*1de30*/  VIADD R7, R19.reuse, 0x20 ;  /* 0x0000002013077836 */ /* 0x040fe20000000000 */
[----:B------:R-:W-:Y:S01]  /*1de40*/  ISETP.GE.AND P1, PT, R19, R4, PT ;  /* 0x000000041300720c */ /* 0x000fe20003f26270 */
[----:B------:R-:W-:Y:S02]  /*1de50*/  IMAD.MOV.U32 R13, RZ, RZ, R0 ;  /* 0x000000ffff0d7224 */ /* 0x000fe400078e0000 */
[----:B------:R-:W-:-:S10]  /*1de60*/  IMAD.MOV.U32 R2, RZ, RZ, R14 ;  /* 0x000000ffff027224 */ /* 0x000fd400078e000e */
[----:B------:R-:W-:Y:S05]  /*1de70*/  WARPSYNC.COLLECTIVE R15, `(.L_x_1559) ;  /* 0x000000000f087348 */ /* 0x000fea0003c00000 */
[----:B------:R0:W1:Y:S02]  /*1de80*/  SHFL.IDX P6, R14, R13, R12, R11 ;  /* 0x0000000c0d0e7389 */ /* 0x00006400000c000b */
[----:B01----:R-:W-:Y:S01]  /*1de90*/  ENDCOLLECTIVE ;  /* 0x000000000000791b */ /* 0x003fe20003800000 */
.L_x_1559:
        /* <DEDUP_REMOVED lines=8> */
.L_x_1560:
        /* <DEDUP_REMOVED lines=12> */
.L_x_1561:
        /* <DEDUP_REMOVED lines=8> */
.L_x_1562:
        /* <DEDUP_REMOVED lines=14> */
.L_x_1563:
        /* <DEDUP_REMOVED lines=8> */
.L_x_1564:
        /* <DEDUP_REMOVED lines=12> */
.L_x_1565:
[----:B------:R-:W-:Y:S05]  /*1e280*/  BRA `(.L_x_1566) ;  /* 0xffffffb8001c7947 */ /* 0x000fea000383ffff */
.L_x_1475:
[----:B0-----:R0:W1:Y:S02]  /*1e290*/  SYNCS.PHASECHK.TRANS64.TRYWAIT P0, [R16+URZ+0x2a820], R3 ;  /* 0x02a82003100075a7 */ /* 0x001064000800017f */
[----:B-1----:R-:W-:Y:S05]  /*1e2a0*/  @!P0 NANOSLEEP.SYNCS 0x989680 ;  /* 0x009896800000895d */ /* 0x002fea0003900000 */
[----:B------:R-:W1:Y:S02]  /*1e2b0*/  @!P0 SYNCS.PHASECHK.TRANS64 P0, [R16+URZ+0x2a820], R3 ;  /* 0x02a82003100085a7 */ /* 0x000e64000800007f */
[----:B-1----:R-:W-:Y:S05]  /*1e2c0*/  @!P0 BRA `(.L_x_1475) ;  /* 0xfffffffc00f08947 */ /* 0x002fea000383ffff */
[----:B------:R-:W-:Y:S05]  /*1e2d0*/  BRA `(.L_x_1567) ;  /* 0xffffffb800907947 */ /* 0x000fea000383ffff */
.L_x_1479:
[----:B0-----:R0:W1:Y:S02]  /*1e2e0*/  SYNCS.PHASECHK.TRANS64.TRYWAIT P0, [R0+URZ+0x2a880], R19 ;  /* 0x02a88013000075a7 */ /* 0x001064000800017f */
[----:B-1----:R-:W-:Y:S05]  /*1e2f0*/  @!P0 NANOSLEEP.SYNCS 0x989680 ;  /* 0x009896800000895d */ /* 0x002fea0003900000 */
[----:B------:R-:W1:Y:S02]  /*1e300*/  @!P0 SYNCS.PHASECHK.TRANS64 P0, [R0+URZ+0x2a880], R19 ;  /* 0x02a88013000085a7 */ /* 0x000e64000800007f */
[----:B-1----:R-:W-:Y:S05]  /*1e310*/  @!P0 BRA `(.L_x_1479) ;  /* 0xfffffffc00f08947 */ /* 0x002fea000383ffff */
[----:B------:R-:W-:Y:S05]  /*1e320*/  BRA `(.L_x_1568) ;  /* 0xffffffbc004c7947 */ /* 0x000fea000383ffff */
.L_x_1480:
        /* <DEDUP_REMOVED lines=8> */
.L_x_1570:
[----:B------:R-:W-:Y:S05]  /*1e3b0*/  BSYNC B0 ;  /* 0x0000000000007941 */ /* 0x000fea0003800000 */
.L_x_1569:
[----:B------:R-:W-:Y:S02]  /*1e3c0*/  IMAD.MOV.U32 R13, RZ, RZ, R21 ;  /* 0x000000ffff0d7224 */ /* 0x000fe400078e0015 */
[----:B------:R-:W-:Y:S02]  /*1e3d0*/  IMAD.MOV.U32 R12, RZ, RZ, RZ ;  /* 0x000000ffff0c7224 */ /* 0x000fe400078e00ff */
[----:B------:R-:W-:Y:S02]  /*1e3e0*/  IMAD.MOV.U32 R11, RZ, RZ, 0x1c1f ;  /* 0x00001c1fff0b7424 */ /* 0x000fe400078e00ff */
[----:B------:R-:W-:Y:S02]  /*1e3f0*/  IMAD.MOV.U32 R15, RZ, RZ, -0x1 ;  /* 0xffffffffff0f7424 */ /* 0x000fe400078e00ff */
[----:B------:R-:W-:Y:S02]  /*1e400*/  IMAD.MOV.U32 R3, RZ, RZ, R14 ;  /* 0x000000ffff037224 */ /* 0x000fe400078e000e */
[----:B------:R-:W-:-:S07]  /*1e410*/  IMAD.IADD R4, R16, 0x1, R4 ;  /* 0x0000000110047824 */ /* 0x000fce00078e0204 */
[----:B------:R-:W-:Y:S05]  /*1e420*/  WARPSYNC.COLLECTIVE R15, `(.L_x_1571) ;  /* 0x000000000f087348 */ /* 0x000fea0003c00000 */
[----:B------:R0:W1:Y:S02]  /*1e430*/  SHFL.IDX P6, R14, R13, R12, R11 ;  /* 0x0000000c0d0e7389 */ /* 0x00006400000c000b */
[----:B01----:R-:W-:Y:S01]  /*1e440*/  ENDCOLLECTIVE ;  /* 0x000000000000791b */ /* 0x003fe20003800000 */
.L_x_1571:
[----:B------:R-:W-:Y:S02]  /*1e450*/  IMAD.MOV.U32 R13, RZ, RZ, R26 ;  /* 0x000000ffff0d7224 */ /* 0x000fe400078e001a */
[----:B------:R-:W-:Y:S02]  /*1e460*/  IMAD.MOV.U32 R12, RZ, RZ, 0x1 ;  /* 0x00000001ff0c7424 */ /* 0x000fe400078e00ff */
[----:B------:R-:W-:-:S07]  /*1e470*/  IMAD.MOV.U32 R2, RZ, RZ, R14 ;  /* 0x000000ffff027224 */ /* 0x000fce00078e000e */
[----:B------:R-:W-:Y:S05]  /*1e480*/  WARPSYNC.COLLECTIVE R15, `(.L_x_1572) ;  /* 0x000000000f087348 */ /* 0x000fea0003c00000 */
[----:B------:R0:W1:Y:S02]  /*1e490*/  SHFL.IDX P6, R14, R13, R12, R11 ;  /* 0x0000000c0d0e7389 */ /* 0x00006400000c000b */
[----:B01----:R-:W-:Y:S01]  /*1e4a0*/  ENDCOLLECTIVE ;  /* 0x000000000000791b */ /* 0x003fe20003800000 */
.L_x_1572:
        /* <DEDUP_REMOVED lines=13> */
.L_x_1573:
[----:B------:R-:W-:Y:S02]  /*1e580*/  IMAD.MOV.U32 R13, RZ, RZ, R26 ;  /* 0x000000ffff0d7224 */ /* 0x000fe400078e001a */
[----:B------:R-:W-:Y:S02]  /*1e590*/  IMAD.MOV.U32 R12, RZ, RZ, 0x2 ;  /* 0x00000002ff0c7424 */ /* 0x000fe400078e00ff */
[----:B------:R-:W-:-:S07]  /*1e5a0*/  IMAD.MOV.U32 R2, RZ, RZ, R14 ;  /* 0x000000ffff027224 */ /* 0x000fce00078e000e */
[----:B------:R-:W-:Y:S05]  /*1e5b0*/  WARPSYNC.COLLECTIVE R15, `(.L_x_1574) ;  /* 0x000000000f087348 */ /* 0x000fea0003c00000 */
[----:B------:R0:W1:Y:S02]  /*1e5c0*/  SHFL.IDX P6, R14, R13, R12, R11 ;  /* 0x0000000c0d0e7389 */ /* 0x00006400000c000b */
[----:B01----:R-:W-:Y:S01]  /*1e5d0*/  ENDCOLLECTIVE ;  /* 0x000000000000791b */ /* 0x003fe20003800000 */
.L_x_1574:
        /* <DEDUP_REMOVED lines=13> */
.L_x_1575:
[----:B------:R-:W-:Y:S02]  /*1e6b0*/  IMAD.MOV.U32 R13, RZ, RZ, R26 ;  /* 0x000000ffff0d7224 */ /* 0x000fe400078e001a */
[----:B------:R-:W-:Y:S02]  /*1e6c0*/  IMAD.MOV.U32 R12, RZ, RZ, 0x3 ;  /* 0x00000003ff0c7424 */ /* 0x000fe400078e00ff */
[----:B------:R-:W-:-:S07]  /*1e6d0*/  IMAD.MOV.U32 R2, RZ, RZ, R14 ;  /* 0x000000ffff027224 */ /* 0x000fce00078e000e */
[----:B------:R-:W-:Y:S05]  /*1e6e0*/  WARPSYNC.COLLECTIVE R15, `(.L_x_1576) ;  /* 0x000000000f087348 */ /* 0x000fea0003c00000 */
[----:B------:R0:W1:Y:S02]  /*1e6f0*/  SHFL.IDX P6, R14, R13, R12, R11 ;  /* 0x0000000c0d0e7389 */ /* 0x00006400000c000b */
[----:B01----:R-:W-:Y:S01]  /*1e700*/  ENDCOLLECTIVE ;  /* 0x000000000000791b */ /* 0x003fe20003800000 */
.L_x_1576:
        /* <DEDUP_REMOVED lines=13> */
.L_x_1577:
[----:B------:R-:W-:Y:S01]  /*1e7e0*/  IMAD.MOV.U32 R2, RZ, RZ, R14 ;  /* 0x000000ffff027224 */ /* 0x000fe200078e000e */
[----:B------:R-:W-:Y:S06]  /*1e7f0*/  BRA `(.L_x_1578) ;  /* 0xffffffb800dc7947 */ /* 0x000fec000383ffff */
.L_x_1485:
[----:B----4-:R4:W0:Y:S02]  /*1e800*/  SYNCS.PHASECHK.TRANS64.TRYWAIT P0, [R0+URZ+0x2a840], R19 ;  /* 0x02a84013000075a7 */ /* 0x010824000800017f */
[----:B0-----:R-:W-:Y:S05]  /*1e810*/  @!P0 NANOSLEEP.SYNCS 0x989680 ;  /* 0x009896800000895d */ /* 0x001fea0003900000 */
[----:B------:R-:W0:Y:S02]  /*1e820*/  @!P0 SYNCS.PHASECHK.TRANS64 P0, [R0+URZ+0x2a840], R19 ;  /* 0x02a84013000085a7 */ /* 0x000e24000800007f */
[----:B0-----:R-:W-:Y:S05]  /*1e830*/  @!P0 BRA `(.L_x_1485) ;  /* 0xfffffffc00f08947 */ /* 0x001fea000383ffff */
[----:B------:R-:W-:Y:S05]  /*1e840*/  BRA `(.L_x_1579) ;  /* 0xffffffbc00347947 */ /* 0x000fea000383ffff */
.L_x_1486:
[----:B------:R-:W-:Y:S01]  /*1e850*/  BSSY B0, `(.L_x_1580) ;  /* 0x0000008000007945 */ /* 0x000fe20003800000 */
[----:B------:R-:W-:Y:S02]  /*1e860*/  IMAD.MOV.U32 R13, RZ, RZ, R8 ;  /* 0x000000ffff0d7224 */ /* 0x000fe400078e0008 */
[----:B------:R-:W-:Y:S02]  /*1e870*/  IMAD.MOV.U32 R12, RZ, RZ, RZ ;  /* 0x000000ffff0c7224 */ /* 0x000fe400078e00ff */
[----:B------:R-:W-:Y:S02]  /*1e880*/  IMAD.MOV.U32 R11, RZ, RZ, 0x1c1f ;  /* 0x00001c1fff0b7424 */ /* 0x000fe400078e00ff */
[----:B------:R-:W-:-:S07]  /*1e890*/  IMAD.MOV.U32 R15, RZ, RZ, -0x1 ;  /* 0xffffffffff0f7424 */ /* 0x000fce00078e00ff */
[----:B01234-:R-:W-:Y:S05]  /*1e8a0*/  WARPSYNC.COLLECTIVE R15, `(.L_x_1581) ;  /* 0x000000000f087348 */ /* 0x01ffea0003c00000 */
[----:B--2---:R2:W0:Y:S02]  /*1e8b0*/  SHFL.IDX P6, R14, R13, R12, R11 ;  /* 0x0000000c0d0e7389 */ /* 0x00442400000c000b */
[----:B01234-:R-:W-:Y:S01]  /*1e8c0*/  ENDCOLLECTIVE ;  /* 0x000000000000791b */ /* 0x01ffe20003800000 */
.L_x_1581:
[----:B------:R-:W-:Y:S05]  /*1e8d0*/  BSYNC B0 ;  /* 0x0000000000007941 */ /* 0x000fea0003800000 */
.L_x_1580:
        /* <DEDUP_REMOVED lines=8> */
.L_x_1582:
[----:B------:R-:W-:Y:S02]  /*1e960*/  IMAD.MOV.U32 R13, RZ, RZ, R8 ;  /* 0x000000ffff0d7224 */ /* 0x000fe400078e0008 */
[----:B------:R-:W-:Y:S01]  /*1e970*/  IMAD.MOV.U32 R12, RZ, RZ, 0x1 ;  /* 0x00000001ff0c7424 */ /* 0x000fe200078e00ff */
[----:B------:R-:W-:-:S13]  /*1e980*/  IADD3 R2, P0, R23, R14, RZ ;  /* 0x0000000e17027210 */ /* 0x000fda0007f1e0ff */
[----:B------:R-:W-:Y:S05]  /*1e990*/  WARPSYNC.COLLECTIVE R15, `(.L_x_1583) ;  /* 0x000000000f087348 */ /* 0x000fea0003c00000 */
[----:B------:R0:W1:Y:S02]  /*1e9a0*/  SHFL.IDX P6, R14, R13, R12, R11 ;  /* 0x0000000c0d0e7389 */ /* 0x00006400000c000b */
[----:B01----:R-:W-:Y:S01]  /*1e9b0*/  ENDCOLLECTIVE ;  /* 0x000000000000791b */ /* 0x003fe20003800000 */
.L_x_1583:
        /* <DEDUP_REMOVED lines=12> */
.L_x_1584:
[----:B------:R-:W-:Y:S02]  /*1ea80*/  IMAD.MOV.U32 R13, RZ, RZ, R8 ;  /* 0x000000ffff0d7224 */ /* 0x000fe400078e0008 */
[----:B------:R-:W-:Y:S01]  /*1ea90*/  IMAD.MOV.U32 R12, RZ, RZ, 0x2 ;  /* 0x00000002ff0c7424 */ /* 0x000fe200078e00ff */
[----:B------:R-:W-:-:S13]  /*1eaa0*/  IADD3 R2, P0, R23, R14, RZ ;  /* 0x0000000e17027210 */ /* 0x000fda0007f1e0ff */
[----:B------:R-:W-:Y:S05]  /*1eab0*/  WARPSYNC.COLLECTIVE R15, `(.L_x_1585) ;  /* 0x000000000f087348 */ /* 0x000fea0003c00000 */
[----:B------:R0:W1:Y:S02]  /*1eac0*/  SHFL.IDX P6, R14, R13, R12, R11 ;  /* 0x0000000c0d0e7389 */ /* 0x00006400000c000b */
[----:B01----:R-:W-:Y:S01]  /*1ead0*/  ENDCOLLECTIVE ;  /* 0x000000000000791b */ /* 0x003fe20003800000 */
.L_x_1585:
        /* <DEDUP_REMOVED lines=12> */
.L_x_1586:
[----:B------:R-:W-:Y:S02]  /*1eba0*/  IMAD.MOV.U32 R13, RZ, RZ, R8 ;  /* 0x000000ffff0d7224 */ /* 0x000fe400078e0008 */
[----:B------:R-:W-:Y:S01]  /*1ebb0*/  IMAD.MOV.U32 R12, RZ, RZ, 0x3 ;  /* 0x00000003ff0c7424 */ /* 0x000fe200078e00ff */
[----:B------:R-:W-:-:S13]  /*1ebc0*/  IADD3 R2, P0, R23, R14, RZ ;  /* 0x0000000e17027210 */ /* 0x000fda0007f1e0ff */
[----:B------:R-:W-:Y:S05]  /*1ebd0*/  WARPSYNC.COLLECTIVE R15, `(.L_x_1587) ;  /* 0x000000000f087348 */ /* 0x000fea0003c00000 */
[----:B------:R0:W1:Y:S02]  /*1ebe0*/  SHFL.IDX P6, R14, R13, R12, R11 ;  /* 0x0000000c0d0e7389 */ /* 0x00006400000c000b */
[----:B01----:R-:W-:Y:S01]  /*1ebf0*/  ENDCOLLECTIVE ;  /* 0x000000000000791b */ /* 0x003fe20003800000 */
.L_x_1587:
        /* <DEDUP_REMOVED lines=12> */
.L_x_1588:
[----:B------:R-:W-:Y:S05]  /*1ecc0*/  BRA `(.L_x_1589) ;  /* 0xffffffb800d07947 */ /* 0x000fea000383ffff */
.L_x_1491:
[----:B0-----:R0:W2:Y:S02]  /*1ecd0*/  SYNCS.PHASECHK.TRANS64.TRYWAIT P2, [R0+URZ+0x2a870], R3 ;  /* 0x02a87003000075a7 */ /* 0x0010a4000804017f */
[----:B--2---:R-:W-:Y:S05]  /*1ece0*/  @!P2 NANOSLEEP.SYNCS 0x989680 ;  /* 0x009896800000a95d */ /* 0x004fea0003900000 */
[----:B------:R-:W2:Y:S02]  /*1ecf0*/  @!P2 SYNCS.PHASECHK.TRANS64 P2, [R0+URZ+0x2a870], R3 ;  /* 0x02a870030000a5a7 */ /* 0x000ea4000804007f */
[----:B--2---:R-:W-:Y:S05]  /*1ed00*/  @!P2 BRA `(.L_x_1491) ;  /* 0xfffffffc00f0a947 */ /* 0x004fea000383ffff */
[----:B------:R-:W-:Y:S05]  /*1ed10*/  BRA `(.L_x_1590) ;  /* 0xffffffbc003c7947 */ /* 0x000fea000383ffff */
.L_x_1493:
[----:B0-----:R0:W2:Y:S02]  /*1ed20*/  SYNCS.PHASECHK.TRANS64.TRYWAIT P2, [R0+URZ+0x2a860], R3 ;  /* 0x02a86003000075a7 */ /* 0x0010a4000804017f */
[----:B--2---:R-:W-:Y:S05]  /*1ed30*/  @!P2 NANOSLEEP.SYNCS 0x989680 ;  /* 0x009896800000a95d */ /* 0x004fea0003900000 */
[----:B------:R-:W2:Y:S02]  /*1ed40*/  @!P2 SYNCS.PHASECHK.TRANS64 P2, [R0+URZ+0x2a860], R3 ;  /* 0x02a860030000a5a7 */ /* 0x000ea4000804007f */
[----:B--2---:R-:W-:Y:S05]  /*1ed50*/  @!P2 BRA `(.L_x_1493) ;  /* 0xfffffffc00f0a947 */ /* 0x004fea000383ffff */
[----:B------:R-:W-:Y:S05]  /*1ed60*/  BRA `(.L_x_1591) ;  /* 0xffffffbc004c7947 */ /* 0x000fea000383ffff */
.L_x_1501:
[----:B0-----:R0:W2:Y:S02]  /*1ed70*/  SYNCS.PHASECHK.TRANS64.TRYWAIT P1, [R3+URZ+0x2a870], R0 ;  /* 0x02a87000030075a7 */ /* 0x0010a4000802017f */
[----:B--2---:R-:W-:Y:S05]  /*1ed80*/  @!P1 NANOSLEEP.SYNCS 0x989680 ;  /* 0x009896800000995d */ /* 0x004fea0003900000 */
[----:B------:R-:W2:Y:S02]  /*1ed90*/  @!P1 SYNCS.PHASECHK.TRANS64 P1, [R3+URZ+0x2a870], R0 ;  /* 0x02a87000030095a7 */ /* 0x000ea4000802007f */
[----:B--2---:R-:W-:Y:S05]  /*1eda0*/  @!P1 BRA `(.L_x_1501) ;  /* 0xfffffffc00f09947 */ /* 0x004fea000383ffff */
[----:B------:R-:W-:Y:S05]  /*1edb0*/  BRA `(.L_x_1592) ;  /* 0xffffffc400347947 */ /* 0x000fea000383ffff */
.L_x_1503:
[----:B0-----:R0:W2:Y:S02]  /*1edc0*/  SYNCS.PHASECHK.TRANS64.TRYWAIT P1, [R3+URZ+0x2a860], R0 ;  /* 0x02a86000030075a7 */ /* 0x0010a4000802017f */
[----:B--2---:R-:W-:Y:S05]  /*1edd0*/  @!P1 NANOSLEEP.SYNCS 0x989680 ;  /* 0x009896800000995d */ /* 0x004fea0003900000 */
[----:B------:R-:W2:Y:S02]  /*1ede0*/  @!P1 SYNCS.PHASECHK.TRANS64 P1, [R3+URZ+0x2a860], R0 ;  /* 0x02a86000030095a7 */ /* 0x000ea4000802007f */
[----:B--2---:R-:W-:Y:S05]  /*1edf0*/  @!P1 BRA `(.L_x_1503) ;  /* 0xfffffffc00f09947 */ /* 0x004fea000383ffff */
[----:B------:R-:W-:Y:S05]  /*1ee00*/  BRA `(.L_x_1593) ;  /* 0xffffffc400407947 */ /* 0x000fea000383ffff */
.L_x_1517:
[----:B0-----:R0:W1:Y:S02]  /*1ee10*/  SYNCS.PHASECHK.TRANS64.TRYWAIT P0, [R7+URZ+0x2a820], R0 ;  /* 0x02a82000070075a7 */ /* 0x001064000800017f */
[----:B-1----:R-:W-:Y:S05]  /*1ee20*/  @!P0 NANOSLEEP.SYNCS 0x989680 ;  /* 0x009896800000895d */ /* 0x002fea0003900000 */
[----:B------:R-:W1:Y:S02]  /*1ee30*/  @!P0 SYNCS.PHASECHK.TRANS64 P0, [R7+URZ+0x2a820], R0 ;  /* 0x02a82000070085a7 */ /* 0x000e64000800007f */
[----:B-1----:R-:W-:Y:S05]  /*1ee40*/  @!P0 BRA `(.L_x_1517) ;  /* 0xfffffffc00f08947 */ /* 0x002fea000383ffff */
[----:B------:R-:W-:Y:S05]  /*1ee50*/  BRA `(.L_x_1594) ;  /* 0xffffffd800e87947 */ /* 0x000fea000383ffff */
.L_x_1518:
        /* <DEDUP_REMOVED lines=11> */
.L_x_1596:
[----:B------:R-:W-:Y:S05]  /*1ef10*/  BSYNC B0 ;  /* 0x0000000000007941 */ /* 0x000fea0003800000 */
.L_x_1595:
[----:B------:R-:W-:Y:S05]  /*1ef20*/  BRA `(.L_x_1597) ;  /* 0xffffffd800d07947 */ /* 0x000fea000383ffff */
.L_x_1521:
[----:B------:R-:W-:Y:S01]  /*1ef30*/  BSSY B1, `(.L_x_1598) ;  /* 0x0000006000017945 */ /* 0x000fe20003800000 */
[----:B------:R-:W-:-:S07]  /*1ef40*/  IMAD.MOV.U32 R15, RZ, RZ, -0x1 ;  /* 0xffffffffff0f7424 */ /* 0x000fce00078e00ff */
[----:B0-----:R-:W-:Y:S05]  /*1ef50*/  WARPSYNC.COLLECTIVE R15, `(.L_x_1599) ;  /* 0x000000000f0c7348 */ /* 0x001fea0003c00000 */
[----:B------:R-:W-:Y:S02]  /*1ef60*/  ELECT P6, UR62, PT ;  /* 0x00000000003e782f */ /* 0x000fe400038c0000 */
[----:B------:R-:W-:Y:S01]  /*1ef70*/  MOV R14, UR62 ;  /* 0x0000003e000e7c02 */ /* 0x000fe20008000f00 */
[----:B0-----:R-:W-:Y:S10]  /*1ef80*/  ENDCOLLECTIVE ;  /* 0x000000000000791b */ /* 0x001ff40003800000 */
.L_x_1599:
[----:B------:R-:W-:Y:S05]  /*1ef90*/  BSYNC B1 ;  /* 0x0000000000017941 */ /* 0x000fea0003800000 */
.L_x_1598:
[----:B------:R-:W-:Y:S05]  /*1efa0*/  BRA `(.L_x_1600) ;  /* 0xffffffd800c87947 */ /* 0x000fea000383ffff */
.L_x_1523:
[----:B0-----:R0:W1:Y:S02]  /*1efb0*/  SYNCS.PHASECHK.TRANS64.TRYWAIT P1, [R5+URZ+0x2a840], R0 ;  /* 0x02a84000050075a7 */ /* 0x001064000802017f */
[----:B-1----:R-:W-:Y:S05]  /*1efc0*/  @!P1 NANOSLEEP.SYNCS 0x989680 ;  /* 0x009896800000995d */ /* 0x002fea0003900000 */
[----:B------:R-:W1:Y:S02]  /*1efd0*/  @!P1 SYNCS.PHASECHK.TRANS64 P1, [R5+URZ+0x2a840], R0 ;  /* 0x02a84000050095a7 */ /* 0x000e64000802007f */
[----:B-1----:R-:W-:Y:S05]  /*1efe0*/  @!P1 BRA `(.L_x_1523) ;  /* 0xfffffffc00f09947 */ /* 0x002fea000383ffff */
[----:B------:R-:W-:Y:S05]  /*1eff0*/  BRA `(.L_x_1601) ;  /* 0xffffffd800e87947 */ /* 0x000fea000383ffff */
.L_x_1525:
[----:B-1----:R1:W2:Y:S02]  /*1f000*/  SYNCS.PHASECHK.TRANS64.TRYWAIT P1, [R3+URZ+0x2a840], R2 ;  /* 0x02a84002030075a7 */ /* 0x0022a4000802017f */
[----:B--2---:R-:W-:Y:S05]  /*1f010*/  @!P1 NANOSLEEP.SYNCS 0x989680 ;  /* 0x009896800000995d */ /* 0x004fea0003900000 */
[----:B------:R-:W2:Y:S02]  /*1f020*/  @!P1 SYNCS.PHASECHK.TRANS64 P1, [R3+URZ+0x2a840], R2 ;  /* 0x02a84002030095a7 */ /* 0x000ea4000802007f */
[----:B--2---:R-:W-:Y:S05]  /*1f030*/  @!P1 BRA `(.L_x_1525) ;  /* 0xfffffffc00f09947 */ /* 0x004fea000383ffff */
[----:B------:R-:W-:Y:S05]  /*1f040*/  BRA `(.L_x_1602) ;  /* 0xffffffd800f47947 */ /* 0x000fea000383ffff */
.L_x_1527:
[----:B--2---:R2:W3:Y:S02]  /*1f050*/  SYNCS.PHASECHK.TRANS64.TRYWAIT P1, [R5+URZ+0x2a860], R0 ;  /* 0x02a86000050075a7 */ /* 0x0044e4000802017f */
[----:B---3--:R-:W-:Y:S05]  /*1f060*/  @!P1 NANOSLEEP.SYNCS 0x989680 ;  /* 0x009896800000995d */ /* 0x008fea0003900000 */
[----:B------:R-:W3:Y:S02]  /*1f070*/  @!P1 SYNCS.PHASECHK.TRANS64 P1, [R5+URZ+0x2a860], R0 ;  /* 0x02a86000050095a7 */ /* 0x000ee4000802007f */
[----:B---3--:R-:W-:Y:S05]  /*1f080*/  @!P1 BRA `(.L_x_1527) ;  /* 0xfffffffc00f09947 */ /* 0x008fea000383ffff */
[----:B------:R-:W-:Y:S05]  /*1f090*/  BRA `(.L_x_1603) ;  /* 0xffffffd800f07947 */ /* 0x000fea000383ffff */
.L_x_1529:
[----:B---3--:R3:W4:Y:S02]  /*1f0a0*/  SYNCS.PHASECHK.TRANS64.TRYWAIT P1, [R3+URZ+0x2a860], R2 ;  /* 0x02a86002030075a7 */ /* 0x008724000802017f */
[----:B----4-:R-:W-:Y:S05]  /*1f0b0*/  @!P1 NANOSLEEP.SYNCS 0x989680 ;  /* 0x009896800000995d */ /* 0x010fea0003900000 */
[----:B------:R-:W4:Y:S02]  /*1f0c0*/  @!P1 SYNCS.PHASECHK.TRANS64 P1, [R3+URZ+0x2a860], R2 ;  /* 0x02a86002030095a7 */ /* 0x000f24000802007f */
[----:B----4-:R-:W-:Y:S05]  /*1f0d0*/  @!P1 BRA `(.L_x_1529) ;  /* 0xfffffffc00f09947 */ /* 0x010fea000383ffff */
[----:B------:R-:W-:Y:S05]  /*1f0e0*/  BRA `(.L_x_1604) ;  /* 0xffffffd800ec7947 */ /* 0x000fea000383ffff */
.L_x_1531:
[----:B----4-:R4:W0:Y:S02]  /*1f0f0*/  SYNCS.PHASECHK.TRANS64.TRYWAIT P1, [R5+URZ+0x2a880], R0 ;  /* 0x02a88000050075a7 */ /* 0x010824000802017f */
[----:B0-----:R-:W-:Y:S05]  /*1f100*/  @!P1 NANOSLEEP.SYNCS 0x989680 ;  /* 0x009896800000995d */ /* 0x001fea0003900000 */
[----:B------:R-:W0:Y:S02]  /*1f110*/  @!P1 SYNCS.PHASECHK.TRANS64 P1, [R5+URZ+0x2a880], R0 ;  /* 0x02a88000050095a7 */ /* 0x000e24000802007f */
[----:B0-----:R-:W-:Y:S05]  /*1f120*/  @!P1 BRA `(.L_x_1531) ;  /* 0xfffffffc00f09947 */ /* 0x001fea000383ffff */
[----:B------:R-:W-:Y:S05]  /*1f130*/  BRA `(.L_x_1605) ;  /* 0xffffffd800e87947 */ /* 0x000fea000383ffff */
.L_x_1606:
        /* <DEDUP_REMOVED lines=12> */
.L_x_3422:


//--------------------- .text._ZN7cutlass13device_kernelIN5flash11enable_sm90INS1_16FlashAttnFwdSm90INS1_25CollectiveMainloopFwdSm90ILi2EN4cute5tupleIJNS5_1CILi1EEES8_S8_EEENS6_IJNS7_ILi128EEESA_NS7_ILi192EEEEEELi192ENS_12float_e4m3_tEfNS_4arch4Sm90ELb0ELb1ELb1ELb1ELb1ELb1ELb0ELb1ELb1ELb1ELb1ELb0EEENS1_21CollectiveEpilogueFwdINS6_IJSA_SB_SA_EEES9_NS_10bfloat16_tESF_Li256ELb1ELb1ELb1ELb1EEENS1_36VarlenDynamicPersistentTileSchedulerILi128ELi128ELi256ELi128ELb1ELb1ELb1ELb1ELb0ELb1EEEEEEEEEvNT_6ParamsE --------------------------
	.section	.text._ZN7cutlass13device_kernelIN5flash11enable_sm90INS1_16FlashAttnFwdSm90INS1_25CollectiveMainloopFwdSm90ILi2EN4cute5tupleIJNS5_1CILi1EEES8_S8_EEENS6_IJNS7_ILi128EEESA_NS7_ILi192EEEEEELi192ENS_12float_e4m3_tEfNS_4arch4Sm90ELb0ELb1ELb1ELb1ELb1ELb1ELb0ELb1ELb1ELb1ELb1ELb0EEENS1_21CollectiveEpilogueFwdINS6_IJSA_SB_SA_EEES9_NS_10bfloat16_tESF_Li256ELb1ELb1ELb1ELb1EEENS1_36VarlenDynamicPersistentTileSchedulerILi128ELi128ELi256ELi128ELb1ELb1ELb1ELb1ELb0ELb1EEEEEEEEEvNT_6ParamsE,"ax",@progbits
	.align	128
.text._ZN7cutlass13device_kernelIN5flash11enable_sm90INS1_16FlashAttnFwdSm90INS1_25CollectiveMainloopFwdSm90ILi2EN4cute5tupleIJNS5_1CILi1EEES8_S8_EEENS6_IJNS7_ILi128EEESA_NS7_ILi192EEEEEELi192ENS_12float_e4m3_tEfNS_4arch4Sm90ELb0ELb1ELb1ELb1ELb1ELb1ELb0ELb1ELb1ELb1ELb1ELb0EEENS1_21CollectiveEpilogueFwdINS6_IJSA_SB_SA_EEES9_NS_10bfloat16_tESF_Li256ELb1ELb1ELb1ELb1EEENS1_36VarlenDynamicPersistentTileSchedulerILi128ELi128ELi256ELi128ELb1ELb1ELb1ELb1ELb0ELb1EEEEEEEEEvNT_6ParamsE:
        .type           _ZN7cutlass13device_kernelIN5flash11enable_sm90INS1_16FlashAttnFwdSm90INS1_25CollectiveMainloopFwdSm90ILi2EN4cute5tupleIJNS5_1CILi1EEES8_S8_EEENS6_IJNS7_ILi128EEESA_NS7_ILi192EEEEEELi192ENS_12float_e4m3_tEfNS_4arch4Sm90ELb0ELb1ELb1ELb1ELb1ELb1ELb0ELb1ELb1ELb1ELb1ELb0EEENS1_21CollectiveEpilogueFwdINS6_IJSA_SB_SA_EEES9_NS_10bfloat16_tESF_Li256ELb1ELb1ELb1ELb1EEENS1_36VarlenDynamicPersistentTileSchedulerILi128ELi128ELi256ELi128ELb1ELb1ELb1ELb1ELb0ELb1EEEEEEEEEvNT_6ParamsE,@function
        .size           _ZN7cutlass13device_kernelIN5flash11enable_sm90INS1_16FlashAttnFwdSm90INS1_25CollectiveMainloopFwdSm90ILi2EN4cute5tupleIJNS5_1CILi1EEES8_S8_EEENS6_IJNS7_ILi128EEESA_NS7_ILi192EEEEEELi192ENS_12float_e4m3_tEfNS_4arch4Sm90ELb0ELb1ELb1ELb1ELb1ELb1ELb0ELb1ELb1ELb1ELb1ELb0EEENS1_21CollectiveEpilogueFwdINS6_IJSA_SB_SA_EEES9_NS_10bfloat16_tESF_Li256ELb1ELb1ELb1ELb1EEENS1_36VarlenDynamicPersistentTileSchedulerILi128ELi128ELi256ELi128ELb1ELb1ELb1ELb1ELb0ELb1EEEEEEEEEvNT_6ParamsE,(.L_x_3423 - _ZN7cutlass13device_kernelIN5flash11enable_sm90INS1_16FlashAttnFwdSm90INS1_25CollectiveMainloopFwdSm90ILi2EN4cute5tupleIJNS5_1CILi1EEES8_S8_EEENS6_IJNS7_ILi128EEESA_NS7_ILi192EEEEEELi192ENS_12float_e4m3_tEfNS_4arch4Sm90ELb0ELb1ELb1ELb1ELb1ELb1ELb0ELb1ELb1ELb1ELb1ELb0EEENS1_21CollectiveEpilogueFwdINS6_IJSA_SB_SA_EEES9_NS_10bfloat16_tESF_Li256ELb1ELb1ELb1ELb1EEENS1_36VarlenDynamicPersistentTileSchedulerILi128ELi128ELi256ELi128ELb1ELb1ELb1ELb1ELb0ELb1EEEEEEEEEvNT_6ParamsE)
        .other          _ZN7cutlass13device_kernelIN5flash11enable_sm90INS1_16FlashAttnFwdSm90INS1_25CollectiveMainloopFwdSm90ILi2EN4cute5tupleIJNS5_1CILi1EEES8_S8_EEENS6_IJNS7_ILi128EEESA_NS7_ILi192EEEEEELi192ENS_12float_e4m3_tEfNS_4arch4Sm90ELb0ELb1ELb1ELb1ELb1ELb1ELb0ELb1ELb1ELb1ELb1ELb0EEENS1_21CollectiveEpilogueFwdINS6_IJSA_SB_SA_EEES9_NS_10bfloat16_tESF_Li256ELb1ELb1ELb1ELb1EEENS1_36VarlenDynamicPersistentTileSchedulerILi128ELi128ELi256ELi128ELb1ELb1ELb1ELb1ELb0ELb1EEEEEEEEEvNT_6ParamsE,@"STO_CUDA_ENTRY STV_DEFAULT"
_ZN7cutlass13device_kernelIN5flash11enable_sm90INS1_16FlashAttnFwdSm90INS1_25CollectiveMainloopFwdSm90ILi2EN4cute5tupleIJNS5_1CILi1EEES8_S8_EEENS6_IJNS7_ILi128EEESA_NS7_ILi192EEEEEELi192ENS_12float_e4m3_tEfNS_4arch4Sm90ELb0ELb1ELb1ELb1ELb1ELb1ELb0ELb1ELb1ELb1ELb1ELb0EEENS1_21CollectiveEpilogueFwdINS6_IJSA_SB_SA_EEES9_NS_10bfloat16_tESF_Li256ELb1ELb1ELb1ELb1EEENS1_36VarlenDynamicPersistentTileSchedulerILi128ELi128ELi256ELi128ELb1ELb1ELb1ELb1ELb0ELb1EEEEEEEEEvNT_6ParamsE:
        /* <DEDUP_REMOVED lines=18> */
.L_x_1608:
[----:B------:R-:W-:Y:S05]  /*0120*/  BSYNC B0 ;  /* 0x0000000000007941 */ /* 0x000fea0003800000 */
.L_x_1607:
        /* <DEDUP_REMOVED lines=41> */
.L_x_1609:
        /* <DEDUP_REMOVED lines=22> */
.L_x_1610:
        /* <DEDUP_REMOVED lines=18> */
.L_x_1611:
        /* <DEDUP_REMOVED lines=22> */
.L_x_1612:
        /* <DEDUP_REMOVED lines=23> */
.L_x_1613:
        /* <DEDUP_REMOVED lines=8> */
.L_x_1616:
        /* <DEDUP_REMOVED lines=8> */
[----:B-1----:R-:W-:-:S06]  /*0a10*/  ULEA UR4, UR38, UR4, 0x18 ;  /* 0x0000000426047291 */ /* 0x002fcc000f8ec03f */
[----:B------:R-:W-:Y:S01]  /*0a20*/  IMAD.U32 R16, RZ, RZ, UR4 ;  /* 0x00000004ff107e24 */ /* 0x000fe2000f8e00ff */
[----:B0-----:R-:W-:Y:S01]  /*0a30*/  SHF.R.U32.HI R0, RZ, 0x7, R0 ;  /* 0x00000007ff007819 */ /* 0x001fe20000011600 */
[----:B------:R-:W-:-:S03]  /*0a40*/  ULDC UR4, c[0x0][0xc3c] ;  /* 0x00030f0000047ab9 */ /* 0x000fc60000000800 */
[----:B------:R-:W-:-:S13]  /*0a50*/  ISETP.NE.AND P0, PT, R0, 0x1, PT ;  /* 0x000000010000780c */ /* 0x000fda0003f05270 */
[----:B------:R-:W-:Y:S08]  /*0a60*/  @!P0 BAR.ARV 0x9, 0x100 ;  /* 0x0244000000008b1d */ /* 0x000ff00000002000 */
[----:B------:R-:W-:Y:S06]  /*0a70*/  BAR.SYNC.DEFER_BLOCKING 0x5, 0x180 ;  /* 0x0146000000007b1d */ /* 0x000fec0000010000 */
[----:B------:R-:W0:Y:S02]  /*0a80*/  LDS.128 R224, [R16+0x2a8d0] ;  /* 0x02a8d00010e07984 */ /* 0x000e240000000c00 */
[----:B------:R-:W-:Y:S06]  /*0a90*/  BAR.ARV 0x4, 0x180 ;  /* 0x0106000000007b1d */ /* 0x000fec0000002000 */
[----:B0-----:R-:W-:-:S13]  /*0aa0*/  ISETP.GE.AND P0, PT, R227, UR4, PT ;  /* 0x00000004e3007c0c */ /* 0x001fda000bf06270 */
[----:B------:R-:W-:Y:S05]  /*0ab0*/  @P0 BRA `(.L_x_1617) ;  /* 0x000002e400b40947 */ /* 0x000fea0003800000 */
[----:B------:R-:W0:Y:S01]  /*0ac0*/  S2R R0, SR_TID.X ;  /* 0x0000000000007919 */ /* 0x000e220000002100 */
[----:B------:R-:W-:Y:S02]  /*0ad0*/  R2UR UR39, R16 ;  /* 0x00000000102772ca */ /* 0x000fe400000e0000 */
[----:B------:R-:W-:Y:S01]  /*0ae0*/  CS2R R22, SRZ ;  /* 0x0000000000167805 */ /* 0x000fe2000001ff00 */
[----:B------:R-:W-:Y:S01]  /*0af0*/  IMAD.MOV.U32 R209, RZ, RZ, RZ ;  /* 0x000000ffffd17224 */ /* 0x000fe200078e00ff */
[----:B------:R-:W-:Y:S01]  /*0b00*/  ULOP3.LUT UR40, UR36, 0x1, URZ, 0xfc, !UPT ;  /* 0x0000000124287892 */ /* 0x000fe2000f8efc3f */
[----:B------:R-:W-:Y:S01]  /*0b10*/  IMAD.MOV.U32 R17, RZ, RZ, RZ ;  /* 0x000000ffff117224 */ /* 0x000fe200078e00ff */
[----:B------:R-:W-:-:S07]  /*0b20*/  UMOV UR37, URZ ;  /* 0x0000003f00257c82 */ /* 0x000fce0008000000 */
[----:B------:R-:W-:Y:S01]  /*0b30*/  UIADD3 UR39, UR39, 0x18400, URZ ;  /* 0x0001840027277890 */ /* 0x000fe2000fffe03f */
[----:B0-----:R-:W-:-:S05]  /*0b40*/  VIADD R0, R0, 0xffffff80 ;  /* 0xffffff8000007836 */ /* 0x001fca0000000000 */
[----:B------:R-:W-:Y:S02]  /*0b50*/  SHF.R.S32.HI R3, RZ, 0x1f, R0 ;  /* 0x0000001fff037819 */ /* 0x000fe40000011400 */
[-C--:B------:R-:W-:Y:S02]  /*0b60*/  LEA.HI R5, R0, R0.reuse, RZ, 0x1 ;  /* 0x0000000000057211 */ /* 0x080fe400078f08ff */
[CC--:B------:R-:W-:Y:S02]  /*0b70*/  LEA.HI R6, R3.reuse, R0.reuse, RZ, 0x5 ;  /* 0x0000000003067211 */ /* 0x0c0fe400078f28ff */
[CC--:B------:R-:W-:Y:S02]  /*0b80*/  LEA.HI R2, R3.reuse, R0.reuse, RZ, 0x7 ;  /* 0x0000000003027211 */ /* 0x0c0fe400078f38ff */
[CC--:B------:R-:W-:Y:S01]  /*0b90*/  LEA.HI R8, R3.reuse, R0.reuse, RZ, 0x4 ;  /* 0x0000000003087211 */ /* 0x0c0fe200078f20ff */
[----:B------:R-:W-:Y:S01]  /*0ba0*/  IMAD.SHL.U32 R6, R6, 0x20, RZ ;  /* 0x0000002006067824 */ /* 0x000fe200078e00ff */
[----:B------:R-:W-:-:S02]  /*0bb0*/  LEA.HI R4, R3, R0, RZ, 0x2 ;  /* 0x0000000003047211 */ /* 0x000fc400078f10ff */
[----:B------:R-:W-:Y:S02]  /*0bc0*/  LOP3.LUT R7, R8, 0x3fffff0, RZ, 0xc0, !PT ;  /* 0x03fffff008077812 */ /* 0x000fe400078ec0ff */
[----:B------:R-:W-:Y:S02]  /*0bd0*/  LOP3.LUT R9, R2, 0xffffff80, RZ, 0xc0, !PT ;  /* 0xffffff8002097812 */ /* 0x000fe400078ec0ff */
[----:B------:R-:W-:Y:S01]  /*0be0*/  LOP3.LUT R3, R5, 0xfffffffe, RZ, 0xc0, !PT ;  /* 0xfffffffe05037812 */ /* 0x000fe200078ec0ff */
[----:B------:R-:W-:Y:S01]  /*0bf0*/  IMAD.IADD R7, R0, 0x1, -R7 ;  /* 0x0000000100077824 */ /* 0x000fe200078e0a07 */
[----:B------:R-:W-:Y:S01]  /*0c00*/  LOP3.LUT R11, R4, 0xfffffffc, RZ, 0xc0, !PT ;  /* 0xfffffffc040b7812 */ /* 0x000fe200078ec0ff */
[----:B------:R-:W-:Y:S01]  /*0c10*/  IMAD.IADD R14, R0, 0x1, -R9 ;  /* 0x00000001000e7824 */ /* 0x000fe200078e0a09 */
[----:B------:R-:W-:Y:S01]  /*0c20*/  LOP3.LUT R6, R6, 0xfffffc00, RZ, 0xc0, !PT ;  /* 0xfffffc0006067812 */ /* 0x000fe200078ec0ff */
[C---:B------:R-:W-:Y:S01]  /*0c30*/  IMAD.IADD R18, R0.reuse, 0x1, -R3 ;  /* 0x0000000100127824 */ /* 0x040fe200078e0a03 */
[----:B------:R-:W-:Y:S01]  /*0c40*/  SHF.R.S32.HI R210, RZ, 0x1, R5 ;  /* 0x00000001ffd27819 */ /* 0x000fe20000011405 */
[----:B------:R-:W-:Y:S01]  /*0c50*/  IMAD.IADD R10, R0, 0x1, -R11 ;  /* 0x00000001000a7824 */ /* 0x000fe200078e0a0b */
[----:B------:R-:W-:Y:S01]  /*0c60*/  SHF.R.S32.HI R9, RZ, 0x4, R8 ;  /* 0x00000004ff097819 */ /* 0x000fe20000011408 */
[----:B------:R-:W-:Y:S01]  /*0c70*/  IMAD R11, R7, 0x40, R6 ;  /* 0x00000040070b7824 */ /* 0x000fe200078e0206 */
[----:B------:R-:W-:Y:S01]  /*0c80*/  SHF.R.S32.HI R3, RZ, 0x7, R2 ;  /* 0x00000007ff037819 */ /* 0x000fe20000011402 */
[----:B------:R-:W-:Y:S01]  /*0c90*/  STL [R1+0x28], R14 ;  /* 0x0000280e01007387 */ /* 0x000fe20000100800 */
[----:B------:R-:W-:Y:S01]  /*0ca0*/  LEA.HI R6, R5, R210, RZ, 0x1 ;  /* 0x000000d205067211 */ /* 0x000fe200078f08ff */
[----:B------:R-:W-:Y:S01]  /*0cb0*/  IMAD.SHL.U32 R204, R18, 0x8, RZ ;  /* 0x0000000812cc7824 */ /* 0x000fe200078e00ff */
[----:B------:R-:W-:Y:S01]  /*0cc0*/  LEA.HI R8, R8, R9, RZ, 0x1 ;  /* 0x0000000908087211 */ /* 0x000fe200078f08ff */
[----:B------:R-:W-:Y:S01]  /*0cd0*/  IMAD.SHL.U32 R18, R18, 0x10, RZ ;  /* 0x0000001012127824 */ /* 0x000fe200078e00ff */
[--C-:B------:R-:W-:Y:S01]  /*0ce0*/  SHF.R.S32.HI R0, RZ, 0x2, R4.reuse ;  /* 0x00000002ff007819 */ /* 0x100fe20000011404 */
[C---:B------:R-:W-:Y:S01]  /*0cf0*/  VIADD R222, R204.reuse, 0x40 ;  /* 0x00000040ccde7836 */ /* 0x040fe20000000000 */
[----:B------:R-:W-:Y:S01]  /*0d00*/  SHF.R.S32.HI R5, RZ, 0x1f, R4 ;  /* 0x0000001fff057819 */ /* 0x000fe20000011404 */
[----:B------:R-:W-:Y:S01]  /*0d10*/  VIADD R223, R204, 0x20 ;  /* 0x00000020ccdf7836 */ /* 0x000fe20000000000 */
[----:B------:R-:W-:Y:S01]  /*0d20*/  LEA.HI R2, R2, R3, RZ, 0x1 ;  /* 0x0000000302027211 */ /* 0x000fe200078f08ff */
[----:B------:R-:W-:Y:S01]  /*0d30*/  VIADD R207, R18, 0x60 ;  /* 0x0000006012cf7836 */ /* 0x000fe20000000000 */
[----:B------:R-:W-:Y:S01]  /*0d40*/  LOP3.LUT R8, R8, 0x1ffffffe, RZ, 0xc0, !PT ;  /* 0x1ffffffe08087812 */ /* 0x000fe200078ec0ff */
[C---:B------:R-:W-:Y:S01]  /*0d50*/  VIADD R206, R18.reuse, 0x80 ;  /* 0x0000008012ce7836 */ /* 0x040fe20000000000 */
[----:B------:R-:W-:Y:S01]  /*0d60*/  LEA.HI R5, R5, R0, RZ, 0x2 ;  /* 0x0000000005057211 */ /* 0x000fe200078f10ff */
[----:B------:R-:W-:Y:S01]  /*0d70*/  VIADD R208, R18, 0xa0 ;  /* 0x000000a012d07836 */ /* 0x000fe20000000000 */
[----:B------:R-:W-:Y:S01]  /*0d80*/  LOP3.LUT R2, R2, 0x3fffffe, RZ, 0xc0, !PT ;  /* 0x03fffffe02027812 */ /* 0x000fe200078ec0ff */
[----:B------:R-:W-:Y:S01]  /*0d90*/  IMAD.IADD R8, R9, 0x1, -R8 ;  /* 0x0000000109087824 */ /* 0x000fe200078e0a08 */
[----:B------:R-:W-:Y:S01]  /*0da0*/  LOP3.LUT R5, R5, 0xfffffffc, RZ, 0xc0, !PT ;  /* 0xfffffffc05057812 */ /* 0x000fe200078ec0ff */
[----:B------:R-:W-:Y:S01]  /*0db0*/  VIADD R221, R204, 0x10 ;  /* 0x00000010ccdd7836 */ /* 0x000fe20000000000 */
[----:B------:R-:W-:Y:S01]  /*0dc0*/  LOP3.LUT R7, R6, 0x3fffffe, RZ, 0xc0, !PT ;  /* 0x03fffffe06077812 */ /* 0x000fe200078ec0ff */
[----:B------:R-:W-:Y:S01]  /*0dd0*/  IMAD.IADD R2, R3, 0x1, -R2 ;  /* 0x0000000103027824 */ /* 0x000fe200078e0a02 */
[----:B------:R-:W-:Y:S01]  /*0de0*/  LEA.HI R4, R10, R10, RZ, 0x1 ;  /* 0x0000000a0a047211 */ /* 0x000fe200078f08ff */
[----:B------:R-:W-:Y:S01]  /*0df0*/  IMAD R3, R8, 0x8, R11 ;  /* 0x0000000808037824 */ /* 0x000fe200078e020b */
[----:B------:R-:W-:Y:S01]  /*0e00*/  SHF.R.S32.HI R19, RZ, 0x1f, R18 ;  /* 0x0000001fff137819 */ /* 0x000fe20000011412 */
[----:B------:R-:W-:Y:S01]  /*0e10*/  IMAD.IADD R5, R0, 0x1, -R5 ;  /* 0x0000000100057824 */ /* 0x000fe200078e0a05 */
[----:B------:R-:W-:Y:S01]  /*0e20*/  SHF.R.S32.HI R0, RZ, 0x1f, R14 ;  /* 0x0000001fff007819 */ /* 0x000fe2000001140e */
[----:B------:R-:W-:Y:S01]  /*0e30*/  IMAD.IADD R7, R210, 0x1, -R7 ;  /* 0x00000001d2077824 */ /* 0x000fe200078e0a07 */
[----:B------:R0:W-:Y:S01]  /*0e40*/  STL [R1+0x3c], R3 ;  /* 0x00003c0301007387 */ /* 0x0001e20000100800 */
[----:B------:R-:W-:Y:S01]  /*0e50*/  IMAD.IADD R8, R204, 0x1, R222 ;  /* 0x00000001cc087824 */ /* 0x000fe200078e02de */
[----:B------:R-:W-:Y:S01]  /*0e60*/  SHF.R.S32.HI R220, RZ, 0x1f, R207 ;  /* 0x0000001fffdc7819 */ /* 0x000fe200000114cf */
[----:B------:R-:W-:Y:S01]  /*0e70*/  IMAD R216, R9, 0x8, R7 ;  /* 0x0000000809d87824 */ /* 0x000fe200078e0207 */
[----:B------:R-:W-:Y:S01]  /*0e80*/  LOP3.LUT R9, R4, 0x1ffffffe, RZ, 0xc0, !PT ;  /* 0x1ffffffe04097812 */ /* 0x000fe200078ec0ff */
[----:B------:R-:W-:Y:S01]  /*0e90*/  IMAD.IADD R6, R204, 0x1, R223 ;  /* 0x00000001cc067824 */ /* 0x000fe200078e02df */
[----:B------:R-:W-:Y:S01]  /*0ea0*/  SHF.R.S32.HI R15, RZ, 0x1f, R8 ;  /* 0x0000001fff0f7819 */ /* 0x000fe20000011408 */
[----:B------:R-:W-:Y:S01]  /*0eb0*/  IMAD.SHL.U32 R5, R5, 0x80, RZ ;  /* 0x0000008005057824 */ /* 0x000fe200078e00ff */
[----:B------:R-:W-:Y:S01]  /*0ec0*/  SHF.R.S32.HI R219, RZ, 0x1f, R206 ;  /* 0x0000001fffdb7819 */ /* 0x000fe200000114ce */
[----:B------:R-:W-:Y:S01]  /*0ed0*/  IMAD.IADD R9, R10, 0x1, -R9 ;  /* 0x000000010a097824 */ /* 0x000fe200078e0a09 */
[-C--:B0-----:R-:W-:Y:S01]  /*0ee0*/  LEA.HI R3, R0, R14.reuse, RZ, 0x2 ;  /* 0x0000000e00037211 */ /* 0x081fe200078f10ff */
[----:B------:R-:W-:Y:S01]  /*0ef0*/  IMAD.SHL.U32 R216, R216, 0x40, RZ ;  /* 0x00000040d8d87824 */ /* 0x000fe200078e00ff */
[----:B------:R-:W-:Y:S01]  /*0f00*/  LEA.HI R0, R0, R14, RZ, 0x5 ;  /* 0x0000000e00007211 */ /* 0x000fe200078f28ff */
[C---:B------:R-:W-:Y:S01]  /*0f10*/  VIADD R228, R204.reuse, 0x30 ;  /* 0x00000030cce47836 */ /* 0x040fe20000000000 */
[--C-:B------:R-:W-:Y:S01]  /*0f20*/  SHF.R.S32.HI R4, RZ, 0x2, R3.reuse ;  /* 0x00000002ff047819 */ /* 0x100fe20000011403 */
[----:B------:R-:W-:Y:S01]  /*0f30*/  VIADD R229, R204, 0x50 ;  /* 0x00000050cce57836 */ /* 0x000fe20000000000 */
[----:B------:R-:W-:-:S02]  /*0f40*/  SHF.R.S32.HI R7, RZ, 0x1f, R3 ;  /* 0x0000001fff077819 */ /* 0x000fc40000011403 */
[----:B------:R-:W-:Y:S02]  /*0f50*/  SHF.R.S32.HI R0, RZ, 0x5, R0 ;  /* 0x00000005ff007819 */ /* 0x000fe40000011400 */
[----:B------:R-:W-:Y:S02]  /*0f60*/  LEA.HI R7, R7, R4, RZ, 0x3 ;  /* 0x0000000407077211 */ /* 0x000fe400078f18ff */
[----:B------:R-:W-:Y:S02]  /*0f70*/  LOP3.LUT R3, R3, 0x7ffffffc, RZ, 0xc0, !PT ;  /* 0x7ffffffc03037812 */ /* 0x000fe400078ec0ff */
[----:B------:R-:W-:Y:S02]  /*0f80*/  LOP3.LUT R7, R7, 0xfffffff8, RZ, 0xc0, !PT ;  /* 0xfffffff807077812 */ /* 0x000fe400078ec0ff */
[----:B------:R-:W-:Y:S01]  /*0f90*/  SHF.R.S32.HI R11, RZ, 0x1f, R6 ;  /* 0x0000001fff0b7819 */ /* 0x000fe20000011406 */
[----:B------:R-:W-:Y:S01]  /*0fa0*/  IMAD.IADD R3, R14, 0x1, -R3 ;  /* 0x000000010e037824 */ /* 0x000fe200078e0a03 */
[----:B------:R-:W-:Y:S01]  /*0fb0*/  LOP3.LUT R214, R5, 0x180, RZ, 0xc0, !PT ;  /* 0x0000018005d67812 */ /* 0x000fe200078ec0ff */
[----:B------:R-:W-:Y:S01]  /*0fc0*/  IMAD.IADD R7, R4, 0x1, -R7 ;  /* 0x0000000104077824 */ /* 0x000fe200078e0a07 */
[----:B------:R-:W-:Y:S01]  /*0fd0*/  LEA.HI R213, R15, R8, RZ, 0x4 ;  /* 0x000000080fd57211 */ /* 0x000fe200078f20ff */
[----:B------:R-:W-:Y:S01]  /*0fe0*/  IMAD.SHL.U32 R201, R3, 0x2, RZ ;  /* 0x0000000203c97824 */ /* 0x000fe200078e00ff */
[----:B------:R-:W-:Y:S01]  /*0ff0*/  LEA.HI R13, R11, R6, RZ, 0x4 ;  /* 0x000000060b0d7211 */ /* 0x000fe200078f20ff */
[----:B------:R-:W-:Y:S01]  /*1000*/  IMAD R7, R0, 0x10, R7 ;  /* 0x0000001000077824 */ /* 0x000fe200078e0207 */
[----:B------:R-:W-:Y:S01]  /*1010*/  LEA.HI R8, R15, R8, RZ, 0x6 ;  /* 0x000000080f087211 */ /* 0x000fe200078f30ff */
[----:B------:R-:W-:Y:S01]  /*1020*/  VIADD R33, R201, 0x8 ;  /* 0x00000008c9217836 */ /* 0x000fe20000000000 */
[----:B------:R-:W-:Y:S01]  /*1030*/  SHF.R.U32.HI R215, RZ, 0x3, R214 ;  /* 0x00000003ffd77819 */ /* 0x000fe200000116d6 */
[----:B------:R-:W-:Y:S01]  /*1040*/  IMAD R12, R2, 0x40, R7 ;  /* 0x00000040020c7824 */ /* 0x000fe200078e0207 */
[--C-:B------:R-:W-:Y:S01]  /*1050*/  LOP3.LUT R0, R214, 0x10, R18.reuse, 0xf8, !PT ;  /* 0x00000010d6007812 */ /* 0x100fe200078ef812 */
[----:B------:R-:W-:Y:S01]  /*1060*/  IMAD.SHL.U32 R10, R8, 0x80, RZ ;  /* 0x00000080080a7824 */ /* 0x000fe200078e00ff */
[----:B------:R-:W-:Y:S01]  /*1070*/  LEA.HI R6, R11, R6, RZ, 0x6 ;  /* 0x000000060b067211 */ /* 0x000fe200078f30ff */
[C---:B------:R-:W-:Y:S01]  /*1080*/  VIADD R30, R201.reuse, 0x20 ;  /* 0x00000020c91e7836 */ /* 0x040fe20000000000 */
[-C--:B------:R-:W-:Y:S01]  /*1090*/  LOP3.LUT R3, R0, R215.reuse, RZ, 0x3c, !PT ;  /* 0x000000d700037212 */ /* 0x080fe200078e3cff */
[C---:B------:R-:W-:Y:S01]  /*10a0*/  VIADD R27, R201.reuse, 0x38 ;  /* 0x00000038c91b7836 */ /* 0x040fe20000000000 */
[----:B------:R-:W-:Y:S01]  /*10b0*/  LOP3.LUT R8, R214, 0x30, R213, 0xf8, !PT ;  /* 0x00000030d6087812 */ /* 0x000fe200078ef8d5 */
[----:B------:R-:W-:Y:S01]  /*10c0*/  IMAD.SHL.U32 R6, R6, 0x80, RZ ;  /* 0x0000008006067824 */ /* 0x000fe200078e00ff */
[----:B------:R-:W-:Y:S01]  /*10d0*/  LOP3.LUT R4, R214, 0x30, R13, 0xf8, !PT ;  /* 0x00000030d6047812 */ /* 0x000fe200078ef80d */
[----:B------:R-:W-:Y:S01]  /*10e0*/  IMAD.IADD R3, R216, 0x1, R3 ;  /* 0x00000001d8037824 */ /* 0x000fe200078e0203 */
[----:B------:R-:W-:Y:S01]  /*10f0*/  LOP3.LUT R15, R10, 0xffffe000, RZ, 0xc0, !PT ;  /* 0xffffe0000a0f7812 */ /* 0x000fe200078ec0ff */
[----:B------:R-:W-:Y:S01]  /*1100*/  STL [R1+0x38], R12 ;  /* 0x0000380c01007387 */ /* 0x000fe20000100800 */
[-C--:B------:R-:W-:Y:S01]  /*1110*/  LOP3.LUT R8, R8, R215.reuse, RZ, 0x3c, !PT ;  /* 0x000000d708087212 */ /* 0x080fe200078e3cff */
[C---:B------:R-:W-:Y:S01]  /*1120*/  VIADD R24, R201.reuse, 0x50 ;  /* 0x00000050c9187836 */ /* 0x040fe20000000000 */
[----:B------:R-:W-:Y:S01]  /*1130*/  LOP3.LUT R5, R6, 0xffffe000, RZ, 0xc0, !PT ;  /* 0xffffe00006057812 */ /* 0x000fe200078ec0ff */
[C---:B------:R-:W-:Y:S01]  /*1140*/  VIADD R14, R201.reuse, 0x68 ;  /* 0x00000068c90e7836 */ /* 0x040fe20000000000 */
[-C--:B------:R-:W-:Y:S01]  /*1150*/  LOP3.LUT R4, R4, R215.reuse, RZ, 0x3c, !PT ;  /* 0x000000d704047212 */ /* 0x080fe200078e3cff */
[----:B------:R0:W-:Y:S01]  /*1160*/  STL [R1+0x4], R3 ;  /* 0x0000040301007387 */ /* 0x0001e20000100800 */
[----:B------:R-:W-:Y:S01]  /*1170*/  LOP3.LUT R2, R214, 0x30, R18, 0xf8, !PT ;  /* 0x00000030d6027812 */ /* 0x000fe200078ef812 */
[C---:B------:R-:W-:Y:S01]  /*1180*/  VIADD R31, R201.reuse, 0x18 ;  /* 0x00000018c91f7836 */ /* 0x040fe20000000000 */
[-C--:B------:R-:W-:Y:S01]  /*1190*/  IADD3 R15, R8, R216.reuse, R15 ;  /* 0x000000d8080f7210 */ /* 0x080fe20007ffe00f */
[C---:B------:R-:W-:Y:S01]  /*11a0*/  VIADD R8, R201.reuse, 0x80 ;  /* 0x00000080c9087836 */ /* 0x040fe20000000000 */
[-C--:B------:R-:W-:Y:S01]  /*11b0*/  IADD3 R11, R4, R216.reuse, R5 ;  /* 0x000000d8040b7210 */ /* 0x080fe20007ffe005 */
[C---:B------:R-:W-:Y:S01]  /*11c0*/  VIADD R4, R201.reuse, 0x98 ;  /* 0x00000098c9047836 */ /* 0x040fe20000000000 */
[----:B------:R-:W-:Y:S01]  /*11d0*/  LOP3.LUT R5, R2, R215, RZ, 0x3c, !PT ;  /* 0x000000d702057212 */ /* 0x000fe200078e3cff */
[C---:B------:R-:W-:Y:S01]  /*11e0*/  VIADD R28, R201.reuse, 0x30 ;  /* 0x00000030c91c7836 */ /* 0x040fe20000000000 */
[----:B------:R-:W-:Y:S01]  /*11f0*/  SHF.R.S32.HI R0, RZ, 0x1f, R201 ;  /* 0x0000001fff007819 */ /* 0x000fe200000114c9 */
[C---:B------:R-:W-:Y:S01]  /*1200*/  VIADD R0, R201.reuse, 0xa8 ;  /* 0x000000a8c9007836 */ /* 0x040fe20000000000 */
[----:B0-----:R-:W-:Y:S01]  /*1210*/  SHF.R.S32.HI R3, RZ, 0x1f, R33 ;  /* 0x0000001fff037819 */ /* 0x001fe20000011421 */
[C---:B------:R-:W-:Y:S01]  /*1220*/  VIADD R25, R201.reuse, 0x48 ;  /* 0x00000048c9197836 */ /* 0x040fe20000000000 */
[----:B------:R-:W-:Y:S01]  /*1230*/  SHF.R.S32.HI R3, RZ, 0x1f, R30 ;  /* 0x0000001fff037819 */ /* 0x000fe2000001141e */
[C---:B------:R-:W-:Y:S01]  /*1240*/  VIADD R20, R201.reuse, 0x60 ;  /* 0x00000060c9147836 */ /* 0x040fe20000000000 */
[----:B------:R-:W-:Y:S01]  /*1250*/  SHF.R.S32.HI R3, RZ, 0x1f, R27 ;  /* 0x0000001fff037819 */ /* 0x000fe2000001141b */
[C---:B------:R-:W-:Y:S01]  /*1260*/  VIADD R10, R201.reuse, 0x78 ;  /* 0x00000078c90a7836 */ /* 0x040fe20000000000 */
[C---:B------:R-:W-:Y:S01]  /*1270*/  IADD3 R2, R201.reuse, 0xa0, RZ ;  /* 0x000000a0c9027810 */ /* 0x040fe20007ffe0ff */
[C---:B------:R-:W-:Y:S01]  /*1280*/  VIADD R32, R201.reuse, 0x10 ;  /* 0x00000010c9207836 */ /* 0x040fe20000000000 */
[----:B------:R-:W-:Y:S01]  /*1290*/  SHF.R.S32.HI R3, RZ, 0x1f, R24 ;  /* 0x0000001fff037819 */ /* 0x000fe20000011418 */
[C---:B------:R-:W-:Y:S01]  /*12a0*/  VIADD R29, R201.reuse, 0x28 ;  /* 0x00000028c91d7836 */ /* 0x040fe20000000000 */
[----:B------:R-:W-:Y:S01]  /*12b0*/  SHF.R.S32.HI R3, RZ, 0x1f, R14 ;  /* 0x0000001fff037819 */ /* 0x000fe2000001140e */
[C---:B------:R-:W-:Y:S01]  /*12c0*/  VIADD R26, R201.reuse, 0x40 ;  /* 0x00000040c91a7836 */ /* 0x040fe20000000000 */
[----:B------:R-:W-:Y:S01]  /*12d0*/  SHF.R.S32.HI R3, RZ, 0x1f, R8 ;  /* 0x0000001fff037819 */ /* 0x000fe20000011408 */
[C---:B------:R-:W-:Y:S01]  /*12e0*/  VIADD R21, R201.reuse, 0x58 ;  /* 0x00000058c9157836 */ /* 0x040fe20000000000 */
[C---:B------:R-:W-:Y:S01]  /*12f0*/  IADD3 R5, R16.reuse, R216, R5 ;  /* 0x000000d810057210 */ /* 0x040fe20007ffe005 */
[----:B------:R-:W-:Y:S01]  /*1300*/  VIADD R7, R201, 0x88 ;  /* 0x00000088c9077836 */ /* 0x000fe20000000000 */
[----:B------:R-:W-:Y:S01]  /*1310*/  SHF.R.S32.HI R3, RZ, 0x1f, R4 ;  /* 0x0000001fff037819 */ /* 0x000fe20000011404 */
[C---:B------:R-:W-:Y:S01]  /*1320*/  IMAD.IADD R3, R16.reuse, 0x1, R11 ;  /* 0x0000000110037824 */ /* 0x040fe200078e020b */
[----:B------:R-:W-:Y:S01]  /*1330*/  SHF.R.S32.HI R2, RZ, 0x1f, R2 ;  /* 0x0000001fff027819 */ /* 0x000fe20000011402 */
[----:B------:R-:W-:Y:S01]  /*1340*/  IMAD.IADD R2, R16, 0x1, R15 ;  /* 0x0000000110027824 */ /* 0x000fe200078e020f */
[----:B------:R-:W-:Y:S01]  /*1350*/  SHF.R.S32.HI R0, RZ, 0x1f, R0 ;  /* 0x0000001fff007819 */ /* 0x000fe20000011400 */
[----:B------:R-:W-:Y:S01]  /*1360*/  IMAD R0, R9, 0x8, R12 ;  /* 0x0000000809007824 */ /* 0x000fe200078e020c */
[----:B------:R0:W-:Y:S01]  /*1370*/  STL [R1+0x34], R5 ;  /* 0x0000340501007387 */ /* 0x0001e20000100800 */
[----:B------:R-:W-:Y:S01]  /*1380*/  SHF.R.S32.HI R212, RZ, 0x4, R13 ;  /* 0x00000004ffd47819 */ /* 0x000fe2000001140d */
[C---:B------:R-:W-:Y:S01]  /*1390*/  VIADD R13, R201.reuse, 0x70 ;  /* 0x00000070c90d7836 */ /* 0x040fe20000000000 */
[----:B------:R-:W-:Y:S01]  /*13a0*/  SHF.R.S32.HI R218, RZ, 0x1f, R208 ;  /* 0x0000001fffda7819 */ /* 0x000fe200000114d0 */
[----:B------:R1:W-:Y:S01]  /*13b0*/  STL [R1+0x30], R3 ;  /* 0x0000300301007387 */ /* 0x0003e20000100800 */
[C---:B------:R-:W-:Y:S01]  /*13c0*/  VIADD R6, R201.reuse, 0x90 ;  /* 0x00000090c9067836 */ /* 0x040fe20000000000 */
[----:B------:R-:W-:Y:S01]  /*13d0*/  SHF.R.S32.HI R213, RZ, 0x4, R213 ;  /* 0x00000004ffd57819 */ /* 0x000fe200000114d5 */
[----:B------:R-:W-:Y:S01]  /*13e0*/  VIADD R34, R201, 0xb0 ;  /* 0x000000b0c9227836 */ /* 0x000fe20000000000 */
[----:B------:R1:W-:Y:S01]  /*13f0*/  STL [R1+0x2c], R2 ;  /* 0x00002c0201007387 */ /* 0x0003e20000100800 */
[----:B------:R-:W-:-:S02]  /*1400*/  SHF.R.S32.HI R32, RZ, 0x1f, R32 ;  /* 0x0000001fff207819 */ /* 0x000fc40000011420 */
[----:B0-----:R-:W-:Y:S01]  /*1410*/  SHF.R.S32.HI R5, RZ, 0x1f, R31 ;  /* 0x0000001fff057819 */ /* 0x001fe2000001141f */
[----:B------:R1:W-:Y:S01]  /*1420*/  STL [R1], R0 ;  /* 0x0000000001007387 */ /* 0x0003e20000100800 */
[----:B------:R-:W-:Y:S02]  /*1430*/  SHF.R.S32.HI R5, RZ, 0x1f, R28 ;  /* 0x0000001fff057819 */ /* 0x000fe4000001141c */
[----:B------:R-:W-:Y:S02]  /*1440*/  SHF.R.S32.HI R5, RZ, 0x1f, R25 ;  /* 0x0000001fff057819 */ /* 0x000fe40000011419 */
[----:B------:R-:W-:Y:S02]  /*1450*/  SHF.R.S32.HI R5, RZ, 0x1f, R20 ;  /* 0x0000001fff057819 */ /* 0x000fe40000011414 */
[----:B------:R-:W-:Y:S02]  /*1460*/  SHF.R.S32.HI R5, RZ, 0x1f, R10 ;  /* 0x0000001fff057819 */ /* 0x000fe4000001140a */
[----:B------:R-:W-:-:S02]  /*1470*/  SHF.R.S32.HI R29, RZ, 0x1f, R29 ;  /* 0x0000001fff1d7819 */ /* 0x000fc4000001141d */
[----:B------:R-:W-:Y:S02]  /*1480*/  SHF.R.S32.HI R26, RZ, 0x1f, R26 ;  /* 0x0000001fff1a7819 */ /* 0x000fe4000001141a */
[----:B------:R-:W-:Y:S02]  /*1490*/  SHF.R.S32.HI R21, RZ, 0x1f, R21 ;  /* 0x0000001fff157819 */ /* 0x000fe40000011415 */
[----:B------:R-:W-:Y:S02]  /*14a0*/  SHF.R.S32.HI R13, RZ, 0x1f, R13 ;  /* 0x0000001fff0d7819 */ /* 0x000fe4000001140d */
[----:B------:R-:W-:Y:S02]  /*14b0*/  SHF.R.S32.HI R7, RZ, 0x1f, R7 ;  /* 0x0000001fff077819 */ /* 0x000fe40000011407 */
[----:B-1----:R-:W-:-:S07]  /*14c0*/  SHF.R.S32.HI R5, RZ, 0x1f, R6 ;  /* 0x0000001fff057819 */ /* 0x002fce0000011406 */
.L_x_1856:
[----:B------:R-:W-:Y:S05]  /*14d0*/  YIELD ;  /* 0x0000000000007946 */ /* 0x000fea0003800000 */
[----:B------:R-:W-:Y:S01]  /*14e0*/  ULDC.64 UR4, c[0x0][0xa28] ;  /* 0x00028a0000047ab9 */ /* 0x000fe20000000a00 */
[----:B012---:R-:W0:Y:S01]  /*14f0*/  LDC.64 R4, c[0x0][0xa08] ;  /* 0x00028200ff047b82 */ /* 0x007e220000000a00 */
[----:B------:R-:W-:Y:S01]  /*1500*/  ISETP.NE.U32.AND P1, PT, RZ, UR4, PT ;  /* 0x00000004ff007c0c */ /* 0x000fe2000bf25070 */
[----:B------:R-:W-:Y:S02]  /*1510*/  IMAD.MOV.U32 R79, RZ, RZ, RZ ;  /* 0x000000ffff4f7224 */ /* 0x000fe400078e00ff */
[----:B------:R-:W-:Y:S01]  /*1520*/  IMAD.MOV.U32 R11, RZ, RZ, RZ ;  /* 0x000000ffff0b7224 */ /* 0x000fe200078e00ff */
[----:B------:R-:W-:Y:S01]  /*1530*/  ISETP.NE.AND.EX P1, PT, RZ, UR5, PT, P1 ;  /* 0x00000005ff007c0c */ /* 0x000fe2000bf25310 */
[----:B------:R-:W-:-:S02]  /*1540*/  ULDC.64 UR4, c[0x0][0xa18] ;  /* 0x0002860000047ab9 */ /* 0x000fc40000000a00 */
[----:B------:R-:W-:-:S04]  /*1550*/  ISETP.NE.U32.AND P2, PT, RZ, UR4, PT ;  /* 0x00000004ff007c0c */ /* 0x000fc8000bf45070 */
[----:B------:R-:W-:Y:S01]  /*1560*/  ISETP.NE.AND.EX P2, PT, RZ, UR5, PT, P2 ;  /* 0x00000005ff007c0c */ /* 0x000fe2000bf45320 */
[----:B------:R-:W-:Y:S02]  /*1570*/  ULDC.64 UR4, c[0x0][0xa08] ;  /* 0x0002820000047ab9 */ /* 0x000fe40000000a00 */
[----:B------:R-:W-:-:S03]  /*1580*/  ISETP.NE.U32.AND P0, PT, RZ, UR4, PT ;  /* 0x00000004ff007c0c */ /* 0x000fc6000bf05070 */
[----:B---3--:R-:W1:Y:S01]  /*1590*/  @P1 LDC.64 R2, c[0x0][0xa28] ;  /* 0x00028a00ff021b82 */ /* 0x008e620000000a00 */
[----:B------:R-:W-:Y:S01]  /*15a0*/  ISETP.NE.AND.EX P0, PT, RZ, UR5, PT, P0 ;  /* 0x00000005ff007c0c */ /* 0x000fe2000bf05300 */
[----:B0-----:R-:W-:-:S06]  /*15b0*/  IMAD.WIDE R8, R227, 0x4, R4 ;  /* 0x00000004e3087825 */ /* 0x001fcc00078e0204 */
[----:B------:R-:W0:Y:S01]  /*15c0*/  @P2 LDC.64 R6, c[0x0][0xa18] ;  /* 0x00028600ff062b82 */ /* 0x000e220000000a00 */
[----:B------:R-:W-:Y:S02]  /*15d0*/  ULDC UR4, c[0x0][0x288] ;  /* 0x0000a20000047ab9 */ /* 0x000fe40000000800 */
[----:B------:R-:W-:Y:S01]  /*15e0*/  IMAD.U32 R202, RZ, RZ, UR4 ;  /* 0x00000004ffca7e24 */ /* 0x000fe2000f8e00ff */
[----:B------:R-:W-:Y:S02]  /*15f0*/  ULDC.64 UR4, c[0x0][0x418] ;  /* 0x0001060000047ab9 */ /* 0x000fe40000000a00 */
[----:B------:R-:W5:Y:S01]  /*1600*/  @P0 LDG.E R79, desc[UR42][R8.64] ;  /* 0x0000002a084f0981 */ /* 0x000f62000c1e1900 */
[----:B-1----:R-:W-:-:S04]  /*1610*/  @P1 IMAD.WIDE R2, R227, 0x4, R2 ;  /* 0x00000004e3021825 */ /* 0x002fc800078e0202 */
[----:B0-----:R-:W-:Y:S01]  /*1620*/  @P2 IMAD.WIDE R4, R227, 0x4, R6 ;  /* 0x00000004e3042825 */ /* 0x001fe200078e0206 */
[----:B------:R-:W-:Y:S01]  /*1630*/  UISETP.NE.U32.AND UP0, UPT, UR4, URZ, UPT ;  /* 0x0000003f0400728c */ /* 0x000fe2000bf05070 */
[----:B------:R0:W5:Y:S02]  /*1640*/  @P1 LDG.E R11, desc[UR42][R2.64] ;  /* 0x0000002a020b1981 */ /* 0x000164000c1e1900 */
[----:B------:R-:W-:Y:S02]  /*1650*/  ULDC UR4, c[0x0][0x424] ;  /* 0x0001090000047ab9 */ /* 0x000fe40000000800 */
[----:B------:R1:W5:Y:S01]  /*1660*/  @P2 LDG.E R202, desc[UR42][R4.64] ;  /* 0x0000002a04ca2981 */ /* 0x000362000c1e1900 */
[----:B------:R-:W-:-:S03]  /*1670*/  UISETP.NE.AND.EX UP0, UPT, UR5, URZ, UPT, UP0 ;  /* 0x0000003f0500728c */ /* 0x000fc6000bf05300 */
[----:B------:R-:W-:Y:S01]  /*1680*/  ULDC UR5, c[0x0][0x2f0] ;  /* 0x0000bc0000057ab9 */ /* 0x000fe20000000800 */
[----:B------:R-:W-:-:S04]  /*1690*/  USEL UR4, UR4, 0x1, UP0 ;  /* 0x0000000104047887 */ /* 0x000fc80008000000 */
[----:B------:R-:W-:-:S03]  /*16a0*/  UIMAD UR4, UR4, UR5, URZ ;  /* 0x00000005040472a4 */ /* 0x000fc6000f8e023f */
[----:B------:R-:W-:Y:S02]  /*16b0*/  ULDC UR5, c[0x0][0x348] ;  /* 0x0000d20000057ab9 */ /* 0x000fe40000000800 */
[----:B0-----:R-:W-:Y:S02]  /*16c0*/  IMAD.U32 R2, RZ, RZ, UR5 ;  /* 0x00000005ff027e24 */ /* 0x001fe4000f8e00ff */
[----:B------:R-:W-:Y:S01]  /*16d0*/  IMAD.U32 R28, RZ, RZ, UR4 ;  /* 0x00000004ff1c7e24 */ /* 0x000fe2000f8e00ff */
[----:B-1--4-:R-:W-:Y:S06]  /*16e0*/  @P2 BRA `(.L_x_1618) ;  /* 0x0000000000242947 */ /* 0x012fec0003800000 */
        /* <DEDUP_REMOVED lines=9> */
.L_x_1618:
        /* <DEDUP_REMOVED lines=10> */
[----:B------:R-:W0:Y:S02]  /*1820*/  LDC.64 R28, c[0x0][0xa20] ;  /* 0x00028800ff1c7b82 */ /* 0x000e240000000a00 */
[----:B0-----:R-:W-:-:S06]  /*1830*/  IMAD.WIDE R28, R227, 0x4, R28 ;  /* 0x00000004e31c7825 */ /* 0x001fcc00078e021c */
[----:B------:R0:W5:Y:S01]  /*1840*/  LDG.E R28, desc[UR42][R28.64] ;  /* 0x0000002a1c1c7981 */ /* 0x000162000c1e1900 */
[----:B------:R-:W-:Y:S05]  /*1850*/  BRA `(.L_x_1620) ;  /* 0x0000000000107947 */ /* 0x000fea0003800000 */
.L_x_1619:
[----:B------:R-:W-:Y:S05]  /*1860*/  @!P0 BRA `(.L_x_1620) ;  /* 0x00000000000c8947 */ /* 0x000fea0003800000 */
[----:B------:R-:W2:Y:S04]  /*1870*/  LDG.E R3, desc[UR42][R8.64] ;  /* 0x0000002a08037981 */ /* 0x000ea8000c1e1900 */
[----:B------:R-:W2:Y:S02]  /*1880*/  LDG.E R28, desc[UR42][R8.64+0x4] ;  /* 0x0000042a081c7981 */ /* 0x000ea4000c1e1900 */
[----:B--2---:R-:W-:-:S07]  /*1890*/  IMAD.IADD R28, R28, 0x1, -R3 ;  /* 0x000000011c1c7824 */ /* 0x004fce00078e0a03 */
.L_x_1620:
[----:B------:R-:W-:Y:S01]  /*18a0*/  ULDC.64 UR4, c[0x0][0xa10] ;  /* 0x0002840000047ab9 */ /* 0x000fe20000000a00 */
[----:B------:R-:W1:Y:S01]  /*18b0*/  LDC R4, c[0x0][0x448] ;  /* 0x00011200ff047b82 */ /* 0x000e620000000800 */
[----:B------:R-:W-:-:S04]  /*18c0*/  ISETP.NE.U32.AND P0, PT, RZ, UR4, PT ;  /* 0x00000004ff007c0c */ /* 0x000fc8000bf05070 */
[----:B------:R-:W-:Y:S01]  /*18d0*/  ISETP.NE.AND.EX P0, PT, RZ, UR5, PT, P0 ;  /* 0x00000005ff007c0c */ /* 0x000fe2000bf05300 */
[----:B------:R-:W-:Y:S02]  /*18e0*/  ULDC.64 UR4, c[0x0][0xa30] ;  /* 0x00028c0000047ab9 */ /* 0x000fe40000000a00 */
[----:B------:R-:W-:-:S04]  /*18f0*/  ISETP.NE.U32.AND P1, PT, RZ, UR4, PT ;  /* 0x00000004ff007c0c */ /* 0x000fc8000bf25070 */
[----:B------:R-:W-:-:S06]  /*1900*/  ISETP.NE.AND.EX P1, PT, RZ, UR5, PT, P1 ;  /* 0x00000005ff007c0c */ /* 0x000fcc000bf25310 */
[----:B------:R-:W2:Y:S08]  /*1910*/  @P0 LDC.64 R6, c[0x0][0xa10] ;  /* 0x00028400ff060b82 */ /* 0x000eb00000000a00 */
[----:B------:R-:W3:Y:S01]  /*1920*/  @P1 LDC.64 R8, c[0x0][0xa30] ;  /* 0x00028c00ff081b82 */ /* 0x000ee20000000a00 */
[----:B--2---:R-:W-:-:S05]  /*1930*/  @P0 IMAD.WIDE R6, R227, 0x4, R6 ;  /* 0x00000004e3060825 */ /* 0x004fca00078e0206 */
[----:B------:R-:W2:Y:S04]  /*1940*/  @P0 LDG.E R0, desc[UR42][R6.64] ;  /* 0x0000002a06000981 */ /* 0x000ea8000c1e1900 */
[----:B------:R-:W2:Y:S01]  /*1950*/  @P0 LDG.E R3, desc[UR42][R6.64+0x4] ;  /* 0x0000042a06030981 */ /* 0x000ea2000c1e1900 */
[----:B-----5:R-:W-:Y:S02]  /*1960*/  IMAD.MOV.U32 R26, RZ, RZ, R28 ;  /* 0x000000ffff1a7224 */ /* 0x020fe400078e001c */
[----:B---3--:R-:W-:-:S05]  /*1970*/  @P1 IMAD.WIDE R8, R227, 0x4, R8 ;  /* 0x00000004e3081825 */ /* 0x008fca00078e0208 */
[----:B------:R3:W5:Y:S01]  /*1980*/  @P1 LDG.E R26, desc[UR42][R8.64] ;  /* 0x0000002a081a1981 */ /* 0x000762000c1e1900 */
[----:B-1----:R-:W-:Y:S01]  /*1990*/  ISETP.NE.AND P1, PT, R4, 0x1, PT ;  /* 0x000000010400780c */ /* 0x002fe20003f25270 */
[----:B------:R-:W-:Y:S01]  /*19a0*/  IMAD.SHL.U32 R211, R225, 0x80, RZ ;  /* 0x00000080e1d37824 */ /* 0x000fe200078e00ff */
[----:B------:R-:W1:Y:S01]  /*19b0*/  LDC.64 R4, c[0x0][0x9e0] ;  /* 0x00027800ff047b82 */ /* 0x000e620000000a00 */
[----:B------:R-:W-:-:S10]  /*19c0*/  IMAD.IADD R11, R28, 0x1, -R11 ;  /* 0x000000011c0b7824 */ /* 0x000fd400078e0a0b */
[----:B------:R-:W4:Y:S08]  /*19d0*/  @P1 LDC R13, c[0x0][0x44c] ;  /* 0x00011300ff0d1b82 */ /* 0x000f300000000800 */
[----:B------:R-:W0:Y:S01]  /*19e0*/  @P1 LDC R10, c[0x0][0x450] ;  /* 0x00011400ff0a1b82 */ /* 0x000e220000000800 */
[----:B-1----:R-:W-:Y:S01]  /*19f0*/  ISETP.GE.AND P2, PT, R5, 0x1, PT ;  /* 0x000000010500780c */ /* 0x002fe20003f46270 */
[----:B--2---:R-:W-:-:S02]  /*1a00*/  @P0 IMAD.IADD R2, R3, 0x1, -R0 ;  /* 0x0000000103020824 */ /* 0x004fc400078e0a00 */
[----:B------:R-:W-:Y:S02]  /*1a10*/  VIADD R0, R211, 0x7f ;  /* 0x0000007fd3007836 */ /* 0x000fe40000000000 */
[----:B------:R-:W-:Y:S02]  /*1a20*/  IMAD.IADD R203, R11, 0x1, R2 ;  /* 0x000000010bcb7824 */ /* 0x000fe400078e0202 */
[----:B----4-:R-:W-:-:S03]  /*1a30*/  @P1 IMAD.HI.U32 R3, R0, R13, RZ ;  /* 0x0000000d00031227 */ /* 0x010fc600078e00ff */
[C---:B------:R-:W-:Y:S01]  /*1a40*/  IADD3 R7, R203.reuse, 0x1, -R202 ;  /* 0x00000001cb077810 */ /* 0x040fe20007ffe8ca */
[----:B------:R-:W-:Y:S01]  /*1a50*/  IMAD.MOV.U32 R6, RZ, RZ, R0 ;  /* 0x000000ffff067224 */ /* 0x000fe200078e0000 */
[----:B0-----:R-:W-:Y:S01]  /*1a60*/  @P1 SHF.R.U32.HI R6, RZ, R10, R3 ;  /* 0x0000000aff061219 */ /* 0x001fe20000011603 */
[----:B------:R-:W-:-:S04]  /*1a70*/  VIADD R0, R203, 0x7f ;  /* 0x0000007fcb007836 */ /* 0x000fc80000000000 */
[----:B---3--:R-:W-:Y:S01]  /*1a80*/  IMAD.IADD R9, R7, 0x1, R6 ;  /* 0x0000000107097824 */ /* 0x008fe200078e0206 */
[----:B------:R-:W-:-:S03]  /*1a90*/  SHF.R.S32.HI R3, RZ, 0x1f, R0 ;  /* 0x0000001fff037819 */ /* 0x000fc60000011400 */
[----:B------:R-:W-:Y:S01]  /*1aa0*/  IMAD.IADD R4, R9, 0x1, R4 ;  /* 0x0000000109047824 */ /* 0x000fe200078e0204 */
[----:B------:R-:W-:-:S04]  /*1ab0*/  LEA.HI R3, R3, R0, RZ, 0x7 ;  /* 0x0000000003037211 */ /* 0x000fc800078f38ff */
[----:B------:R-:W-:Y:S01]  /*1ac0*/  SHF.R.S32.HI R27, RZ, 0x7, R3 ;  /* 0x00000007ff1b7819 */ /* 0x000fe20000011403 */
[----:B------:R-:W-:Y:S06]  /*1ad0*/  @!P2 BRA `(.L_x_1621) ;  /* 0x000000000048a947 */ /* 0x000fec0003800000 */
[C---:B------:R-:W-:Y:S01]  /*1ae0*/  ISETP.GT.AND P0, PT, R9.reuse, RZ, PT ;  /* 0x000000ff0900720c */ /* 0x040fe20003f04270 */
[----:B------:R-:W-:Y:S01]  /*1af0*/  BSSY B0, `(.L_x_1622) ;  /* 0x000000e000007945 */ /* 0x000fe20003800000 */
[----:B------:R-:W-:-:S11]  /*1b00*/  VIADD R0, R9, 0xffffffff ;  /* 0xffffffff09007836 */ /* 0x000fd60000000000 */
[----:B------:R-:W-:Y:S05]  /*1b10*/  @P0 BRA `(.L_x_1623) ;  /* 0x00000000001c0947 */ /* 0x000fea0003800000 */
[----:B------:R-:W-:Y:S01]  /*1b20*/  ISETP.NE.AND P0, PT, R5, 0x1, PT ;  /* 0x000000010500780c */ /* 0x000fe20003f05270 */
[----:B------:R-:W-:-:S12]  /*1b30*/  IMAD.MOV R3, RZ, RZ, -R9 ;  /* 0x000000ffff037224 */ /* 0x000fd800078e0a09 */
[----:B------:R-:W0:Y:S02]  /*1b40*/  @P0 LDC.64 R6, c[0x0][0x9e8] ;  /* 0x00027a00ff060b82 */ /* 0x000e240000000a00 */
[----:B0-----:R-:W-:-:S05]  /*1b50*/  @P0 IMAD.HI.U32 R0, R3, R6, RZ ;  /* 0x0000000603000227 */ /* 0x001fca00078e00ff */
[----:B------:R-:W-:-:S04]  /*1b60*/  @P0 SHF.R.U32.HI R3, RZ, R7, R0 ;  /* 0x00000007ff030219 */ /* 0x000fc80000011600 */
[----:B------:R-:W-:Y:S01]  /*1b70*/  LOP3.LUT R0, RZ, R3, RZ, 0x33, !PT ;  /* 0x00000003ff007212 */ /* 0x000fe200078e33ff */
[----:B------:R-:W-:Y:S06]  /*1b80*/  BRA `(.L_x_1624) ;  /* 0x0000000000107947 */ /* 0x000fec0003800000 */
.L_x_1623:
[----:B------:R-:W-:-:S13]  /*1b90*/  ISETP.NE.AND P0, PT, R5, 0x1, PT ;  /* 0x000000010500780c */ /* 0x000fda0003f05270 */
[----:B------:R-:W0:Y:S02]  /*1ba0*/  @P0 LDC.64 R6, c[0x0][0x9e8] ;  /* 0x00027a00ff060b82 */ /* 0x000e240000000a00 */
[----:B0-----:R-:W-:-:S05]  /*1bb0*/  @P0 IMAD.HI.U32 R6, R0, R6, RZ ;  /* 0x0000000600060227 */ /* 0x001fca00078e00ff */
[----:B------:R-:W-:-:S07]  /*1bc0*/  @P0 SHF.R.U32.HI R0, RZ, R7, R6 ;  /* 0x00000007ff000219 */ /* 0x000fce0000011606 */
.L_x_1624:
[----:B------:R-:W-:Y:S05]  /*1bd0*/  BSYNC B0 ;  /* 0x0000000000007941 */ /* 0x000fea0003800000 */
.L_x_1622:
[----:B------:R-:W-:-:S05]  /*1be0*/  IMAD R3, R0, R5, R5 ;  /* 0x0000000500037224 */ /* 0x000fca00078e0205 */
[----:B------:R-:W-:-:S07]  /*1bf0*/  VIMNMX R4, R4, R3, PT ;  /* 0x0000000304047248 */ /* 0x000fce0003fe0100 */
.L_x_1621:
[----:B------:R-:W0:Y:S01]  /*1c00*/  @P1 LDC R0, c[0x0][0x44c] ;  /* 0x00011300ff001b82 */ /* 0x000e220000000800 */
[----:B------:R-:W-:Y:S01]  /*1c10*/  VIADD R4, R4, 0x7f ;  /* 0x0000007f04047836 */ /* 0x000fe20000000000 */
[----:B------:R-:W-:Y:S01]  /*1c20*/  ULDC UR4, c[0x0][0x9dc] ;  /* 0x0002770000047ab9 */ /* 0x000fe20000000800 */
[----:B------:R-:W-:Y:S02]  /*1c30*/  IMAD.MOV.U32 R6, RZ, RZ, R211 ;  /* 0x000000ffff067224 */ /* 0x000fe400078e00d3 */
[----:B------:R-:W-:Y:S01]  /*1c40*/  IMAD.IADD R95, R203, 0x1, -R202 ;  /* 0x00000001cb5f7824 */ /* 0x000fe200078e0aca */
[----:B------:R-:W-:Y:S02]  /*1c50*/  SHF.R.S32.HI R3, RZ, 0x1f, R4 ;  /* 0x0000001fff037819 */ /* 0x000fe40000011404 */
[----:B------:R-:W1:Y:S02]  /*1c60*/  @P1 LDC R7, c[0x0][0x450] ;  /* 0x00011400ff071b82 */ /* 0x000e640000000800 */
[----:B------:R-:W-:Y:S01]  /*1c70*/  LEA.HI R3, R3, R4, RZ, 0x7 ;  /* 0x0000000403037211 */ /* 0x000fe200078f38ff */
[----:B0-----:R-:W-:-:S05]  /*1c80*/  @P1 IMAD.HI.U32 R0, R211, R0, RZ ;  /* 0x00000000d3001227 */ /* 0x001fca00078e00ff */
[----:B-1----:R-:W-:Y:S02]  /*1c90*/  @P1 SHF.R.U32.HI R6, RZ, R7, R0 ;  /* 0x00000007ff061219 */ /* 0x002fe40000011600 */
[----:B------:R-:W-:-:S03]  /*1ca0*/  SHF.R.S32.HI R0, RZ, 0x7, R3 ;  /* 0x00000007ff007819 */ /* 0x000fc60000011403 */
[----:B------:R-:W-:Y:S01]  /*1cb0*/  IMAD.IADD R3, R95, 0x1, R6 ;  /* 0x000000015f037824 */ /* 0x000fe200078e0206 */
[----:B------:R-:W-:-:S03]  /*1cc0*/  VIMNMX R8, R27, R0, PT ;  /* 0x000000001b087248 */ /* 0x000fc60003fe0100 */
[----:B------:R-:W-:Y:S01]  /*1cd0*/  VIADD R0, R3, -UR4 ;  /* 0x8000000403007c36 */ /* 0x000fe20008000000 */
[----:B------:R-:W-:Y:S06]  /*1ce0*/  @!P2 BRA `(.L_x_1625) ;  /* 0x000000000044a947 */ /* 0x000fec0003800000 */
[----:B------:R-:W-:Y:S01]  /*1cf0*/  ISETP.GT.AND P0, PT, R3, -0x1, PT ;  /* 0xffffffff0300780c */ /* 0x000fe20003f04270 */
[----:B------:R-:W-:-:S12]  /*1d00*/  BSSY B0, `(.L_x_1626) ;  /* 0x000000d000007945 */ /* 0x000fd80003800000 */
[----:B------:R-:W-:Y:S05]  /*1d10*/  @P0 BRA `(.L_x_1627) ;  /* 0x00000000001c0947 */ /* 0x000fea0003800000 */
[----:B------:R-:W-:Y:S02]  /*1d20*/  ISETP.NE.AND P0, PT, R5, 0x1, PT ;  /* 0x000000010500780c */ /* 0x000fe40003f05270 */
[----:B------:R-:W-:-:S11]  /*1d30*/  LOP3.LUT R3, RZ, R3, RZ, 0x33, !PT ;  /* 0x00000003ff037212 */ /* 0x000fd600078e33ff */
[----:B------:R-:W0:Y:S02]  /*1d40*/  @P0 LDC.64 R6, c[0x0][0x9e8] ;  /* 0x00027a00ff060b82 */ /* 0x000e240000000a00 */
[----:B0-----:R-:W-:-:S05]  /*1d50*/  @P0 IMAD.HI.U32 R4, R3, R6, RZ ;  /* 0x0000000603040227 */ /* 0x001fca00078e00ff */
[----:B------:R-:W-:-:S04]  /*1d60*/  @P0 SHF.R.U32.HI R3, RZ, R7, R4 ;  /* 0x00000007ff030219 */ /* 0x000fc80000011604 */
[----:B------:R-:W-:Y:S01]  /*1d70*/  LOP3.LUT R3, RZ, R3, RZ, 0x33, !PT ;  /* 0x00000003ff037212 */ /* 0x000fe200078e33ff */
[----:B------:R-:W-:Y:S06]  /*1d80*/  BRA `(.L_x_1628) ;  /* 0x0000000000107947 */ /* 0x000fec0003800000 */
.L_x_1627:
[----:B------:R-:W-:-:S13]  /*1d90*/  ISETP.NE.AND P0, PT, R5, 0x1, PT ;  /* 0x000000010500780c */ /* 0x000fda0003f05270 */
[----:B------:R-:W0:Y:S02]  /*1da0*/  @P0 LDC.64 R6, c[0x0][0x9e8] ;  /* 0x00027a00ff060b82 */ /* 0x000e240000000a00 */
[----:B0-----:R-:W-:-:S05]  /*1db0*/  @P0 IMAD.HI.U32 R4, R3, R6, RZ ;  /* 0x0000000603040227 */ /* 0x001fca00078e00ff */
[----:B------:R-:W-:-:S07]  /*1dc0*/  @P0 SHF.R.U32.HI R3, RZ, R7, R4 ;  /* 0x00000007ff030219 */ /* 0x000fce0000011604 */
.L_x_1628:
[----:B------:R-:W-:Y:S05]  /*1dd0*/  BSYNC B0 ;  /* 0x0000000000007941 */ /* 0x000fea0003800000 */
.L_x_1626:
[----:B------:R-:W-:-:S05]  /*1de0*/  IMAD R3, R3, R5, RZ ;  /* 0x0000000503037224 */ /* 0x000fca00078e02ff */
[----:B------:R-:W-:-:S07]  /*1df0*/  VIMNMX R0, R0, R3, !PT ;  /* 0x0000000300007248 */ /* 0x000fce0007fe0100 */
.L_x_1625:
[----:B------:R-:W-:Y:S01]  /*1e00*/  SHF.R.S32.HI R3, RZ, 0x1f, R0 ;  /* 0x0000001fff037819 */ /* 0x000fe20000011400 */
[----:B------:R-:W-:Y:S01]  /*1e10*/  BSSY B0, `(.L_x_1629) ;  /* 0x000002a000007945 */ /* 0x000fe20003800000 */
[----:B------:R-:W-:Y:S02]  /*1e20*/  LOP3.LUT R14, R12, 0xff, RZ, 0xc0, !PT ;  /* 0x000000ff0c0e7812 */ /* 0x000fe400078ec0ff */
[----:B------:R-:W-:Y:S01]  /*1e30*/  LEA.HI R3, R3, R0, RZ, 0x7 ;  /* 0x0000000003037211 */ /* 0x000fe200078f38ff */
[----:B------:R-:W-:Y:S01]  /*1e40*/  IMAD.MOV.U32 R0, RZ, RZ, RZ ;  /* 0x000000ffff007224 */ /* 0x000fe200078e00ff */
[----:B------:R-:W-:Y:S01]  /*1e50*/  SHF.R.U32.HI R4, RZ, 0x10, R12 ;  /* 0x00000010ff047819 */ /* 0x000fe2000001160c */
[----:B------:R0:W-:Y:S01]  /*1e60*/  STL [R1+0x14], R14 ;  /* 0x0000140e01007387 */ /* 0x0001e20000100800 */
[----:B------:R-:W-:-:S03]  /*1e70*/  SHF.R.S32.HI R3, RZ, 0x7, R3 ;  /* 0x00000007ff037819 */ /* 0x000fc60000011403 */
[----:B------:R0:W-:Y:S01]  /*1e80*/  STL [R1+0x8], R4 ;  /* 0x0000080401007387 */ /* 0x0001e20000100800 */
[----:B------:R-:W-:-:S04]  /*1e90*/  VIMNMX R9, RZ, R3, !PT ;  /* 0x00000003ff097248 */ /* 0x000fc80007fe0100 */
[----:B------:R-:W-:-:S13]  /*1ea0*/  ISETP.GT.AND P0, PT, R8, R9, PT ;  /* 0x000000090800720c */ /* 0x000fda0003f04270 */
[----:B0-----:R-:W-:Y:S05]  /*1eb0*/  @!P0 BRA `(.L_x_1630) ;  /* 0x00000000007c8947 */ /* 0x001fea0003800000 */
[----:B------:R-:W-:Y:S01]  /*1ec0*/  ISETP.NE.AND P0, PT, R4, RZ, PT ;  /* 0x000000ff0400720c */ /* 0x000fe20003f05270 */
[----:B------:R-:W-:-:S03]  /*1ed0*/  ULDC UR4, c[0x0][0x9f0] ;  /* 0x00027c0000047ab9 */ /* 0x000fc60000000800 */
[----:B------:R-:W-:-:S04]  /*1ee0*/  SEL R13, R4, UR4, P0 ;  /* 0x00000004040d7c07 */ /* 0x000fc80008000000 */
[-C--:B------:R-:W-:Y:S02]  /*1ef0*/  IABS R6, R13.reuse ;  /* 0x0000000d00067213 */ /* 0x080fe40000000000 */
[----:B------:R-:W-:Y:S02]  /*1f00*/  IADD3 R0, R13, -0x1, R8 ;  /* 0xffffffff0d007810 */ /* 0x000fe40007ffe008 */
[----:B------:R-:W0:Y:S01]  /*1f10*/  I2F.RP R3, R6 ;  /* 0x0000000600037306 */ /* 0x000e220000209400 */
[----:B------:R-:W-:Y:S02]  /*1f20*/  IABS R12, R13 ;  /* 0x0000000d000c7213 */ /* 0x000fe40000000000 */
[----:B------:R-:W-:-:S05]  /*1f30*/  IMAD.IADD R0, R0, 0x1, -R9 ;  /* 0x0000000100007824 */ /* 0x000fca00078e0a09 */
[----:B------:R-:W-:Y:S02]  /*1f40*/  IABS R10, R0 ;  /* 0x00000000000a7213 */ /* 0x000fe40000000000 */
[----:B------:R-:W-:-:S04]  /*1f50*/  LOP3.LUT R0, R0, R13, RZ, 0x3c, !PT ;  /* 0x0000000d00007212 */ /* 0x000fc800078e3cff */
[----:B------:R-:W-:Y:S01]  /*1f60*/  ISETP.GE.AND P2, PT, R0, RZ, PT ;  /* 0x000000ff0000720c */ /* 0x000fe20003f46270 */
[----:B0-----:R-:W0:Y:S02]  /*1f70*/  MUFU.RCP R3, R3 ;  /* 0x0000000300037308 */ /* 0x001e240000001000 */
[----:B0-----:R-:W-:Y:S02]  /*1f80*/  VIADD R4, R3, 0xffffffe ;  /* 0x0ffffffe03047836 */ /* 0x001fe40000000000 */
[----:B------:R-:W-:-:S04]  /*1f90*/  IMAD.MOV R3, RZ, RZ, -R12 ;  /* 0x000000ffff037224 */ /* 0x000fc800078e0a0c */
[----:B------:R0:W1:Y:S02]  /*1fa0*/  F2I.FTZ.U32.TRUNC.NTZ R5, R4 ;  /* 0x0000000400057305 */ /* 0x000064000021f000 */
[----:B0-----:R-:W-:Y:S02]  /*1fb0*/  IMAD.MOV.U32 R4, RZ, RZ, RZ ;  /* 0x000000ffff047224 */ /* 0x001fe400078e00ff */
[----:B-1----:R-:W-:-:S04]  /*1fc0*/  IMAD.MOV R7, RZ, RZ, -R5 ;  /* 0x000000ffff077224 */ /* 0x002fc800078e0a05 */
[----:B------:R-:W-:-:S04]  /*1fd0*/  IMAD R7, R7, R6, RZ ;  /* 0x0000000607077224 */ /* 0x000fc800078e02ff */
[----:B------:R-:W-:-:S04]  /*1fe0*/  IMAD.HI.U32 R5, R5, R7, R4 ;  /* 0x0000000705057227 */ /* 0x000fc800078e0004 */
[----:B------:R-:W-:-:S04]  /*1ff0*/  IMAD.MOV.U32 R4, RZ, RZ, R10 ;  /* 0x000000ffff047224 */ /* 0x000fc800078e000a */
        /* <DEDUP_REMOVED lines=8> */
[----:B------:R-:W-:-:S04]  /*2080*/  IMAD.MOV.U32 R0, RZ, RZ, R5 ;  /* 0x000000ffff007224 */ /* 0x000fc800078e0005 */
[----:B------:R-:W-:Y:S01]  /*2090*/  @!P2 IMAD.MOV R0, RZ, RZ, -R0 ;  /* 0x000000ffff00a224 */ /* 0x000fe200078e0a00 */
[----:B------:R-:W-:-:S07]  /*20a0*/  @!P1 LOP3.LUT R0, RZ, R13, RZ, 0x33, !PT ;  /* 0x0000000dff009212 */ /* 0x000fce00078e33ff */
.L_x_1630:
[----:B------:R-:W-:Y:S05]  /*20b0*/  BSYNC B0 ;  /* 0x0000000000007941 */ /* 0x000fea0003800000 */
.L_x_1629:
[----:B------:R-:W-:-:S05]  /*20c0*/  IMAD R3, R14, R0, R9 ;  /* 0x000000000e037224 */ /* 0x000fca00078e0209 */
[C---:B------:R-:W-:Y:S01]  /*20d0*/  VIADDMNMX R0, R3.reuse, R0, R8, PT ;  /* 0x0000000003007246 */ /* 0x040fe20003800108 */
[----:B------:R-:W-:-:S04]  /*20e0*/  IMAD R3, R3, 0x80, -R11 ;  /* 0x0000008003037824 */ /* 0x000fc800078e0a0b */
[----:B------:R-:W-:Y:S01]  /*20f0*/  IMAD R5, R0, 0x80, -R11 ;  /* 0x0000008000057824 */ /* 0x000fe200078e0a0b */
[----:B------:R-:W-:-:S04]  /*2100*/  VIMNMX R3, RZ, R3, !PT ;  /* 0x00000003ff037248 */ /* 0x000fc80007fe0100 */
[----:B------:R-:W-:Y:S02]  /*2110*/  VIMNMX R0, R5, R2, PT ;  /* 0x0000000205007248 */ /* 0x000fe40003fe0100 */
[----:B------:R-:W-:Y:S02]  /*2120*/  SHF.R.U32.HI R25, RZ, 0x7, R3 ;  /* 0x00000007ff197819 */ /* 0x000fe40000011603 */
[----:B------:R-:W-:-:S03]  /*2130*/  ISETP.GT.AND P0, PT, R0, R3, PT ;  /* 0x000000030000720c */ /* 0x000fc60003f04270 */
[----:B------:R-:W-:-:S10]  /*2140*/  IMAD.MOV.U32 R24, RZ, RZ, R25 ;  /* 0x000000ffff187224 */ /* 0x000fd400078e0019 */
[----:B------:R-:W-:-:S05]  /*2150*/  @P0 VIADD R0, R0, 0x7f ;  /* 0x0000007f00000836 */ /* 0x000fca0000000000 */
[----:B------:R-:W-:-:S04]  /*2160*/  @P0 SHF.R.S32.HI R3, RZ, 0x1f, R0 ;  /* 0x0000001fff030819 */ /* 0x000fc80000011400 */
[----:B------:R-:W-:-:S04]  /*2170*/  @P0 LEA.HI R3, R3, R0, RZ, 0x7 ;  /* 0x0000000003030211 */ /* 0x000fc800078f38ff */
[----:B------:R-:W-:Y:S02]  /*2180*/  @P0 SHF.R.S32.HI R24, RZ, 0x7, R3 ;  /* 0x00000007ff180819 */ /* 0x000fe40000011403 */
[----:B------:R-:W-:Y:S02]  /*2190*/  PLOP3.LUT P0, PT, PT, PT, PT, 0x80, 0x0 ;  /* 0x000000000000781c */ /* 0x000fe40003f0f070 */
[----:B------:R-:W-:-:S13]  /*21a0*/  ISETP.GT.AND P1, PT, R24, R25, PT ;  /* 0x000000191800720c */ /* 0x000fda0003f24270 */
[----:B------:R-:W-:Y:S05]  /*21b0*/  @!P1 BRA `(.L_x_1631) ;  /* 0x0000007800ec9947 */ /* 0x000fea0003800000 */
[----:B------:R-:W-:Y:S01]  /*21c0*/  VIADD R0, R16, 0x1e400 ;  /* 0x0001e40010007836 */ /* 0x000fe20000000000 */
[----:B------:R-:W-:Y:S04]  /*21d0*/  BSSY B6, `(.L_x_1632) ;  /* 0x0000013000067945 */ /* 0x000fe80003800000 */
[----:B------:R-:W-:-:S13]  /*21e0*/  LOP3.LUT P0, RZ, R0, 0x1bf, RZ, 0xc0, !PT ;  /* 0x000001bf00ff7812 */ /* 0x000fda000780c0ff */
[----:B------:R-:W-:Y:S05]  /*21f0*/  @!P0 BRA `(.L_x_1633) ;  /* 0x0000000000408947 */ /* 0x000fea0003800000 */
        /* <DEDUP_REMOVED lines=15> */
[----:B-1---5:R-:W-:Y:S05]  /*22f0*/  CALL.ABS.NOINC R14 ;  /* 0x000000000e007343 */ /* 0x022fea0003c00000 */
.L_x_1633:
[----:B------:R-:W-:Y:S05]  /*2300*/  BSYNC B6 ;  /* 0x0000000000067941 */ /* 0x000fea0003800000 */
.L_x_1632:
        /* <DEDUP_REMOVED lines=20> */
.L_x_1635:
[----:B------:R-:W-:Y:S05]  /*2450*/  BSYNC B6 ;  /* 0x0000000000067941 */ /* 0x000fea0003800000 */
.L_x_1634:
[----:B------:R-:W-:Y:S01]  /*2460*/  ULDC.64 UR4, c[0x0][0x9f8] ;  /* 0x00027e0000047ab9 */ /* 0x000fe20000000a00 */
[----:B------:R-:W-:Y:S01]  /*2470*/  IMAD.MOV.U32 R81, RZ, RZ, R227 ;  /* 0x000000ffff517224 */ /* 0x000fe200078e00e3 */
[----:B------:R-:W-:Y:S01]  /*2480*/  ISETP.NE.U32.AND P0, PT, RZ, UR4, PT ;  /* 0x00000004ff007c0c */ /* 0x000fe2000bf05070 */
[----:B------:R-:W0:Y:S01]  /*2490*/  S2R R20, SR_TID.X ;  /* 0x0000000000147919 */ /* 0x000e220000002100 */
[----:B------:R-:W1:Y:S02]  /*24a0*/  LDC.64 R70, c[0x0][0x408] ;  /* 0x00010200ff467b82 */ /* 0x000e640000000a00 */
[----:B------:R-:W-:Y:S01]  /*24b0*/  ISETP.NE.AND.EX P0, PT, RZ, UR5, PT, P0 ;  /* 0x00000005ff007c0c */ /* 0x000fe2000bf05300 */
[----:B------:R-:W-:-:S05]  /*24c0*/  VIADD R80, R18, 0x20 ;  /* 0x0000002012507836 */ /* 0x000fca0000000000 */
[----:B------:R-:W2:Y:S08]  /*24d0*/  LDC R13, c[0x0][0x3f4] ;  /* 0x0000fd00ff0d7b82 */ /* 0x000eb00000000800 */
[----:B------:R-:W3:Y:S01]  /*24e0*/  @P0 LDC.64 R4, c[0x0][0x9f8] ;  /* 0x00027e00ff040b82 */ /* 0x000ee20000000a00 */
[----:B------:R-:W-:-:S07]  /*24f0*/  VIADD R78, R18, 0x40 ;  /* 0x00000040124e7836 */ /* 0x000fce0000000000 */
[----:B------:R-:W4:Y:S01]  /*2500*/  LDC.64 R68, c[0x0][0x3f8] ;  /* 0x0000fe00ff447b82 */ /* 0x000f220000000a00 */
[----:B0-----:R-:W-:Y:S01]  /*2510*/  SHF.R.U32.HI R29, RZ, 0x7, R20 ;  /* 0x00000007ff1d7819 */ /* 0x001fe20000011614 */
[----:B---3--:R-:W-:-:S05]  /*2520*/  @P0 IMAD.WIDE R4, R227, 0x4, R4 ;  /* 0x00000004e3040825 */ /* 0x008fca00078e0204 */
[----:B------:R0:W3:Y:S01]  /*2530*/  @P0 LDG.E R81, desc[UR42][R4.64] ;  /* 0x0000002a04510981 */ /* 0x0000e2000c1e1900 */
[----:B------:R-:W-:Y:S01]  /*2540*/  VIADD R6, R20, 0xffffff80 ;  /* 0xffffff8014067836 */ /* 0x000fe20000000000 */
[----:B------:R-:W-:Y:S01]  /*2550*/  ISETP.NE.AND P6, PT, R29, 0x1, PT ;  /* 0x000000011d00780c */ /* 0x000fe20003fc5270 */
[C---:B-1----:R-:W-:Y:S01]  /*2560*/  IMAD.WIDE.U32 R20, R210.reuse, R70, R18 ;  /* 0x00000046d2147225 */ /* 0x042fe200078e0012 */
[----:B------:R-:W-:Y:S02]  /*2570*/  SHF.R.S32.HI R205, RZ, 0x1f, R204 ;  /* 0x0000001fffcd7819 */ /* 0x000fe400000114cc */
[----:B------:R-:W-:Y:S01]  /*2580*/  SHF.R.S32.HI R3, RZ, 0x1f, R6 ;  /* 0x0000001fff037819 */ /* 0x000fe20000011406 */
[----:B----4-:R-:W-:Y:S01]  /*2590*/  IMAD.WIDE.U32 R50, R210, R68, R18 ;  /* 0x00000044d2327225 */ /* 0x010fe200078e0012 */
[----:B--2---:R-:W-:Y:S02]  /*25a0*/  ISETP.GE.AND P2, PT, R80, R13, PT ;  /* 0x0000000d5000720c */ /* 0x004fe40003f46270 */
[----:B------:R-:W-:Y:S01]  /*25b0*/  LEA.HI R3, R3, R6, RZ, 0x2 ;  /* 0x0000000603037211 */ /* 0x000fe200078f10ff */
[----:B------:R-:W-:Y:S01]  /*25c0*/  IMAD.WIDE.U32 R48, R210, R70, R204 ;  /* 0x00000046d2307225 */ /* 0x000fe200078e00cc */
[----:B------:R-:W-:-:S02]  /*25d0*/  P2R R83, PR, RZ, 0x4 ;  /* 0x00000004ff537803 */ /* 0x000fc40000000000 */
[--C-:B------:R-:W-:Y:S01]  /*25e0*/  SHF.R.S32.HI R7, RZ, 0x2, R3.reuse ;  /* 0x00000002ff077819 */ /* 0x100fe20000011403 */
[----:B------:R-:W-:Y:S05]  /*25f0*/  @!P6 WARPSYNC.ALL ;  /* 0x000000000000e948 */ /* 0x000fea0003800000 */
[----:B------:R-:W-:Y:S01]  /*2600*/  SHF.R.S32.HI R0, RZ, 0x1f, R3 ;  /* 0x0000001fff007819 */ /* 0x000fe20000011403 */
[----:B------:R-:W-:Y:S01]  /*2610*/  ULDC UR4, c[0x0][0x2f4] ;  /* 0x0000bd0000047ab9 */ /* 0x000fe20000000800 */
[----:B------:R-:W-:Y:S01]  /*2620*/  IMAD.WIDE.U32 R52, R210, R68, R204 ;  /* 0x00000044d2347225 */ /* 0x000fe200078e00cc */
[----:B------:R-:W-:Y:S01]  /*2630*/  @!P6 BAR.SYNC.DEFER_BLOCKING 0x9, 0x100 ;  /* 0x024400000000eb1d */ /* 0x000fe20000010000 */
[----:B------:R-:W-:-:S02]  /*2640*/  ISETP.GE.AND P1, PT, R80, UR4, PT ;  /* 0x0000000450007c0c */ /* 0x000fc4000bf26270 */
[----:B------:R-:W-:Y:S01]  /*2650*/  LEA.HI R3, R0, R7, RZ, 0x2 ;  /* 0x0000000700037211 */ /* 0x000fe200078f10ff */
[----:B------:R-:W-:Y:S01]  /*2660*/  IMAD.IADD R79, R79, 0x1, R28 ;  /* 0x000000014f4f7824 */ /* 0x000fe200078e021c */
[----:B------:R-:W-:Y:S01]  /*2670*/  SEL R0, RZ, 0xffffffff, P1 ;  /* 0xffffffffff007807 */ /* 0x000fe20000800000 */
[----:B------:R-:W-:Y:S01]  /*2680*/  VIADD R67, R29, 0x8 ;  /* 0x000000081d437836 */ /* 0x000fe20000000000 */
[----:B0-----:R-:W-:Y:S01]  /*2690*/  LOP3.LUT R4, R3, 0xfffffffc, RZ, 0xc0, !PT ;  /* 0xfffffffc03047812 */ /* 0x001fe200078ec0ff */
[----:B------:R-:W-:Y:S01]  /*26a0*/  IMAD.SHL.U32 R66, R13, 0x2, RZ ;  /* 0x000000020d427824 */ /* 0x000fe200078e00ff */
[----:B------:R-:W-:Y:S01]  /*26b0*/  ISETP.GE.AND P0, PT, R18, UR4, PT ;  /* 0x0000000412007c0c */ /* 0x000fe2000bf06270 */
[----:B------:R-:W-:Y:S01]  /*26c0*/  IMAD.SHL.U32 R8, R0, 0x2, RZ ;  /* 0x0000000200087824 */ /* 0x000fe200078e00ff */
[----:B------:R-:W-:Y:S01]  /*26d0*/  ISETP.GE.AND P1, PT, R207, UR4, PT ;  /* 0x00000004cf007c0c */ /* 0x000fe2000bf26270 */
[----:B------:R-:W-:Y:S01]  /*26e0*/  IMAD.IADD R0, R7, 0x1, -R4 ;  /* 0x0000000107007824 */ /* 0x000fe200078e0a04 */
[----:B------:R-:W-:-:S02]  /*26f0*/  SHF.R.S32.HI R7, RZ, 0x1f, R210 ;  /* 0x0000001fff077819 */ /* 0x000fc400000114d2 */
[----:B------:R-:W-:Y:S02]  /*2700*/  SEL R3, RZ, 0x1, P0 ;  /* 0x00000001ff037807 */ /* 0x000fe40000000000 */
[----:B------:R-:W-:Y:S01]  /*2710*/  ISETP.GE.AND P0, PT, R78, UR4, PT ;  /* 0x000000044e007c0c */ /* 0x000fe2000bf06270 */
[C---:B------:R-:W-:Y:S01]  /*2720*/  IMAD R4, R7.reuse, R70, RZ ;  /* 0x0000004607047224 */ /* 0x040fe200078e02ff */
[----:B------:R-:W-:Y:S01]  /*2730*/  LOP3.LUT R3, R8, 0x2, R3, 0xe2, !PT ;  /* 0x0000000208037812 */ /* 0x000fe200078ee203 */
[----:B------:R-:W-:Y:S01]  /*2740*/  IMAD R7, R7, R68, RZ ;  /* 0x0000004407077224 */ /* 0x000fe200078e02ff */
[----:B------:R-:W-:Y:S01]  /*2750*/  SEL R5, RZ, 0x8, P1 ;  /* 0x00000008ff057807 */ /* 0x000fe20000800000 */
[----:B------:R-:W-:Y:S01]  /*2760*/  IMAD R9, R210, R71, R4 ;  /* 0x00000047d2097224 */ /* 0x000fe200078e0204 */
[----:B------:R-:W-:Y:S02]  /*2770*/  SEL R4, RZ, 0x4, P0 ;  /* 0x00000004ff047807 */ /* 0x000fe40000000000 */
[----:B------:R-:W-:Y:S01]  /*2780*/  ISETP.GE.AND P0, PT, R206, UR4, PT ;  /* 0x00000004ce007c0c */ /* 0x000fe2000bf06270 */
[----:B------:R-:W-:Y:S01]  /*2790*/  IMAD.IADD R21, R21, 0x1, R9 ;  /* 0x0000000115157824 */ /* 0x000fe200078e0209 */
[----:B------:R-:W-:Y:S01]  /*27a0*/  LOP3.LUT R3, R5, R3, R4, 0xfe, !PT ;  /* 0x0000000305037212 */ /* 0x000fe200078efe04 */
[----:B------:R-:W-:Y:S01]  /*27b0*/  IMAD.IADD R49, R9, 0x1, R49 ;  /* 0x0000000109317824 */ /* 0x000fe200078e0231 */
[----:B------:R-:W-:Y:S01]  /*27c0*/  LEA.HI R8, R6, R6, RZ, 0x1 ;  /* 0x0000000606087211 */ /* 0x000fe200078f08ff */
[----:B-----5:R-:W-:Y:S01]  /*27d0*/  IMAD.WIDE.U32 R20, R26, R70, R20 ;  /* 0x000000461a147225 */ /* 0x020fe200078e0014 */
[----:B------:R-:W-:-:S02]  /*27e0*/  SEL R4, RZ, 0x10, P0 ;  /* 0x00000010ff047807 */ /* 0x000fc40000000000 */
[----:B------:R-:W-:Y:S01]  /*27f0*/  LOP3.LUT P0, RZ, R0, 0x2, RZ, 0xc0, !PT ;  /* 0x0000000200ff7812 */ /* 0x000fe2000780c0ff */
[----:B------:R-:W-:Y:S01]  /*2800*/  IMAD.WIDE.U32 R48, R26, R70, R48 ;  /* 0x000000461a307225 */ /* 0x000fe200078e0030 */
[-C--:B------:R-:W-:Y:S02]  /*2810*/  ISETP.GE.AND P0, PT, R18, R13.reuse, PT ;  /* 0x0000000d1200720c */ /* 0x080fe40003f06270 */
[----:B------:R-:W-:Y:S02]  /*2820*/  LOP3.LUT R11, R8, 0xfffffffe, RZ, 0xc0, !PT ;  /* 0xfffffffe080b7812 */ /* 0x000fe400078ec0ff */
[----:B------:R-:W-:Y:S02]  /*2830*/  SEL R5, R13, RZ, P0 ;  /* 0x000000ff0d057207 */ /* 0x000fe40000000000 */
[----:B------:R-:W-:Y:S01]  /*2840*/  ISETP.GE.AND P1, PT, R78, R13, PT ;  /* 0x0000000d4e00720c */ /* 0x000fe20003f26270 */
[----:B------:R-:W-:Y:S01]  /*2850*/  IMAD.IADD R65, R6, 0x1, -R11 ;  /* 0x0000000106417824 */ /* 0x000fe200078e0a0b */
[----:B------:R-:W-:Y:S01]  /*2860*/  LOP3.LUT R3, R3, R4, RZ, 0xfc, !PT ;  /* 0x0000000403037212 */ /* 0x000fe200078efcff */
[----:B------:R-:W-:Y:S01]  /*2870*/  IMAD R11, R210, R69, R7 ;  /* 0x00000045d20b7224 */ /* 0x000fe200078e0207 */
[C---:B------:R-:W-:Y:S01]  /*2880*/  SEL R7, R13.reuse, RZ, P2 ;  /* 0x000000ff0d077207 */ /* 0x040fe20001000000 */
[----:B------:R-:W-:Y:S01]  /*2890*/  IMAD.IADD R5, R18, 0x1, R5 ;  /* 0x0000000112057824 */ /* 0x000fe200078e0205 */
[----:B------:R-:W-:Y:S01]  /*28a0*/  SEL R9, R13, RZ, P1 ;  /* 0x000000ff0d097207 */ /* 0x000fe20000800000 */
[----:B------:R-:W-:Y:S01]  /*28b0*/  IMAD.IADD R51, R51, 0x1, R11 ;  /* 0x0000000133337824 */ /* 0x000fe200078e020b */
[----:B------:R-:W-:Y:S01]  /*28c0*/  P2R R84, PR, RZ, 0x2 ;  /* 0x00000002ff547803 */ /* 0x000fe20000000000 */
[----:B------:R-:W-:Y:S01]  /*28d0*/  IMAD.IADD R7, R80, 0x1, R7 ;  /* 0x0000000150077824 */ /* 0x000fe200078e0207 */
[----:B------:R-:W-:Y:S01]  /*28e0*/  SHF.R.S32.HI R4, RZ, 0x1f, R5 ;  /* 0x0000001fff047819 */ /* 0x000fe20000011405 */
[----:B------:R-:W-:Y:S01]  /*28f0*/  IMAD.IADD R9, R78, 0x1, R9 ;  /* 0x000000014e097824 */ /* 0x000fe200078e0209 */
[----:B------:R-:W-:Y:S01]  /*2900*/  ISETP.GE.AND P1, PT, R208, UR4, PT ;  /* 0x00000004d0007c0c */ /* 0x000fe2000bf26270 */
[----:B------:R-:W-:Y:S01]  /*2910*/  IMAD.IADD R53, R11, 0x1, R53 ;  /* 0x000000010b357824 */ /* 0x000fe200078e0235 */
[----:B------:R-:W-:Y:S01]  /*2920*/  LEA.HI R77, R4, R5, RZ, 0x4 ;  /* 0x00000005044d7211 */ /* 0x000fe200078f20ff */
[----:B------:R-:W-:Y:S01]  /*2930*/  IMAD.WIDE.U32 R50, R26, R68, R50 ;  /* 0x000000441a327225 */ /* 0x000fe200078e0032 */
[----:B------:R-:W-:-:S02]  /*2940*/  SHF.R.S32.HI R6, RZ, 0x1f, R7 ;  /* 0x0000001fff067819 */ /* 0x000fc40000011407 */
[----:B------:R-:W-:Y:S01]  /*2950*/  SHF.R.S32.HI R8, RZ, 0x1f, R9 ;  /* 0x0000001fff087819 */ /* 0x000fe20000011409 */
[----:B------:R-:W-:Y:S01]  /*2960*/  IMAD.WIDE.U32 R52, R26, R68, R52 ;  /* 0x000000441a347225 */ /* 0x000fe200078e0034 */
[----:B------:R-:W-:Y:S02]  /*2970*/  LEA.HI R4, R4, R5, RZ, 0x6 ;  /* 0x0000000504047211 */ /* 0x000fe400078f30ff */
[----:B------:R-:W-:Y:S01]  /*2980*/  LEA.HI R76, R6, R7, RZ, 0x4 ;  /* 0x00000007064c7211 */ /* 0x000fe200078f20ff */
[----:B------:R-:W-:Y:S01]  /*2990*/  IMAD R65, R65, 0x80, R210 ;  /* 0x0000008041417824 */ /* 0x000fe200078e02d2 */
[----:B------:R-:W-:Y:S01]  /*29a0*/  LEA.HI R75, R8, R9, RZ, 0x4 ;  /* 0x00000009084b7211 */ /* 0x000fe200078f20ff */
[----:B------:R-:W-:Y:S01]  /*29b0*/  IMAD.SHL.U32 R5, R4, 0x80, RZ ;  /* 0x0000008004057824 */ /* 0x000fe200078e00ff */
[----:B------:R-:W-:Y:S02]  /*29c0*/  LEA.HI R6, R6, R7, RZ, 0x6 ;  /* 0x0000000706067211 */ /* 0x000fe400078f30ff */
[----:B------:R-:W-:-:S02]  /*29d0*/  LEA.HI R8, R8, R9, RZ, 0x6 ;  /* 0x0000000908087211 */ /* 0x000fc400078f30ff */
[----:B------:R-:W-:Y:S01]  /*29e0*/  SHF.R.S32.HI R11, RZ, 0x1f, R26 ;  /* 0x0000001fff0b7819 */ /* 0x000fe2000001141a */
[----:B------:R-:W-:Y:S01]  /*29f0*/  IMAD.SHL.U32 R7, R6, 0x80, RZ ;  /* 0x0000008006077824 */ /* 0x000fe200078e00ff */
[----:B------:R-:W-:Y:S01]  /*2a00*/  LOP3.LUT R4, R214, 0x30, R77, 0xf8, !PT ;  /* 0x00000030d6047812 */ /* 0x000fe200078ef84d */
[----:B------:R-:W-:Y:S01]  /*2a10*/  IMAD.SHL.U32 R9, R8, 0x80, RZ ;  /* 0x0000008008097824 */ /* 0x000fe200078e00ff */
[----:B------:R-:W-:Y:S01]  /*2a20*/  LOP3.LUT R5, R5, 0xffffe000, RZ, 0xc0, !PT ;  /* 0xffffe00005057812 */ /* 0x000fe200078ec0ff */
[C---:B------:R-:W-:Y:S01]  /*2a30*/  IMAD R10, R11.reuse, R70, RZ ;  /* 0x000000460b0a7224 */ /* 0x040fe200078e02ff */
[----:B------:R-:W-:Y:S01]  /*2a40*/  LOP3.LUT R4, R4, R215, RZ, 0x3c, !PT ;  /* 0x000000d704047212 */ /* 0x000fe200078e3cff */
[----:B------:R-:W-:Y:S01]  /*2a50*/  IMAD R11, R11, R68, RZ ;  /* 0x000000440b0b7224 */ /* 0x000fe200078e02ff */
[C---:B------:R-:W-:Y:S02]  /*2a60*/  LOP3.LUT R6, R214.reuse, 0x30, R76, 0xf8, !PT ;  /* 0x00000030d6067812 */ /* 0x040fe400078ef84c */
[----:B------:R-:W-:Y:S01]  /*2a70*/  LOP3.LUT R8, R214, 0x30, R75, 0xf8, !PT ;  /* 0x00000030d6087812 */ /* 0x000fe200078ef84b */
[----:B------:R-:W-:Y:S01]  /*2a80*/  IMAD R11, R26, R69, R11 ;  /* 0x000000451a0b7224 */ /* 0x000fe200078e020b */
[----:B------:R-:W-:-:S02]  /*2a90*/  SEL R58, RZ, 0x20, P1 ;  /* 0x00000020ff3a7807 */ /* 0x000fc40000800000 */
[----:B------:R-:W-:Y:S01]  /*2aa0*/  IADD3 R74, R4, R5, R216 ;  /* 0x00000005044a7210 */ /* 0x000fe20007ffe0d8 */
[----:B------:R-:W-:Y:S01]  /*2ab0*/  IMAD R5, R26, R71, R10 ;  /* 0x000000471a057224 */ /* 0x000fe200078e020a */
[----:B------:R-:W-:Y:S01]  /*2ac0*/  LOP3.LUT R7, R7, 0xffffe000, RZ, 0xc0, !PT ;  /* 0xffffe00007077812 */ /* 0x000fe200078ec0ff */
[----:B------:R-:W-:Y:S01]  /*2ad0*/  IMAD.IADD R61, R51, 0x1, R11 ;  /* 0x00000001333d7824 */ /* 0x000fe200078e020b */
[-C--:B------:R-:W-:Y:S01]  /*2ae0*/  LOP3.LUT R6, R6, R215.reuse, RZ, 0x3c, !PT ;  /* 0x000000d706067212 */ /* 0x080fe200078e3cff */
[----:B------:R-:W-:Y:S01]  /*2af0*/  IMAD.IADD R63, R21, 0x1, R5 ;  /* 0x00000001153f7824 */ /* 0x000fe200078e0205 */
[----:B------:R-:W-:Y:S01]  /*2b00*/  LOP3.LUT R9, R9, 0xffffe000, RZ, 0xc0, !PT ;  /* 0xffffe00009097812 */ /* 0x000fe200078ec0ff */
[----:B------:R-:W-:Y:S01]  /*2b10*/  IMAD.IADD R62, R5, 0x1, R49 ;  /* 0x00000001053e7824 */ /* 0x000fe200078e0231 */
[----:B------:R-:W-:Y:S01]  /*2b20*/  LOP3.LUT R8, R8, R215, RZ, 0x3c, !PT ;  /* 0x000000d708087212 */ /* 0x000fe200078e3cff */
[----:B------:R-:W-:Y:S01]  /*2b30*/  IMAD.IADD R60, R11, 0x1, R53 ;  /* 0x000000010b3c7824 */ /* 0x000fe200078e0235 */
[----:B------:R-:W-:-:S02]  /*2b40*/  LOP3.LUT R58, R3, R58, RZ, 0xfc, !PT ;  /* 0x0000003a033a7212 */ /* 0x000fc400078efcff */
[C---:B------:R-:W-:Y:S01]  /*2b50*/  SHF.L.U64.HI R71, R70.reuse, 0x7, R71 ;  /* 0x0000000746477819 */ /* 0x040fe20000010247 */
[----:B------:R-:W-:Y:S01]  /*2b60*/  IMAD.SHL.U32 R70, R70, 0x80, RZ ;  /* 0x0000008046467824 */ /* 0x000fe200078e00ff */
[C---:B------:R-:W-:Y:S01]  /*2b70*/  SHF.L.U64.HI R69, R68.reuse, 0x7, R69 ;  /* 0x0000000744457819 */ /* 0x040fe20000010245 */
[----:B------:R-:W-:Y:S01]  /*2b80*/  IMAD.SHL.U32 R68, R68, 0x80, RZ ;  /* 0x0000008044447824 */ /* 0x000fe200078e00ff */
[----:B------:R-:W-:Y:S02]  /*2b90*/  LOP3.LUT R55, R3, 0x1, RZ, 0xc0, !PT ;  /* 0x0000000103377812 */ /* 0x000fe400078ec0ff */
[--C-:B------:R-:W-:Y:S02]  /*2ba0*/  IADD3 R73, R6, R7, R216.reuse ;  /* 0x0000000706497210 */ /* 0x100fe40007ffe0d8 */
[----:B------:R-:W-:Y:S02]  /*2bb0*/  IADD3 R72, R8, R9, R216 ;  /* 0x0000000908487210 */ /* 0x000fe40007ffe0d8 */
[----:B------:R-:W-:-:S02]  /*2bc0*/  LOP3.LUT R59, R77, 0xfffffff0, RZ, 0xc0, !PT ;  /* 0xfffffff04d3b7812 */ /* 0x000fc400078ec0ff */
[----:B------:R-:W-:Y:S02]  /*2bd0*/  LOP3.LUT R57, R76, 0xfffffff0, RZ, 0xc0, !PT ;  /* 0xfffffff04c397812 */ /* 0x000fe400078ec0ff */
[----:B------:R-:W-:Y:S02]  /*2be0*/  LOP3.LUT R56, R75, 0xfffffff0, RZ, 0xc0, !PT ;  /* 0xfffffff04b387812 */ /* 0x000fe400078ec0ff */
[C---:B------:R-:W-:Y:S02]  /*2bf0*/  LOP3.LUT R54, R58.reuse, 0x2, RZ, 0xc0, !PT ;  /* 0x000000023a367812 */ /* 0x040fe400078ec0ff */
[----:B------:R-:W-:Y:S02]  /*2c00*/  LOP3.LUT R3, R58, 0x4, RZ, 0xc0, !PT ;  /* 0x000000043a037812 */ /* 0x000fe400078ec0ff */
[----:B---3--:R-:W-:-:S07]  /*2c10*/  SHF.R.S32.HI R64, RZ, 0x1f, R81 ;  /* 0x0000001fff407819 */ /* 0x008fce0000011451 */
.L_x_1694:
[----:B--2---:R-:W2:Y:S01]  /*2c20*/  LDL R13, [R1+0x4] ;  /* 0x00000400010d7983 */ /* 0x004ea20000100800 */
[----:B0-----:R-:W0:Y:S01]  /*2c30*/  LDC R88, c[0x0][0x430] ;  /* 0x00010c00ff587b82 */ /* 0x001e220000000800 */
[----:B------:R-:W-:Y:S02]  /*2c40*/  VIADD R24, R24, 0xffffffff ;  /* 0xffffffff18187836 */ /* 0x000fe40000000000 */
[----:B------:R-:W-:Y:S02]  /*2c50*/  IMAD.MOV.U32 R87, RZ, RZ, RZ ;  /* 0x000000ffff577224 */ /* 0x000fe400078e00ff */
[----:B------:R-:W-:-:S03]  /*2c60*/  IMAD R4, R24, 0x80, R65 ;  /* 0x0000008018047824 */ /* 0x000fc600078e0241 */
[----:B------:R-:W1:Y:S01]  /*2c70*/  LDC R96, c[0x0][0x3f4] ;  /* 0x0000fd00ff607b82 */ /* 0x000e620000000800 */
[----:B------:R-:W-:Y:S01]  /*2c80*/  IMAD.IADD R12, R79, 0x1, R4 ;  /* 0x000000014f0c7824 */ /* 0x000fe200078e0204 */
[----:B------:R-:W-:-:S03]  /*2c90*/  ISETP.GE.AND P1, PT, R4, R2, PT ;  /* 0x000000020400720c */ /* 0x000fc60003f26270 */
[----:B------:R-:W-:Y:S01]  /*2ca0*/  IMAD.MOV.U32 R8, RZ, RZ, R12 ;  /* 0x000000ffff087224 */ /* 0x000fe200078e000c */
[----:B------:R-:W-:Y:S02]  /*2cb0*/  ISETP.GT.OR P1, PT, R65, 0x7f, P1 ;  /* 0x0000007f4100780c */ /* 0x000fe40000f24670 */
[----:B0-----:R-:W-:-:S11]  /*2cc0*/  ISETP.NE.AND P2, PT, R88, 0x1, PT ;  /* 0x000000015800780c */ /* 0x001fd60003f45270 */
[----:B------:R-:W0:Y:S08]  /*2cd0*/  @!P1 LDC.64 R6, c[0x0][0x428] ;  /* 0x00010a00ff069b82 */ /* 0x000e300000000a00 */
[----:B---3--:R-:W3:Y:S08]  /*2ce0*/  @!P1 LDC.64 R4, c[0x0][0x418] ;  /* 0x00010600ff049b82 */ /* 0x008ef00000000a00 */
[----:B----4-:R-:W4:Y:S08]  /*2cf0*/  @P2 LDC R9, c[0x0][0x434] ;  /* 0x00010d00ff092b82 */ /* 0x010f300000000800 */
[----:B------:R-:W1:Y:S01]  /*2d00*/  @P2 LDC R10, c[0x0][0x438] ;  /* 0x00010e00ff0a2b82 */ /* 0x000e620000000800 */
[----:B----4-:R-:W-:-:S05]  /*2d10*/  @P2 IMAD.HI.U32 R9, R12, R9, RZ ;  /* 0x000000090c092227 */ /* 0x010fca00078e00ff */
[----:B-1----:R-:W-:Y:S01]  /*2d20*/  @P2 SHF.R.U32.HI R8, RZ, R10, R9 ;  /* 0x0000000aff082219 */ /* 0x002fe20000011609 */
[----:B0-----:R-:W-:-:S03]  /*2d30*/  @!P1 IMAD R10, R64, R6, RZ ;  /* 0x00000006400a9224 */ /* 0x001fc600078e02ff */
[----:B------:R-:W-:Y:S01]  /*2d40*/  @!P1 SHF.R.S32.HI R9, RZ, 0x1f, R8 ;  /* 0x0000001fff099819 */ /* 0x000fe20000011408 */
[C---:B------:R-:W-:Y:S02]  /*2d50*/  @!P1 IMAD R11, R81.reuse, R7, R10 ;  /* 0x00000007510b9224 */ /* 0x040fe400078e020a */
[----:B------:R-:W-:-:S04]  /*2d60*/  @!P1 IMAD.WIDE.U32 R6, R81, R6, R8 ;  /* 0x0000000651069225 */ /* 0x000fc800078e0008 */
[----:B------:R-:W-:Y:S01]  /*2d70*/  @!P1 IMAD.IADD R7, R7, 0x1, R11 ;  /* 0x0000000107079824 */ /* 0x000fe200078e020b */
[----:B---3--:R-:W-:Y:S02]  /*2d80*/  @!P1 LEA R4, P2, R6, R4, 0x2 ;  /* 0x0000000406049211 */ /* 0x008fe400078410ff */
[----:B------:R-:W-:Y:S02]  /*2d90*/  LOP3.LUT P3, RZ, R0, 0x2, RZ, 0xc0, !PT ;  /* 0x0000000200ff7812 */ /* 0x000fe4000786c0ff */
[----:B------:R-:W-:Y:S02]  /*2da0*/  @!P1 LEA.HI.X R5, R6, R5, R7, 0x2, P2 ;  /* 0x0000000506059211 */ /* 0x000fe400010f1407 */
[----:B------:R-:W-:Y:S01]  /*2db0*/  ISETP.GE.AND P2, PT, R96, 0x1, PT ;  /* 0x000000016000780c */ /* 0x000fe20003f46270 */
[----:B------:R-:W-:Y:S01]  /*2dc0*/  IMAD.MOV R9, RZ, RZ, -R8 ;  /* 0x000000ffff097224 */ /* 0x000fe200078e0a08 */
[----:B------:R-:W-:Y:S05]  /*2dd0*/  YIELD ;  /* 0x0000000000007946 */ /* 0x000fea0003800000 */
[----:B------:R-:W-:Y:S01]  /*2de0*/  BSSY B0, `(.L_x_1636) ;  /* 0x0000697000007945 */ /* 0x000fe20003800000 */
[----:B------:R0:W5:Y:S01]  /*2df0*/  @!P1 LDG.E R87, desc[UR42][R4.64] ;  /* 0x0000002a04579981 */ /* 0x000162000c1e1900 */
[----:B------:R-:W-:Y:S01]  /*2e00*/  IMAD R88, R88, R9, R12 ;  /* 0x0000000958587224 */ /* 0x000fe200078e020c */
[----:B------:R-:W-:Y:S01]  /*2e10*/  ISETP.GT.AND P1, PT, R24, R25, PT ;  /* 0x000000191800720c */ /* 0x000fe20003f24270 */
[----:B--2---:R-:W-:-:S04]  /*2e20*/  IMAD R7, R22, 0x6000, R13 ;  /* 0x0000600016077824 */ /* 0x004fc800078e020d */
[C---:B------:R-:W-:Y:S02]  /*2e30*/  VIADD R85, R7.reuse, 0x20 ;  /* 0x0000002007557836 */ /* 0x040fe40000000000 */
[----:B------:R-:W-:Y:S02]  /*2e40*/  @P3 VIADD R85, R7, 0xffffffe0 ;  /* 0xffffffe007553836 */ /* 0x000fe40000000000 */
[C---:B------:R-:W-:Y:S02]  /*2e50*/  IMAD.IADD R86, R16.reuse, 0x1, R7 ;  /* 0x0000000110567824 */ /* 0x040fe400078e0207 */
[----:B------:R-:W-:Y:S01]  /*2e60*/  IMAD.IADD R85, R16, 0x1, R85 ;  /* 0x0000000110557824 */ /* 0x000fe200078e0255 */
[----:B0-----:R-:W-:Y:S06]  /*2e70*/  @!P2 BRA `(.L_x_1637) ;  /* 0x000000640020a947 */ /* 0x001fec0003800000 */
[----:B------:R-:W-:Y:S01]  /*2e80*/  SHF.R.S32.HI R89, RZ, 0x1f, R88 ;  /* 0x0000001fff597819 */ /* 0x000fe20000011458 */
[----:B------:R-:W-:Y:S01]  /*2e90*/  ULDC.64 UR4, c[0x0][0x300] ;  /* 0x0000c00000047ab9 */ /* 0x000fe20000000a00 */
[----:B-----5:R-:W-:Y:S01]  /*2ea0*/  SHF.R.S32.HI R90, RZ, 0x1f, R87 ;  /* 0x0000001fff5a7819 */ /* 0x020fe20000011457 */
[----:B------:R-:W-:-:S04]  /*2eb0*/  IMAD.WIDE.U32 R4, R88, UR4, RZ ;  /* 0x0000000458047c25 */ /* 0x000fc8000f8e00ff */
[----:B------:R-:W-:Y:S02]  /*2ec0*/  IMAD R7, R89, UR4, RZ ;  /* 0x0000000459077c24 */ /* 0x000fe4000f8e02ff */
[----:B------:R-:W-:Y:S02]  /*2ed0*/  IMAD R8, R71, R24, RZ ;  /* 0x0000001847087224 */ /* 0x000fe400078e02ff */
[----:B------:R-:W-:Y:S01]  /*2ee0*/  IMAD R7, R88, UR5, R7 ;  /* 0x0000000558077c24 */ /* 0x000fe2000f8e0207 */
[----:B------:R-:W-:Y:S01]  /*2ef0*/  ULDC.64 UR4, c[0x0][0x310] ;  /* 0x0000c40000047ab9 */ /* 0x000fe20000000a00 */
[----:B------:R-:W-:Y:S02]  /*2f00*/  IMAD R91, R24, -0x80, R2 ;  /* 0xffffff80185b7824 */ /* 0x000fe400078e0202 */
[----:B------:R-:W-:Y:S02]  /*2f10*/  IMAD R6, R90, UR4, RZ ;  /* 0x000000045a067c24 */ /* 0x000fe4000f8e02ff */
[----:B------:R-:W-:Y:S01]  /*2f20*/  IMAD.IADD R5, R5, 0x1, R7 ;  /* 0x0000000105057824 */ /* 0x000fe200078e0207 */
[----:B------:R-:W-:Y:S01]  /*2f30*/  VIMNMX R91, R91, 0x80, PT ;  /* 0x000000805b5b7848 */ /* 0x000fe20003fe0100 */
[----:B------:R-:W-:-:S02]  /*2f40*/  IMAD R7, R87, UR5, R6 ;  /* 0x0000000557077c24 */ /* 0x000fc4000f8e0206 */
[----:B------:R-:W-:Y:S01]  /*2f50*/  IMAD.WIDE.U32 R4, R87, UR4, R4 ;  /* 0x0000000457047c25 */ /* 0x000fe2000f8e0004 */
[----:B------:R-:W-:-:S03]  /*2f60*/  ULDC.64 UR4, c[0x0][0x308] ;  /* 0x0000c20000047ab9 */ /* 0x000fc60000000a00 */
[----:B------:R-:W-:Y:S01]  /*2f70*/  IMAD.IADD R5, R5, 0x1, R7 ;  /* 0x0000000105057824 */ /* 0x000fe200078e0207 */
[----:B------:R-:W-:Y:S01]  /*2f80*/  SHF.R.S32.HI R7, RZ, 0x1f, R24 ;  /* 0x0000001fff077819 */ /* 0x000fe20000011418 */
[----:B------:R-:W-:Y:S02]  /*2f90*/  IMAD R6, R69, R24, RZ ;  /* 0x0000001845067224 */ /* 0x000fe400078e02ff */
[----:B------:R-:W-:-:S04]  /*2fa0*/  IMAD.WIDE.U32 R4, R200, UR4, R4 ;  /* 0x00000004c8047c25 */ /* 0x000fc8000f8e0004 */
[----:B------:R-:W-:Y:S01]  /*2fb0*/  IMAD R99, R200, UR5, R5 ;  /* 0x00000005c8637c24 */ /* 0x000fe2000f8e0205 */
[----:B------:R-:W-:Y:S01]  /*2fc0*/  ULDC.64 UR4, c[0x0][0x2e8] ;  /* 0x0000ba0000047ab9 */ /* 0x000fe20000000a00 */
[C---:B------:R-:W-:Y:S01]  /*2fd0*/  IMAD R5, R7.reuse, R68, R6 ;  /* 0x0000004407057224 */ /* 0x040fe200078e0206 */
[----:B------:R-:W-:Y:S01]  /*2fe0*/  IADD3 R97, P2, R4, UR4, RZ ;  /* 0x0000000404617c10 */ /* 0x000fe2000ff5e0ff */
[----:B------:R-:W-:Y:S01]  /*2ff0*/  ULDC.U8 UR4, c[0x0][0x410] ;  /* 0x0001040000047ab9 */ /* 0x000fe20000000000 */
[----:B------:R-:W-:Y:S02]  /*3000*/  IMAD R7, R7, R70, R8 ;  /* 0x0000004607077224 */ /* 0x000fe400078e0208 */
[----:B------:R-:W-:Y:S01]  /*3010*/  IADD3.X R99, R99, UR5, RZ, P2, !PT ;  /* 0x0000000563637c10 */ /* 0x000fe200097fe4ff */
[----:B------:R-:W-:Y:S01]  /*3020*/  IMAD.WIDE.U32 R12, R68, R24, RZ ;  /* 0x00000018440c7225 */ /* 0x000fe200078e00ff */
[----:B------:R-:W-:-:S03]  /*3030*/  ISETP.NE.AND P2, PT, RZ, UR4, PT ;  /* 0x00000004ff007c0c */ /* 0x000fc6000bf45270 */
[----:B------:R-:W-:-:S04]  /*3040*/  IMAD.WIDE.U32 R10, R70, R24, RZ ;  /* 0x00000018460a7225 */ /* 0x000fc800078e00ff */
[----:B------:R-:W-:Y:S02]  /*3050*/  IMAD.IADD R14, R13, 0x1, R5 ;  /* 0x000000010d0e7824 */ /* 0x000fe400078e0205 */
[----:B------:R-:W-:-:S04]  /*3060*/  IMAD.IADD R15, R11, 0x1, R7 ;  /* 0x000000010b0f7824 */ /* 0x000fc800078e0207 */
[----:B------:R-:W-:Y:S05]  /*3070*/  @!P2 BRA `(.L_x_1638) ;  /* 0x00000030000ca947 */ /* 0x000fea0003800000 */
[----:B------:R-:W-:Y:S01]  /*3080*/  ISETP.GE.AND P3, PT, R210, R91, PT ;  /* 0x0000005bd200720c */ /* 0x000fe20003f66270 */
        /* <DEDUP_REMOVED lines=13> */
[----:B------:R-:W-:Y:S06]  /*3160*/  @P3 BRA `(.L_x_1640) ;  /* 0x0000000000903947 */ /* 0x000fec0003800000 */
[----:B------:R-:W-:Y:S01]  /*3170*/  ULDC.64 UR4, c[0x0][0x3e8] ;  /* 0x0000fa0000047ab9 */ /* 0x000fe20000000a00 */
[----:B------:R-:W-:Y:S02]  /*3180*/  CS2R R46, SRZ ;  /* 0x00000000002e7805 */ /* 0x000fe4000001ff00 */
[----:B------:R-:W-:Y:S02]  /*3190*/  IADD3 R12, P2, P4, R52, UR4, R12 ;  /* 0x00000004340c7c10 */ /* 0x000fe4000fc5e00c */
        /* <DEDUP_REMOVED lines=30> */
[----:B------:R-:W-:-:S13]  /*3380*/  ISETP.GE.AND P2, PT, R229, R96, PT ;  /* 0x00000060e500720c */ /* 0x000fda0003f46270 */
[----:B------:R0:W5:Y:S04]  /*3390*/  @!P2 LDG.E.64 R8, desc[UR42][R12.64+0x50] ;  /* 0x0000502a0c08a981 */ /* 0x000168000c1e1b00 */
[----:B------:R0:W5:Y:S02]  /*33a0*/  @!P2 LDG.E.64 R28, desc[UR42][R10.64+0x50] ;  /* 0x0000502a0a1ca981 */ /* 0x000164000c1e1b00 */
.L_x_1640:
[----:B------:R-:W-:Y:S05]  /*33b0*/  BSYNC B1 ;  /* 0x0000000000017941 */ /* 0x000fea0003800000 */
.L_x_1639:
[----:B------:R-:W-:Y:S01]  /*33c0*/  UISETP.NE.AND UP0, UPT, UR40, 0x3, UPT ;  /* 0x000000032800788c */ /* 0x000fe2000bf05270 */
[----:B-----5:R-:W-:Y:S01]  /*33d0*/  IMAD.MOV.U32 R98, RZ, RZ, R8 ;  /* 0x000000ffff627224 */ /* 0x020fe200078e0008 */
[----:B------:R-:W-:Y:S01]  /*33e0*/  MOV R109, R46 ;  /* 0x0000002e006d7202 */ /* 0x000fe20000000f00 */
[----:B------:R-:W-:Y:S02]  /*33f0*/  IMAD.MOV.U32 R101, RZ, RZ, R30 ;  /* 0x000000ffff657224 */ /* 0x000fe400078e001e */
[----:B------:R-:W-:Y:S01]  /*3400*/  IMAD.MOV.U32 R103, RZ, RZ, R34 ;  /* 0x000000ffff677224 */ /* 0x000fe200078e0022 */
[----:B------:R-:W-:Y:S01]  /*3410*/  PLOP3.LUT P2, PT, PT, PT, UP0, 0x80, 0x0 ;  /* 0x000000000000781c */ /* 0x000fe20003f4f008 */
[----:B------:R-:W-:Y:S02]  /*3420*/  IMAD.MOV.U32 R105, RZ, RZ, R38 ;  /* 0x000000ffff697224 */ /* 0x000fe400078e0026 */
[----:B------:R-:W-:Y:S02]  /*3430*/  IMAD.MOV.U32 R107, RZ, RZ, R42 ;  /* 0x000000ffff6b7224 */ /* 0x000fe400078e002a */
[----:B------:R-:W-:-:S02]  /*3440*/  IMAD.MOV.U32 R100, RZ, RZ, R28 ;  /* 0x000000ffff647224 */ /* 0x000fc400078e001c */
[----:B------:R-:W-:Y:S02]  /*3450*/  IMAD.MOV.U32 R102, RZ, RZ, R32 ;  /* 0x000000ffff667224 */ /* 0x000fe400078e0020 */
[----:B------:R-:W-:Y:S02]  /*3460*/  IMAD.MOV.U32 R104, RZ, RZ, R36 ;  /* 0x000000ffff687224 */ /* 0x000fe400078e0024 */
[----:B------:R-:W-:Y:S02]  /*3470*/  IMAD.MOV.U32 R106, RZ, RZ, R40 ;  /* 0x000000ffff6a7224 */ /* 0x000fe400078e0028 */
[----:B------:R-:W-:Y:S02]  /*3480*/  IMAD.MOV.U32 R108, RZ, RZ, R44 ;  /* 0x000000ffff6c7224 */ /* 0x000fe400078e002c */
[----:B------:R-:W-:Y:S01]  /*3490*/  IMAD.MOV.U32 R110, RZ, RZ, R92 ;  /* 0x000000ffff6e7224 */ /* 0x000fe200078e005c */
[----:B------:R-:W-:Y:S06]  /*34a0*/  @!P2 BRA `(.L_x_1641) ;  /* 0x000000000004a947 */ /* 0x000fec0003800000 */
[----:B------:R-:W-:Y:S01]  /*34b0*/  BPT.TRAP 0x1 ;  /* 0x000000040000795c */ /* 0x000fe20000300000 */
.L_x_1641:
[----:B------:R-:W-:Y:S01]  /*34c0*/  IMAD R82, R22, 0x8, R16 ;  /* 0x0000000816527824 */ /* 0x000fe200078e0210 */
[----:B------:R-:W-:Y:S01]  /*34d0*/  SHF.L.U32 R94, R209, 0x1f, RZ ;  /* 0x0000001fd15e7819 */ /* 0x000fe200000006ff */
[----:B------:R-:W-:Y:S03]  /*34e0*/  BSSY B1, `(.L_x_1642) ;  /* 0x0000003000017945 */ /* 0x000fe60003800000 */
[----:B------:R-:W1:Y:S02]  /*34f0*/  SYNCS.PHASECHK.TRANS64.TRYWAIT P4, [R82+URZ+0x2a890], R94 ;  /* 0x02a8905e520075a7 */ /* 0x000e64000808017f */
[----:B-1----:R-:W-:Y:S05]  /*3500*/  @!P4 BRA `(.L_x_1643) ;  /* 0x000002bc0028c947 */ /* 0x002fea0003800000 */
.L_x_2019:
[----:B------:R-:W-:Y:S05]  /*3510*/  BSYNC B1 ;  /* 0x0000000000017941 */ /* 0x000fea0003800000 */
.L_x_1642:
[----:B------:R-:W-:-:S03]  /*3520*/  UMOV UR4, 0xffffffff ;  /* 0xffffffff00047882 */ /* 0x000fc60000000000 */
[----:B------:R-:W-:Y:S05]  /*3530*/  BRA.DIV UR4, `(.L_x_1644) ;  /* 0x000002be04307947 */ /* 0x000fea000b800000 */
[----:B------:R-:W2:Y:S04]  /*3540*/  SHFL.IDX PT, R99, R99, RZ, 0x1e1f ;  /* 0x001e1fff63637589 */ /* 0x000ea800000e0000 */
[----:B------:R3:W4:Y:S02]  /*3550*/  SHFL.IDX PT, R14, R97, RZ, 0x1e1f ;  /* 0x001e1fff610e7589 */ /* 0x00072400000e0000 */
.L_x_2023:
[----:B------:R-:W-:Y:S05]  /*3560*/  @P3 BRA `(.L_x_1645) ;  /* 0x0000006000783947 */ /* 0x000fea0003800000 */
[----:B------:R-:W-:Y:S01]  /*3570*/  ISETP.NE.AND P3, PT, R55, RZ, PT ;  /* 0x000000ff3700720c */ /* 0x000fe20003f65270 */
[----:B------:R-:W-:-:S12]  /*3580*/  BSSY B1, `(.L_x_1646) ;  /* 0x0000071000017945 */ /* 0x000fd80003800000 */
[----:B------:R-:W-:Y:S05]  /*3590*/  @!P3 BRA `(.L_x_1647) ;  /* 0x0000000400bcb947 */ /* 0x000fea0003800000 */
[----:B------:R1:W1:Y:S01]  /*35a0*/  LDS.128 R4, [R86+0x1e400] ;  /* 0x01e4000056047984 */ /* 0x0002620000000c00 */
[----:B0---4-:R-:W-:Y:S01]  /*35b0*/  IADD3 R10, P3, R18, R14, RZ ;  /* 0x0000000e120a7210 */ /* 0x011fe20007f7e0ff */
[----:B------:R-:W-:Y:S04]  /*35c0*/  BSSY B2, `(.L_x_1648) ;  /* 0x000006b000027945 */ /* 0x000fe80003800000 */
[----:B--2---:R-:W-:Y:S01]  /*35d0*/  IMAD.X R11, R99, 0x1, R19, P3 ;  /* 0x00000001630b7824 */ /* 0x004fe200018e0613 */
[----:B------:R-:W-:-:S13]  /*35e0*/  ISETP.GE.AND P3, PT, R204, R96, PT ;  /* 0x00000060cc00720c */ /* 0x000fda0003f66270 */
[----:B------:R-:W-:Y:S05]  /*35f0*/  @P3 BRA `(.L_x_1649) ;  /* 0x00000004009c3947 */ /* 0x000fea0003800000 */
[----:B------:R-:W-:Y:S01]  /*3600*/  SHF.R.U32.HI R12, RZ, 0x8, R47 ;  /* 0x00000008ff0c7819 */ /* 0x000fe2000001162f */
[----:B-1----:R-:W-:Y:S01]  /*3610*/  IMAD.MOV.U32 R15, RZ, RZ, R4 ;  /* 0x000000ffff0f7224 */ /* 0x002fe200078e0004 */
[----:B------:R-:W-:Y:S02]  /*3620*/  SHF.R.U32.HI R46, RZ, 0x8, R93 ;  /* 0x00000008ff2e7819 */ /* 0x000fe4000001165d */
[----:B---3--:R-:W-:Y:S01]  /*3630*/  SHF.R.U32.HI R97, RZ, 0x10, R47 ;  /* 0x00000010ff617819 */ /* 0x008fe2000001162f */
[----:B------:R-:W-:Y:S01]  /*3640*/  IMAD.SHL.U32 R12, R12, 0x100, RZ ;  /* 0x000001000c0c7824 */ /* 0x000fe200078e00ff */
[----:B------:R-:W-:Y:S01]  /*3650*/  LOP3.LUT R13, R47, 0xff0000ff, RZ, 0xc0, !PT ;  /* 0xff0000ff2f0d7812 */ /* 0x000fe200078ec0ff */
[----:B------:R-:W-:Y:S01]  /*3660*/  IMAD.SHL.U32 R46, R46, 0x100, RZ ;  /* 0x000001002e2e7824 */ /* 0x000fe200078e00ff */
[----:B------:R-:W-:Y:S02]  /*3670*/  SHF.R.U32.HI R92, RZ, 0x10, R93 ;  /* 0x00000010ff5c7819 */ /* 0x000fe4000001165d */
[----:B------:R-:W-:-:S02]  /*3680*/  LOP3.LUT R47, R93, 0xff0000ff, RZ, 0xc0, !PT ;  /* 0xff0000ff5d2f7812 */ /* 0x000fc400078ec0ff */
[----:B------:R-:W-:Y:S01]  /*3690*/  LOP3.LUT R13, R13, 0xff00, R12, 0xf8, !PT ;  /* 0x0000ff000d0d7812 */ /* 0x000fe200078ef80c */
[----:B------:R-:W-:Y:S01]  /*36a0*/  IMAD.U32 R12, R97, 0x10000, RZ ;  /* 0x00010000610c7824 */ /* 0x000fe200078e00ff */
[----:B------:R-:W-:Y:S01]  /*36b0*/  LOP3.LUT R93, R47, 0xff00, R46, 0xf8, !PT ;  /* 0x0000ff002f5d7812 */ /* 0x000fe200078ef82e */
[----:B------:R-:W-:Y:S01]  /*36c0*/  IMAD.U32 R46, R92, 0x10000, RZ ;  /* 0x000100005c2e7824 */ /* 0x000fe200078e00ff */
[----:B------:R-:W-:Y:S02]  /*36d0*/  F2FP.F16.E4M3.UNPACK_B R4, R5 ;  /* 0x00000005ff04723e */ /* 0x000fe400020006ff */
[-C--:B------:R-:W-:Y:S02]  /*36e0*/  F2FP.F16.E4M3.UNPACK_B R47, R110.reuse.H1 ;  /* 0x0000006eff2f723e */ /* 0x080fe400030006ff */
[----:B------:R-:W-:Y:S02]  /*36f0*/  LOP3.LUT R12, R13, 0xff0000, R12, 0xf8, !PT ;  /* 0x00ff00000d0c7812 */ /* 0x000fe400078ef80c */
[----:B------:R-:W-:Y:S01]  /*3700*/  LOP3.LUT R13, R93, 0xff0000, R46, 0xf8, !PT ;  /* 0x00ff00005d0d7812 */ /* 0x000fe200078ef82e */
[--C-:B------:R-:W-:Y:S01]  /*3710*/  HADD2.F32 R46, -RZ, R4.reuse.H1_H1 ;  /* 0x30000004ff2e7230 */ /* 0x100fe20000004100 */
[----:B------:R-:W-:Y:S01]  /*3720*/  F2FP.F16.E4M3.UNPACK_B R93, R109.H1 ;  /* 0x0000006dff5d723e */ /* 0x000fe200030006ff */
[--C-:B------:R-:W-:Y:S01]  /*3730*/  HADD2.F32 R111, -RZ, R47.reuse.H0_H0 ;  /* 0x2000002fff6f7230 */ /* 0x100fe20000004100 */
[----:B------:R-:W-:Y:S01]  /*3740*/  F2FP.F16.E4M3.UNPACK_B R5, R5.H1 ;  /* 0x00000005ff05723e */ /* 0x000fe200030006ff */
[----:B------:R-:W-:Y:S01]  /*3750*/  HADD2.F32 R4, -RZ, R4.H0_H0 ;  /* 0x20000004ff047230 */ /* 0x000fe20000004100 */
[----:B------:R-:W-:Y:S01]  /*3760*/  F2FP.F16.E4M3.UNPACK_B R110, R110 ;  /* 0x0000006eff6e723e */ /* 0x000fe200020006ff */
[----:B------:R-:W-:-:S02]  /*3770*/  HADD2.F32 R112, -RZ, R47.H1_H1 ;  /* 0x3000002fff707230 */ /* 0x000fc40000004100 */
[----:B------:R-:W-:Y:S01]  /*3780*/  FMUL.FTZ R113, R46, R111 ;  /* 0x0000006f2e717220 */ /* 0x000fe20000410000 */
[----:B------:R-:W-:Y:S01]  /*3790*/  HADD2.F32 R97, -RZ, R93.H0_H0 ;  /* 0x2000005dff617230 */ /* 0x000fe20000004100 */
[----:B------:R-:W-:Y:S01]  /*37a0*/  F2FP.F16.E4M3.UNPACK_B R109, R109 ;  /* 0x0000006dff6d723e */ /* 0x000fe200020006ff */
[--C-:B------:R-:W-:Y:S02]  /*37b0*/  HADD2.F32 R92, -RZ, R5.reuse.H1_H1 ;  /* 0x30000005ff5c7230 */ /* 0x100fe40000004100 */
[----:B------:R-:W-:Y:S02]  /*37c0*/  HADD2.F32 R47, -RZ, R5.H0_H0 ;  /* 0x20000005ff2f7230 */ /* 0x000fe40000004100 */
[----:B------:R-:W-:Y:S01]  /*37d0*/  FMUL.FTZ R5, R4, R111 ;  /* 0x0000006f04057220 */ /* 0x000fe20000410000 */
[----:B------:R-:W-:Y:S02]  /*37e0*/  HADD2.F32 R93, -RZ, R93.H1_H1 ;  /* 0x3000005dff5d7230 */ /* 0x000fe40000004100 */
[-C--:B------:R-:W-:Y:S01]  /*37f0*/  FMUL.FTZ R114, R92, R112.reuse ;  /* 0x000000705c727220 */ /* 0x080fe20000410000 */
[-C--:B------:R-:W-:Y:S01]  /*3800*/  FFMA.FTZ R4, R4, R97.reuse, -R113 ;  /* 0x0000006104047223 */ /* 0x080fe20000010871 */
[----:B------:R-:W-:Y:S01]  /*3810*/  FFMA.FTZ R5, R46, R97, R5 ;  /* 0x000000612e057223 */ /* 0x000fe20000010005 */
[C---:B------:R-:W-:Y:S01]  /*3820*/  FMUL.FTZ R111, R47.reuse, R112 ;  /* 0x000000702f6f7220 */ /* 0x040fe20000410000 */
[----:B------:R-:W-:Y:S01]  /*3830*/  F2FP.F16.E4M3.UNPACK_B R46, R15.H1 ;  /* 0x0000000fff2e723e */ /* 0x000fe200030006ff */
[----:B------:R-:W-:Y:S01]  /*3840*/  FFMA.FTZ R114, R47, R93, -R114 ;  /* 0x0000005d2f727223 */ /* 0x000fe20000010872 */
[----:B------:R-:W-:Y:S01]  /*3850*/  F2FP.F16.E4M3.UNPACK_B R15, R15 ;  /* 0x0000000fff0f723e */ /* 0x000fe200020006ff */
[----:B------:R-:W-:Y:S01]  /*3860*/  FFMA.FTZ R113, R92, R93, R111 ;  /* 0x0000005d5c717223 */ /* 0x000fe2000001006f */
[----:B------:R-:W-:-:S02]  /*3870*/  HADD2.F32 R97, -RZ, R110.H1_H1 ;  /* 0x3000006eff617230 */ /* 0x000fc40000004100 */
[--C-:B------:R-:W-:Y:S02]  /*3880*/  HADD2.F32 R92, -RZ, R46.reuse.H0_H0 ;  /* 0x2000002eff5c7230 */ /* 0x100fe40000004100 */
[----:B------:R-:W-:Y:S02]  /*3890*/  HADD2.F32 R93, -RZ, R46.H1_H1 ;  /* 0x3000002eff5d7230 */ /* 0x000fe40000004100 */
[----:B------:R-:W-:Y:S02]  /*38a0*/  HADD2.F32 R110, -RZ, R110.H0_H0 ;  /* 0x2000006eff6e7230 */ /* 0x000fe40000004100 */
[-C--:B------:R-:W-:Y:S01]  /*38b0*/  FMUL.FTZ R112, R92, R97.reuse ;  /* 0x000000615c707220 */ /* 0x080fe20000410000 */
[--C-:B------:R-:W-:Y:S02]  /*38c0*/  HADD2.F32 R47, -RZ, R15.reuse.H1_H1 ;  /* 0x3000000fff2f7230 */ /* 0x100fe40000004100 */
[----:B------:R-:W-:Y:S01]  /*38d0*/  FMUL.FTZ R111, R93, R97 ;  /* 0x000000615d6f7220 */ /* 0x000fe20000410000 */
[----:B------:R-:W-:-:S02]  /*38e0*/  HADD2.F32 R46, -RZ, R15.H0_H0 ;  /* 0x2000000fff2e7230 */ /* 0x000fc40000004100 */
[--C-:B------:R-:W-:Y:S02]  /*38f0*/  HADD2.F32 R15, -RZ, R109.reuse.H1_H1 ;  /* 0x3000006dff0f7230 */ /* 0x100fe40000004100 */
[-C--:B------:R-:W-:Y:S01]  /*3900*/  FMUL.FTZ R97, R47, R110.reuse ;  /* 0x0000006e2f617220 */ /* 0x080fe20000410000 */
[----:B------:R-:W-:Y:S02]  /*3910*/  HADD2.F32 R109, -RZ, R109.H0_H0 ;  /* 0x2000006dff6d7230 */ /* 0x000fe40000004100 */
[----:B------:R-:W-:Y:S01]  /*3920*/  FMUL.FTZ R110, R46, R110 ;  /* 0x0000006e2e6e7220 */ /* 0x000fe20000410000 */
[-C--:B------:R-:W-:Y:S01]  /*3930*/  FFMA.FTZ R92, R92, R15.reuse, -R111 ;  /* 0x0000000f5c5c7223 */ /* 0x080fe2000001086f */
[----:B------:R-:W-:Y:S01]  /*3940*/  FFMA.FTZ R93, R93, R15, R112 ;  /* 0x0000000f5d5d7223 */ /* 0x000fe20000010070 */
[-C--:B------:R-:W-:Y:S01]  /*3950*/  FFMA.FTZ R15, R46, R109.reuse, -R97 ;  /* 0x0000006d2e0f7223 */ /* 0x080fe20000010861 */
[----:B------:R-:W-:Y:S01]  /*3960*/  FFMA.FTZ R46, R47, R109, R110 ;  /* 0x0000006d2f2e7223 */ /* 0x000fe2000001006e */
[----:B------:R-:W-:-:S02]  /*3970*/  F2FP.F16.E4M3.UNPACK_B R97, R7.H1 ;  /* 0x00000007ff61723e */ /* 0x000fc400030006ff */
[----:B------:R-:W-:Y:S02]  /*3980*/  F2FP.SATFINITE.E4M3.F32.PACK_AB_MERGE_C R47, R113, R114, RZ ;  /* 0x00000072712f723e */ /* 0x000fe400048070ff */
[-C--:B------:R-:W-:Y:S01]  /*3990*/  F2FP.F16.E4M3.UNPACK_B R114, R13.reuse.H1 ;  /* 0x0000000dff72723e */ /* 0x080fe200030006ff */
[--C-:B------:R-:W-:Y:S01]  /*39a0*/  HADD2.F32 R109, -RZ, R97.reuse.H0_H0 ;  /* 0x20000061ff6d7230 */ /* 0x100fe20000004100 */
[----:B------:R-:W-:Y:S01]  /*39b0*/  F2FP.F16.E4M3.UNPACK_B R111, R12.H1 ;  /* 0x0000000cff6f723e */ /* 0x000fe200030006ff */
[----:B------:R-:W-:Y:S01]  /*39c0*/  HADD2.F32 R97, -RZ, R97.H1_H1 ;  /* 0x30000061ff617230 */ /* 0x000fe20000004100 */
[----:B------:R-:W-:Y:S01]  /*39d0*/  F2FP.SATFINITE.E4M3.F32.PACK_AB_MERGE_C R92, R93, R92, RZ ;  /* 0x0000005c5d5c723e */ /* 0x000fe200048070ff */
[--C-:B------:R-:W-:Y:S01]  /*39e0*/  HADD2.F32 R118, -RZ, R114.reuse.H1_H1 ;  /* 0x30000072ff767230 */ /* 0x100fe20000004100 */
[----:B------:R-:W-:Y:S01]  /*39f0*/  F2FP.F16.E4M3.UNPACK_B R93, R6.H1 ;  /* 0x00000006ff5d723e */ /* 0x000fe200030006ff */
[----:B------:R-:W-:Y:S01]  /*3a00*/  HADD2.F32 R112, -RZ, R111.H1_H1 ;  /* 0x3000006fff707230 */ /* 0x000fe20000004100 */
[----:B------:R-:W-:Y:S01]  /*3a10*/  F2FP.F16.E4M3.UNPACK_B R113, R13 ;  /* 0x0000000dff71723e */ /* 0x000fe200020006ff */
[----:B------:R-:W-:Y:S01]  /*3a20*/  HADD2.F32 R114, -RZ, R114.H0_H0 ;  /* 0x20000072ff727230 */ /* 0x000fe20000004100 */
[----:B------:R-:W-:Y:S01]  /*3a30*/  F2FP.F16.E4M3.UNPACK_B R110, R12 ;  /* 0x0000000cff6e723e */ /* 0x000fe200020006ff */
[----:B------:R-:W-:Y:S01]  /*3a40*/  FMUL.FTZ R12, R97, R118 ;  /* 0x00000076610c7220 */ /* 0x000fe20000410000 */
[----:B------:R-:W-:-:S02]  /*3a50*/  HADD2.F32 R13, -RZ, R93.H1_H1 ;  /* 0x3000005dff0d7230 */ /* 0x000fc40000004100 */
[C---:B------:R-:W-:Y:S01]  /*3a60*/  FMUL.FTZ R120, R109.reuse, R118 ;  /* 0x000000766d787220 */ /* 0x040fe20000410000 */
[----:B------:R-:W-:Y:S02]  /*3a70*/  HADD2.F32 R116, -RZ, R113.H1_H1 ;  /* 0x30000071ff747230 */ /* 0x000fe40000004100 */
[----:B------:R-:W-:Y:S01]  /*3a80*/  FFMA.FTZ R109, R109, R112, -R12 ;  /* 0x000000706d6d7223 */ /* 0x000fe2000001080c */
[----:B------:R-:W-:Y:S01]  /*3a90*/  HADD2.F32 R93, -RZ, R93.H0_H0 ;  /* 0x2000005dff5d7230 */ /* 0x000fe20000004100 */
[----:B------:R-:W-:Y:S01]  /*3aa0*/  F2FP.F16.E4M3.UNPACK_B R7, R7 ;  /* 0x00000007ff07723e */ /* 0x000fe200020006ff */
[----:B------:R-:W-:Y:S02]  /*3ab0*/  HADD2.F32 R12, -RZ, R110.H1_H1 ;  /* 0x3000006eff0c7230 */ /* 0x000fe40000004100 */
[----:B------:R-:W-:Y:S01]  /*3ac0*/  FMUL.FTZ R118, R13, R116 ;  /* 0x000000740d767220 */ /* 0x000fe20000410000 */
[----:B------:R-:W-:Y:S01]  /*3ad0*/  F2FP.F16.E4M3.UNPACK_B R6, R6 ;  /* 0x00000006ff06723e */ /* 0x000fe200020006ff */
[----:B------:R-:W-:Y:S01]  /*3ae0*/  FMUL.FTZ R116, R93, R116 ;  /* 0x000000745d747220 */ /* 0x000fe20000410000 */
[----:B------:R-:W-:-:S02]  /*3af0*/  HADD2.F32 R113, -RZ, R113.H0_H0 ;  /* 0x20000071ff717230 */ /* 0x000fc40000004100 */
[----:B------:R-:W-:Y:S01]  /*3b00*/  FFMA.FTZ R118, R93, R12, -R118 ;  /* 0x0000000c5d767223 */ /* 0x000fe20000010876 */
[----:B------:R-:W-:Y:S01]  /*3b10*/  FFMA.FTZ R120, R97, R112, R120 ;  /* 0x0000007061787223 */ /* 0x000fe20000010078 */
[----:B------:R-:W-:Y:S01]  /*3b20*/  FFMA.FTZ R93, R13, R12, R116 ;  /* 0x0000000c0d5d7223 */ /* 0x000fe20000010074 */
[--C-:B------:R-:W-:Y:S01]  /*3b30*/  HADD2.F32 R12, -RZ, R7.reuse.H0_H0 ;  /* 0x20000007ff0c7230 */ /* 0x100fe20000004100 */
[----:B------:R-:W-:Y:S01]  /*3b40*/  F2FP.SATFINITE.E4M3.F32.PACK_AB_MERGE_C R5, R5, R4, R47 ;  /* 0x000000040505723e */ /* 0x000fe2000480702f */
[----:B------:R-:W-:Y:S01]  /*3b50*/  HADD2.F32 R13, -RZ, R7.H1_H1 ;  /* 0x30000007ff0d7230 */ /* 0x000fe20000004100 */
[----:B------:R-:W-:Y:S01]  /*3b60*/  F2FP.SATFINITE.E4M3.F32.PACK_AB_MERGE_C R109, R120, R109, RZ ;  /* 0x0000006d786d723e */ /* 0x000fe200048070ff */
        /* <DEDUP_REMOVED lines=13> */
[----:B------:R-:W-:Y:S02]  /*3c40*/  F2FP.SATFINITE.E4M3.F32.PACK_AB_MERGE_C R4, R46, R15, R92 ;  /* 0x0000000f2e04723e */ /* 0x000fe4000480705c */
[----:B------:R-:W-:-:S02]  /*3c50*/  F2FP.SATFINITE.E4M3.F32.PACK_AB_MERGE_C R7, R114, R97, R109 ;  /* 0x000000617207723e */ /* 0x000fc4000480706d */
[----:B------:R-:W-:-:S07]  /*3c60*/  F2FP.SATFINITE.E4M3.F32.PACK_AB_MERGE_C R6, R113, R112, R93 ;  /* 0x000000707106723e */ /* 0x000fce000480705d */
.L_x_1649:
[----:B------:R-:W-:Y:S05]  /*3c70*/  BSYNC B2 ;  /* 0x0000000000027941 */ /* 0x000fea0003800000 */
.L_x_1648:
[----:B-1----:R0:W-:Y:S02]  /*3c80*/  ST.E.128 desc[UR42][R10.64], R4 ;  /* 0x000000040a007985 */ /* 0x0021e4000c101d2a */
.L_x_1647:
[----:B------:R-:W-:Y:S05]  /*3c90*/  BSYNC B1 ;  /* 0x0000000000017941 */ /* 0x000fea0003800000 */
.L_x_1646:
[----:B------:R-:W-:Y:S01]  /*3ca0*/  ISETP.NE.AND P3, PT, R54, RZ, PT ;  /* 0x000000ff3600720c */ /* 0x000fe20003f65270 */
[----:B------:R-:W-:-:S12]  /*3cb0*/  BSSY B1, `(.L_x_1650) ;  /* 0x0000073000017945 */ /* 0x000fd80003800000 */
[----:B------:R-:W-:Y:S05]  /*3cc0*/  @!P3 BRA `(.L_x_1651) ;  /* 0x0000000400c4b947 */ /* 0x000fea0003800000 */
[----:B0-----:R-:W-:Y:S01]  /*3cd0*/  IMAD.SHL.U32 R4, R212, 0x10, RZ ;  /* 0x00000010d4047824 */ /* 0x001fe200078e00ff */
[----:B------:R-:W-:Y:S04]  /*3ce0*/  BSSY B2, `(.L_x_1652) ;  /* 0x000006e000027945 */ /* 0x000fe80003800000 */
[----:B----4-:R-:W-:-:S04]  /*3cf0*/  IADD3 R10, P3, R14, R4, RZ ;  /* 0x000000040e0a7210 */ /* 0x010fc80007f7e0ff */
[----:B--2---:R-:W-:Y:S02]  /*3d00*/  LEA.HI.X.SX32 R11, R4, R99, 0x1, P3 ;  /* 0x00000063040b7211 */ /* 0x004fe400018f0eff */
[----:B------:R0:W2:Y:S01]  /*3d10*/  LDS.128 R4, [R85+0x1e400] ;  /* 0x01e4000055047984 */ /* 0x0000a20000000c00 */
[----:B------:R-:W-:-:S13]  /*3d20*/  ISETP.GE.AND P3, PT, R221, R96, PT ;  /* 0x00000060dd00720c */ /* 0x000fda0003f66270 */
[----:B0-----:R-:W-:Y:S05]  /*3d30*/  @P3 BRA `(.L_x_1653) ;  /* 0x0000000400a03947 */ /* 0x001fea0003800000 */
[----:B------:R-:W-:Y:S02]  /*3d40*/  SHF.R.U32.HI R15, RZ, 0x8, R43 ;  /* 0x00000008ff0f7819 */ /* 0x000fe4000001162b */
[----:B------:R-:W-:Y:S02]  /*3d50*/  SHF.R.U32.HI R13, RZ, 0x8, R45 ;  /* 0x00000008ff0d7819 */ /* 0x000fe4000001162d */
[----:B------:R-:W-:Y:S02]  /*3d60*/  LOP3.LUT R12, R43, 0xff0000ff, RZ, 0xc0, !PT ;  /* 0xff0000ff2b0c7812 */ /* 0x000fe400078ec0ff */
[----:B------:R-:W-:Y:S01]  /*3d70*/  SHF.R.U32.HI R46, RZ, 0x10, R43 ;  /* 0x00000010ff2e7819 */ /* 0x000fe2000001162b */
[----:B------:R-:W-:Y:S01]  /*3d80*/  IMAD.SHL.U32 R43, R15, 0x100, RZ ;  /* 0x000001000f2b7824 */ /* 0x000fe200078e00ff */
[----:B------:R-:W-:Y:S01]  /*3d90*/  LOP3.LUT R42, R45, 0xff0000ff, RZ, 0xc0, !PT ;  /* 0xff0000ff2d2a7812 */ /* 0x000fe200078ec0ff */
[----:B--2---:R-:W-:Y:S01]  /*3da0*/  IMAD.MOV.U32 R15, RZ, RZ, R4 ;  /* 0x000000ffff0f7224 */ /* 0x004fe200078e0004 */
[----:B------:R-:W-:Y:S01]  /*3db0*/  SHF.R.U32.HI R44, RZ, 0x10, R45 ;  /* 0x00000010ff2c7819 */ /* 0x000fe2000001162d */
[----:B------:R-:W-:-:S02]  /*3dc0*/  IMAD.SHL.U32 R45, R13, 0x100, RZ ;  /* 0x000001000d2d7824 */ /* 0x000fc400078e00ff */
[----:B------:R-:W-:Y:S01]  /*3dd0*/  IMAD.MOV.U32 R13, RZ, RZ, R5 ;  /* 0x000000ffff0d7224 */ /* 0x000fe200078e0005 */
        /* <DEDUP_REMOVED lines=15> */
[----:B---3--:R-:W-:Y:S01]  /*3ed0*/  FMUL.FTZ R97, R42, R93 ;  /* 0x0000005d2a617220 */ /* 0x008fe20000410000 */
        /* <DEDUP_REMOVED lines=15> */
[--C-:B------:R-:W-:Y:S02]  /*3fd0*/  HADD2.F32 R45, -RZ, R42.reuse.H1_H1 ;  /* 0x3000002aff2d7230 */ /* 0x100fe40000004100 */
[----:B------:R-:W-:Y:S01]  /*3fe0*/  HADD2.F32 R44, -RZ, R42.H0_H0 ;  /* 0x2000002aff2c7230 */ /* 0x000fe20000004100 */
[----:B------:R-:W-:Y:S01]  /*3ff0*/  F2FP.SATFINITE.E4M3.F32.PACK_AB_MERGE_C R112, R97, R92, RZ ;  /* 0x0000005c6170723e */ /* 0x000fe200048070ff */
[--C-:B------:R-:W-:Y:S02]  /*4000*/  HADD2.F32 R42, -RZ, R15.reuse.H0_H0 ;  /* 0x2000000fff2a7230 */ /* 0x100fe40000004100 */
[-C--:B------:R-:W-:Y:S01]  /*4010*/  FMUL.FTZ R93, R45, R46.reuse ;  /* 0x0000002e2d5d7220 */ /* 0x080fe20000410000 */
[----:B------:R-:W-:Y:S02]  /*4020*/  HADD2.F32 R43, -RZ, R15.H1_H1 ;  /* 0x3000000fff2b7230 */ /* 0x000fe40000004100 */
[----:B------:R-:W-:Y:S01]  /*4030*/  FMUL.FTZ R46, R44, R46 ;  /* 0x0000002e2c2e7220 */ /* 0x000fe20000410000 */
[----:B------:R-:W-:Y:S01]  /*4040*/  HADD2.F32 R108, -RZ, R108.H0_H0 ;  /* 0x2000006cff6c7230 */ /* 0x000fe20000004100 */
[----:B------:R-:W-:Y:S01]  /*4050*/  F2FP.F16.E4M3.UNPACK_B R97, R12.H1 ;  /* 0x0000000cff61723e */ /* 0x000fe200030006ff */
[----:B------:R-:W-:-:S02]  /*4060*/  HADD2.F32 R15, -RZ, R107.H1_H1 ;  /* 0x3000006bff0f7230 */ /* 0x000fc40000004100 */
[----:B------:R-:W-:Y:S02]  /*4070*/  HADD2.F32 R107, -RZ, R107.H0_H0 ;  /* 0x2000006bff6b7230 */ /* 0x000fe40000004100 */
[-C--:B------:R-:W-:Y:S01]  /*4080*/  FMUL.FTZ R47, R43, R108.reuse ;  /* 0x0000006c2b2f7220 */ /* 0x080fe20000410000 */
[----:B------:R-:W-:Y:S01]  /*4090*/  FMUL.FTZ R108, R42, R108 ;  /* 0x0000006c2a6c7220 */ /* 0x000fe20000410000 */
[-C--:B------:R-:W-:Y:S01]  /*40a0*/  FFMA.FTZ R93, R44, R15.reuse, -R93 ;  /* 0x0000000f2c5d7223 */ /* 0x080fe2000001085d */
[----:B------:R-:W-:Y:S01]  /*40b0*/  FFMA.FTZ R46, R45, R15, R46 ;  /* 0x0000000f2d2e7223 */ /* 0x000fe2000001002e */
[----:B------:R-:W-:Y:S01]  /*40c0*/  FFMA.FTZ R15, R42, R107, -R47 ;  /* 0x0000006b2a0f7223 */ /* 0x000fe2000001082f */
[----:B------:R-:W-:Y:S01]  /*40d0*/  F2FP.F16.E4M3.UNPACK_B R44, R7.H1 ;  /* 0x00000007ff2c723e */ /* 0x000fe200030006ff */
[----:B------:R-:W-:Y:S01]  /*40e0*/  FFMA.FTZ R42, R43, R107, R108 ;  /* 0x0000006b2b2a7223 */ /* 0x000fe2000001006c */
[----:B------:R-:W-:Y:S01]  /*40f0*/  F2FP.F16.E4M3.UNPACK_B R43, R6.H1 ;  /* 0x00000006ff2b723e */ /* 0x000fe200030006ff */
[----:B------:R-:W-:Y:S01]  /*4100*/  HADD2.F32 R108, -RZ, R97.H1_H1 ;  /* 0x30000061ff6c7230 */ /* 0x000fe20000004100 */
[----:B------:R-:W-:Y:S01]  /*4110*/  F2FP.SATFINITE.E4M3.F32.PACK_AB_MERGE_C R111, R46, R93, RZ ;  /* 0x0000005d2e6f723e */ /* 0x000fe200048070ff */
[--C-:B------:R-:W-:Y:S01]  /*4120*/  HADD2.F32 R45, -RZ, R44.reuse.H0_H0 ;  /* 0x2000002cff2d7230 */ /* 0x100fe20000004100 */
[----:B------:R-:W-:Y:S01]  /*4130*/  F2FP.F16.E4M3.UNPACK_B R93, R12 ;  /* 0x0000000cff5d723e */ /* 0x000fe200020006ff */
[----:B------:R-:W-:Y:S01]  /*4140*/  HADD2.F32 R44, -RZ, R44.H1_H1 ;  /* 0x3000002cff2c7230 */ /* 0x000fe20000004100 */
[-C--:B------:R-:W-:Y:S01]  /*4150*/  F2FP.F16.E4M3.UNPACK_B R46, R5.reuse ;  /* 0x00000005ff2e723e */ /* 0x080fe200020006ff */
[----:B------:R-:W-:Y:S01]  /*4160*/  HADD2.F32 R12, -RZ, R43.H1_H1 ;  /* 0x3000002bff0c7230 */ /* 0x000fe20000004100 */
[----:B------:R-:W-:Y:S01]  /*4170*/  F2FP.F16.E4M3.UNPACK_B R47, R5.H1 ;  /* 0x00000005ff2f723e */ /* 0x000fe200030006ff */
[----:B------:R-:W-:-:S02]  /*4180*/  HADD2.F32 R107, -RZ, R93.H1_H1 ;  /* 0x3000005dff6b7230 */ /* 0x000fc40000004100 */
[-C--:B------:R-:W-:Y:S01]  /*4190*/  FMUL.FTZ R110, R44, R108.reuse ;  /* 0x0000006c2c6e7220 */ /* 0x080fe20000410000 */
[----:B------:R-:W-:Y:S02]  /*41a0*/  HADD2.F32 R43, -RZ, R43.H0_H0 ;  /* 0x2000002bff2b7230 */ /* 0x000fe40000004100 */
[----:B------:R-:W-:Y:S01]  /*41b0*/  FMUL.FTZ R109, R45, R108 ;  /* 0x0000006c2d6d7220 */ /* 0x000fe20000410000 */
[----:B------:R-:W-:Y:S02]  /*41c0*/  HADD2.F32 R5, -RZ, R46.H1_H1 ;  /* 0x3000002eff057230 */ /* 0x000fe40000004100 */
[-C--:B------:R-:W-:Y:S01]  /*41d0*/  FMUL.FTZ R108, R12, R107.reuse ;  /* 0x0000006b0c6c7220 */ /* 0x080fe20000410000 */
[----:B------:R-:W-:Y:S01]  /*41e0*/  F2FP.F16.E4M3.UNPACK_B R6, R6 ;  /* 0x00000006ff06723e */ /* 0x000fe200020006ff */
[C---:B------:R-:W-:Y:S01]  /*41f0*/  FMUL.FTZ R107, R43.reuse, R107 ;  /* 0x0000006b2b6b7220 */ /* 0x040fe20000410000 */
[----:B------:R-:W-:Y:S01]  /*4200*/  F2FP.F16.E4M3.UNPACK_B R7, R7 ;  /* 0x00000007ff07723e */ /* 0x000fe200020006ff */
[----:B------:R-:W-:Y:S01]  /*4210*/  FFMA.FTZ R108, R43, R5, -R108 ;  /* 0x000000052b6c7223 */ /* 0x000fe2000001086c */
[----:B------:R-:W-:-:S02]  /*4220*/  HADD2.F32 R92, -RZ, R47.H1_H1 ;  /* 0x3000002fff5c7230 */ /* 0x000fc40000004100 */
[----:B------:R-:W-:Y:S01]  /*4230*/  FFMA.FTZ R107, R12, R5, R107 ;  /* 0x000000050c6b7223 */ /* 0x000fe2000001006b */
[--C-:B------:R-:W-:Y:S02]  /*4240*/  HADD2.F32 R5, -RZ, R6.reuse.H0_H0 ;  /* 0x20000006ff057230 */ /* 0x100fe40000004100 */
[----:B------:R-:W-:Y:S02]  /*4250*/  HADD2.F32 R12, -RZ, R7.H0_H0 ;  /* 0x20000007ff0c7230 */ /* 0x000fe40000004100 */
[-C--:B------:R-:W-:Y:S01]  /*4260*/  FFMA.FTZ R109, R44, R92.reuse, R109 ;  /* 0x0000005c2c6d7223 */ /* 0x080fe2000001006d */
[----:B------:R-:W-:Y:S02]  /*4270*/  HADD2.F32 R6, -RZ, R6.H1_H1 ;  /* 0x30000006ff067230 */ /* 0x000fe40000004100 */
[----:B------:R-:W-:Y:S01]  /*4280*/  FFMA.FTZ R110, R45, R92, -R110 ;  /* 0x0000005c2d6e7223 */ /* 0x000fe2000001086e */
[----:B------:R-:W-:Y:S01]  /*4290*/  HADD2.F32 R93, -RZ, R93.H0_H0 ;  /* 0x2000005dff5d7230 */ /* 0x000fe20000004100 */
[----:B------:R-:W-:Y:S01]  /*42a0*/  F2FP.SATFINITE.E4M3.F32.PACK_AB_MERGE_C R107, R107, R108, RZ ;  /* 0x0000006c6b6b723e */ /* 0x000fe200048070ff */
[----:B------:R-:W-:-:S02]  /*42b0*/  HADD2.F32 R7, -RZ, R7.H1_H1 ;  /* 0x30000007ff077230 */ /* 0x000fc40000004100 */
[----:B------:R-:W-:Y:S02]  /*42c0*/  HADD2.F32 R97, -RZ, R97.H0_H0 ;  /* 0x20000061ff617230 */ /* 0x000fe40000004100 */
[-C--:B------:R-:W-:Y:S01]  /*42d0*/  FMUL.FTZ R44, R6, R93.reuse ;  /* 0x0000005d062c7220 */ /* 0x080fe20000410000 */
[----:B------:R-:W-:Y:S02]  /*42e0*/  HADD2.F32 R47, -RZ, R47.H0_H0 ;  /* 0x2000002fff2f7230 */ /* 0x000fe40000004100 */
[----:B------:R-:W-:Y:S01]  /*42f0*/  FMUL.FTZ R93, R5, R93 ;  /* 0x0000005d055d7220 */ /* 0x000fe20000410000 */
[----:B------:R-:W-:Y:S02]  /*4300*/  HADD2.F32 R46, -RZ, R46.H0_H0 ;  /* 0x2000002eff2e7230 */ /* 0x000fe40000004100 */
[-C--:B------:R-:W-:Y:S01]  /*4310*/  FMUL.FTZ R43, R7, R97.reuse ;  /* 0x00000061072b7220 */ /* 0x080fe20000410000 */
[----:B------:R-:W-:Y:S01]  /*4320*/  FMUL.FTZ R92, R12, R97 ;  /* 0x000000610c5c7220 */ /* 0x000fe20000410000 */
[----:B------:R-:W-:-:S02]  /*4330*/  F2FP.SATFINITE.E4M3.F32.PACK_AB_MERGE_C R109, R109, R110, RZ ;  /* 0x0000006e6d6d723e */ /* 0x000fc400048070ff */
[-C--:B------:R-:W-:Y:S01]  /*4340*/  FFMA.FTZ R43, R12, R47.reuse, -R43 ;  /* 0x0000002f0c2b7223 */ /* 0x080fe2000001082b */
[----:B------:R-:W-:Y:S01]  /*4350*/  FFMA.FTZ R92, R7, R47, R92 ;  /* 0x0000002f075c7223 */ /* 0x000fe2000001005c */
[-C--:B------:R-:W-:Y:S01]  /*4360*/  FFMA.FTZ R44, R5, R46.reuse, -R44 ;  /* 0x0000002e052c7223 */ /* 0x080fe2000001082c */
[----:B------:R-:W-:Y:S01]  /*4370*/  FFMA.FTZ R93, R6, R46, R93 ;  /* 0x0000002e065d7223 */ /* 0x000fe2000001005d */
[----:B------:R-:W-:Y:S02]  /*4380*/  F2FP.SATFINITE.E4M3.F32.PACK_AB_MERGE_C R5, R13, R4, R112 ;  /* 0x000000040d05723e */ /* 0x000fe40004807070 */
[----:B------:R-:W-:Y:S02]  /*4390*/  F2FP.SATFINITE.E4M3.F32.PACK_AB_MERGE_C R4, R42, R15, R111 ;  /* 0x0000000f2a04723e */ /* 0x000fe4000480706f */
[----:B------:R-:W-:Y:S02]  /*43a0*/  F2FP.SATFINITE.E4M3.F32.PACK_AB_MERGE_C R6, R93, R44, R107 ;  /* 0x0000002c5d06723e */ /* 0x000fe4000480706b */
[----:B------:R-:W-:-:S07]  /*43b0*/  F2FP.SATFINITE.E4M3.F32.PACK_AB_MERGE_C R7, R92, R43, R109 ;  /* 0x0000002b5c07723e */ /* 0x000fce000480706d */
.L_x_1653:
[----:B------:R-:W-:Y:S05]  /*43c0*/  BSYNC B2 ;  /* 0x0000000000027941 */ /* 0x000fea0003800000 */
.L_x_1652:
[----:B--2---:R0:W-:Y:S02]  /*43d0*/  ST.E.128 desc[UR42][R10.64], R4 ;  /* 0x000000040a007985 */ /* 0x0041e4000c101d2a */
.L_x_1651:
[----:B------:R-:W-:Y:S05]  /*43e0*/  BSYNC B1 ;  /* 0x0000000000017941 */ /* 0x000fea0003800000 */
.L_x_1650:
        /* <DEDUP_REMOVED lines=10> */
[----:B------:R-:W-:Y:S01]  /*4490*/  SHF.R.U32.HI R13, RZ, 0x8, R39 ;  /* 0x00000008ff0d7819 */ /* 0x000fe20000011627 */
[----:B--2---:R-:W-:Y:S01]  /*44a0*/  IMAD.MOV.U32 R12, RZ, RZ, R4 ;  /* 0x000000ffff0c7224 */ /* 0x004fe200078e0004 */
[----:B------:R-:W-:Y:S02]  /*44b0*/  SHF.R.U32.HI R15, RZ, 0x8, R41 ;  /* 0x00000008ff0f7819 */ /* 0x000fe40000011629 */
[----:B------:R-:W-:Y:S01]  /*44c0*/  SHF.R.U32.HI R42, RZ, 0x10, R39 ;  /* 0x00000010ff2a7819 */ /* 0x000fe20000011627 */
        /* <DEDUP_REMOVED lines=19> */
[CC--:B------:R-:W-:Y:S01]  /*4600*/  FMUL.FTZ R45, R13.reuse, R42.reuse ;  /* 0x0000002a0d2d7220 */ /* 0x0c0fe20000410000 */
[----:B------:R-:W-:Y:S02]  /*4610*/  HADD2.F32 R40, -RZ, R39.H0_H0 ;  /* 0x20000027ff287230 */ /* 0x000fe40000004100 */
[----:B------:R-:W-:Y:S01]  /*4620*/  FMUL.FTZ R42, R4, R42 ;  /* 0x0000002a042a7220 */ /* 0x000fe20000410000 */
[--C-:B------:R-:W-:Y:S01]  /*4630*/  HADD2.F32 R38, -RZ, R5.reuse.H1_H1 ;  /* 0x30000005ff267230 */ /* 0x100fe20000004100 */
[----:B------:R-:W-:Y:S01]  /*4640*/  F2FP.F16.E4M3.UNPACK_B R106, R106 ;  /* 0x0000006aff6a723e */ /* 0x000fe200020006ff */
[----:B------:R-:W-:Y:S02]  /*4650*/  HADD2.F32 R15, -RZ, R5.H0_H0 ;  /* 0x20000005ff0f7230 */ /* 0x000fe40000004100 */
[----:B------:R-:W-:Y:S01]  /*4660*/  FFMA.FTZ R5, R13, R40, R42 ;  /* 0x000000280d057223 */ /* 0x000fe2000001002a */
[----:B------:R-:W-:Y:S02]  /*4670*/  HADD2.F32 R39, -RZ, R39.H1_H1 ;  /* 0x30000027ff277230 */ /* 0x000fe40000004100 */
[-C--:B------:R-:W-:Y:S01]  /*4680*/  FMUL.FTZ R46, R38, R43.reuse ;  /* 0x0000002b262e7220 */ /* 0x080fe20000410000 */
[----:B------:R-:W-:Y:S01]  /*4690*/  F2FP.F16.E4M3.UNPACK_B R13, R12.H1 ;  /* 0x0000000cff0d723e */ /* 0x000fe200030006ff */
[C---:B------:R-:W-:Y:S01]  /*46a0*/  FMUL.FTZ R43, R15.reuse, R43 ;  /* 0x0000002b0f2b7220 */ /* 0x040fe20000410000 */
[----:B------:R-:W-:Y:S01]  /*46b0*/  FFMA.FTZ R4, R4, R40, -R45 ;  /* 0x0000002804047223 */ /* 0x000fe2000001082d */
[-C--:B------:R-:W-:Y:S01]  /*46c0*/  FFMA.FTZ R47, R15, R39.reuse, -R46 ;  /* 0x000000270f2f7223 */ /* 0x080fe2000001082e */
[----:B------:R-:W-:Y:S01]  /*46d0*/  F2FP.F16.E4M3.UNPACK_B R12, R12 ;  /* 0x0000000cff0c723e */ /* 0x000fe200020006ff */
[----:B------:R-:W-:Y:S01]  /*46e0*/  FFMA.FTZ R92, R38, R39, R43 ;  /* 0x00000027265c7223 */ /* 0x000fe2000001002b */
[----:B------:R-:W-:Y:S01]  /*46f0*/  F2FP.F16.E4M3.UNPACK_B R105, R105 ;  /* 0x00000069ff69723e */ /* 0x000fe200020006ff */
[----:B------:R-:W-:-:S02]  /*4700*/  HADD2.F32 R40, -RZ, R106.H1_H1 ;  /* 0x3000006aff287230 */ /* 0x000fc40000004100 */
[--C-:B------:R-:W-:Y:S02]  /*4710*/  HADD2.F32 R15, -RZ, R13.reuse.H0_H0 ;  /* 0x2000000dff0f7230 */ /* 0x100fe40000004100 */
[----:B------:R-:W-:Y:S02]  /*4720*/  HADD2.F32 R38, -RZ, R13.H1_H1 ;  /* 0x3000000dff267230 */ /* 0x000fe40000004100 */
[----:B------:R-:W-:Y:S02]  /*4730*/  HADD2.F32 R13, -RZ, R12.H0_H0 ;  /* 0x2000000cff0d7230 */ /* 0x000fe40000004100 */
[-C--:B------:R-:W-:Y:S01]  /*4740*/  FMUL.FTZ R45, R15, R40.reuse ;  /* 0x000000280f2d7220 */ /* 0x080fe20000410000 */
[----:B------:R-:W-:Y:S02]  /*4750*/  HADD2.F32 R39, -RZ, R105.H1_H1 ;  /* 0x30000069ff277230 */ /* 0x000fe40000004100 */
[----:B------:R-:W-:Y:S01]  /*4760*/  FMUL.FTZ R42, R38, R40 ;  /* 0x00000028262a7220 */ /* 0x000fe20000410000 */
[----:B------:R-:W-:-:S02]  /*4770*/  HADD2.F32 R106, -RZ, R106.H0_H0 ;  /* 0x2000006aff6a7230 */ /* 0x000fc40000004100 */
[----:B------:R-:W-:Y:S02]  /*4780*/  HADD2.F32 R12, -RZ, R12.H1_H1 ;  /* 0x3000000cff0c7230 */ /* 0x000fe40000004100 */
[-C--:B------:R-:W-:Y:S01]  /*4790*/  FFMA.FTZ R42, R15, R39.reuse, -R42 ;  /* 0x000000270f2a7223 */ /* 0x080fe2000001082a */
[----:B------:R-:W-:Y:S02]  /*47a0*/  HADD2.F32 R105, -RZ, R105.H0_H0 ;  /* 0x20000069ff697230 */ /* 0x000fe40000004100 */
[----:B------:R-:W-:Y:S01]  /*47b0*/  FFMA.FTZ R45, R38, R39, R45 ;  /* 0x00000027262d7223 */ /* 0x000fe2000001002d */
[-C--:B------:R-:W-:Y:S01]  /*47c0*/  FMUL.FTZ R43, R13, R106.reuse ;  /* 0x0000006a0d2b7220 */ /* 0x080fe20000410000 */
[C---:B------:R-:W-:Y:S01]  /*47d0*/  FMUL.FTZ R40, R12.reuse, R106 ;  /* 0x0000006a0c287220 */ /* 0x040fe20000410000 */
[----:B------:R-:W-:Y:S02]  /*47e0*/  F2FP.F16.E4M3.UNPACK_B R39, R41.H1 ;  /* 0x00000029ff27723e */ /* 0x000fe400030006ff */
[----:B---3--:R-:W-:Y:S01]  /*47f0*/  F2FP.SATFINITE.E4M3.F32.PACK_AB_MERGE_C R97, R45, R42, RZ ;  /* 0x0000002a2d61723e */ /* 0x008fe200048070ff */
[----:B------:R-:W-:Y:S01]  /*4800*/  FFMA.FTZ R46, R13, R105, -R40 ;  /* 0x000000690d2e7223 */ /* 0x000fe20000010828 */
[----:B------:R-:W-:Y:S01]  /*4810*/  F2FP.F16.E4M3.UNPACK_B R13, R7.H1 ;  /* 0x00000007ff0d723e */ /* 0x000fe200030006ff */
[----:B------:R-:W-:Y:S01]  /*4820*/  FFMA.FTZ R105, R12, R105, R43 ;  /* 0x000000690c697223 */ /* 0x000fe2000001002b */
[----:B------:R-:W-:Y:S01]  /*4830*/  F2FP.F16.E4M3.UNPACK_B R42, R44.H1 ;  /* 0x0000002cff2a723e */ /* 0x000fe200030006ff */
[----:B------:R-:W-:Y:S01]  /*4840*/  HADD2.F32 R40, -RZ, R39.H1_H1 ;  /* 0x30000027ff287230 */ /* 0x000fe20000004100 */
[----:B------:R-:W-:Y:S01]  /*4850*/  F2FP.F16.E4M3.UNPACK_B R12, R6.H1 ;  /* 0x00000006ff0c723e */ /* 0x000fe200030006ff */
[--C-:B------:R-:W-:Y:S01]  /*4860*/  HADD2.F32 R38, -RZ, R13.reuse.H1_H1 ;  /* 0x3000000dff267230 */ /* 0x100fe20000004100 */
[----:B------:R-:W-:Y:S01]  /*4870*/  F2FP.F16.E4M3.UNPACK_B R44, R44 ;  /* 0x0000002cff2c723e */ /* 0x000fe200020006ff */
[----:B------:R-:W-:Y:S01]  /*4880*/  HADD2.F32 R45, -RZ, R42.H1_H1 ;  /* 0x3000002aff2d7230 */ /* 0x000fe20000004100 */
[----:B------:R-:W-:Y:S01]  /*4890*/  F2FP.SATFINITE.E4M3.F32.PACK_AB_MERGE_C R106, R92, R47, RZ ;  /* 0x0000002f5c6a723e */ /* 0x000fe200048070ff */
[----:B------:R-:W-:Y:S01]  /*48a0*/  HADD2.F32 R15, -RZ, R13.H0_H0 ;  /* 0x2000000dff0f7230 */ /* 0x000fe20000004100 */
        /* <DEDUP_REMOVED lines=17> */
[----:B------:R-:W-:Y:S01]  /*49c0*/  HADD2.F32 R13, -RZ, R7.H1_H1 ;  /* 0x30000007ff0d7230 */ /* 0x000fe20000004100 */
[----:B------:R-:W-:Y:S01]  /*49d0*/  F2FP.SATFINITE.E4M3.F32.PACK_AB_MERGE_C R5, R5, R4, R106 ;  /* 0x000000040505723e */ /* 0x000fe2000480706a */
[--C-:B------:R-:W-:Y:S01]  /*49e0*/  HADD2.F32 R7, -RZ, R6.reuse.H0_H0 ;  /* 0x20000006ff077230 */ /* 0x100fe20000004100 */
[----:B------:R-:W-:Y:S01]  /*49f0*/  F2FP.SATFINITE.E4M3.F32.PACK_AB_MERGE_C R45, R92, R45, RZ ;  /* 0x0000002d5c2d723e */ /* 0x000fe200048070ff */
[----:B------:R-:W-:Y:S02]  /*4a00*/  HADD2.F32 R6, -RZ, R6.H1_H1 ;  /* 0x30000006ff067230 */ /* 0x000fe40000004100 */
[----:B------:R-:W-:Y:S01]  /*4a10*/  FMUL.FTZ R43, R13, R42 ;  /* 0x0000002a0d2b7220 */ /* 0x000fe20000410000 */
[----:B------:R-:W-:-:S02]  /*4a20*/  HADD2.F32 R44, -RZ, R44.H0_H0 ;  /* 0x2000002cff2c7230 */ /* 0x000fc40000004100 */
[----:B------:R-:W-:Y:S01]  /*4a30*/  FMUL.FTZ R42, R12, R42 ;  /* 0x0000002a0c2a7220 */ /* 0x000fe20000410000 */
[----:B------:R-:W-:Y:S01]  /*4a40*/  HADD2.F32 R39, -RZ, R39.H0_H0 ;  /* 0x20000027ff277230 */ /* 0x000fe20000004100 */
[----:B------:R-:W-:Y:S01]  /*4a50*/  F2FP.SATFINITE.E4M3.F32.PACK_AB_MERGE_C R40, R40, R47, RZ ;  /* 0x0000002f2828723e */ /* 0x000fe200048070ff */
        /* <DEDUP_REMOVED lines=9> */
[----:B------:R-:W-:-:S07]  /*4af0*/  F2FP.SATFINITE.E4M3.F32.PACK_AB_MERGE_C R6, R15, R38, R45 ;  /* 0x000000260f06723e */ /* 0x000fce000480702d */
.L_x_1657:
[----:B------:R-:W-:Y:S05]  /*4b00*/  BSYNC B2 ;  /* 0x0000000000027941 */ /* 0x000fea0003800000 */
.L_x_1656:
[----:B--2---:R0:W-:Y:S02]  /*4b10*/  ST.E.128 desc[UR42][R10.64], R4 ;  /* 0x000000040a007985 */ /* 0x0041e4000c101d2a */
.L_x_1655:
[----:B------:R-:W-:Y:S05]  /*4b20*/  BSYNC B1 ;  /* 0x0000000000017941 */ /* 0x000fea0003800000 */
.L_x_1654:
[----:B------:R-:W-:Y:S01]  /*4b30*/  LOP3.LUT P3, RZ, R58, 0x8, RZ, 0xc0, !PT ;  /* 0x000000083aff7812 */ /* 0x000fe2000786c0ff */
[----:B------:R-:W-:-:S12]  /*4b40*/  BSSY B1, `(.L_x_1658) ;  /* 0x0000071000017945 */ /* 0x000fd80003800000 */
[----:B------:R-:W-:Y:S05]  /*4b50*/  @!P3 BRA `(.L_x_1659) ;  /* 0x0000000400bcb947 */ /* 0x000fea0003800000 */
[----:B0-----:R0:W0:Y:S01]  /*4b60*/  LDS.128 R4, [R85+0x20400] ;  /* 0x0204000055047984 */ /* 0x0010220000000c00 */
[----:B----4-:R-:W-:Y:S01]  /*4b70*/  IADD3 R10, P3, R207, R14, RZ ;  /* 0x0000000ecf0a7210 */ /* 0x010fe20007f7e0ff */
[----:B------:R-:W-:Y:S04]  /*4b80*/  BSSY B2, `(.L_x_1660) ;  /* 0x000006b000027945 */ /* 0x000fe80003800000 */
[----:B--2---:R-:W-:Y:S01]  /*4b90*/  IMAD.X R11, R99, 0x1, R220, P3 ;  /* 0x00000001630b7824 */ /* 0x004fe200018e06dc */
[----:B------:R-:W-:-:S13]  /*4ba0*/  ISETP.GE.AND P3, PT, R228, R96, PT ;  /* 0x00000060e400720c */ /* 0x000fda0003f66270 */
[----:B------:R-:W-:Y:S05]  /*4bb0*/  @P3 BRA `(.L_x_1661) ;  /* 0x00000004009c3947 */ /* 0x000fea0003800000 */
[----:B------:R-:W-:Y:S01]  /*4bc0*/  SHF.R.U32.HI R34, RZ, 0x8, R35 ;  /* 0x00000008ff227819 */ /* 0x000fe20000011623 */
[----:B0-----:R-:W-:Y:S01]  /*4bd0*/  IMAD.MOV.U32 R12, RZ, RZ, R4 ;  /* 0x000000ffff0c7224 */ /* 0x001fe200078e0004 */
[----:B------:R-:W-:Y:S02]  /*4be0*/  SHF.R.U32.HI R36, RZ, 0x8, R37 ;  /* 0x00000008ff247819 */ /* 0x000fe40000011625 */
[----:B------:R-:W-:Y:S01]  /*4bf0*/  LOP3.LUT R13, R35, 0xff0000ff, RZ, 0xc0, !PT ;  /* 0xff0000ff230d7812 */ /* 0x000fe200078ec0ff */
[----:B------:R-:W-:Y:S01]  /*4c00*/  IMAD.SHL.U32 R34, R34, 0x100, RZ ;  /* 0x0000010022227824 */ /* 0x000fe200078e00ff */
[----:B------:R-:W-:Y:S01]  /*4c10*/  SHF.R.U32.HI R38, RZ, 0x10, R35 ;  /* 0x00000010ff267819 */ /* 0x000fe20000011623 */
        /* <DEDUP_REMOVED lines=34> */
[--C-:B------:R-:W-:Y:S01]  /*4e40*/  HADD2.F32 R15, -RZ, R13.reuse.H0_H0 ;  /* 0x2000000dff0f7230 */ /* 0x100fe20000004100 */
[----:B------:R-:W-:Y:S01]  /*4e50*/  F2FP.SATFINITE.E4M3.F32.PACK_AB_MERGE_C R47, R44, R43, RZ ;  /* 0x0000002b2c2f723e */ /* 0x000fe200048070ff */
[----:B------:R-:W-:Y:S02]  /*4e60*/  HADD2.F32 R34, -RZ, R13.H1_H1 ;  /* 0x3000000dff227230 */ /* 0x000fe40000004100 */
[----:B------:R-:W-:Y:S02]  /*4e70*/  HADD2.F32 R13, -RZ, R12.H0_H0 ;  /* 0x2000000cff0d7230 */ /* 0x000fe40000004100 */
[-C--:B------:R-:W-:Y:S01]  /*4e80*/  FMUL.FTZ R41, R15, R36.reuse ;  /* 0x000000240f297220 */ /* 0x080fe20000410000 */
[----:B------:R-:W-:Y:S02]  /*4e90*/  HADD2.F32 R35, -RZ, R103.H1_H1 ;  /* 0x30000067ff237230 */ /* 0x000fe40000004100 */
[----:B------:R-:W-:Y:S01]  /*4ea0*/  FMUL.FTZ R38, R34, R36 ;  /* 0x0000002422267220 */ /* 0x000fe20000410000 */
[----:B------:R-:W-:Y:S01]  /*4eb0*/  HADD2.F32 R104, -RZ, R104.H0_H0 ;  /* 0x20000068ff687230 */ /* 0x000fe20000004100 */
[----:B------:R-:W-:Y:S01]  /*4ec0*/  F2FP.SATFINITE.E4M3.F32.PACK_AB_MERGE_C R5, R5, R4, R47 ;  /* 0x000000040505723e */ /* 0x000fe2000480702f */
[----:B------:R-:W-:-:S02]  /*4ed0*/  HADD2.F32 R12, -RZ, R12.H1_H1 ;  /* 0x3000000cff0c7230 */ /* 0x000fc40000004100 */
[-C--:B------:R-:W-:Y:S01]  /*4ee0*/  FFMA.FTZ R38, R15, R35.reuse, -R38 ;  /* 0x000000230f267223 */ /* 0x080fe20000010826 */
[----:B------:R-:W-:Y:S02]  /*4ef0*/  HADD2.F32 R103, -RZ, R103.H0_H0 ;  /* 0x20000067ff677230 */ /* 0x000fe40000004100 */
[----:B------:R-:W-:Y:S01]  /*4f00*/  FFMA.FTZ R41, R34, R35, R41 ;  /* 0x0000002322297223 */ /* 0x000fe20000010029 */
[-C--:B------:R-:W-:Y:S01]  /*4f10*/  FMUL.FTZ R39, R13, R104.reuse ;  /* 0x000000680d277220 */ /* 0x080fe20000410000 */
[C---:B------:R-:W-:Y:S01]  /*4f20*/  FMUL.FTZ R36, R12.reuse, R104 ;  /* 0x000000680c247220 */ /* 0x040fe20000410000 */
[----:B------:R-:W-:Y:S02]  /*4f30*/  F2FP.F16.E4M3.UNPACK_B R35, R37.H1 ;  /* 0x00000025ff23723e */ /* 0x000fe400030006ff */
[----:B------:R-:W-:Y:S01]  /*4f40*/  F2FP.SATFINITE.E4M3.F32.PACK_AB_MERGE_C R46, R41, R38, RZ ;  /* 0x00000026292e723e */ /* 0x000fe200048070ff */
        /* <DEDUP_REMOVED lines=9> */
[----:B------:R-:W-:Y:S01]  /*4fe0*/  F2FP.F16.E4M3.UNPACK_B R37, R37 ;  /* 0x00000025ff25723e */ /* 0x000fe200020006ff */
        /* <DEDUP_REMOVED lines=11> */
[----:B------:R-:W-:Y:S01]  /*50a0*/  FMUL.FTZ R44, R12, R39 ;  /* 0x000000270c2c7220 */ /* 0x000fe20000410000 */
[----:B------:R-:W-:-:S02]  /*50b0*/  HADD2.F32 R38, -RZ, R38.H0_H0 ;  /* 0x20000026ff267230 */ /* 0x000fc40000004100 */
[-C--:B------:R-:W-:Y:S01]  /*50c0*/  FFMA.FTZ R41, R12, R15.reuse, -R41 ;  /* 0x0000000f0c297223 */ /* 0x080fe20000010829 */
[--C-:B------:R-:W-:Y:S02]  /*50d0*/  HADD2.F32 R12, -RZ, R7.reuse.H0_H0 ;  /* 0x20000007ff0c7230 */ /* 0x100fe40000004100 */
[----:B------:R-:W-:Y:S01]  /*50e0*/  FFMA.FTZ R44, R13, R15, R44 ;  /* 0x0000000f0d2c7223 */ /* 0x000fe2000001002c */
[----:B------:R-:W-:Y:S02]  /*50f0*/  HADD2.F32 R13, -RZ, R7.H1_H1 ;  /* 0x30000007ff0d7230 */ /* 0x000fe40000004100 */
[----:B------:R-:W-:Y:S01]  /*5100*/  FFMA.FTZ R36, R34, R36, R45 ;  /* 0x0000002422247223 */ /* 0x000fe2000001002d */
[--C-:B------:R-:W-:Y:S01]  /*5110*/  HADD2.F32 R7, -RZ, R6.reuse.H0_H0 ;  /* 0x20000006ff077230 */ /* 0x100fe20000004100 */
[----:B------:R-:W-:Y:S01]  /*5120*/  F2FP.SATFINITE.E4M3.F32.PACK_AB_MERGE_C R4, R103, R42, R46 ;  /* 0x0000002a6704723e */ /* 0x000fe2000480702e */
        /* <DEDUP_REMOVED lines=13> */
[----:B------:R-:W-:-:S04]  /*5200*/  F2FP.SATFINITE.E4M3.F32.PACK_AB_MERGE_C R36, R36, R43, RZ ;  /* 0x0000002b2424723e */ /* 0x000fc800048070ff */
[----:B------:R-:W-:Y:S02]  /*5210*/  F2FP.SATFINITE.E4M3.F32.PACK_AB_MERGE_C R6, R15, R34, R41 ;  /* 0x000000220f06723e */ /* 0x000fe40004807029 */
[----:B------:R-:W-:-:S07]  /*5220*/  F2FP.SATFINITE.E4M3.F32.PACK_AB_MERGE_C R7, R38, R39, R36 ;  /* 0x000000272607723e */ /* 0x000fce0004807024 */
.L_x_1661:
[----:B------:R-:W-:Y:S05]  /*5230*/  BSYNC B2 ;  /* 0x0000000000027941 */ /* 0x000fea0003800000 */
.L_x_1660:
[----:B0-----:R0:W-:Y:S02]  /*5240*/  ST.E.128 desc[UR42][R10.64], R4 ;  /* 0x000000040a007985 */ /* 0x0011e4000c101d2a */
.L_x_1659:
[----:B------:R-:W-:Y:S05]  /*5250*/  BSYNC B1 ;  /* 0x0000000000017941 */ /* 0x000fea0003800000 */
.L_x_1658:
        /* <DEDUP_REMOVED lines=112> */
.L_x_1665:
[----:B------:R-:W-:Y:S05]  /*5960*/  BSYNC B2 ;  /* 0x0000000000027941 */ /* 0x000fea0003800000 */
.L_x_1664:
[----:B0-----:R0:W-:Y:S02]  /*5970*/  ST.E.128 desc[UR42][R10.64], R4 ;  /* 0x000000040a007985 */ /* 0x0011e4000c101d2a */
.L_x_1663:
[----:B------:R-:W-:Y:S05]  /*5980*/  BSYNC B1 ;  /* 0x0000000000017941 */ /* 0x000fea0003800000 */
.L_x_1662:
[----:B------:R-:W-:-:S13]  /*5990*/  LOP3.LUT P3, RZ, R58, 0x20, RZ, 0xc0, !PT ;  /* 0x000000203aff7812 */ /* 0x000fda000786c0ff */
[----:B------:R-:W-:Y:S05]  /*59a0*/  @!P3 BRA `(.L_x_1645) ;  /* 0x0000003c0068b947 */ /* 0x000fea0003800000 */
[----:B0-----:R0:W0:Y:S01]  /*59b0*/  LDS.128 R4, [R85+0x22400] ;  /* 0x0224000055047984 */ /* 0x0010220000000c00 */
[----:B----4-:R-:W-:Y:S01]  /*59c0*/  IADD3 R10, P3, R208, R14, RZ ;  /* 0x0000000ed00a7210 */ /* 0x010fe20007f7e0ff */
[----:B------:R-:W-:Y:S04]  /*59d0*/  BSSY B1, `(.L_x_1666) ;  /* 0x000006b000017945 */ /* 0x000fe80003800000 */
[----:B--2---:R-:W-:Y:S01]  /*59e0*/  IMAD.X R11, R99, 0x1, R218, P3 ;  /* 0x00000001630b7824 */ /* 0x004fe200018e06da */
[----:B------:R-:W-:-:S13]  /*59f0*/  ISETP.GE.AND P3, PT, R229, R96, PT ;  /* 0x00000060e500720c */ /* 0x000fda0003f66270 */
[----:B------:R-:W-:Y:S05]  /*5a00*/  @P3 BRA `(.L_x_1667) ;  /* 0x00000004009c3947 */ /* 0x000fea0003800000 */
[----:B------:R-:W-:Y:S02]  /*5a10*/  SHF.R.U32.HI R8, RZ, 0x8, R9 ;  /* 0x00000008ff087819 */ /* 0x000fe40000011609 */
[----:B------:R-:W-:Y:S02]  /*5a20*/  SHF.R.U32.HI R14, RZ, 0x8, R29 ;  /* 0x00000008ff0e7819 */ /* 0x000fe4000001161d */
[----:B------:R-:W-:Y:S02]  /*5a30*/  LOP3.LUT R12, R9, 0xff0000ff, RZ, 0xc0, !PT ;  /* 0xff0000ff090c7812 */ /* 0x000fe400078ec0ff */
[----:B------:R-:W-:Y:S01]  /*5a40*/  SHF.R.U32.HI R15, RZ, 0x10, R9 ;  /* 0x00000010ff0f7819 */ /* 0x000fe20000011609 */
[----:B------:R-:W-:Y:S01]  /*5a50*/  IMAD.SHL.U32 R9, R8, 0x100, RZ ;  /* 0x0000010008097824 */ /* 0x000fe200078e00ff */
[----:B------:R-:W-:Y:S01]  /*5a60*/  SHF.R.U32.HI R28, RZ, 0x10, R29 ;  /* 0x00000010ff1c7819 */ /* 0x000fe2000001161d */
[----:B------:R-:W-:Y:S01]  /*5a70*/  IMAD.SHL.U32 R14, R14, 0x100, RZ ;  /* 0x000001000e0e7824 */ /* 0x000fe200078e00ff */
[----:B------:R-:W-:Y:S01]  /*5a80*/  LOP3.LUT R13, R29, 0xff0000ff, RZ, 0xc0, !PT ;  /* 0xff0000ff1d0d7812 */ /* 0x000fe200078ec0ff */
[----:B0-----:R-:W-:Y:S01]  /*5a90*/  IMAD.MOV.U32 R8, RZ, RZ, R4 ;  /* 0x000000ffff087224 */ /* 0x001fe200078e0004 */
[----:B------:R-:W-:Y:S01]  /*5aa0*/  LOP3.LUT R9, R12, 0xff00, R9, 0xf8, !PT ;  /* 0x0000ff000c097812 */ /* 0x000fe200078ef809 */
[----:B------:R-:W-:Y:S01]  /*5ab0*/  IMAD.U32 R28, R28, 0x10000, RZ ;  /* 0x000100001c1c7824 */ /* 0x000fe200078e00ff */
[----:B------:R-:W-:Y:S01]  /*5ac0*/  LOP3.LUT R13, R13, 0xff00, R14, 0xf8, !PT ;  /* 0x0000ff000d0d7812 */ /* 0x000fe200078ef80e */
[----:B------:R-:W-:Y:S01]  /*5ad0*/  IMAD.U32 R12, R15, 0x10000, RZ ;  /* 0x000100000f0c7824 */ /* 0x000fe200078e00ff */
[----:B------:R-:W-:-:S02]  /*5ae0*/  F2FP.F16.E4M3.UNPACK_B R4, R5 ;  /* 0x00000005ff04723e */ /* 0x000fc400020006ff */
[----:B------:R-:W-:Y:S02]  /*5af0*/  F2FP.F16.E4M3.UNPACK_B R14, R100.H1 ;  /* 0x00000064ff0e723e */ /* 0x000fe400030006ff */
[----:B------:R-:W-:Y:S02]  /*5b00*/  F2FP.F16.E4M3.UNPACK_B R5, R5.H1 ;  /* 0x00000005ff05723e */ /* 0x000fe400030006ff */
[----:B------:R-:W-:Y:S01]  /*5b10*/  LOP3.LUT R30, R13, 0xff0000, R28, 0xf8, !PT ;  /* 0x00ff00000d1e7812 */ /* 0x000fe200078ef81c */
[--C-:B------:R-:W-:Y:S01]  /*5b20*/  HADD2.F32 R29, -RZ, R14.reuse.H1_H1 ;  /* 0x3000000eff1d7230 */ /* 0x100fe20000004100 */
[----:B------:R-:W-:Y:S01]  /*5b30*/  F2FP.F16.E4M3.UNPACK_B R13, R98.H1 ;  /* 0x00000062ff0d723e */ /* 0x000fe200030006ff */
[----:B------:R-:W-:Y:S01]  /*5b40*/  HADD2.F32 R28, -RZ, R14.H0_H0 ;  /* 0x2000000eff1c7230 */ /* 0x000fe20000004100 */
[----:B------:R-:W-:Y:S01]  /*5b50*/  LOP3.LUT R15, R9, 0xff0000, R12, 0xf8, !PT ;  /* 0x00ff0000090f7812 */ /* 0x000fe200078ef80c */
[----:B------:R-:W-:Y:S01]  /*5b60*/  HADD2.F32 R12, -RZ, R5.H1_H1 ;  /* 0x30000005ff0c7230 */ /* 0x000fe20000004100 */
[----:B------:R-:W-:Y:S01]  /*5b70*/  F2FP.F16.E4M3.UNPACK_B R100, R100 ;  /* 0x00000064ff64723e */ /* 0x000fe200020006ff */
[----:B------:R-:W-:Y:S01]  /*5b80*/  HADD2.F32 R14, -RZ, R13.H0_H0 ;  /* 0x2000000dff0e7230 */ /* 0x000fe20000004100 */
[----:B------:R-:W-:Y:S01]  /*5b90*/  F2FP.F16.E4M3.UNPACK_B R98, R98 ;  /* 0x00000062ff62723e */ /* 0x000fe200020006ff */
[----:B------:R-:W-:-:S02]  /*5ba0*/  HADD2.F32 R9, -RZ, R4.H1_H1 ;  /* 0x30000004ff097230 */ /* 0x000fc40000004100 */
[-C--:B------:R-:W-:Y:S01]  /*5bb0*/  FMUL.FTZ R32, R12, R29.reuse ;  /* 0x0000001d0c207220 */ /* 0x080fe20000410000 */
[----:B------:R-:W-:Y:S02]  /*5bc0*/  HADD2.F32 R5, -RZ, R5.H0_H0 ;  /* 0x20000005ff057230 */ /* 0x000fe40000004100 */
[----:B------:R-:W-:Y:S02]  /*5bd0*/  HADD2.F32 R13, -RZ, R13.H1_H1 ;  /* 0x3000000dff0d7230 */ /* 0x000fe40000004100 */
[----:B------:R-:W-:Y:S01]  /*5be0*/  FMUL.FTZ R31, R9, R28 ;  /* 0x0000001c091f7220 */ /* 0x000fe20000410000 */
[----:B------:R-:W-:Y:S02]  /*5bf0*/  HADD2.F32 R4, -RZ, R4.H0_H0 ;  /* 0x20000004ff047230 */ /* 0x000fe40000004100 */
[C---:B------:R-:W-:Y:S01]  /*5c00*/  FMUL.FTZ R29, R5.reuse, R29 ;  /* 0x0000001d051d7220 */ /* 0x040fe20000410000 */
[-C--:B------:R-:W-:Y:S01]  /*5c10*/  FFMA.FTZ R34, R5, R13.reuse, -R32 ;  /* 0x0000000d05227223 */ /* 0x080fe20000010820 */
[----:B------:R-:W-:Y:S01]  /*5c20*/  F2FP.F16.E4M3.UNPACK_B R5, R8.H1 ;  /* 0x00000008ff05723e */ /* 0x000fe200030006ff */
[C---:B------:R-:W-:Y:S01]  /*5c30*/  FMUL.FTZ R28, R4.reuse, R28 ;  /* 0x0000001c041c7220 */ /* 0x040fe20000410000 */
[----:B------:R-:W-:Y:S01]  /*5c40*/  FFMA.FTZ R4, R4, R14, -R31 ;  /* 0x0000000e04047223 */ /* 0x000fe2000001081f */
[----:B------:R-:W-:Y:S01]  /*5c50*/  FFMA.FTZ R37, R12, R13, R29 ;  /* 0x0000000d0c257223 */ /* 0x000fe2000001001d */
[----:B------:R-:W-:Y:S01]  /*5c60*/  F2FP.F16.E4M3.UNPACK_B R8, R8 ;  /* 0x00000008ff08723e */ /* 0x000fe200020006ff */
[----:B------:R-:W-:Y:S01]  /*5c70*/  FFMA.FTZ R35, R9, R14, R28 ;  /* 0x0000000e09237223 */ /* 0x000fe2000001001c */
[----:B------:R-:W-:-:S02]  /*5c80*/  HADD2.F32 R14, -RZ, R100.H1_H1 ;  /* 0x30000064ff0e7230 */ /* 0x000fc40000004100 */
[--C-:B------:R-:W-:Y:S01]  /*5c90*/  HADD2.F32 R9, -RZ, R5.reuse.H0_H0 ;  /* 0x20000005ff097230 */ /* 0x100fe20000004100 */
[----:B------:R-:W-:Y:S01]  /*5ca0*/  F2FP.SATFINITE.E4M3.F32.PACK_AB_MERGE_C R39, R37, R34, RZ ;  /* 0x000000222527723e */ /* 0x000fe200048070ff */
[----:B------:R-:W-:Y:S02]  /*5cb0*/  HADD2.F32 R12, -RZ, R5.H1_H1 ;  /* 0x30000005ff0c7230 */ /* 0x000fe40000004100 */
[----:B------:R-:W-:Y:S02]  /*5cc0*/  HADD2.F32 R13, -RZ, R98.H1_H1 ;  /* 0x30000062ff0d7230 */ /* 0x000fe40000004100 */
[-C--:B------:R-:W-:Y:S01]  /*5cd0*/  FMUL.FTZ R31, R9, R14.reuse ;  /* 0x0000000e091f7220 */ /* 0x080fe20000410000 */
[----:B------:R-:W-:Y:S02]  /*5ce0*/  HADD2.F32 R100, -RZ, R100.H0_H0 ;  /* 0x20000064ff647230 */ /* 0x000fe40000004100 */
[----:B------:R-:W-:Y:S01]  /*5cf0*/  FMUL.FTZ R28, R12, R14 ;  /* 0x0000000e0c1c7220 */ /* 0x000fe20000410000 */
[----:B------:R-:W-:-:S02]  /*5d00*/  HADD2.F32 R5, -RZ, R8.H0_H0 ;  /* 0x20000008ff057230 */ /* 0x000fc40000004100 */
[-C--:B------:R-:W-:Y:S01]  /*5d10*/  FFMA.FTZ R31, R12, R13.reuse, R31 ;  /* 0x0000000d0c1f7223 */ /* 0x080fe2000001001f */
[----:B------:R-:W-:Y:S02]  /*5d20*/  HADD2.F32 R8, -RZ, R8.H1_H1 ;  /* 0x30000008ff087230 */ /* 0x000fe40000004100 */
[----:B------:R-:W-:Y:S01]  /*5d30*/  FFMA.FTZ R28, R9, R13, -R28 ;  /* 0x0000000d091c7223 */ /* 0x000fe2000001081c */
[----:B------:R-:W-:Y:S02]  /*5d40*/  HADD2.F32 R98, -RZ, R98.H0_H0 ;  /* 0x20000062ff627230 */ /* 0x000fe40000004100 */
[-C--:B------:R-:W-:Y:S01]  /*5d50*/  FMUL.FTZ R29, R5, R100.reuse ;  /* 0x00000064051d7220 */ /* 0x080fe20000410000 */
[----:B------:R-:W-:Y:S01]  /*5d60*/  F2FP.F16.E4M3.UNPACK_B R13, R15.H1 ;  /* 0x0000000fff0d723e */ /* 0x000fe200030006ff */
[C---:B------:R-:W-:Y:S01]  /*5d70*/  FMUL.FTZ R14, R8.reuse, R100 ;  /* 0x00000064080e7220 */ /* 0x040fe20000410000 */
[----:B------:R-:W-:Y:S01]  /*5d80*/  F2FP.SATFINITE.E4M3.F32.PACK_AB_MERGE_C R38, R31, R28, RZ ;  /* 0x0000001c1f26723e */ /* 0x000fe200048070ff */
[-C--:B------:R-:W-:Y:S01]  /*5d90*/  FFMA.FTZ R33, R8, R98.reuse, R29 ;  /* 0x0000006208217223 */ /* 0x080fe2000001001d */
[----:B------:R-:W-:Y:S01]  /*5da0*/  F2FP.F16.E4M3.UNPACK_B R8, R7.H1 ;  /* 0x00000007ff08723e */ /* 0x000fe200030006ff */
[----:B------:R-:W-:Y:S01]  /*5db0*/  FFMA.FTZ R32, R5, R98, -R14 ;  /* 0x0000006205207223 */ /* 0x000fe2000001080e */
[----:B------:R-:W-:Y:S01]  /*5dc0*/  F2FP.F16.E4M3.UNPACK_B R28, R30.H1 ;  /* 0x0000001eff1c723e */ /* 0x000fe200030006ff */
[----:B------:R-:W-:Y:S01]  /*5dd0*/  HADD2.F32 R14, -RZ, R13.H1_H1 ;  /* 0x3000000dff0e7230 */ /* 0x000fe20000004100 */
[----:B------:R-:W-:Y:S01]  /*5de0*/  F2FP.F16.E4M3.UNPACK_B R5, R6.H1 ;  /* 0x00000006ff05723e */ /* 0x000fe200030006ff */
[----:B------:R-:W-:Y:S01]  /*5df0*/  HADD2.F32 R12, -RZ, R8.H1_H1 ;  /* 0x30000008ff0c7230 */ /* 0x000fe20000004100 */
        /* <DEDUP_REMOVED lines=17> */
[----:B------:R-:W-:Y:S02]  /*5f10*/  HADD2.F32 R30, -RZ, R30.H0_H0 ;  /* 0x2000001eff1e7230 */ /* 0x000fe40000004100 */
[----:B------:R-:W-:Y:S01]  /*5f20*/  FFMA.FTZ R29, R8, R9, R29 ;  /* 0x00000009081d7223 */ /* 0x000fe2000001001d */
[--C-:B------:R-:W-:Y:S02]  /*5f30*/  HADD2.F32 R8, -RZ, R7.reuse.H0_H0 ;  /* 0x20000007ff087230 */ /* 0x100fe40000004100 */
[----:B------:R-:W-:Y:S01]  /*5f40*/  FFMA.FTZ R37, R12, R14, R31 ;  /* 0x0000000e0c257223 */ /* 0x000fe2000001001f */
[----:B------:R-:W-:Y:S02]  /*5f50*/  HADD2.F32 R7, -RZ, R7.H1_H1 ;  /* 0x30000007ff077230 */ /* 0x000fe40000004100 */
[--C-:B------:R-:W-:Y:S01]  /*5f60*/  HADD2.F32 R5, -RZ, R6.reuse.H0_H0 ;  /* 0x20000006ff057230 */ /* 0x100fe20000004100 */
[----:B------:R-:W-:Y:S01]  /*5f70*/  F2FP.SATFINITE.E4M3.F32.PACK_AB_MERGE_C R29, R29, R34, RZ ;  /* 0x000000221d1d723e */ /* 0x000fe200048070ff */
[----:B------:R-:W-:-:S02]  /*5f80*/  HADD2.F32 R6, -RZ, R6.H1_H1 ;  /* 0x30000006ff067230 */ /* 0x000fc40000004100 */
        /* <DEDUP_REMOVED lines=10> */
[----:B------:R-:W-:-:S02]  /*6030*/  F2FP.SATFINITE.E4M3.F32.PACK_AB_MERGE_C R36, R37, R36, RZ ;  /* 0x000000242524723e */ /* 0x000fc400048070ff */
[----:B------:R-:W-:Y:S02]  /*6040*/  F2FP.SATFINITE.E4M3.F32.PACK_AB_MERGE_C R5, R35, R4, R39 ;  /* 0x000000042305723e */ /* 0x000fe40004807027 */
[----:B------:R-:W-:Y:S02]  /*6050*/  F2FP.SATFINITE.E4M3.F32.PACK_AB_MERGE_C R4, R33, R32, R38 ;  /* 0x000000202104723e */ /* 0x000fe40004807026 */
[----:B------:R-:W-:Y:S02]  /*6060*/  F2FP.SATFINITE.E4M3.F32.PACK_AB_MERGE_C R6, R9, R12, R29 ;  /* 0x0000000c0906723e */ /* 0x000fe4000480701d */
[----:B------:R-:W-:-:S07]  /*6070*/  F2FP.SATFINITE.E4M3.F32.PACK_AB_MERGE_C R7, R28, R31, R36 ;  /* 0x0000001f1c07723e */ /* 0x000fce0004807024 */
.L_x_1667:
[----:B------:R-:W-:Y:S05]  /*6080*/  BSYNC B1 ;  /* 0x0000000000017941 */ /* 0x000fea0003800000 */
.L_x_1666:
[----:B0-----:R0:W-:Y:S01]  /*6090*/  ST.E.128 desc[UR42][R10.64], R4 ;  /* 0x000000040a007985 */ /* 0x0011e2000c101d2a */
[----:B------:R-:W-:Y:S05]  /*60a0*/  BRA `(.L_x_1645) ;  /* 0x0000003400a87947 */ /* 0x000fea0003800000 */
.L_x_1638:
        /* <DEDUP_REMOVED lines=42> */
.L_x_1669:
[----:B------:R-:W-:Y:S05]  /*6350*/  BSYNC B1 ;  /* 0x0000000000017941 */ /* 0x000fea0003800000 */
.L_x_1668:
[----:B------:R-:W-:Y:S01]  /*6360*/  UISETP.NE.AND UP0, UPT, UR40, 0x3, UPT ;  /* 0x000000032800788c */ /* 0x000fe2000bf05270 */
[----:B-----5:R-:W-:Y:S02]  /*6370*/  IMAD.MOV.U32 R101, RZ, RZ, R6 ;  /* 0x000000ffff657224 */ /* 0x020fe400078e0006 */
        /* <DEDUP_REMOVED lines=14> */
.L_x_1670:
[----:B------:R-:W-:Y:S01]  /*6460*/  LEA R82, R22, R16, 0x3 ;  /* 0x0000001016527211 */ /* 0x000fe200078e18ff */
[----:B------:R-:W-:Y:S01]  /*6470*/  BSSY B1, `(.L_x_1671) ;  /* 0x0000004000017945 */ /* 0x000fe20003800000 */
[----:B------:R-:W-:-:S04]  /*6480*/  SHF.L.U32 R94, R209, 0x1f, RZ ;  /* 0x0000001fd15e7819 */ /* 0x000fc800000006ff */
[----:B------:R-:W1:Y:S02]  /*6490*/  SYNCS.PHASECHK.TRANS64.TRYWAIT P4, [R82+URZ+0x2a890], R94 ;  /* 0x02a8905e520075a7 */ /* 0x000e64000808017f */
[----:B-1----:R-:W-:Y:S05]  /*64a0*/  @!P4 BRA `(.L_x_1672) ;  /* 0x0000028c009cc947 */ /* 0x002fea0003800000 */
.L_x_2024:
[----:B------:R-:W-:Y:S05]  /*64b0*/  BSYNC B1 ;  /* 0x0000000000017941 */ /* 0x000fea0003800000 */
.L_x_1671:
[----:B------:R-:W-:-:S03]  /*64c0*/  UMOV UR4, 0xffffffff ;  /* 0xffffffff00047882 */ /* 0x000fc60000000000 */
[----:B------:R-:W-:Y:S05]  /*64d0*/  BRA.DIV UR4, `(.L_x_1673) ;  /* 0x0000028e04a47947 */ /* 0x000fea000b800000 */
[----:B------:R2:W3:Y:S04]  /*64e0*/  SHFL.IDX PT, R98, R99, RZ, 0x1e1f ;  /* 0x001e1fff63627589 */ /* 0x0004e800000e0000 */
[----:B------:R2:W4:Y:S02]  /*64f0*/  SHFL.IDX PT, R100, R97, RZ, 0x1e1f ;  /* 0x001e1fff61647589 */ /* 0x00052400000e0000 */
.L_x_2028:
[----:B------:R-:W-:Y:S05]  /*6500*/  @P3 BRA `(.L_x_1645) ;  /* 0x0000003000903947 */ /* 0x000fea0003800000 */
[----:B--2---:R-:W2:Y:S01]  /*6510*/  LDC R97, c[0x0][0x2f4] ;  /* 0x0000bd00ff617b82 */ /* 0x004ea20000000800 */
[----:B------:R-:W-:Y:S01]  /*6520*/  ISETP.NE.AND P3, PT, R55, RZ, PT ;  /* 0x000000ff3700720c */ /* 0x000fe20003f65270 */
[----:B------:R-:W-:Y:S01]  /*6530*/  BSSY B1, `(.L_x_1674) ;  /* 0x00000f5000017945 */ /* 0x000fe20003800000 */
[----:B--2---:R-:W-:-:S11]  /*6540*/  IMAD.IADD R99, R97, 0x1, -R66 ;  /* 0x0000000161637824 */ /* 0x004fd600078e0a42 */
[----:B------:R-:W-:Y:S05]  /*6550*/  @!P3 BRA `(.L_x_1675) ;  /* 0x0000000c00c8b947 */ /* 0x000fea0003800000 */
[----:B------:R-:W-:Y:S01]  /*6560*/  SEL R8, R66, R99, !P0 ;  /* 0x0000006342087207 */ /* 0x000fe20004000000 */
[----:B------:R-:W-:Y:S01]  /*6570*/  BSSY B2, `(.L_x_1676) ;  /* 0x00000eb000027945 */ /* 0x000fe20003800000 */
[C---:B----4-:R-:W-:Y:S02]  /*6580*/  IADD3 R92, P3, R59.reuse, R100, RZ ;  /* 0x000000643b5c7210 */ /* 0x050fe40007f7e0ff */
[----:B------:R-:W-:Y:S02]  /*6590*/  SHF.R.S32.HI R9, RZ, 0x1f, R8 ;  /* 0x0000001fff097819 */ /* 0x000fe40000011408 */
[----:B---3--:R-:W-:Y:S02]  /*65a0*/  LEA.HI.X.SX32 R93, R59, R98, 0x1, P3 ;  /* 0x000000623b5d7211 */ /* 0x008fe400018f0eff */
[----:B------:R-:W-:Y:S02]  /*65b0*/  LEA.HI R9, R9, R8, RZ, 0x5 ;  /* 0x0000000809097211 */ /* 0x000fe400078f28ff */
[----:B------:R-:W-:-:S02]  /*65c0*/  ISETP.GE.AND P3, PT, R18, R96, PT ;  /* 0x000000601200720c */ /* 0x000fc40003f66270 */
[----:B------:R-:W-:-:S04]  /*65d0*/  SHF.R.S32.HI R8, RZ, 0x5, R9 ;  /* 0x00000005ff087819 */ /* 0x000fc80000011409 */
[----:B------:R-:W-:-:S04]  /*65e0*/  LEA.HI.SX32 R8, R77, R8, 0x1c ;  /* 0x000000084d087211 */ /* 0x000fc800078fe2ff */
[----:B------:R-:W-:Y:S01]  /*65f0*/  SHF.R.S32.HI R9, RZ, 0x1f, R8 ;  /* 0x0000001fff097819 */ /* 0x000fe20000011408 */
[----:B------:R-:W-:-:S03]  /*6600*/  IMAD.SHL.U32 R109, R8, 0x10, RZ ;  /* 0x00000010086d7824 */ /* 0x000fc600078e00ff */
[----:B------:R-:W-:Y:S02]  /*6610*/  LEA.HI R9, R9, R8, RZ, 0x2 ;  /* 0x0000000809097211 */ /* 0x000fe400078f10ff */
[----:B------:R-:W-:-:S03]  /*6620*/  LOP3.LUT R8, R214, 0x30, R109, 0xf8, !PT ;  /* 0x00000030d6087812 */ /* 0x000fc600078ef86d */
[----:B------:R-:W-:Y:S01]  /*6630*/  IMAD.SHL.U32 R9, R9, 0x800, RZ ;  /* 0x0000080009097824 */ /* 0x000fe200078e00ff */
[----:B------:R-:W-:-:S04]  /*6640*/  LOP3.LUT R8, R8, R215, RZ, 0x3c, !PT ;  /* 0x000000d708087212 */ /* 0x000fc800078e3cff */
[----:B------:R-:W-:-:S04]  /*6650*/  LOP3.LUT R9, R9, 0xffffe000, RZ, 0xc0, !PT ;  /* 0xffffe00009097812 */ /* 0x000fc800078ec0ff */
[----:B0-----:R-:W-:Y:S01]  /*6660*/  IADD3 R11, R8, R9, R216 ;  /* 0x00000009080b7210 */ /* 0x001fe20007ffe0d8 */
[----:B------:R-:W-:-:S04]  /*6670*/  IMAD R9, R22, 0x6000, R74 ;  /* 0x0000600016097824 */ /* 0x000fc800078e024a */
[----:B------:R-:W-:Y:S02]  /*6680*/  IMAD R11, R22, 0x6000, R11 ;  /* 0x00006000160b7824 */ /* 0x000fe400078e020b */
[C---:B------:R-:W-:Y:S02]  /*6690*/  IMAD.IADD R9, R16.reuse, 0x1, R9 ;  /* 0x0000000110097824 */ /* 0x040fe400078e0209 */
[----:B------:R-:W-:-:S04]  /*66a0*/  IMAD.IADD R12, R16, 0x1, R11 ;  /* 0x00000001100c7824 */ /* 0x000fc800078e020b */
[----:B------:R-:W0:Y:S04]  /*66b0*/  LDS.128 R8, [R9+0x1e400] ;  /* 0x01e4000009087984 */ /* 0x000e280000000c00 */
[----:B------:R-:W2:Y:S01]  /*66c0*/  LDS.128 R12, [R12+0x1e400] ;  /* 0x01e400000c0c7984 */ /* 0x000ea20000000c00 */
[----:B------:R-:W-:Y:S05]  /*66d0*/  @P3 BRA `(.L_x_1677) ;  /* 0x0000000c00503947 */ /* 0x000fea0003800000 */
[----:B------:R-:W-:Y:S01]  /*66e0*/  SHF.R.U32.HI R114, RZ, 0x8, R45 ;  /* 0x00000008ff727819 */ /* 0x000fe2000001162d */
[----:B0-----:R-:W-:Y:S01]  /*66f0*/  IMAD.MOV.U32 R44, RZ, RZ, R8 ;  /* 0x000000ffff2c7224 */ /* 0x001fe200078e0008 */
[--C-:B------:R-:W-:Y:S02]  /*6700*/  SHF.R.U32.HI R34, RZ, 0x8, R33.reuse ;  /* 0x00000008ff227819 */ /* 0x100fe40000011621 */
[----:B------:R-:W-:Y:S02]  /*6710*/  SHF.R.U32.HI R120, RZ, 0x10, R33 ;  /* 0x00000010ff787819 */ /* 0x000fe40000011621 */
[----:B------:R-:W-:Y:S01]  /*6720*/  LOP3.LUT R115, R33, 0xff0000ff, RZ, 0xc0, !PT ;  /* 0xff0000ff21737812 */ /* 0x000fe200078ec0ff */
[----:B------:R-:W-:Y:S01]  /*6730*/  IMAD.MOV.U32 R33, RZ, RZ, R10 ;  /* 0x000000ffff217224 */ /* 0x000fe200078e000a */
[----:B------:R-:W-:Y:S01]  /*6740*/  SHF.R.U32.HI R32, RZ, 0x10, R45 ;  /* 0x00000010ff207819 */ /* 0x000fe2000001162d */
[----:B------:R-:W-:Y:S01]  /*6750*/  IMAD.SHL.U32 R10, R114, 0x100, RZ ;  /* 0x00000100720a7824 */ /* 0x000fe200078e00ff */
[----:B------:R-:W-:Y:S01]  /*6760*/  LOP3.LUT R119, R45, 0xff0000ff, RZ, 0xc0, !PT ;  /* 0xff0000ff2d777812 */ /* 0x000fe200078ec0ff */
[----:B--2---:R-:W-:Y:S01]  /*6770*/  IMAD.MOV.U32 R45, RZ, RZ, R12 ;  /* 0x000000ffff2d7224 */ /* 0x004fe200078e000c */
[----:B------:R-:W-:Y:S01]  /*6780*/  SHF.R.U32.HI R46, RZ, 0x8, R47 ;  /* 0x00000008ff2e7819 */ /* 0x000fe2000001162f */
[----:B------:R-:W-:Y:S01]  /*6790*/  IMAD.SHL.U32 R8, R34, 0x100, RZ ;  /* 0x0000010022087824 */ /* 0x000fe200078e00ff */
[--C-:B------:R-:W-:Y:S01]  /*67a0*/  SHF.R.U32.HI R116, RZ, 0x8, R35.reuse ;  /* 0x00000008ff747819 */ /* 0x100fe20000011623 */
[----:B------:R-:W-:Y:S01]  /*67b0*/  IMAD.MOV.U32 R34, RZ, RZ, R14 ;  /* 0x000000ffff227224 */ /* 0x000fe200078e000e */
[----:B------:R-:W-:Y:S01]  /*67c0*/  SHF.R.U32.HI R118, RZ, 0x10, R35 ;  /* 0x00000010ff767819 */ /* 0x000fe20000011623 */
[----:B------:R-:W-:Y:S01]  /*67d0*/  IMAD.SHL.U32 R14, R46, 0x100, RZ ;  /* 0x000001002e0e7824 */ /* 0x000fe200078e00ff */
[----:B------:R-:W-:Y:S01]  /*67e0*/  LOP3.LUT R117, R35, 0xff0000ff, RZ, 0xc0, !PT ;  /* 0xff0000ff23757812 */ /* 0x000fe200078ec0ff */
[----:B------:R-:W-:Y:S01]  /*67f0*/  IMAD.U32 R12, R120, 0x10000, RZ ;  /* 0x00010000780c7824 */ /* 0x000fe200078e00ff */
[----:B------:R-:W-:-:S02]  /*6800*/  SHF.R.U32.HI R35, RZ, 0x10, R47 ;  /* 0x00000010ff237819 */ /* 0x000fc4000001162f */
[----:B------:R-:W-:Y:S02]  /*6810*/  LOP3.LUT R121, R119, 0xff00, R10, 0xf8, !PT ;  /* 0x0000ff0077797812 */ /* 0x000fe400078ef80a */
[----:B------:R-:W-:Y:S01]  /*6820*/  LOP3.LUT R47, R47, 0xff0000ff, RZ, 0xc0, !PT ;  /* 0xff0000ff2f2f7812 */ /* 0x000fe200078ec0ff */
[----:B------:R-:W-:Y:S01]  /*6830*/  IMAD.U32 R35, R35, 0x10000, RZ ;  /* 0x0001000023237824 */ /* 0x000fe200078e00ff */
[----:B------:R-:W-:Y:S01]  /*6840*/  LOP3.LUT R115, R115, 0xff00, R8, 0xf8, !PT ;  /* 0x0000ff0073737812 */ /* 0x000fe200078ef808 */
[----:B------:R-:W-:Y:S01]  /*6850*/  IMAD.SHL.U32 R8, R116, 0x100, RZ ;  /* 0x0000010074087824 */ /* 0x000fe200078e00ff */
[----:B------:R-:W-:Y:S02]  /*6860*/  F2FP.F16.E4M3.UNPACK_B R119, R113.H1 ;  /* 0x00000071ff77723e */ /* 0x000fe400030006ff */
[----:B------:R-:W-:Y:S02]  /*6870*/  F2FP.F16.E4M3.UNPACK_B R114, R45.H1 ;  /* 0x0000002dff72723e */ /* 0x000fe400030006ff */
[----:B------:R-:W-:Y:S01]  /*6880*/  F2FP.F16.E4M3.UNPACK_B R46, R44.H1 ;  /* 0x0000002cff2e723e */ /* 0x000fe200030006ff */
[----:B------:R-:W-:Y:S01]  /*6890*/  HADD2.F32 R10, -RZ, R119.H0_H0 ;  /* 0x20000077ff0a7230 */ /* 0x000fe20000004100 */
[----:B------:R-:W-:Y:S01]  /*68a0*/  LOP3.LUT R120, R47, 0xff00, R14, 0xf8, !PT ;  /* 0x0000ff002f787812 */ /* 0x000fe200078ef80e */
[----:B------:R-:W-:Y:S01]  /*68b0*/  IMAD.U32 R14, R32, 0x10000, RZ ;  /* 0x00010000200e7824 */ /* 0x000fe200078e00ff */
[----:B------:R-:W-:Y:S01]  /*68c0*/  LOP3.LUT R12, R115, 0xff0000, R12, 0xf8, !PT ;  /* 0x00ff0000730c7812 */ /* 0x000fe200078ef80c */
[----:B------:R-:W-:Y:S01]  /*68d0*/  HADD2.F32 R115, -RZ, R114.H0_H0 ;  /* 0x20000072ff737230 */ /* 0x000fe20000004100 */
[----:B------:R-:W-:Y:S01]  /*68e0*/  F2FP.F16.E4M3.UNPACK_B R116, R112.H1 ;  /* 0x00000070ff74723e */ /* 0x000fe200030006ff */
[----:B------:R-:W-:Y:S01]  /*68f0*/  HADD2.F32 R47, -RZ, R46.H0_H0 ;  /* 0x2000002eff2f7230 */ /* 0x000fe20000004100 */
[----:B------:R-:W-:Y:S01]  /*6900*/  LOP3.LUT R117, R117, 0xff00, R8, 0xf8, !PT ;  /* 0x0000ff0075757812 */ /* 0x000fe200078ef808 */
[----:B------:R-:W-:-:S02]  /*6910*/  IMAD.U32 R8, R118, 0x10000, RZ ;  /* 0x0001000076087824 */ /* 0x000fc400078e00ff */
[-C--:B------:R-:W-:Y:S01]  /*6920*/  FMUL.FTZ R32, R115, R10.reuse ;  /* 0x0000000a73207220 */ /* 0x080fe20000410000 */
[----:B------:R-:W-:Y:S02]  /*6930*/  HADD2.F32 R118, -RZ, R116.H0_H0 ;  /* 0x20000074ff767230 */ /* 0x000fe40000004100 */
        /* <DEDUP_REMOVED lines=12> */
[----:B------:R-:W-:Y:S01]  /*6a00*/  HADD2.F32 R119, -RZ, R118.H0_H0 ;  /* 0x20000076ff777230 */ /* 0x000fe20000004100 */
[----:B------:R-:W-:Y:S01]  /*6a10*/  F2FP.F16.E4M3.UNPACK_B R112, R44 ;  /* 0x0000002cff70723e */ /* 0x000fe200020006ff */
[----:B------:R-:W-:Y:S01]  /*6a20*/  FMUL.FTZ R45, R115, R47 ;  /* 0x0000002f732d7220 */ /* 0x000fe20000410000 */
[----:B------:R-:W-:-:S02]  /*6a30*/  HADD2.F32 R114, -RZ, R113.H0_H0 ;  /* 0x20000071ff727230 */ /* 0x000fc40000004100 */
[C---:B------:R-:W-:Y:S01]  /*6a40*/  FMUL.FTZ R44, R46.reuse, R47 ;  /* 0x0000002f2e2c7220 */ /* 0x040fe20000410000 */
[----:B------:R-:W-:Y:S02]  /*6a50*/  HADD2.F32 R118, -RZ, R118.H1_H1 ;  /* 0x30000076ff767230 */ /* 0x000fe40000004100 */
[----:B------:R-:W-:Y:S01]  /*6a60*/  FFMA.FTZ R45, R46, R117, -R45 ;  /* 0x000000752e2d7223 */ /* 0x000fe2000001082d */
[----:B------:R-:W-:Y:S02]  /*6a70*/  HADD2.F32 R47, -RZ, R112.H0_H0 ;  /* 0x20000070ff2f7230 */ /* 0x000fe40000004100 */
[----:B------:R-:W-:Y:S01]  /*6a80*/  FMUL.FTZ R120, R114, R119 ;  /* 0x0000007772787220 */ /* 0x000fe20000410000 */
[----:B------:R-:W-:Y:S02]  /*6a90*/  HADD2.F32 R46, -RZ, R116.H0_H0 ;  /* 0x20000074ff2e7230 */ /* 0x000fe40000004100 */
[----:B------:R-:W-:Y:S01]  /*6aa0*/  FFMA.FTZ R44, R115, R117, R44 ;  /* 0x00000075732c7223 */ /* 0x000fe2000001002c */
[----:B------:R-:W-:-:S02]  /*6ab0*/  HADD2.F32 R113, -RZ, R113.H1_H1 ;  /* 0x30000071ff717230 */ /* 0x000fc40000004100 */
[C---:B------:R-:W-:Y:S01]  /*6ac0*/  FMUL.FTZ R119, R47.reuse, R119 ;  /* 0x000000772f777220 */ /* 0x040fe20000410000 */
[----:B------:R-:W-:Y:S02]  /*6ad0*/  HADD2.F32 R112, -RZ, R112.H1_H1 ;  /* 0x30000070ff707230 */ /* 0x000fe40000004100 */
[----:B------:R-:W-:Y:S01]  /*6ae0*/  FFMA.FTZ R47, R47, R46, -R120 ;  /* 0x0000002e2f2f7223 */ /* 0x000fe20000010878 */
[----:B------:R-:W-:Y:S02]  /*6af0*/  HADD2.F32 R115, -RZ, R116.H1_H1 ;  /* 0x30000074ff737230 */ /* 0x000fe40000004100 */
[----:B------:R-:W-:Y:S01]  /*6b00*/  FMUL.FTZ R117, R113, R118 ;  /* 0x0000007671757220 */ /* 0x000fe20000410000 */
[----:B------:R-:W-:Y:S01]  /*6b10*/  F2FP.F16.E4M3.UNPACK_B R120, R111.H1 ;  /* 0x0000006fff78723e */ /* 0x000fe200030006ff */
[----:B------:R-:W-:Y:S01]  /*6b20*/  FFMA.FTZ R46, R114, R46, R119 ;  /* 0x0000002e722e7223 */ /* 0x000fe20000010077 */
[----:B------:R-:W-:Y:S01]  /*6b30*/  F2FP.F16.E4M3.UNPACK_B R116, R34.H1 ;  /* 0x00000022ff74723e */ /* 0x000fe200030006ff */
[C---:B------:R-:W-:Y:S01]  /*6b40*/  FMUL.FTZ R118, R112.reuse, R118 ;  /* 0x0000007670767220 */ /* 0x040fe20000410000 */
[----:B------:R-:W-:Y:S01]  /*6b50*/  FFMA.FTZ R112, R112, R115, -R117 ;  /* 0x0000007370707223 */ /* 0x000fe20000010875 */
[----:B------:R-:W-:Y:S01]  /*6b60*/  F2FP.F16.E4M3.UNPACK_B R119, R110.H1 ;  /* 0x0000006eff77723e */ /* 0x000fe200030006ff */
[----:B------:R-:W-:Y:S01]  /*6b70*/  HADD2.F32 R122, -RZ, R120.H0_H0 ;  /* 0x20000078ff7a7230 */ /* 0x000fe20000004100 */
[----:B------:R-:W-:Y:S01]  /*6b80*/  F2FP.F16.E4M3.UNPACK_B R114, R33.H1 ;  /* 0x00000021ff72723e */ /* 0x000fe200030006ff */
[----:B------:R-:W-:Y:S01]  /*6b90*/  HADD2.F32 R117, -RZ, R116.H0_H0 ;  /* 0x20000074ff757230 */ /* 0x000fe20000004100 */
[----:B------:R-:W-:Y:S01]  /*6ba0*/  LOP3.LUT R14, R121, 0xff0000, R14, 0xf8, !PT ;  /* 0x00ff0000790e7812 */ /* 0x000fe200078ef80e */
[----:B------:R-:W-:Y:S01]  /*6bb0*/  FFMA.FTZ R113, R113, R115, R118 ;  /* 0x0000007371717223 */ /* 0x000fe20000010076 */
[----:B------:R-:W-:Y:S01]  /*6bc0*/  HADD2.F32 R121, -RZ, R120.H1_H1 ;  /* 0x30000078ff797230 */ /* 0x000fe20000004100 */
[----:B------:R-:W-:Y:S01]  /*6bd0*/  F2FP.F16.E4M3.UNPACK_B R33, R33 ;  /* 0x00000021ff21723e */ /* 0x000fe200020006ff */
[----:B------:R-:W-:-:S02]  /*6be0*/  HADD2.F32 R115, -RZ, R114.H0_H0 ;  /* 0x20000072ff737230 */ /* 0x000fc40000004100 */
[----:B------:R-:W-:Y:S01]  /*6bf0*/  FMUL.FTZ R124, R117, R122 ;  /* 0x0000007a757c7220 */ /* 0x000fe20000410000 */
[--C-:B------:R-:W-:Y:S01]  /*6c00*/  HADD2.F32 R120, -RZ, R119.reuse.H0_H0 ;  /* 0x20000077ff787230 */ /* 0x100fe20000004100 */
[----:B------:R-:W-:Y:S01]  /*6c10*/  F2FP.SATFINITE.E4M3.F32.PACK_AB_MERGE_C R32, R45, R32, RZ ;  /* 0x000000202d20723e */ /* 0x000fe200048070ff */
[----:B------:R-:W-:Y:S02]  /*6c20*/  HADD2.F32 R118, -RZ, R116.H1_H1 ;  /* 0x30000074ff767230 */ /* 0x000fe40000004100 */
[C---:B------:R-:W-:Y:S01]  /*6c30*/  FMUL.FTZ R122, R115.reuse, R122 ;  /* 0x0000007a737a7220 */ /* 0x040fe20000410000 */
[----:B------:R-:W-:Y:S02]  /*6c40*/  HADD2.F32 R116, -RZ, R114.H1_H1 ;  /* 0x30000072ff747230 */ /* 0x000fe40000004100 */
        /* <DEDUP_REMOVED lines=12> */
[----:B------:R-:W-:Y:S01]  /*6d10*/  F2FP.F16.E4M3.UNPACK_B R115, R110 ;  /* 0x0000006eff73723e */ /* 0x000fe200020006ff */
[----:B------:R-:W-:Y:S01]  /*6d20*/  HADD2.F32 R110, -RZ, R111.H0_H0 ;  /* 0x2000006fff6e7230 */ /* 0x000fe20000004100 */
[----:B------:R-:W-:Y:S01]  /*6d30*/  F2FP.F16.E4M3.UNPACK_B R45, R9 ;  /* 0x00000009ff2d723e */ /* 0x000fe200020006ff */
[----:B------:R-:W-:Y:S01]  /*6d40*/  HADD2.F32 R33, -RZ, R33.H1_H1 ;  /* 0x30000021ff217230 */ /* 0x000fe20000004100 */
[----:B------:R-:W-:Y:S01]  /*6d50*/  F2FP.SATFINITE.E4M3.F32.PACK_AB_MERGE_C R114, R123, R114, RZ ;  /* 0x000000727b72723e */ /* 0x000fe200048070ff */
[----:B------:R-:W-:Y:S01]  /*6d60*/  HADD2.F32 R111, -RZ, R111.H1_H1 ;  /* 0x3000006fff6f7230 */ /* 0x000fe20000004100 */
[----:B------:R-:W-:Y:S01]  /*6d70*/  F2FP.SATFINITE.E4M3.F32.PACK_AB_MERGE_C R121, R124, R121, RZ ;  /* 0x000000797c79723e */ /* 0x000fe200048070ff */
[----:B------:R-:W-:-:S02]  /*6d80*/  HADD2.F32 R117, -RZ, R115.H0_H0 ;  /* 0x20000073ff757230 */ /* 0x000fc40000004100 */
[-C--:B------:R-:W-:Y:S01]  /*6d90*/  FMUL.FTZ R122, R33, R118.reuse ;  /* 0x00000076217a7220 */ /* 0x080fe20000410000 */
[----:B------:R-:W-:Y:S02]  /*6da0*/  HADD2.F32 R116, -RZ, R115.H1_H1 ;  /* 0x30000073ff747230 */ /* 0x000fe40000004100 */
[-C--:B------:R-:W-:Y:S01]  /*6db0*/  FMUL.FTZ R115, R110, R119.reuse ;  /* 0x000000776e737220 */ /* 0x080fe20000410000 */
[C---:B------:R-:W-:Y:S01]  /*6dc0*/  FMUL.FTZ R119, R34.reuse, R119 ;  /* 0x0000007722777220 */ /* 0x040fe20000410000 */
[C---:B------:R-:W-:Y:S02]  /*6dd0*/  FMUL.FTZ R120, R111.reuse, R118 ;  /* 0x000000766f787220 */ /* 0x040fe40000410000 */
[----:B------:R-:W-:Y:S01]  /*6de0*/  FFMA.FTZ R118, R34, R117, -R115 ;  /* 0x0000007522767223 */ /* 0x000fe20000010873 */
[----:B------:R-:W-:Y:S01]  /*6df0*/  F2FP.SATFINITE.E4M3.F32.PACK_AB_MERGE_C R34, R44, R35, RZ ;  /* 0x000000232c22723e */ /* 0x000fe200048070ff */
[----:B------:R-:W-:Y:S01]  /*6e00*/  FFMA.FTZ R119, R110, R117, R119 ;  /* 0x000000756e777223 */ /* 0x000fe20000010077 */
[----:B------:R-:W-:Y:S01]  /*6e10*/  F2FP.SATFINITE.E4M3.F32.PACK_AB_MERGE_C R35, R112, R47, R32 ;  /* 0x0000002f7023723e */ /* 0x000fe20004807020 */
[----:B------:R-:W-:Y:S01]  /*6e20*/  HADD2.F32 R44, -RZ, R45.H0_H0 ;  /* 0x2000002dff2c7230 */ /* 0x000fe20000004100 */
[----:B------:R-:W-:Y:S01]  /*6e30*/  F2FP.F16.E4M3.UNPACK_B R110, R13 ;  /* 0x0000000dff6e723e */ /* 0x000fe200020006ff */
[----:B------:R-:W-:Y:S01]  /*6e40*/  FFMA.FTZ R122, R111, R116, R122 ;  /* 0x000000746f7a7223 */ /* 0x000fe2000001007a */
[----:B------:R-:W-:Y:S01]  /*6e50*/  F2FP.F16.E4M3.UNPACK_B R47, R14 ;  /* 0x0000000eff2f723e */ /* 0x000fe200020006ff */
[----:B------:R-:W-:Y:S01]  /*6e60*/  FFMA.FTZ R33, R33, R116, -R120 ;  /* 0x0000007421217223 */ /* 0x000fe20000010878 */
[----:B------:R-:W-:Y:S01]  /*6e70*/  F2FP.SATFINITE.E4M3.F32.PACK_AB_MERGE_C R34, R113, R46, R34 ;  /* 0x0000002e7122723e */ /* 0x000fe20004807022 */
[--C-:B------:R-:W-:Y:S01]  /*6e80*/  HADD2.F32 R46, -RZ, R110.reuse.H0_H0 ;  /* 0x2000006eff2e7230 */ /* 0x100fe20000004100 */
[----:B------:R-:W-:Y:S01]  /*6e90*/  F2FP.F16.E4M3.UNPACK_B R112, R12 ;  /* 0x0000000cff70723e */ /* 0x000fe200020006ff */
[--C-:B------:R-:W-:Y:S01]  /*6ea0*/  HADD2.F32 R115, -RZ, R47.reuse.H0_H0 ;  /* 0x2000002fff737230 */ /* 0x100fe20000004100 */
[----:B------:R-:W-:Y:S01]  /*6eb0*/  F2FP.SATFINITE.E4M3.F32.PACK_AB_MERGE_C R33, R33, R118, R114 ;  /* 0x000000762121723e */ /* 0x000fe20004807072 */
[----:B------:R-:W-:Y:S01]  /*6ec0*/  HADD2.F32 R111, -RZ, R110.H1_H1 ;  /* 0x3000006eff6f7230 */ /* 0x000fe20000004100 */
[----:B------:R-:W-:Y:S01]  /*6ed0*/  F2FP.F16.E4M3.UNPACK_B R12, R12.H1 ;  /* 0x0000000cff0c723e */ /* 0x000fe200030006ff */
[----:B------:R-:W-:-:S02]  /*6ee0*/  HADD2.F32 R110, -RZ, R47.H1_H1 ;  /* 0x3000002fff6e7230 */ /* 0x000fc40000004100 */
[-C--:B------:R-:W-:Y:S01]  /*6ef0*/  FMUL.FTZ R117, R46, R115.reuse ;  /* 0x000000732e757220 */ /* 0x080fe20000410000 */
[--C-:B------:R-:W-:Y:S02]  /*6f00*/  HADD2.F32 R113, -RZ, R112.reuse.H0_H0 ;  /* 0x20000070ff717230 */ /* 0x100fe40000004100 */
[C---:B------:R-:W-:Y:S01]  /*6f10*/  FMUL.FTZ R115, R44.reuse, R115 ;  /* 0x000000732c737220 */ /* 0x040fe20000410000 */
[----:B------:R-:W-:Y:S02]  /*6f20*/  HADD2.F32 R47, -RZ, R45.H1_H1 ;  /* 0x3000002dff2f7230 */ /* 0x000fe40000004100 */
[-C--:B------:R-:W-:Y:S01]  /*6f30*/  FMUL.FTZ R114, R111, R110.reuse ;  /* 0x0000006e6f727220 */ /* 0x080fe20000410000 */
[----:B------:R-:W-:Y:S02]  /*6f40*/  HADD2.F32 R112, -RZ, R112.H1_H1 ;  /* 0x30000070ff707230 */ /* 0x000fe40000004100 */
[-C--:B------:R-:W-:Y:S01]  /*6f50*/  FFMA.FTZ R44, R44, R113.reuse, -R117 ;  /* 0x000000712c2c7223 */ /* 0x080fe20000010875 */
[----:B------:R-:W-:Y:S01]  /*6f60*/  FFMA.FTZ R45, R46, R113, R115 ;  /* 0x000000712e2d7223 */ /* 0x000fe20000010073 */
[----:B------:R-:W-:Y:S01]  /*6f70*/  FMUL.FTZ R116, R47, R110 ;  /* 0x0000006e2f747220 */ /* 0x000fe20000410000 */
[----:B------:R-:W-:-:S02]  /*6f80*/  F2FP.F16.E4M3.UNPACK_B R110, R13.H1 ;  /* 0x0000000dff6e723e */ /* 0x000fc400030006ff */
[----:B------:R-:W-:Y:S01]  /*6f90*/  F2FP.F16.E4M3.UNPACK_B R113, R14.H1 ;  /* 0x0000000eff71723e */ /* 0x000fe200030006ff */
[-C--:B------:R-:W-:Y:S01]  /*6fa0*/  FFMA.FTZ R14, R111, R112.reuse, R116 ;  /* 0x000000706f0e7223 */ /* 0x080fe20000010074 */
[----:B------:R-:W-:Y:S01]  /*6fb0*/  F2FP.F16.E4M3.UNPACK_B R46, R9.H1 ;  /* 0x00000009ff2e723e */ /* 0x000fe200030006ff */
[----:B------:R-:W-:Y:S01]  /*6fc0*/  FFMA.FTZ R9, R47, R112, -R114 ;  /* 0x000000702f097223 */ /* 0x000fe20000010872 */
[----:B------:R-:W-:Y:S01]  /*6fd0*/  HADD2.F32 R47, -RZ, R110.H0_H0 ;  /* 0x2000006eff2f7230 */ /* 0x000fe20000004100 */
[-C--:B------:R-:W-:Y:S01]  /*6fe0*/  F2FP.F16.E4M3.UNPACK_B R118, R10.reuse ;  /* 0x0000000aff76723e */ /* 0x080fe200020006ff */
[----:B------:R-:W-:Y:S01]  /*6ff0*/  HADD2.F32 R112, -RZ, R113.H0_H0 ;  /* 0x20000071ff707230 */ /* 0x000fe20000004100 */
[----:B------:R-:W-:Y:S01]  /*7000*/  F2FP.SATFINITE.E4M3.F32.PACK_AB_MERGE_C R32, R122, R119, R121 ;  /* 0x000000777a20723e */ /* 0x000fe20004807079 */
[----:B------:R-:W-:Y:S01]  /*7010*/  HADD2.F32 R13, -RZ, R46.H0_H0 ;  /* 0x2000002eff0d7230 */ /* 0x000fe20000004100 */
[----:B------:R-:W-:Y:S01]  /*7020*/  F2FP.F16.E4M3.UNPACK_B R119, R10.H1 ;  /* 0x0000000aff77723e */ /* 0x000fe200030006ff */
[----:B------:R-:W-:-:S02]  /*7030*/  HADD2.F32 R111, -RZ, R110.H1_H1 ;  /* 0x3000006eff6f7230 */ /* 0x000fc40000004100 */
[-C--:B------:R-:W-:Y:S01]  /*7040*/  FMUL.FTZ R116, R47, R112.reuse ;  /* 0x000000702f747220 */ /* 0x080fe20000410000 */
[----:B------:R-:W-:Y:S02]  /*7050*/  HADD2.F32 R114, -RZ, R113.H1_H1 ;  /* 0x30000071ff727230 */ /* 0x000fe40000004100 */
[----:B------:R-:W-:Y:S01]  /*7060*/  FMUL.FTZ R112, R13, R112 ;  /* 0x000000700d707220 */ /* 0x000fe20000410000 */
[----:B------:R-:W-:Y:S01]  /*7070*/  HADD2.F32 R110, -RZ, R12.H0_H0 ;  /* 0x2000000cff6e7230 */ /* 0x000fe20000004100 */
[----:B------:R-:W-:Y:S01]  /*7080*/  F2FP.F16.E4M3.UNPACK_B R10, R8 ;  /* 0x00000008ff0a723e */ /* 0x000fe200020006ff */
[----:B------:R-:W-:Y:S02]  /*7090*/  HADD2.F32 R46, -RZ, R46.H1_H1 ;  /* 0x3000002eff2e7230 */ /* 0x000fe40000004100 */
[----:B------:R-:W-:Y:S01]  /*70a0*/  FMUL.FTZ R115, R111, R114 ;  /* 0x000000726f737220 */ /* 0x000fe20000410000 */
[----:B------:R-:W-:Y:S02]  /*70b0*/  HADD2.F32 R113, -RZ, R12.H1_H1 ;  /* 0x3000000cff717230 */ /* 0x000fe40000004100 */
[-C--:B------:R-:W-:Y:S01]  /*70c0*/  FFMA.FTZ R12, R13, R110.reuse, -R116 ;  /* 0x0000006e0d0c7223 */ /* 0x080fe20000010874 */
[----:B------:R-:W-:Y:S01]  /*70d0*/  FFMA.FTZ R13, R47, R110, R112 ;  /* 0x0000006e2f0d7223 */ /* 0x000fe20000010070 */
[C---:B------:R-:W-:Y:S01]  /*70e0*/  FMUL.FTZ R114, R46.reuse, R114 ;  /* 0x000000722e727220 */ /* 0x040fe20000410000 */
[----:B------:R-:W-:Y:S01]  /*70f0*/  F2FP.F16.E4M3.UNPACK_B R110, R11 ;  /* 0x0000000bff6e723e */ /* 0x000fe200020006ff */
[----:B------:R-:W-:Y:S01]  /*7100*/  FFMA.FTZ R47, R46, R113, -R115 ;  /* 0x000000712e2f7223 */ /* 0x000fe20000010873 */
[----:B------:R-:W-:Y:S01]  /*7110*/  F2FP.F16.E4M3.UNPACK_B R112, R15 ;  /* 0x0000000fff70723e */ /* 0x000fe200020006ff */
[----:B------:R-:W-:Y:S01]  /*7120*/  FFMA.FTZ R46, R111, R113, R114 ;  /* 0x000000716f2e7223 */ /* 0x000fe20000010072 */
[----:B------:R-:W-:Y:S01]  /*7130*/  F2FP.F16.E4M3.UNPACK_B R113, R15.H1 ;  /* 0x0000000fff71723e */ /* 0x000fe200030006ff */
[----:B------:R-:W-:Y:S01]  /*7140*/  HADD2.F32 R15, -RZ, R110.H0_H0 ;  /* 0x2000006eff0f7230 */ /* 0x000fe20000004100 */
[----:B------:R-:W-:Y:S01]  /*7150*/  F2FP.F16.E4M3.UNPACK_B R11, R11.H1 ;  /* 0x0000000bff0b723e */ /* 0x000fe200030006ff */
[----:B------:R-:W-:Y:S01]  /*7160*/  HADD2.F32 R120, -RZ, R118.H0_H0 ;  /* 0x20000076ff787230 */ /* 0x000fe20000004100 */
[----:B------:R-:W-:Y:S01]  /*7170*/  F2FP.F16.E4M3.UNPACK_B R115, R8.H1 ;  /* 0x00000008ff73723e */ /* 0x000fe200030006ff */
[----:B------:R-:W-:Y:S01]  /*7180*/  HADD2.F32 R114, -RZ, R112.H0_H0 ;  /* 0x20000070ff727230 */ /* 0x000fe20000004100 */
[----:B------:R-:W-:Y:S01]  /*7190*/  F2FP.SATFINITE.E4M3.F32.PACK_AB_MERGE_C R12, R47, R12, RZ ;  /* 0x0000000c2f0c723e */ /* 0x000fe200048070ff */
[----:B------:R-:W-:-:S02]  /*71a0*/  HADD2.F32 R8, -RZ, R113.H0_H0 ;  /* 0x20000071ff087230 */ /* 0x000fc40000004100 */
[-C--:B------:R-:W-:Y:S01]  /*71b0*/  FMUL.FTZ R123, R15, R120.reuse ;  /* 0x000000780f7b7220 */ /* 0x080fe20000410000 */
[----:B------:R-:W-:Y:S02]  /*71c0*/  HADD2.F32 R121, -RZ, R119.H0_H0 ;  /* 0x20000077ff797230 */ /* 0x000fe40000004100 */
[----:B------:R-:W-:Y:S01]  /*71d0*/  FMUL.FTZ R122, R114, R120 ;  /* 0x00000078727a7220 */ /* 0x000fe20000410000 */
[----:B------:R-:W-:Y:S01]  /*71e0*/  HADD2.F32 R116, -RZ, R10.H0_H0 ;  /* 0x2000000aff747230 */ /* 0x000fe20000004100 */
[----:B------:R-:W-:Y:S01]  /*71f0*/  F2FP.SATFINITE.E4M3.F32.PACK_AB_MERGE_C R13, R46, R13, RZ ;  /* 0x0000000d2e0d723e */ /* 0x000fe200048070ff */
[----:B------:R-:W-:Y:S02]  /*7200*/  HADD2.F32 R111, -RZ, R11.H0_H0 ;  /* 0x2000000bff6f7230 */ /* 0x000fe40000004100 */
[----:B------:R-:W-:Y:S01]  /*7210*/  FMUL.FTZ R120, R8, R121 ;  /* 0x0000007908787220 */ /* 0x000fe20000410000 */
[----:B------:R-:W-:Y:S02]  /*7220*/  HADD2.F32 R117, -RZ, R115.H0_H0 ;  /* 0x20000073ff757230 */ /* 0x000fe40000004100 */
[----:B------:R-:W-:Y:S01]  /*7230*/  FFMA.FTZ R123, R114, R116, R123 ;  /* 0x00000074727b7223 */ /* 0x000fe2000001007b */
[----:B------:R-:W-:-:S02]  /*7240*/  HADD2.F32 R113, -RZ, R113.H1_H1 ;  /* 0x30000071ff717230 */ /* 0x000fc40000004100 */
[----:B------:R-:W-:Y:S01]  /*7250*/  FMUL.FTZ R121, R111, R121 ;  /* 0x000000796f797220 */ /* 0x000fe20000410000 */
[----:B------:R-:W-:Y:S02]  /*7260*/  HADD2.F32 R114, -RZ, R119.H1_H1 ;  /* 0x30000077ff727230 */ /* 0x000fe40000004100 */
[----:B------:R-:W-:Y:S01]  /*7270*/  FFMA.FTZ R122, R15, R116, -R122 ;  /* 0x000000740f7a7223 */ /* 0x000fe2000001087a */
[----:B------:R-:W-:Y:S02]  /*7280*/  HADD2.F32 R11, -RZ, R11.H1_H1 ;  /* 0x3000000bff0b7230 */ /* 0x000fe40000004100 */
[-C--:B------:R-:W-:Y:S01]  /*7290*/  FFMA.FTZ R120, R111, R117.reuse, -R120 ;  /* 0x000000756f787223 */ /* 0x080fe20000010878 */
[----:B------:R-:W-:Y:S01]  /*72a0*/  FFMA.FTZ R121, R8, R117, R121 ;  /* 0x0000007508797223 */ /* 0x000fe20000010079 */
[----:B------:R-:W-:Y:S01]  /*72b0*/  HADD2.F32 R112, -RZ, R112.H1_H1 ;  /* 0x30000070ff707230 */ /* 0x000fe20000004100 */
[----:B------:R-:W-:Y:S01]  /*72c0*/  F2FP.SATFINITE.E4M3.F32.PACK_AB_MERGE_C R9, R9, R44, R12 ;  /* 0x0000002c0909723e */ /* 0x000fe2000480700c */
[----:B------:R-:W-:Y:S01]  /*72d0*/  HADD2.F32 R111, -RZ, R118.H1_H1 ;  /* 0x30000076ff6f7230 */ /* 0x000fe20000004100 */
[----:B------:R-:W-:Y:S01]  /*72e0*/  F2FP.SATFINITE.E4M3.F32.PACK_AB_MERGE_C R13, R14, R45, R13 ;  /* 0x0000002d0e0d723e */ /* 0x000fe2000480700d */
[----:B------:R-:W-:-:S02]  /*72f0*/  HADD2.F32 R15, -RZ, R10.H1_H1 ;  /* 0x3000000aff0f7230 */ /* 0x000fc40000004100 */
[-C--:B------:R-:W-:Y:S01]  /*7300*/  FMUL.FTZ R10, R113, R114.reuse ;  /* 0x00000072710a7220 */ /* 0x080fe20000410000 */
[----:B------:R-:W-:Y:S02]  /*7310*/  HADD2.F32 R110, -RZ, R110.H1_H1 ;  /* 0x3000006eff6e7230 */ /* 0x000fe40000004100 */
[----:B------:R-:W-:Y:S01]  /*7320*/  FMUL.FTZ R114, R11, R114 ;  /* 0x000000720b727220 */ /* 0x000fe20000410000 */
[----:B------:R-:W-:Y:S02]  /*7330*/  HADD2.F32 R8, -RZ, R115.H1_H1 ;  /* 0x30000073ff087230 */ /* 0x000fe40000004100 */
[-C--:B------:R-:W-:Y:S01]  /*7340*/  FMUL.FTZ R115, R112, R111.reuse ;  /* 0x0000006f70737220 */ /* 0x080fe20000410000 */
[----:B------:R-:W-:Y:S02]  /*7350*/  IMAD.MOV.U32 R12, RZ, RZ, R34 ;  /* 0x000000ffff0c7224 */ /* 0x000fe400078e0022 */
[----:B------:R-:W-:Y:S01]  /*7360*/  FMUL.FTZ R111, R110, R111 ;  /* 0x0000006f6e6f7220 */ /* 0x000fe20000410000 */
[----:B------:R-:W-:-:S02]  /*7370*/  IMAD.MOV.U32 R14, RZ, RZ, R32 ;  /* 0x000000ffff0e7224 */ /* 0x000fc400078e0020 */
[-C--:B------:R-:W-:Y:S01]  /*7380*/  FFMA.FTZ R11, R11, R8.reuse, -R10 ;  /* 0x000000080b0b7223 */ /* 0x080fe2000001080a */
[----:B------:R-:W-:Y:S01]  /*7390*/  FFMA.FTZ R114, R113, R8, R114 ;  /* 0x0000000871727223 */ /* 0x000fe20000010072 */
[-C--:B------:R-:W-:Y:S01]  /*73a0*/  FFMA.FTZ R115, R110, R15.reuse, -R115 ;  /* 0x0000000f6e737223 */ /* 0x080fe20000010873 */
[----:B------:R-:W-:Y:S01]  /*73b0*/  FFMA.FTZ R112, R112, R15, R111 ;  /* 0x0000000f70707223 */ /* 0x000fe2000001006f */
[----:B------:R-:W-:Y:S01]  /*73c0*/  IMAD.MOV.U32 R8, RZ, RZ, R35 ;  /* 0x000000ffff087224 */ /* 0x000fe200078e0023 */
[----:B------:R-:W-:Y:S01]  /*73d0*/  F2FP.SATFINITE.E4M3.F32.PACK_AB_MERGE_C R11, R11, R120, RZ ;  /* 0x000000780b0b723e */ /* 0x000fe200048070ff */
[----:B------:R-:W-:Y:S01]  /*73e0*/  IMAD.MOV.U32 R10, RZ, RZ, R33 ;  /* 0x000000ffff0a7224 */ /* 0x000fe200078e0021 */
[----:B------:R-:W-:Y:S02]  /*73f0*/  F2FP.SATFINITE.E4M3.F32.PACK_AB_MERGE_C R114, R114, R121, RZ ;  /* 0x000000797272723e */ /* 0x000fe400048070ff */
[----:B------:R-:W-:Y:S02]  /*7400*/  F2FP.SATFINITE.E4M3.F32.PACK_AB_MERGE_C R11, R115, R122, R11 ;  /* 0x0000007a730b723e */ /* 0x000fe4000480700b */
[----:B------:R-:W-:-:S07]  /*7410*/  F2FP.SATFINITE.E4M3.F32.PACK_AB_MERGE_C R15, R112, R123, R114 ;  /* 0x0000007b700f723e */ /* 0x000fce0004807072 */
.L_x_1677:
[----:B------:R-:W-:Y:S05]  /*7420*/  BSYNC B2 ;  /* 0x0000000000027941 */ /* 0x000fea0003800000 */
.L_x_1676:
[----:B------:R-:W-:Y:S01]  /*7430*/  ISETP.GE.AND P3, PT, R109, R97, PT ;  /* 0x000000616d00720c */ /* 0x000fe20003f66270 */
[----:B0-----:R0:W-:-:S12]  /*7440*/  ST.E.128 desc[UR42][R92.64], R8 ;  /* 0x000000085c007985 */ /* 0x0011d8000c101d2a */
[----:B------:R-:W-:-:S04]  /*7450*/  @!P3 IADD3 R32, P4, R100, R109, RZ ;  /* 0x0000006d6420b210 */ /* 0x000fc80007f9e0ff */
[----:B------:R-:W-:-:S05]  /*7460*/  @!P3 LEA.HI.X.SX32 R33, R109, R98, 0x1, P4 ;  /* 0x000000626d21b211 */ /* 0x000fca00020f0eff */
[----:B--2---:R0:W-:Y:S04]  /*7470*/  @!P3 ST.E.128 desc[UR42][R32.64], R12 ;  /* 0x0000000c2000b985 */ /* 0x0041e8000c101d2a */
.L_x_1675:
[----:B------:R-:W-:Y:S05]  /*7480*/  BSYNC B1 ;  /* 0x0000000000017941 */ /* 0x000fea0003800000 */
.L_x_1674:
[----:B------:R-:W-:Y:S01]  /*7490*/  ISETP.NE.AND P3, PT, R54, RZ, PT ;  /* 0x000000ff3600720c */ /* 0x000fe20003f65270 */
[----:B------:R-:W-:-:S12]  /*74a0*/  BSSY B1, `(.L_x_1678) ;  /* 0x00000f4000017945 */ /* 0x000fd80003800000 */
[----:B------:R-:W-:Y:S05]  /*74b0*/  @!P3 BRA `(.L_x_1679) ;  /* 0x0000000c00c8b947 */ /* 0x000fea0003800000 */
[----:B------:R-:W-:Y:S01]  /*74c0*/  ISETP.NE.AND P4, PT, R83, RZ, PT ;  /* 0x000000ff5300720c */ /* 0x000fe20003f85270 */
[----:B------:R-:W-:Y:S01]  /*74d0*/  BSSY B2, `(.L_x_1680) ;  /* 0x00000eb000027945 */ /* 0x000fe20003800000 */
[C---:B0---4-:R-:W-:Y:S02]  /*74e0*/  IADD3 R32, P3, R57.reuse, R100, RZ ;  /* 0x0000006439207210 */ /* 0x051fe40007f7e0ff */
[----:B------:R-:W-:Y:S02]  /*74f0*/  SEL R8, R66, R99, !P4 ;  /* 0x0000006342087207 */ /* 0x000fe40006000000 */
[----:B---3--:R-:W-:Y:S02]  /*7500*/  LEA.HI.X.SX32 R33, R57, R98, 0x1, P3 ;  /* 0x0000006239217211 */ /* 0x008fe400018f0eff */
[----:B------:R-:W-:Y:S02]  /*7510*/  SHF.R.S32.HI R9, RZ, 0x1f, R8 ;  /* 0x0000001fff097819 */ /* 0x000fe40000011408 */
[----:B------:R-:W-:-:S02]  /*7520*/  ISETP.GE.AND P3, PT, R80, R96, PT ;  /* 0x000000605000720c */ /* 0x000fc40003f66270 */
[----:B------:R-:W-:-:S04]  /*7530*/  LEA.HI R9, R9, R8, RZ, 0x5 ;  /* 0x0000000809097211 */ /* 0x000fc800078f28ff */
        /* <DEDUP_REMOVED lines=9> */
[----:B------:R-:W-:Y:S01]  /*75d0*/  IADD3 R11, R8, R9, R216 ;  /* 0x00000009080b7210 */ /* 0x000fe20007ffe0d8 */
        /* <DEDUP_REMOVED lines=9> */
[----:B------:R-:W-:Y:S01]  /*7670*/  SHF.R.U32.HI R111, RZ, 0x10, R29 ;  /* 0x00000010ff6f7819 */ /* 0x000fe2000001161d */
[----:B------:R-:W-:Y:S01]  /*7680*/  IMAD.MOV.U32 R34, RZ, RZ, R8 ;  /* 0x000000ffff227224 */ /* 0x000fe200078e0008 */
[----:B------:R-:W-:Y:S01]  /*7690*/  LOP3.LUT R30, R29, 0xff0000ff, RZ, 0xc0, !PT ;  /* 0xff0000ff1d1e7812 */ /* 0x000fe200078ec0ff */
[----:B------:R-:W-:Y:S01]  /*76a0*/  IMAD.SHL.U32 R9, R112, 0x100, RZ ;  /* 0x0000010070097824 */ /* 0x000fe200078e00ff */
[----:B------:R-:W-:Y:S01]  /*76b0*/  SHF.R.U32.HI R110, RZ, 0x8, R31 ;  /* 0x00000008ff6e7819 */ /* 0x000fe2000001161f */
[----:B------:R-:W-:Y:S01]  /*76c0*/  IMAD.MOV.U32 R29, RZ, RZ, R10 ;  /* 0x000000ffff1d7224 */ /* 0x000fe200078e000a */
[----:B------:R-:W-:Y:S01]  /*76d0*/  SHF.R.U32.HI R46, RZ, 0x8, R43 ;  /* 0x00000008ff2e7819 */ /* 0x000fe2000001162b */
[----:B------:R-:W-:Y:S01]  /*76e0*/  IMAD.U32 R10, R111, 0x10000, RZ ;  /* 0x000100006f0a7824 */ /* 0x000fe200078e00ff */
[----:B------:R-:W-:Y:S01]  /*76f0*/  LOP3.LUT R40, R31, 0xff0000ff, RZ, 0xc0, !PT ;  /* 0xff0000ff1f287812 */ /* 0x000fe200078ec0ff */
[----:B--2---:R-:W-:Y:S01]  /*7700*/  IMAD.MOV.U32 R42, RZ, RZ, R12 ;  /* 0x000000ffff2a7224 */ /* 0x004fe200078e000c */
[----:B------:R-:W-:Y:S01]  /*7710*/  SHF.R.U32.HI R109, RZ, 0x10, R31 ;  /* 0x00000010ff6d7819 */ /* 0x000fe2000001161f */
[----:B------:R-:W-:Y:S01]  /*7720*/  IMAD.SHL.U32 R31, R110, 0x100, RZ ;  /* 0x000001006e1f7824 */ /* 0x000fe200078e00ff */
[----:B------:R-:W-:-:S02]  /*7730*/  SHF.R.U32.HI R92, RZ, 0x8, R41 ;  /* 0x00000008ff5c7819 */ /* 0x000fc40000011629 */
[----:B------:R-:W-:Y:S01]  /*7740*/  LOP3.LUT R9, R30, 0xff00, R9, 0xf8, !PT ;  /* 0x0000ff001e097812 */ /* 0x000fe200078ef809 */
[----:B------:R-:W-:Y:S01]  /*7750*/  IMAD.SHL.U32 R30, R46, 0x100, RZ ;  /* 0x000001002e1e7824 */ /* 0x000fe200078e00ff */
[----:B------:R-:W-:Y:S02]  /*7760*/  LOP3.LUT R45, R43, 0xff0000ff, RZ, 0xc0, !PT ;  /* 0xff0000ff2b2d7812 */ /* 0x000fe400078ec0ff */
[----:B------:R-:W-:Y:S02]  /*7770*/  LOP3.LUT R44, R41, 0xff0000ff, RZ, 0xc0, !PT ;  /* 0xff0000ff292c7812 */ /* 0x000fe400078ec0ff */
[----:B------:R-:W-:Y:S01]  /*7780*/  SHF.R.U32.HI R47, RZ, 0x10, R41 ;  /* 0x00000010ff2f7819 */ /* 0x000fe20000011629 */
[----:B------:R-:W-:Y:S01]  /*7790*/  IMAD.SHL.U32 R41, R92, 0x100, RZ ;  /* 0x000001005c297824 */ /* 0x000fe200078e00ff */
[----:B------:R-:W-:Y:S01]  /*77a0*/  LOP3.LUT R10, R9, 0xff0000, R10, 0xf8, !PT ;  /* 0x00ff0000090a7812 */ /* 0x000fe200078ef80a */
[----:B------:R-:W-:Y:S01]  /*77b0*/  IMAD.U32 R9, R109, 0x10000, RZ ;  /* 0x000100006d097824 */ /* 0x000fe200078e00ff */
[----:B------:R-:W-:Y:S01]  /*77c0*/  SHF.R.U32.HI R93, RZ, 0x10, R43 ;  /* 0x00000010ff5d7819 */ /* 0x000fe2000001162b */
[----:B------:R-:W-:Y:S01]  /*77d0*/  IMAD.U32 R47, R47, 0x10000, RZ ;  /* 0x000100002f2f7824 */ /* 0x000fe200078e00ff */
[----:B------:R-:W-:-:S02]  /*77e0*/  LOP3.LUT R8, R40, 0xff00, R31, 0xf8, !PT ;  /* 0x0000ff0028087812 */ /* 0x000fc400078ef81f */
[----:B------:R-:W-:Y:S01]  /*77f0*/  LOP3.LUT R46, R45, 0xff00, R30, 0xf8, !PT ;  /* 0x0000ff002d2e7812 */ /* 0x000fe200078ef81e */
[----:B------:R-:W-:Y:S01]  /*7800*/  IMAD.U32 R93, R93, 0x10000, RZ ;  /* 0x000100005d5d7824 */ /* 0x000fe200078e00ff */
[----:B------:R-:W-:Y:S02]  /*7810*/  F2FP.F16.E4M3.UNPACK_B R45, R108.H1 ;  /* 0x0000006cff2d723e */ /* 0x000fe400030006ff */
[----:B------:R-:W-:Y:S02]  /*7820*/  F2FP.F16.E4M3.UNPACK_B R43, R42.H1 ;  /* 0x0000002aff2b723e */ /* 0x000fe400030006ff */
[----:B------:R-:W-:Y:S02]  /*7830*/  F2FP.F16.E4M3.UNPACK_B R40, R34.H1 ;  /* 0x00000022ff28723e */ /* 0x000fe400030006ff */
[----:B------:R-:W-:Y:S01]  /*7840*/  LOP3.LUT R12, R44, 0xff00, R41, 0xf8, !PT ;  /* 0x0000ff002c0c7812 */ /* 0x000fe200078ef829 */
[----:B------:R-:W-:Y:S01]  /*7850*/  HADD2.F32 R31, -RZ, R43.H0_H0 ;  /* 0x2000002bff1f7230 */ /* 0x000fe20000004100 */
[----:B------:R-:W-:Y:S01]  /*7860*/  LOP3.LUT R8, R8, 0xff0000, R9, 0xf8, !PT ;  /* 0x00ff000008087812 */ /* 0x000fe200078ef809 */
[----:B------:R-:W-:Y:S01]  /*7870*/  HADD2.F32 R9, -RZ, R45.H0_H0 ;  /* 0x2000002dff097230 */ /* 0x000fe20000004100 */
[----:B------:R-:W-:Y:S01]  /*7880*/  F2FP.F16.E4M3.UNPACK_B R41, R106.H1 ;  /* 0x0000006aff29723e */ /* 0x000fe200030006ff */
[----:B------:R-:W-:Y:S01]  /*7890*/  HADD2.F32 R30, -RZ, R40.H0_H0 ;  /* 0x20000028ff1e7230 */ /* 0x000fe20000004100 */
[----:B------:R-:W-:-:S02]  /*78a0*/  F2FP.F16.E4M3.UNPACK_B R108, R108 ;  /* 0x0000006cff6c723e */ /* 0x000fc400020006ff */
[CC--:B------:R-:W-:Y:S01]  /*78b0*/  FMUL.FTZ R109, R31.reuse, R9.reuse ;  /* 0x000000091f6d7220 */ /* 0x0c0fe20000410000 */
[--C-:B------:R-:W-:Y:S02]  /*78c0*/  HADD2.F32 R44, -RZ, R41.reuse.H0_H0 ;  /* 0x20000029ff2c7230 */ /* 0x100fe40000004100 */
[----:B------:R-:W-:Y:S01]  /*78d0*/  FMUL.FTZ R92, R30, R9 ;  /* 0x000000091e5c7220 */ /* 0x000fe20000410000 */
[----:B------:R-:W-:Y:S01]  /*78e0*/  LOP3.LUT R9, R46, 0xff0000, R93, 0xf8, !PT ;  /* 0x00ff00002e097812 */ /* 0x000fe200078ef85d */
[----:B------:R-:W-:Y:S01]  /*78f0*/  HADD2.F32 R46, -RZ, R41.H1_H1 ;  /* 0x30000029ff2e7230 */ /* 0x000fe20000004100 */
[----:B------:R-:W-:Y:S01]  /*7900*/  F2FP.F16.E4M3.UNPACK_B R42, R42 ;  /* 0x0000002aff2a723e */ /* 0x000fe200020006ff */
[-C--:B------:R-:W-:Y:S01]  /*7910*/  FFMA.FTZ R30, R30, R44.reuse, -R109 ;  /* 0x0000002c1e1e7223 */ /* 0x080fe2000001086d */
[----:B------:R-:W-:Y:S01]  /*7920*/  FFMA.FTZ R31, R31, R44, R92 ;  /* 0x0000002c1f1f7223 */ /* 0x000fe2000001005c */
[----:B------:R-:W-:Y:S01]  /*7930*/  HADD2.F32 R44, -RZ, R45.H1_H1 ;  /* 0x3000002dff2c7230 */ /* 0x000fe20000004100 */
[----:B------:R-:W-:Y:S01]  /*7940*/  F2FP.F16.E4M3.UNPACK_B R106, R106 ;  /* 0x0000006aff6a723e */ /* 0x000fe200020006ff */
[----:B------:R-:W-:Y:S01]  /*7950*/  HADD2.F32 R41, -RZ, R40.H1_H1 ;  /* 0x30000028ff297230 */ /* 0x000fe20000004100 */
[----:B------:R-:W-:Y:S01]  /*7960*/  LOP3.LUT R12, R12, 0xff0000, R47, 0xf8, !PT ;  /* 0x00ff00000c0c7812 */ /* 0x000fe200078ef82f */
[----:B------:R-:W-:Y:S01]  /*7970*/  HADD2.F32 R45, -RZ, R43.H1_H1 ;  /* 0x3000002bff2d7230 */ /* 0x000fe20000004100 */
[----:B------:R-:W-:Y:S01]  /*7980*/  F2FP.F16.E4M3.UNPACK_B R43, R34 ;  /* 0x00000022ff2b723e */ /* 0x000fe200020006ff */
[----:B------:R-:W-:-:S02]  /*7990*/  HADD2.F32 R93, -RZ, R108.H0_H0 ;  /* 0x2000006cff5d7230 */ /* 0x000fc40000004100 */
[-C--:B------:R-:W-:Y:S01]  /*79a0*/  FMUL.FTZ R92, R41, R44.reuse ;  /* 0x0000002c295c7220 */ /* 0x080fe20000410000 */
[----:B------:R-:W-:Y:S02]  /*79b0*/  HADD2.F32 R47, -RZ, R106.H0_H0 ;  /* 0x2000006aff2f7230 */ /* 0x000fe40000004100 */
[----:B------:R-:W-:Y:S01]  /*79c0*/  FMUL.FTZ R34, R45, R44 ;  /* 0x0000002c2d227220 */ /* 0x000fe20000410000 */
[----:B------:R-:W-:Y:S02]  /*79d0*/  HADD2.F32 R44, -RZ, R42.H0_H0 ;  /* 0x2000002aff2c7230 */ /* 0x000fe40000004100 */
[----:B------:R-:W-:Y:S02]  /*79e0*/  HADD2.F32 R40, -RZ, R43.H0_H0 ;  /* 0x2000002bff287230 */ /* 0x000fe40000004100 */
[-C--:B------:R-:W-:Y:S01]  /*79f0*/  FFMA.FTZ R41, R41, R46.reuse, -R34 ;  /* 0x0000002e29297223 */ /* 0x080fe20000010822 */
[----:B------:R-:W-:Y:S01]  /*7a00*/  FFMA.FTZ R34, R45, R46, R92 ;  /* 0x0000002e2d227223 */ /* 0x000fe2000001005c */
[----:B------:R-:W-:Y:S01]  /*7a10*/  FMUL.FTZ R109, R44, R93 ;  /* 0x0000005d2c6d7220 */ /* 0x000fe20000410000 */
[----:B------:R-:W-:-:S02]  /*7a20*/  HADD2.F32 R108, -RZ, R108.H1_H1 ;  /* 0x3000006cff6c7230 */ /* 0x000fc40000004100 */
[C---:B------:R-:W-:Y:S01]  /*7a30*/  FMUL.FTZ R93, R40.reuse, R93 ;  /* 0x0000005d285d7220 */ /* 0x040fe20000410000 */
[----:B------:R-:W-:Y:S02]  /*7a40*/  HADD2.F32 R45, -RZ, R42.H1_H1 ;  /* 0x3000002aff2d7230 */ /* 0x000fe40000004100 */
[-C--:B------:R-:W-:Y:S01]  /*7a50*/  FFMA.FTZ R40, R40, R47.reuse, -R109 ;  /* 0x0000002f28287223 */ /* 0x080fe2000001086d */
[----:B------:R-:W-:Y:S02]  /*7a60*/  HADD2.F32 R43, -RZ, R43.H1_H1 ;  /* 0x3000002bff2b7230 */ /* 0x000fe40000004100 */
[----:B------:R-:W-:Y:S01]  /*7a70*/  FFMA.FTZ R42, R44, R47, R93 ;  /* 0x0000002f2c2a7223 */ /* 0x000fe2000001005d */
[----:B------:R-:W-:Y:S02]  /*7a80*/  HADD2.F32 R106, -RZ, R106.H1_H1 ;  /* 0x3000006aff6a7230 */ /* 0x000fe40000004100 */
[-C--:B------:R-:W-:Y:S01]  /*7a90*/  FMUL.FTZ R44, R45, R108.reuse ;  /* 0x0000006c2d2c7220 */ /* 0x080fe20000410000 */
[----:B------:R-:W-:Y:S01]  /*7aa0*/  F2FP.F16.E4M3.UNPACK_B R46, R107.H1 ;  /* 0x0000006bff2e723e */ /* 0x000fe200030006ff */
[C---:B------:R-:W-:Y:S01]  /*7ab0*/  FMUL.FTZ R108, R43.reuse, R108 ;  /* 0x0000006c2b6c7220 */ /* 0x040fe20000410000 */
[----:B------:R-:W-:Y:S01]  /*7ac0*/  F2FP.F16.E4M3.UNPACK_B R47, R14.H1 ;  /* 0x0000000eff2f723e */ /* 0x000fe200030006ff */
[----:B------:R-:W-:Y:S01]  /*7ad0*/  FFMA.FTZ R43, R43, R106, -R44 ;  /* 0x0000006a2b2b7223 */ /* 0x000fe2000001082c */
[----:B------:R-:W-:Y:S01]  /*7ae0*/  F2FP.F16.E4M3.UNPACK_B R93, R105.H1 ;  /* 0x00000069ff5d723e */ /* 0x000fe200030006ff */
[----:B------:R-:W-:Y:S01]  /*7af0*/  HADD2.F32 R111, -RZ, R46.H0_H0 ;  /* 0x2000002eff6f7230 */ /* 0x000fe20000004100 */
[----:B------:R-:W-:Y:S01]  /*7b00*/  F2FP.F16.E4M3.UNPACK_B R44, R29.H1 ;  /* 0x0000001dff2c723e */ /* 0x000fe200030006ff */
[----:B------:R-:W-:-:S02]  /*7b10*/  HADD2.F32 R92, -RZ, R47.H0_H0 ;  /* 0x2000002fff5c7230 */ /* 0x000fc40000004100 */
[----:B------:R-:W-:Y:S01]  /*7b20*/  FFMA.FTZ R45, R45, R106, R108 ;  /* 0x0000006a2d2d7223 */ /* 0x000fe2000001006c */
[----:B------:R-:W-:Y:S01]  /*7b30*/  HADD2.F32 R106, -RZ, R46.H1_H1 ;  /* 0x3000002eff6a7230 */ /* 0x000fe20000004100 */
[----:B------:R-:W-:Y:S01]  /*7b40*/  F2FP.F16.E4M3.UNPACK_B R107, R107 ;  /* 0x0000006bff6b723e */ /* 0x000fe200020006ff */
[----:B------:R-:W-:Y:S02]  /*7b50*/  HADD2.F32 R47, -RZ, R47.H1_H1 ;  /* 0x3000002fff2f7230 */ /* 0x000fe40000004100 */
[----:B------:R-:W-:Y:S01]  /*7b60*/  FMUL.FTZ R113, R92, R111 ;  /* 0x0000006f5c717220 */ /* 0x000fe20000410000 */
[--C-:B------:R-:W-:Y:S01]  /*7b70*/  HADD2.F32 R46, -RZ, R44.reuse.H0_H0 ;  /* 0x2000002cff2e7230 */ /* 0x100fe20000004100 */
[----:B------:R-:W-:Y:S01]  /*7b80*/  F2FP.F16.E4M3.UNPACK_B R29, R29 ;  /* 0x0000001dff1d723e */ /* 0x000fe200020006ff */
[----:B------:R-:W-:Y:S02]  /*7b90*/  HADD2.F32 R109, -RZ, R93.H0_H0 ;  /* 0x2000005dff6d7230 */ /* 0x000fe40000004100 */
[----:B------:R-:W-:Y:S01]  /*7ba0*/  FMUL.FTZ R115, R47, R106 ;  /* 0x0000006a2f737220 */ /* 0x000fe20000410000 */
[----:B------:R-:W-:-:S02]  /*7bb0*/  HADD2.F32 R44, -RZ, R44.H1_H1 ;  /* 0x3000002cff2c7230 */ /* 0x000fc40000004100 */
[C---:B------:R-:W-:Y:S01]  /*7bc0*/  FMUL.FTZ R111, R46.reuse, R111 ;  /* 0x0000006f2e6f7220 */ /* 0x040fe20000410000 */
[----:B------:R-:W-:Y:S02]  /*7bd0*/  HADD2.F32 R93, -RZ, R93.H1_H1 ;  /* 0x3000005dff5d7230 */ /* 0x000fe40000004100 */
[----:B------:R-:W-:Y:S01]  /*7be0*/  FFMA.FTZ R113, R46, R109, -R113 ;  /* 0x0000006d2e717223 */ /* 0x000fe20000010871 */
[----:B------:R-:W-:Y:S01]  /*7bf0*/  F2FP.F16.E4M3.UNPACK_B R105, R105 ;  /* 0x00000069ff69723e */ /* 0x000fe200020006ff */
[----:B------:R-:W-:Y:S01]  /*7c00*/  FMUL.FTZ R46, R44, R106 ;  /* 0x0000006a2c2e7220 */ /* 0x000fe20000410000 */
[----:B------:R-:W-:Y:S01]  /*7c10*/  FFMA.FTZ R111, R92, R109, R111 ;  /* 0x0000006d5c6f7223 */ /* 0x000fe2000001006f */
[-C--:B------:R-:W-:Y:S01]  /*7c20*/  FFMA.FTZ R106, R44, R93.reuse, -R115 ;  /* 0x0000005d2c6a7223 */ /* 0x080fe20000010873 */
[----:B------:R-:W-:Y:S01]  /*7c30*/  F2FP.F16.E4M3.UNPACK_B R44, R14 ;  /* 0x0000000eff2c723e */ /* 0x000fe200020006ff */
[----:B------:R-:W-:Y:S01]  /*7c40*/  FFMA.FTZ R108, R47, R93, R46 ;  /* 0x0000005d2f6c7223 */ /* 0x000fe2000001002e */
[----:B------:R-:W-:Y:S01]  /*7c50*/  HADD2.F32 R93, -RZ, R107.H0_H0 ;  /* 0x2000006bff5d7230 */ /* 0x000fe20000004100 */
[----:B------:R-:W-:Y:S01]  /*7c60*/  F2FP.SATFINITE.E4M3.F32.PACK_AB_MERGE_C R30, R41, R30, RZ ;  /* 0x0000001e291e723e */ /* 0x000fe200048070ff */
[----:B------:R-:W-:Y:S01]  /*7c70*/  HADD2.F32 R14, -RZ, R29.H0_H0 ;  /* 0x2000001dff0e7230 */ /* 0x000fe20000004100 */
[----:B------:R-:W-:Y:S01]  /*7c80*/  F2FP.SATFINITE.E4M3.F32.PACK_AB_MERGE_C R34, R34, R31, RZ ;  /* 0x0000001f2222723e */ /* 0x000fe200048070ff */
[----:B------:R-:W-:Y:S01]  /*7c90*/  HADD2.F32 R46, -RZ, R44.H0_H0 ;  /* 0x2000002cff2e7230 */ /* 0x000fe20000004100 */
[----:B------:R-:W-:Y:S01]  /*7ca0*/  F2FP.F16.E4M3.UNPACK_B R41, R13 ;  /* 0x0000000dff29723e */ /* 0x000fe200020006ff */
[----:B------:R-:W-:Y:S01]  /*7cb0*/  HADD2.F32 R47, -RZ, R105.H0_H0 ;  /* 0x20000069ff2f7230 */ /* 0x000fe20000004100 */
[----:B------:R-:W-:Y:S01]  /*7cc0*/  F2FP.SATFINITE.E4M3.F32.PACK_AB_MERGE_C R31, R43, R40, R30 ;  /* 0x000000282b1f723e */ /* 0x000fe2000480701e */
[----:B------:R-:W-:-:S02]  /*7cd0*/  HADD2.F32 R107, -RZ, R107.H1_H1 ;  /* 0x3000006bff6b7230 */ /* 0x000fc40000004100 */
[-C--:B------:R-:W-:Y:S01]  /*7ce0*/  FMUL.FTZ R109, R46, R93.reuse ;  /* 0x0000005d2e6d7220 */ /* 0x080fe20000410000 */
[----:B------:R-:W-:Y:S02]  /*7cf0*/  HADD2.F32 R44, -RZ, R44.H1_H1 ;  /* 0x3000002cff2c7230 */ /* 0x000fe40000004100 */
[C---:B------:R-:W-:Y:S01]  /*7d00*/  FMUL.FTZ R93, R14.reuse, R93 ;  /* 0x0000005d0e5d7220 */ /* 0x040fe20000410000 */
[----:B------:R-:W-:Y:S02]  /*7d10*/  HADD2.F32 R29, -RZ, R29.H1_H1 ;  /* 0x3000001dff1d7230 */ /* 0x000fe40000004100 */
[----:B------:R-:W-:Y:S01]  /*7d20*/  FFMA.FTZ R109, R14, R47, -R109 ;  /* 0x0000002f0e6d7223 */ /* 0x000fe2000001086d */
[----:B------:R-:W-:Y:S02]  /*7d30*/  HADD2.F32 R105, -RZ, R105.H1_H1 ;  /* 0x30000069ff697230 */ /* 0x000fe40000004100 */
[----:B------:R-:W-:Y:S01]  /*7d40*/  FMUL.FTZ R92, R44, R107 ;  /* 0x0000006b2c5c7220 */ /* 0x000fe20000410000 */
[----:B------:R-:W-:Y:S01]  /*7d50*/  FFMA.FTZ R14, R46, R47, R93 ;  /* 0x0000002f2e0e7223 */ /* 0x000fe2000001005d */
[C---:B------:R-:W-:Y:S01]  /*7d60*/  FMUL.FTZ R107, R29.reuse, R107 ;  /* 0x0000006b1d6b7220 */ /* 0x040fe20000410000 */
[----:B------:R-:W-:Y:S01]  /*7d70*/  F2FP.F16.E4M3.UNPACK_B R46, R12 ;  /* 0x0000000cff2e723e */ /* 0x000fe200020006ff */
[-C--:B------:R-:W-:Y:S01]  /*7d80*/  FFMA.FTZ R92, R29, R105.reuse, -R92 ;  /* 0x000000691d5c7223 */ /* 0x080fe2000001085c */
[----:B------:R-:W-:Y:S01]  /*7d90*/  F2FP.F16.E4M3.UNPACK_B R40, R28 ;  /* 0x0000001cff28723e */ /* 0x000fe200020006ff */
[----:B------:R-:W-:Y:S01]  /*7da0*/  FFMA.FTZ R107, R44, R105, R107 ;  /* 0x000000692c6b7223 */ /* 0x000fe2000001006b */
[----:B------:R-:W-:Y:S01]  /*7db0*/  F2FP.SATFINITE.E4M3.F32.PACK_AB_MERGE_C R30, R45, R42, R34 ;  /* 0x0000002a2d1e723e */ /* 0x000fe20004807022 */
[----:B------:R-:W-:Y:S01]  /*7dc0*/  HADD2.F32 R42, -RZ, R41.H0_H0 ;  /* 0x20000029ff2a7230 */ /* 0x000fe20000004100 */
[----:B------:R-:W-:Y:S01]  /*7dd0*/  F2FP.F16.E4M3.UNPACK_B R44, R10 ;  /* 0x0000000aff2c723e */ /* 0x000fe200020006ff */
[----:B------:R-:W-:Y:S01]  /*7de0*/  HADD2.F32 R47, -RZ, R46.H0_H0 ;  /* 0x2000002eff2f7230 */ /* 0x000fe20000004100 */
[----:B------:R-:W-:Y:S01]  /*7df0*/  F2FP.SATFINITE.E4M3.F32.PACK_AB_MERGE_C R29, R106, R113, RZ ;  /* 0x000000716a1d723e */ /* 0x000fe200048070ff */
[----:B------:R-:W-:Y:S01]  /*7e00*/  HADD2.F32 R34, -RZ, R40.H0_H0 ;  /* 0x20000028ff227230 */ /* 0x000fe20000004100 */
[----:B------:R-:W-:Y:S01]  /*7e10*/  F2FP.F16.E4M3.UNPACK_B R28, R28.H1 ;  /* 0x0000001cff1c723e */ /* 0x000fe200030006ff */
[----:B------:R-:W-:-:S02]  /*7e20*/  HADD2.F32 R45, -RZ, R44.H0_H0 ;  /* 0x2000002cff2d7230 */ /* 0x000fc40000004100 */
[-C--:B------:R-:W-:Y:S01]  /*7e30*/  FMUL.FTZ R93, R42, R47.reuse ;  /* 0x0000002f2a5d7220 */ /* 0x080fe20000410000 */
[----:B------:R-:W-:Y:S02]  /*7e40*/  HADD2.F32 R43, -RZ, R41.H1_H1 ;  /* 0x30000029ff2b7230 */ /* 0x000fe40000004100 */
[----:B------:R-:W-:Y:S01]  /*7e50*/  FMUL.FTZ R47, R34, R47 ;  /* 0x0000002f222f7220 */ /* 0x000fe20000410000 */
[----:B------:R-:W-:Y:S01]  /*7e60*/  HADD2.F32 R46, -RZ, R46.H1_H1 ;  /* 0x3000002eff2e7230 */ /* 0x000fe20000004100 */
[----:B------:R-:W-:Y:S01]  /*7e70*/  F2FP.SATFINITE.E4M3.F32.PACK_AB_MERGE_C R29, R92, R109, R29 ;  /* 0x0000006d5c1d723e */ /* 0x000fe2000480701d */
[----:B------:R-:W-:Y:S02]  /*7e80*/  HADD2.F32 R41, -RZ, R40.H1_H1 ;  /* 0x30000028ff297230 */ /* 0x000fe40000004100 */
[-C--:B------:R-:W-:Y:S01]  /*7e90*/  FFMA.FTZ R40, R42, R45.reuse, R47 ;  /* 0x0000002d2a287223 */ /* 0x080fe2000001002f */
[----:B------:R-:W-:Y:S02]  /*7ea0*/  HADD2.F32 R44, -RZ, R44.H1_H1 ;  /* 0x3000002cff2c7230 */ /* 0x000fe40000004100 */
[-C--:B------:R-:W-:Y:S01]  /*7eb0*/  FMUL.FTZ R92, R43, R46.reuse ;  /* 0x0000002e2b5c7220 */ /* 0x080fe20000410000 */
[----:B------:R-:W-:Y:S01]  /*7ec0*/  FFMA.FTZ R34, R34, R45, -R93 ;  /* 0x0000002d22227223 */ /* 0x000fe2000001085d */
[C---:B------:R-:W-:Y:S01]  /*7ed0*/  FMUL.FTZ R46, R41.reuse, R46 ;  /* 0x0000002e292e7220 */ /* 0x040fe20000410000 */
[----:B------:R-:W-:Y:S01]  /*7ee0*/  F2FP.F16.E4M3.UNPACK_B R42, R13.H1 ;  /* 0x0000000dff2a723e */ /* 0x000fe200030006ff */
[----:B------:R-:W-:Y:S01]  /*7ef0*/  FFMA.FTZ R13, R41, R44, -R92 ;  /* 0x0000002c290d7223 */ /* 0x000fe2000001085c */
[----:B------:R-:W-:Y:S01]  /*7f00*/  F2FP.F16.E4M3.UNPACK_B R45, R12.H1 ;  /* 0x0000000cff2d723e */ /* 0x000fe200030006ff */
[----:B------:R-:W-:Y:S01]  /*7f10*/  FFMA.FTZ R41, R43, R44, R46 ;  /* 0x0000002c2b297223 */ /* 0x000fe2000001002e */
[----:B------:R-:W-:Y:S01]  /*7f20*/  HADD2.F32 R12, -RZ, R28.H0_H0 ;  /* 0x2000001cff0c7230 */ /* 0x000fe20000004100 */
[----:B------:R-:W-:Y:S01]  /*7f30*/  F2FP.F16.E4M3.UNPACK_B R10, R10.H1 ;  /* 0x0000000aff0a723e */ /* 0x000fe200030006ff */
[--C-:B------:R-:W-:Y:S01]  /*7f40*/  HADD2.F32 R43, -RZ, R42.reuse.H0_H0 ;  /* 0x2000002aff2b7230 */ /* 0x100fe20000004100 */
[----:B------:R-:W-:Y:S01]  /*7f50*/  F2FP.SATFINITE.E4M3.F32.PACK_AB_MERGE_C R108, R108, R111, RZ ;  /* 0x0000006f6c6c723e */ /* 0x000fe200048070ff */
[----:B------:R-:W-:Y:S01]  /*7f60*/  HADD2.F32 R42, -RZ, R42.H1_H1 ;  /* 0x3000002aff2a7230 */ /* 0x000fe20000004100 */
[----:B------:R-:W-:Y:S01]  /*7f70*/  F2FP.F16.E4M3.UNPACK_B R92, R9.H1 ;  /* 0x00000009ff5c723e */ /* 0x000fe200030006ff */
[----:B------:R-:W-:Y:S01]  /*7f80*/  HADD2.F32 R47, -RZ, R45.H1_H1 ;  /* 0x3000002dff2f7230 */ /* 0x000fe20000004100 */
[----:B------:R-:W-:Y:S01]  /*7f90*/  F2FP.SATFINITE.E4M3.F32.PACK_AB_MERGE_C R14, R107, R14, R108 ;  /* 0x0000000e6b0e723e */ /* 0x000fe2000480706c */
[----:B------:R-:W-:-:S02]  /*7fa0*/  HADD2.F32 R28, -RZ, R28.H1_H1 ;  /* 0x3000001cff1c7230 */ /* 0x000fc40000004100 */
[----:B------:R-:W-:Y:S02]  /*7fb0*/  HADD2.F32 R46, -RZ, R45.H0_H0 ;  /* 0x2000002dff2e7230 */ /* 0x000fe40000004100 */
[-C--:B------:R-:W-:Y:S01]  /*7fc0*/  FMUL.FTZ R105, R42, R47.reuse ;  /* 0x0000002f2a697220 */ /* 0x080fe20000410000 */
[--C-:B------:R-:W-:Y:S02]  /*7fd0*/  HADD2.F32 R45, -RZ, R10.reuse.H1_H1 ;  /* 0x3000000aff2d7230 */ /* 0x100fe40000004100 */
[----:B------:R-:W-:Y:S01]  /*7fe0*/  FMUL.FTZ R47, R28, R47 ;  /* 0x0000002f1c2f7220 */ /* 0x000fe20000410000 */
[----:B------:R-:W-:Y:S02]  /*7ff0*/  HADD2.F32 R44, -RZ, R10.H0_H0 ;  /* 0x2000000aff2c7230 */ /* 0x000fe40000004100 */
[CC--:B------:R-:W-:Y:S01]  /*8000*/  FMUL.FTZ R93, R43.reuse, R46.reuse ;  /* 0x0000002e2b5d7220 */ /* 0x0c0fe20000410000 */
[----:B------:R-:W-:Y:S01]  /*8010*/  FMUL.FTZ R46, R12, R46 ;  /* 0x0000002e0c2e7220 */ /* 0x000fe20000410000 */
[----:B------:R-:W-:Y:S01]  /*8020*/  FFMA.FTZ R108, R42, R45, R47 ;  /* 0x0000002d2a6c7223 */ /* 0x000fe2000001002f */
[----:B------:R-:W-:Y:S01]  /*8030*/  F2FP.F16.E4M3.UNPACK_B R10, R11 ;  /* 0x0000000bff0a723e */ /* 0x000fe200020006ff */
[-C--:B------:R-:W-:Y:S01]  /*8040*/  FFMA.FTZ R106, R12, R44.reuse, -R93 ;  /* 0x0000002c0c6a7223 */ /* 0x080fe2000001085d */
[----:B------:R-:W-:Y:S01]  /*8050*/  F2FP.F16.E4M3.UNPACK_B R42, R15.H1 ;  /* 0x0000000fff2a723e */ /* 0x000fe200030006ff */
[----:B------:R-:W-:Y:S01]  /*8060*/  FFMA.FTZ R107, R43, R44, R46 ;  /* 0x0000002c2b6b7223 */ /* 0x000fe2000001002e */
[----:B------:R-:W-:Y:S01]  /*8070*/  F2FP.F16.E4M3.UNPACK_B R11, R11.H1 ;  /* 0x0000000bff0b723e */ /* 0x000fe200030006ff */
[----:B------:R-:W-:Y:S01]  /*8080*/  FFMA.FTZ R109, R28, R45, -R105 ;  /* 0x0000002d1c6d7223 */ /* 0x000fe20000010869 */
[----:B------:R-:W-:Y:S01]  /*8090*/  F2FP.F16.E4M3.UNPACK_B R47, R9 ;  /* 0x00000009ff2f723e */ /* 0x000fe200020006ff */
[----:B------:R-:W-:Y:S01]  /*80a0*/  HADD2.F32 R105, -RZ, R92.H0_H0 ;  /* 0x2000005cff697230 */ /* 0x000fe20000004100 */
[-C--:B------:R-:W-:Y:S01]  /*80b0*/  F2FP.F16.E4M3.UNPACK_B R9, R8.reuse ;  /* 0x00000008ff09723e */ /* 0x080fe200020006ff */
[----:B------:R-:W-:Y:S01]  /*80c0*/  HADD2.F32 R12, -RZ, R10.H0_H0 ;  /* 0x2000000aff0c7230 */ /* 0x000fe20000004100 */
[----:B------:R-:W-:Y:S01]  /*80d0*/  F2FP.F16.E4M3.UNPACK_B R44, R8.H1 ;  /* 0x00000008ff2c723e */ /* 0x000fe200030006ff */
[----:B------:R-:W-:Y:S01]  /*80e0*/  HADD2.F32 R8, -RZ, R42.H0_H0 ;  /* 0x2000002aff087230 */ /* 0x000fe20000004100 */
[----:B------:R-:W-:Y:S01]  /*80f0*/  F2FP.F16.E4M3.UNPACK_B R28, R15 ;  /* 0x0000000fff1c723e */ /* 0x000fe200020006ff */
[----:B------:R-:W-:Y:S01]  /*8100*/  HADD2.F32 R15, -RZ, R11.H0_H0 ;  /* 0x2000000bff0f7230 */ /* 0x000fe20000004100 */
[----:B------:R-:W-:Y:S01]  /*8110*/  F2FP.SATFINITE.E4M3.F32.PACK_AB_MERGE_C R106, R109, R106, RZ ;  /* 0x0000006a6d6a723e */ /* 0x000fe200048070ff */
[----:B------:R-:W-:-:S02]  /*8120*/  HADD2.F32 R93, -RZ, R47.H0_H0 ;  /* 0x2000002fff5d7230 */ /* 0x000fc40000004100 */
[-C--:B------:R-:W-:Y:S01]  /*8130*/  FMUL.FTZ R112, R8, R105.reuse ;  /* 0x0000006908707220 */ /* 0x080fe20000410000 */
[----:B------:R-:W-:Y:S02]  /*8140*/  HADD2.F32 R46, -RZ, R44.H0_H0 ;  /* 0x2000002cff2e7230 */ /* 0x000fe40000004100 */
[----:B------:R-:W-:Y:S01]  /*8150*/  FMUL.FTZ R105, R15, R105 ;  /* 0x000000690f697220 */ /* 0x000fe20000410000 */
[----:B------:R-:W-:Y:S02]  /*8160*/  HADD2.F32 R43, -RZ, R28.H0_H0 ;  /* 0x2000001cff2b7230 */ /* 0x000fe40000004100 */
[----:B------:R-:W-:Y:S01]  /*8170*/  FMUL.FTZ R110, R12, R93 ;  /* 0x0000005d0c6e7220 */ /* 0x000fe20000410000 */
[----:B------:R-:W-:Y:S02]  /*8180*/  HADD2.F32 R45, -RZ, R9.H0_H0 ;  /* 0x20000009ff2d7230 */ /* 0x000fe40000004100 */
[----:B------:R-:W-:Y:S01]  /*8190*/  FFMA.FTZ R105, R8, R46, R105 ;  /* 0x0000002e08697223 */ /* 0x000fe20000010069 */
[----:B------:R-:W-:-:S02]  /*81a0*/  HADD2.F32 R42, -RZ, R42.H1_H1 ;  /* 0x3000002aff2a7230 */ /* 0x000fc40000004100 */
[C---:B------:R-:W-:Y:S01]  /*81b0*/  FMUL.FTZ R111, R43.reuse, R93 ;  /* 0x0000005d2b6f7220 */ /* 0x040fe20000410000 */
[----:B------:R-:W-:Y:S02]  /*81c0*/  HADD2.F32 R92, -RZ, R92.H1_H1 ;  /* 0x3000005cff5c7230 */ /* 0x000fe40000004100 */
[----:B------:R-:W-:Y:S01]  /*81d0*/  FFMA.FTZ R110, R43, R45, R110 ;  /* 0x0000002d2b6e7223 */ /* 0x000fe2000001006e */
[----:B------:R-:W-:Y:S02]  /*81e0*/  HADD2.F32 R11, -RZ, R11.H1_H1 ;  /* 0x3000000bff0b7230 */ /* 0x000fe40000004100 */
[----:B------:R-:W-:Y:S01]  /*81f0*/  FFMA.FTZ R112, R15, R46, -R112 ;  /* 0x0000002e0f707223 */ /* 0x000fe20000010870 */
[----:B------:R-:W-:Y:S02]  /*8200*/  HADD2.F32 R28, -RZ, R28.H1_H1 ;  /* 0x3000001cff1c7230 */ /* 0x000fe40000004100 */
[----:B------:R-:W-:Y:S01]  /*8210*/  FMUL.FTZ R8, R42, R92 ;  /* 0x0000005c2a087220 */ /* 0x000fe20000410000 */
[----:B------:R-:W-:-:S02]  /*8220*/  HADD2.F32 R47, -RZ, R47.H1_H1 ;  /* 0x3000002fff2f7230 */ /* 0x000fc40000004100 */
[C---:B------:R-:W-:Y:S01]  /*8230*/  FMUL.FTZ R43, R11.reuse, R92 ;  /* 0x0000005c0b2b7220 */ /* 0x040fe20000410000 */
[----:B------:R-:W-:Y:S02]  /*8240*/  HADD2.F32 R44, -RZ, R44.H1_H1 ;  /* 0x3000002cff2c7230 */ /* 0x000fe40000004100 */
[----:B------:R-:W-:Y:S01]  /*8250*/  FFMA.FTZ R111, R12, R45, -R111 ;  /* 0x0000002d0c6f7223 */ /* 0x000fe2000001086f */
[----:B------:R-:W-:Y:S02]  /*8260*/  HADD2.F32 R10, -RZ, R10.H1_H1 ;  /* 0x3000000aff0a7230 */ /* 0x000fe40000004100 */
[-C--:B------:R-:W-:Y:S01]  /*8270*/  FMUL.FTZ R15, R28, R47.reuse ;  /* 0x0000002f1c0f7220 */ /* 0x080fe20000410000 */
[----:B------:R-:W-:Y:S02]  /*8280*/  HADD2.F32 R9, -RZ, R9.H1_H1 ;  /* 0x30000009ff097230 */ /* 0x000fe40000004100 */
[-C--:B------:R-:W-:Y:S01]  /*8290*/  FFMA.FTZ R11, R11, R44.reuse, -R8 ;  /* 0x0000002c0b0b7223 */ /* 0x080fe20000010808 */
[----:B------:R-:W-:Y:S01]  /*82a0*/  FFMA.FTZ R42, R42, R44, R43 ;  /* 0x0000002c2a2a7223 */ /* 0x000fe2000001002b */
[----:B------:R-:W-:Y:S01]  /*82b0*/  FMUL.FTZ R47, R10, R47 ;  /* 0x0000002f0a2f7220 */ /* 0x000fe20000410000 */
[----:B------:R-:W-:Y:S01]  /*82c0*/  F2FP.SATFINITE.E4M3.F32.PACK_AB_MERGE_C R107, R108, R107, RZ ;  /* 0x0000006b6c6b723e */ /* 0x000fe200048070ff */
[-C--:B------:R-:W-:Y:S01]  /*82d0*/  FFMA.FTZ R10, R10, R9.reuse, -R15 ;  /* 0x000000090a0a7223 */ /* 0x080fe2000001080f */
[----:B------:R-:W-:Y:S01]  /*82e0*/  F2FP.SATFINITE.E4M3.F32.PACK_AB_MERGE_C R11, R11, R112, RZ ;  /* 0x000000700b0b723e */ /* 0x000fe200048070ff */
[----:B------:R-:W-:Y:S01]  /*82f0*/  FFMA.FTZ R47, R28, R9, R47 ;  /* 0x000000091c2f7223 */ /* 0x000fe2000001002f */
[----:B------:R-:W-:Y:S01]  /*8300*/  F2FP.SATFINITE.E4M3.F32.PACK_AB_MERGE_C R42, R42, R105, RZ ;  /* 0x000000692a2a723e */ /* 0x000fe200048070ff */
[----:B------:R-:W-:Y:S01]  /*8310*/  IMAD.MOV.U32 R8, RZ, RZ, R31 ;  /* 0x000000ffff087224 */ /* 0x000fe200078e001f */
[----:B------:R-:W-:Y:S01]  /*8320*/  F2FP.SATFINITE.E4M3.F32.PACK_AB_MERGE_C R9, R13, R34, R106 ;  /* 0x000000220d09723e */ /* 0x000fe2000480706a */
[----:B------:R-:W-:Y:S01]  /*8330*/  IMAD.MOV.U32 R12, RZ, RZ, R30 ;  /* 0x000000ffff0c7224 */ /* 0x000fe200078e001e */
[----:B------:R-:W-:Y:S01]  /*8340*/  F2FP.SATFINITE.E4M3.F32.PACK_AB_MERGE_C R11, R10, R111, R11 ;  /* 0x0000006f0a0b723e */ /* 0x000fe2000480700b */
[----:B------:R-:W-:Y:S01]  /*8350*/  IMAD.MOV.U32 R10, RZ, RZ, R29 ;  /* 0x000000ffff0a7224 */ /* 0x000fe200078e001d */
[----:B------:R-:W-:-:S02]  /*8360*/  F2FP.SATFINITE.E4M3.F32.PACK_AB_MERGE_C R13, R41, R40, R107 ;  /* 0x00000028290d723e */ /* 0x000fc4000480706b */
[----:B------:R-:W-:-:S07]  /*8370*/  F2FP.SATFINITE.E4M3.F32.PACK_AB_MERGE_C R15, R47, R110, R42 ;  /* 0x0000006e2f0f723e */ /* 0x000fce000480702a */
.L_x_1681:
[----:B------:R-:W-:Y:S05]  /*8380*/  BSYNC B2 ;  /* 0x0000000000027941 */ /* 0x000fea0003800000 */
.L_x_1680:
[----:B------:R-:W-:Y:S01]  /*8390*/  ISETP.GE.AND P3, PT, R35, R97, PT ;  /* 0x000000612300720c */ /* 0x000fe20003f66270 */
[----:B0-----:R0:W-:-:S12]  /*83a0*/  ST.E.128 desc[UR42][R32.64], R8 ;  /* 0x0000000820007985 */ /* 0x0011d8000c101d2a */
[----:B------:R-:W-:-:S04]  /*83b0*/  @!P3 IADD3 R28, P4, R100, R35, RZ ;  /* 0x00000023641cb210 */ /* 0x000fc80007f9e0ff */
[----:B------:R-:W-:-:S05]  /*83c0*/  @!P3 LEA.HI.X.SX32 R29, R35, R98, 0x1, P4 ;  /* 0x00000062231db211 */ /* 0x000fca00020f0eff */
[----:B--2---:R0:W-:Y:S04]  /*83d0*/  @!P3 ST.E.128 desc[UR42][R28.64], R12 ;  /* 0x0000000c1c00b985 */ /* 0x0041e8000c101d2a */
.L_x_1679:
[----:B------:R-:W-:Y:S05]  /*83e0*/  BSYNC B1 ;  /* 0x0000000000017941 */ /* 0x000fea0003800000 */
.L_x_1678:
[----:B------:R-:W-:-:S13]  /*83f0*/  ISETP.NE.AND P3, PT, R3, RZ, PT ;  /* 0x000000ff0300720c */ /* 0x000fda0003f65270 */
[----:B------:R-:W-:Y:S05]  /*8400*/  @!P3 BRA `(.L_x_1645) ;  /* 0x0000001000d0b947 */ /* 0x000fea0003800000 */
[----:B------:R-:W-:Y:S01]  /*8410*/  ISETP.NE.AND P4, PT, R84, RZ, PT ;  /* 0x000000ff5400720c */ /* 0x000fe20003f85270 */
[----:B------:R-:W-:Y:S01]  /*8420*/  BSSY B1, `(.L_x_1682) ;  /* 0x00000e6000017945 */ /* 0x000fe20003800000 */
[----:B0---4-:R-:W-:Y:S02]  /*8430*/  IADD3 R28, P3, R56, R100, RZ ;  /* 0x00000064381c7210 */ /* 0x011fe40007f7e0ff */
        /* <DEDUP_REMOVED lines=23> */
[----:B--2---:R-:W-:Y:S01]  /*85b0*/  IMAD.MOV.U32 R34, RZ, RZ, R12 ;  /* 0x000000ffff227224 */ /* 0x004fe200078e000c */
[----:B------:R-:W-:Y:S01]  /*85c0*/  SHF.R.U32.HI R6, RZ, 0x8, R39 ;  /* 0x00000008ff067819 */ /* 0x000fe20000011627 */
[----:B0-----:R-:W-:Y:S01]  /*85d0*/  IMAD.MOV.U32 R30, RZ, RZ, R8 ;  /* 0x000000ffff1e7224 */ /* 0x001fe200078e0008 */
[----:B------:R-:W-:Y:S01]  /*85e0*/  SHF.R.U32.HI R38, RZ, 0x10, R5 ;  /* 0x00000010ff267819 */ /* 0x000fe20000011605 */
[----:B------:R-:W-:Y:S01]  /*85f0*/  IMAD.SHL.U32 R4, R4, 0x100, RZ ;  /* 0x0000010004047824 */ /* 0x000fe200078e00ff */
[----:B------:R-:W-:Y:S01]  /*8600*/  LOP3.LUT R5, R5, 0xff0000ff, RZ, 0xc0, !PT ;  /* 0xff0000ff05057812 */ /* 0x000fe200078ec0ff */
[----:B------:R-:W-:Y:S01]  /*8610*/  IMAD.SHL.U32 R12, R6, 0x100, RZ ;  /* 0x00000100060c7824 */ /* 0x000fe200078e00ff */
[----:B------:R-:W-:Y:S01]  /*8620*/  SHF.R.U32.HI R36, RZ, 0x8, R7 ;  /* 0x00000008ff247819 */ /* 0x000fe20000011607 */
[----:B------:R-:W-:Y:S01]  /*8630*/  IMAD.U32 R6, R38, 0x10000, RZ ;  /* 0x0001000026067824 */ /* 0x000fe200078e00ff */
[----:B------:R-:W-:-:S02]  /*8640*/  SHF.R.U32.HI R32, RZ, 0x8, R37 ;  /* 0x00000008ff207819 */ /* 0x000fc40000011625 */
[----:B------:R-:W-:Y:S02]  /*8650*/  LOP3.LUT R35, R39, 0xff0000ff, RZ, 0xc0, !PT ;  /* 0xff0000ff27237812 */ /* 0x000fe400078ec0ff */
[----:B------:R-:W-:Y:S01]  /*8660*/  LOP3.LUT R5, R5, 0xff00, R4, 0xf8, !PT ;  /* 0x0000ff0005057812 */ /* 0x000fe200078ef804 */
[----:B------:R-:W-:Y:S01]  /*8670*/  IMAD.SHL.U32 R4, R36, 0x100, RZ ;  /* 0x0000010024047824 */ /* 0x000fe200078e00ff */
[----:B------:R-:W-:Y:S01]  /*8680*/  SHF.R.U32.HI R42, RZ, 0x10, R7 ;  /* 0x00000010ff2a7819 */ /* 0x000fe20000011607 */
[----:B------:R-:W-:Y:S01]  /*8690*/  IMAD.SHL.U32 R8, R32, 0x100, RZ ;  /* 0x0000010020087824 */ /* 0x000fe200078e00ff */
[----:B------:R-:W-:Y:S02]  /*86a0*/  LOP3.LUT R7, R7, 0xff0000ff, RZ, 0xc0, !PT ;  /* 0xff0000ff07077812 */ /* 0x000fe400078ec0ff */
[----:B------:R-:W-:Y:S02]  /*86b0*/  LOP3.LUT R33, R37, 0xff0000ff, RZ, 0xc0, !PT ;  /* 0xff0000ff25217812 */ /* 0x000fe400078ec0ff */
[----:B------:R-:W-:-:S02]  /*86c0*/  LOP3.LUT R40, R35, 0xff00, R12, 0xf8, !PT ;  /* 0x0000ff0023287812 */ /* 0x000fc400078ef80c */
[----:B------:R-:W-:Y:S02]  /*86d0*/  F2FP.F16.E4M3.UNPACK_B R36, R104.H1 ;  /* 0x00000068ff24723e */ /* 0x000fe400030006ff */
[----:B------:R-:W-:Y:S02]  /*86e0*/  F2FP.F16.E4M3.UNPACK_B R35, R34.H1 ;  /* 0x00000022ff23723e */ /* 0x000fe400030006ff */
[----:B------:R-:W-:Y:S02]  /*86f0*/  F2FP.F16.E4M3.UNPACK_B R32, R30.H1 ;  /* 0x0000001eff20723e */ /* 0x000fe400030006ff */
[----:B------:R-:W-:Y:S01]  /*8700*/  SHF.R.U32.HI R41, RZ, 0x10, R37 ;  /* 0x00000010ff297819 */ /* 0x000fe20000011625 */
[----:B------:R-:W-:Y:S01]  /*8710*/  HADD2.F32 R12, -RZ, R35.H0_H0 ;  /* 0x20000023ff0c7230 */ /* 0x000fe20000004100 */
[----:B------:R-:W-:Y:S01]  /*8720*/  LOP3.LUT R7, R7, 0xff00, R4, 0xf8, !PT ;  /* 0x0000ff0007077812 */ /* 0x000fe200078ef804 */
[----:B------:R-:W-:Y:S01]  /*8730*/  IMAD.U32 R4, R42, 0x10000, RZ ;  /* 0x000100002a047824 */ /* 0x000fe200078e00ff */
[----:B------:R-:W-:-:S02]  /*8740*/  SHF.R.U32.HI R37, RZ, 0x10, R39 ;  /* 0x00000010ff257819 */ /* 0x000fc40000011627 */
[----:B------:R-:W-:Y:S01]  /*8750*/  LOP3.LUT R38, R33, 0xff00, R8, 0xf8, !PT ;  /* 0x0000ff0021267812 */ /* 0x000fe200078ef808 */
[----:B------:R-:W-:Y:S01]  /*8760*/  HADD2.F32 R8, -RZ, R32.H0_H0 ;  /* 0x20000020ff087230 */ /* 0x000fe20000004100 */
[----:B------:R-:W-:Y:S01]  /*8770*/  LOP3.LUT R6, R5, 0xff0000, R6, 0xf8, !PT ;  /* 0x00ff000005067812 */ /* 0x000fe200078ef806 */
[----:B------:R-:W-:Y:S01]  /*8780*/  HADD2.F32 R5, -RZ, R36.H0_H0 ;  /* 0x20000024ff057230 */ /* 0x000fe20000004100 */
[----:B------:R-:W-:Y:S01]  /*8790*/  F2FP.F16.E4M3.UNPACK_B R33, R102.H1 ;  /* 0x00000066ff21723e */ /* 0x000fe200030006ff */
[----:B------:R-:W-:Y:S01]  /*87a0*/  IMAD.U32 R39, R37, 0x10000, RZ ;  /* 0x0001000025277824 */ /* 0x000fe200078e00ff */
[----:B------:R-:W-:Y:S01]  /*87b0*/  LOP3.LUT R4, R7, 0xff0000, R4, 0xf8, !PT ;  /* 0x00ff000007047812 */ /* 0x000fe200078ef804 */
[----:B------:R-:W-:Y:S02]  /*87c0*/  IMAD.U32 R7, R41, 0x10000, RZ ;  /* 0x0001000029077824 */ /* 0x000fe400078e00ff */
[----:B------:R-:W-:Y:S01]  /*87d0*/  FMUL.FTZ R41, R12, R5 ;  /* 0x000000050c297220 */ /* 0x000fe20000410000 */
[----:B------:R-:W-:-:S02]  /*87e0*/  HADD2.F32 R37, -RZ, R33.H0_H0 ;  /* 0x20000021ff257230 */ /* 0x000fc40000004100 */
        /* <DEDUP_REMOVED lines=9> */
[----:B------:R-:W-:Y:S01]  /*8880*/  F2FP.F16.E4M3.UNPACK_B R30, R30 ;  /* 0x0000001eff1e723e */ /* 0x000fe200020006ff */
[----:B------:R-:W-:Y:S01]  /*8890*/  HADD2.F32 R33, -RZ, R32.H1_H1 ;  /* 0x30000020ff217230 */ /* 0x000fe20000004100 */
[----:B------:R-:W-:Y:S01]  /*88a0*/  LOP3.LUT R7, R38, 0xff0000, R7, 0xf8, !PT ;  /* 0x00ff000026077812 */ /* 0x000fe200078ef807 */
[----:B------:R-:W-:Y:S01]  /*88b0*/  HADD2.F32 R38, -RZ, R104.H0_H0 ;  /* 0x20000068ff267230 */ /* 0x000fe20000004100 */
[----:B------:R-:W-:Y:S01]  /*88c0*/  F2FP.F16.E4M3.UNPACK_B R102, R102 ;  /* 0x00000066ff66723e */ /* 0x000fe200020006ff */
[-C--:B------:R-:W-:Y:S01]  /*88d0*/  FMUL.FTZ R40, R36, R39.reuse ;  /* 0x0000002724287220 */ /* 0x080fe20000410000 */
[----:B------:R-:W-:Y:S01]  /*88e0*/  FMUL.FTZ R39, R33, R39 ;  /* 0x0000002721277220 */ /* 0x000fe20000410000 */
[----:B------:R-:W-:-:S02]  /*88f0*/  HADD2.F32 R35, -RZ, R34.H0_H0 ;  /* 0x20000022ff237230 */ /* 0x000fc40000004100 */
[----:B------:R-:W-:Y:S02]  /*8900*/  HADD2.F32 R32, -RZ, R30.H0_H0 ;  /* 0x2000001eff207230 */ /* 0x000fe40000004100 */
[-C--:B------:R-:W-:Y:S01]  /*8910*/  FFMA.FTZ R45, R33, R37.reuse, -R40 ;  /* 0x00000025212d7223 */ /* 0x080fe20000010828 */
[----:B------:R-:W-:Y:S01]  /*8920*/  FFMA.FTZ R47, R36, R37, R39 ;  /* 0x00000025242f7223 */ /* 0x000fe20000010027 */
[----:B------:R-:W-:Y:S02]  /*8930*/  HADD2.F32 R33, -RZ, R102.H0_H0 ;  /* 0x20000066ff217230 */ /* 0x000fe40000004100 */
[-C--:B------:R-:W-:Y:S01]  /*8940*/  FMUL.FTZ R37, R35, R38.reuse ;  /* 0x0000002623257220 */ /* 0x080fe20000410000 */
[----:B------:R-:W-:Y:S01]  /*8950*/  FMUL.FTZ R38, R32, R38 ;  /* 0x0000002620267220 */ /* 0x000fe20000410000 */
[----:B------:R-:W-:Y:S01]  /*8960*/  HADD2.F32 R39, -RZ, R104.H1_H1 ;  /* 0x30000068ff277230 */ /* 0x000fe20000004100 */
[----:B------:R-:W-:Y:S01]  /*8970*/  F2FP.F16.E4M3.UNPACK_B R36, R101.H1 ;  /* 0x00000065ff24723e */ /* 0x000fe200030006ff */
[----:B------:R-:W-:-:S02]  /*8980*/  HADD2.F32 R34, -RZ, R34.H1_H1 ;  /* 0x30000022ff227230 */ /* 0x000fc40000004100 */
[-C--:B------:R-:W-:Y:S01]  /*8990*/  FFMA.FTZ R40, R32, R33.reuse, -R37 ;  /* 0x0000002120287223 */ /* 0x080fe20000010825 */
[----:B------:R-:W-:Y:S02]  /*89a0*/  HADD2.F32 R30, -RZ, R30.H1_H1 ;  /* 0x3000001eff1e7230 */ /* 0x000fe40000004100 */
[----:B------:R-:W-:Y:S01]  /*89b0*/  FFMA.FTZ R41, R35, R33, R38 ;  /* 0x0000002123297223 */ /* 0x000fe20000010026 */
[----:B------:R-:W-:Y:S02]  /*89c0*/  HADD2.F32 R37, -RZ, R102.H1_H1 ;  /* 0x30000066ff257230 */ /* 0x000fe40000004100 */
[----:B------:R-:W-:Y:S01]  /*89d0*/  FMUL.FTZ R35, R34, R39 ;  /* 0x0000002722237220 */ /* 0x000fe20000410000 */
[----:B------:R-:W-:Y:S01]  /*89e0*/  F2FP.F16.E4M3.UNPACK_B R32, R103.H1 ;  /* 0x00000067ff20723e */ /* 0x000fe200030006ff */
[C---:B------:R-:W-:Y:S01]  /*89f0*/  FMUL.FTZ R43, R30.reuse, R39 ;  /* 0x000000271e2b7220 */ /* 0x040fe20000410000 */
[----:B------:R-:W-:Y:S01]  /*8a00*/  F2FP.F16.E4M3.UNPACK_B R33, R14.H1 ;  /* 0x0000000eff21723e */ /* 0x000fe200030006ff */
[----:B------:R-:W-:Y:S01]  /*8a10*/  FFMA.FTZ R39, R30, R37, -R35 ;  /* 0x000000251e277223 */ /* 0x000fe20000010823 */
[----:B------:R-:W-:Y:S01]  /*8a20*/  F2FP.F16.E4M3.UNPACK_B R30, R10.H1 ;  /* 0x0000000aff1e723e */ /* 0x000fe200030006ff */
[----:B------:R-:W-:-:S02]  /*8a30*/  HADD2.F32 R38, -RZ, R32.H0_H0 ;  /* 0x20000020ff267230 */ /* 0x000fc40000004100 */
[----:B------:R-:W-:Y:S01]  /*8a40*/  FFMA.FTZ R42, R34, R37, R43 ;  /* 0x00000025222a7223 */ /* 0x000fe2000001002b */
[--C-:B------:R-:W-:Y:S01]  /*8a50*/  HADD2.F32 R35, -RZ, R33.reuse.H0_H0 ;  /* 0x20000021ff237230 */ /* 0x100fe20000004100 */
[----:B------:R-:W-:Y:S01]  /*8a60*/  F2FP.F16.E4M3.UNPACK_B R103, R103 ;  /* 0x00000067ff67723e */ /* 0x000fe200020006ff */
[----:B------:R-:W-:Y:S01]  /*8a70*/  HADD2.F32 R37, -RZ, R32.H1_H1 ;  /* 0x30000020ff257230 */ /* 0x000fe20000004100 */
[----:B------:R-:W-:Y:S01]  /*8a80*/  F2FP.F16.E4M3.UNPACK_B R10, R10 ;  /* 0x0000000aff0a723e */ /* 0x000fe200020006ff */
[----:B------:R-:W-:Y:S02]  /*8a90*/  HADD2.F32 R32, -RZ, R30.H0_H0 ;  /* 0x2000001eff207230 */ /* 0x000fe40000004100 */
[----:B------:R-:W-:Y:S01]  /*8aa0*/  FMUL.FTZ R43, R35, R38 ;  /* 0x00000026232b7220 */ /* 0x000fe20000410000 */
[----:B------:R-:W-:Y:S01]  /*8ab0*/  HADD2.F32 R34, -RZ, R36.H0_H0 ;  /* 0x20000024ff227230 */ /* 0x000fe20000004100 */
[----:B------:R-:W-:Y:S01]  /*8ac0*/  F2FP.F16.E4M3.UNPACK_B R101, R101 ;  /* 0x00000065ff65723e */ /* 0x000fe200020006ff */
[----:B------:R-:W-:-:S02]  /*8ad0*/  HADD2.F32 R33, -RZ, R33.H1_H1 ;  /* 0x30000021ff217230 */ /* 0x000fc40000004100 */
[C---:B------:R-:W-:Y:S01]  /*8ae0*/  FMUL.FTZ R44, R32.reuse, R38 ;  /* 0x00000026202c7220 */ /* 0x040fe20000410000 */
[----:B------:R-:W-:Y:S02]  /*8af0*/  HADD2.F32 R30, -RZ, R30.H1_H1 ;  /* 0x3000001eff1e7230 */ /* 0x000fe40000004100 */
[-C--:B------:R-:W-:Y:S01]  /*8b00*/  FFMA.FTZ R38, R32, R34.reuse, -R43 ;  /* 0x0000002220267223 */ /* 0x080fe2000001082b */
[----:B------:R-:W-:Y:S02]  /*8b10*/  HADD2.F32 R36, -RZ, R36.H1_H1 ;  /* 0x30000024ff247230 */ /* 0x000fe40000004100 */
[-C--:B------:R-:W-:Y:S01]  /*8b20*/  FMUL.FTZ R43, R33, R37.reuse ;  /* 0x00000025212b7220 */ /* 0x080fe20000410000 */
[----:B------:R-:W-:Y:S01]  /*8b30*/  FFMA.FTZ R44, R35, R34, R44 ;  /* 0x00000022232c7223 */ /* 0x000fe2000001002c */
[C---:B------:R-:W-:Y:S01]  /*8b40*/  FMUL.FTZ R32, R30.reuse, R37 ;  /* 0x000000251e207220 */ /* 0x040fe20000410000 */
[--C-:B------:R-:W-:Y:S02]  /*8b50*/  HADD2.F32 R35, -RZ, R103.reuse.H0_H0 ;  /* 0x20000067ff237230 */ /* 0x100fe40000004100 */
[----:B------:R-:W-:Y:S01]  /*8b60*/  FFMA.FTZ R93, R30, R36, -R43 ;  /* 0x000000241e5d7223 */ /* 0x000fe2000001082b */
[----:B------:R-:W-:Y:S01]  /*8b70*/  F2FP.F16.E4M3.UNPACK_B R30, R14 ;  /* 0x0000000eff1e723e */ /* 0x000fe200020006ff */
[----:B------:R-:W-:Y:S01]  /*8b80*/  FFMA.FTZ R99, R33, R36, R32 ;  /* 0x0000002421637223 */ /* 0x000fe20000010020 */
[----:B------:R-:W-:Y:S01]  /*8b90*/  HADD2.F32 R14, -RZ, R10.H0_H0 ;  /* 0x2000000aff0e7230 */ /* 0x000fe20000004100 */
[----:B------:R-:W-:Y:S01]  /*8ba0*/  F2FP.SATFINITE.E4M3.F32.PACK_AB_MERGE_C R8, R45, R8, RZ ;  /* 0x000000082d08723e */ /* 0x000fe200048070ff */
[----:B------:R-:W-:Y:S01]  /*8bb0*/  HADD2.F32 R103, -RZ, R103.H1_H1 ;  /* 0x30000067ff677230 */ /* 0x000fe20000004100 */
[----:B------:R-:W-:Y:S01]  /*8bc0*/  F2FP.F16.E4M3.UNPACK_B R34, R7 ;  /* 0x00000007ff22723e */ /* 0x000fe200020006ff */
[--C-:B------:R-:W-:Y:S01]  /*8bd0*/  HADD2.F32 R32, -RZ, R30.reuse.H0_H0 ;  /* 0x2000001eff207230 */ /* 0x100fe20000004100 */
[----:B------:R-:W-:Y:S01]  /*8be0*/  F2FP.SATFINITE.E4M3.F32.PACK_AB_MERGE_C R8, R39, R40, R8 ;  /* 0x000000282708723e */ /* 0x000fe20004807008 */
[----:B------:R-:W-:Y:S01]  /*8bf0*/  HADD2.F32 R30, -RZ, R30.H1_H1 ;  /* 0x3000001eff1e7230 */ /* 0x000fe20000004100 */
[----:B------:R-:W-:Y:S01]  /*8c00*/  F2FP.SATFINITE.E4M3.F32.PACK_AB_MERGE_C R12, R47, R12, RZ ;  /* 0x0000000c2f0c723e */ /* 0x000fe200048070ff */
[----:B------:R-:W-:-:S02]  /*8c10*/  HADD2.F32 R33, -RZ, R101.H0_H0 ;  /* 0x20000065ff217230 */ /* 0x000fc40000004100 */
[-C--:B------:R-:W-:Y:S01]  /*8c20*/  FMUL.FTZ R37, R32, R35.reuse ;  /* 0x0000002320257220 */ /* 0x080fe20000410000 */
[----:B------:R-:W-:Y:S02]  /*8c30*/  HADD2.F32 R10, -RZ, R10.H1_H1 ;  /* 0x3000000aff0a7230 */ /* 0x000fe40000004100 */
[----:B------:R-:W-:Y:S01]  /*8c40*/  FMUL.FTZ R35, R14, R35 ;  /* 0x000000230e237220 */ /* 0x000fe20000410000 */
[----:B------:R-:W-:Y:S02]  /*8c50*/  HADD2.F32 R101, -RZ, R101.H1_H1 ;  /* 0x30000065ff657230 */ /* 0x000fe40000004100 */
[----:B------:R-:W-:Y:S01]  /*8c60*/  FMUL.FTZ R43, R30, R103 ;  /* 0x000000671e2b7220 */ /* 0x000fe20000410000 */
[-C--:B------:R-:W-:Y:S01]  /*8c70*/  FFMA.FTZ R14, R14, R33.reuse, -R37 ;  /* 0x000000210e0e7223 */ /* 0x080fe20000010825 */
[----:B------:R-:W-:Y:S01]  /*8c80*/  FFMA.FTZ R36, R32, R33, R35 ;  /* 0x0000002120247223 */ /* 0x000fe20000010023 */
[C---:B------:R-:W-:Y:S01]  /*8c90*/  FMUL.FTZ R103, R10.reuse, R103 ;  /* 0x000000670a677220 */ /* 0x040fe20000410000 */
[----:B------:R-:W-:Y:S01]  /*8ca0*/  F2FP.F16.E4M3.UNPACK_B R33, R13 ;  /* 0x0000000dff21723e */ /* 0x000fe200020006ff */
[----:B------:R-:W-:Y:S01]  /*8cb0*/  FFMA.FTZ R43, R10, R101, -R43 ;  /* 0x000000650a2b7223 */ /* 0x000fe2000001082b */
[----:B------:R-:W-:Y:S01]  /*8cc0*/  F2FP.F16.E4M3.UNPACK_B R32, R9 ;  /* 0x00000009ff20723e */ /* 0x000fe200020006ff */
[----:B------:R-:W-:Y:S01]  /*8cd0*/  FFMA.FTZ R103, R30, R101, R103 ;  /* 0x000000651e677223 */ /* 0x000fe20000010067 */
[----:B------:R-:W-:Y:S01]  /*8ce0*/  F2FP.SATFINITE.E4M3.F32.PACK_AB_MERGE_C R10, R93, R38, RZ ;  /* 0x000000265d0a723e */ /* 0x000fe200048070ff */
[----:B------:R-:W-:Y:S01]  /*8cf0*/  HADD2.F32 R35, -RZ, R33.H0_H0 ;  /* 0x20000021ff237230 */ /* 0x000fe20000004100 */
[----:B------:R-:W-:Y:S01]  /*8d00*/  F2FP.F16.E4M3.UNPACK_B R37, R6 ;  /* 0x00000006ff25723e */ /* 0x000fe200020006ff */
[----:B------:R-:W-:Y:S01]  /*8d10*/  HADD2.F32 R39, -RZ, R34.H0_H0 ;  /* 0x20000022ff277230 */ /* 0x000fe20000004100 */
[----:B------:R-:W-:Y:S01]  /*8d20*/  F2FP.SATFINITE.E4M3.F32.PACK_AB_MERGE_C R44, R99, R44, RZ ;  /* 0x0000002c632c723e */ /* 0x000fe200048070ff */
[----:B------:R-:W-:Y:S01]  /*8d30*/  HADD2.F32 R30, -RZ, R32.H0_H0 ;  /* 0x20000020ff1e7230 */ /* 0x000fe20000004100 */
[----:B------:R-:W-:Y:S01]  /*8d40*/  F2FP.SATFINITE.E4M3.F32.PACK_AB_MERGE_C R12, R42, R41, R12 ;  /* 0x000000292a0c723e */ /* 0x000fe2000480700c */
[----:B------:R-:W-:Y:S01]  /*8d50*/  HADD2.F32 R38, -RZ, R37.H0_H0 ;  /* 0x20000025ff267230 */ /* 0x000fe20000004100 */
[----:B------:R-:W-:Y:S01]  /*8d60*/  F2FP.SATFINITE.E4M3.F32.PACK_AB_MERGE_C R10, R43, R14, R10 ;  /* 0x0000000e2b0a723e */ /* 0x000fe2000480700a */
[-C--:B------:R-:W-:Y:S01]  /*8d70*/  FMUL.FTZ R41, R35, R39.reuse ;  /* 0x0000002723297220 */ /* 0x080fe20000410000 */
[----:B------:R-:W-:Y:S01]  /*8d80*/  F2FP.SATFINITE.E4M3.F32.PACK_AB_MERGE_C R14, R103, R36, R44 ;  /* 0x00000024670e723e */ /* 0x000fe2000480702c */
[----:B------:R-:W-:Y:S01]  /*8d90*/  FMUL.FTZ R40, R30, R39 ;  /* 0x000000271e287220 */ /* 0x000fe20000410000 */
[----:B------:R-:W-:Y:S01]  /*8da0*/  HADD2.F32 R36, -RZ, R33.H1_H1 ;  /* 0x30000021ff247230 */ /* 0x000fe20000004100 */
[----:B------:R-:W-:Y:S01]  /*8db0*/  F2FP.F16.E4M3.UNPACK_B R33, R9.H1 ;  /* 0x00000009ff21723e */ /* 0x000fe200030006ff */
[----:B------:R-:W-:Y:S01]  /*8dc0*/  HADD2.F32 R39, -RZ, R34.H1_H1 ;  /* 0x30000022ff277230 */ /* 0x000fe20000004100 */
[----:B------:R-:W-:Y:S01]  /*8dd0*/  F2FP.F16.E4M3.UNPACK_B R13, R13.H1 ;  /* 0x0000000dff0d723e */ /* 0x000fe200030006ff */
[----:B------:R-:W-:-:S02]  /*8de0*/  HADD2.F32 R34, -RZ, R32.H1_H1 ;  /* 0x30000020ff227230 */ /* 0x000fc40000004100 */
        /* <DEDUP_REMOVED lines=11> */
[----:B------:R-:W-:-:S02]  /*8ea0*/  HADD2.F32 R34, -RZ, R13.H0_H0 ;  /* 0x2000000dff227230 */ /* 0x000fc40000004100 */
[----:B------:R-:W-:Y:S02]  /*8eb0*/  HADD2.F32 R36, -RZ, R35.H0_H0 ;  /* 0x20000023ff247230 */ /* 0x000fe40000004100 */
[----:B------:R-:W-:Y:S02]  /*8ec0*/  HADD2.F32 R13, -RZ, R13.H1_H1 ;  /* 0x3000000dff0d7230 */ /* 0x000fe40000004100 */
[----:B------:R-:W-:Y:S02]  /*8ed0*/  HADD2.F32 R38, -RZ, R35.H1_H1 ;  /* 0x30000023ff267230 */ /* 0x000fe40000004100 */
[-C--:B------:R-:W-:Y:S01]  /*8ee0*/  FMUL.FTZ R40, R34, R36.reuse ;  /* 0x0000002422287220 */ /* 0x080fe20000410000 */
[----:B------:R-:W-:Y:S02]  /*8ef0*/  HADD2.F32 R33, -RZ, R33.H1_H1 ;  /* 0x30000021ff217230 */ /* 0x000fe40000004100 */
[----:B------:R-:W-:Y:S01]  /*8f00*/  FMUL.FTZ R37, R7, R36 ;  /* 0x0000002407257220 */ /* 0x000fe20000410000 */
[----:B------:R-:W-:-:S02]  /*8f10*/  HADD2.F32 R35, -RZ, R6.H0_H0 ;  /* 0x20000006ff237230 */ /* 0x000fc40000004100 */
[----:B------:R-:W-:Y:S02]  /*8f20*/  HADD2.F32 R36, -RZ, R6.H1_H1 ;  /* 0x30000006ff247230 */ /* 0x000fe40000004100 */
[-C--:B------:R-:W-:Y:S01]  /*8f30*/  FMUL.FTZ R6, R13, R38.reuse ;  /* 0x000000260d067220 */ /* 0x080fe20000410000 */
[----:B------:R-:W-:Y:S01]  /*8f40*/  FMUL.FTZ R38, R33, R38 ;  /* 0x0000002621267220 */ /* 0x000fe20000410000 */
[-C--:B------:R-:W-:Y:S01]  /*8f50*/  FFMA.FTZ R42, R7, R35.reuse, -R40 ;  /* 0x00000023072a7223 */ /* 0x080fe20000010828 */
[----:B------:R-:W-:Y:S01]  /*8f60*/  FFMA.FTZ R44, R34, R35, R37 ;  /* 0x00000023222c7223 */ /* 0x000fe20000010025 */
[-C--:B------:R-:W-:Y:S01]  /*8f70*/  FFMA.FTZ R45, R33, R36.reuse, -R6 ;  /* 0x00000024212d7223 */ /* 0x080fe20000010806 */
[----:B------:R-:W-:Y:S01]  /*8f80*/  FFMA.FTZ R47, R13, R36, R38 ;  /* 0x000000240d2f7223 */ /* 0x000fe20000010026 */
[----:B------:R-:W-:Y:S01]  /*8f90*/  F2FP.F16.E4M3.UNPACK_B R6, R11 ;  /* 0x0000000bff06723e */ /* 0x000fe200020006ff */
[----:B------:R-:W-:Y:S01]  /*8fa0*/  HADD2.F32 R41, -RZ, R39.H0_H0 ;  /* 0x20000027ff297230 */ /* 0x000fe20000004100 */
[----:B------:R-:W-:-:S02]  /*8fb0*/  F2FP.F16.E4M3.UNPACK_B R38, R5 ;  /* 0x00000005ff26723e */ /* 0x000fc400020006ff */
[-C--:B------:R-:W-:Y:S01]  /*8fc0*/  F2FP.F16.E4M3.UNPACK_B R33, R15.reuse ;  /* 0x0000000fff21723e */ /* 0x080fe200020006ff */
[----:B------:R-:W-:Y:S01]  /*8fd0*/  HADD2.F32 R7, -RZ, R6.H0_H0 ;  /* 0x20000006ff077230 */ /* 0x000fe20000004100 */
[----:B------:R-:W-:Y:S01]  /*8fe0*/  F2FP.F16.E4M3.UNPACK_B R15, R15.H1 ;  /* 0x0000000fff0f723e */ /* 0x000fe200030006ff */
[----:B------:R-:W-:Y:S01]  /*8ff0*/  HADD2.F32 R40, -RZ, R38.H0_H0 ;  /* 0x20000026ff287230 */ /* 0x000fe20000004100 */
[-C--:B------:R-:W-:Y:S01]  /*9000*/  F2FP.F16.E4M3.UNPACK_B R5, R4.reuse ;  /* 0x00000004ff05723e */ /* 0x080fe200020006ff */
[--C-:B------:R-:W-:Y:S01]  /*9010*/  HADD2.F32 R34, -RZ, R33.reuse.H0_H0 ;  /* 0x20000021ff227230 */ /* 0x100fe20000004100 */
[----:B------:R-:W-:Y:S01]  /*9020*/  F2FP.F16.E4M3.UNPACK_B R11, R11.H1 ;  /* 0x0000000bff0b723e */ /* 0x000fe200030006ff */
[----:B------:R-:W-:Y:S01]  /*9030*/  HADD2.F32 R33, -RZ, R33.H1_H1 ;  /* 0x30000021ff217230 */ /* 0x000fe20000004100 */
[----:B------:R-:W-:Y:S01]  /*9040*/  F2FP.F16.E4M3.UNPACK_B R35, R4.H1 ;  /* 0x00000004ff23723e */ /* 0x000fe200030006ff */
[----:B------:R-:W-:Y:S02]  /*9050*/  HADD2.F32 R4, -RZ, R15.H0_H0 ;  /* 0x2000000fff047230 */ /* 0x000fe40000004100 */
[----:B------:R-:W-:Y:S01]  /*9060*/  FMUL.FTZ R93, R7, R40 ;  /* 0x00000028075d7220 */ /* 0x000fe20000410000 */
[----:B------:R-:W-:-:S02]  /*9070*/  HADD2.F32 R36, -RZ, R5.H0_H0 ;  /* 0x20000005ff247230 */ /* 0x000fc40000004100 */
[----:B------:R-:W-:Y:S01]  /*9080*/  FMUL.FTZ R46, R34, R40 ;  /* 0x00000028222e7220 */ /* 0x000fe20000410000 */
[----:B------:R-:W-:Y:S02]  /*9090*/  HADD2.F32 R13, -RZ, R11.H0_H0 ;  /* 0x2000000bff0d7230 */ /* 0x000fe40000004100 */
[-C--:B------:R-:W-:Y:S01]  /*90a0*/  FMUL.FTZ R40, R4, R41.reuse ;  /* 0x0000002904287220 */ /* 0x080fe20000410000 */
[----:B------:R-:W-:Y:S02]  /*90b0*/  HADD2.F32 R37, -RZ, R35.H0_H0 ;  /* 0x20000023ff257230 */ /* 0x000fe40000004100 */
[----:B------:R-:W-:Y:S01]  /*90c0*/  FFMA.FTZ R93, R34, R36, R93 ;  /* 0x00000024225d7223 */ /* 0x000fe2000001005d */
[----:B------:R-:W-:Y:S02]  /*90d0*/  HADD2.F32 R15, -RZ, R15.H1_H1 ;  /* 0x3000000fff0f7230 */ /* 0x000fe40000004100 */
[----:B------:R-:W-:Y:S01]  /*90e0*/  FMUL.FTZ R41, R13, R41 ;  /* 0x000000290d297220 */ /* 0x000fe20000410000 */
[----:B------:R-:W-:-:S02]  /*90f0*/  HADD2.F32 R34, -RZ, R39.H1_H1 ;  /* 0x30000027ff227230 */ /* 0x000fc40000004100 */
[----:B------:R-:W-:Y:S01]  /*9100*/  FFMA.FTZ R46, R7, R36, -R46 ;  /* 0x00000024072e7223 */ /* 0x000fe2000001082e */
[----:B------:R-:W-:Y:S02]  /*9110*/  HADD2.F32 R11, -RZ, R11.H1_H1 ;  /* 0x3000000bff0b7230 */ /* 0x000fe40000004100 */
[----:B------:R-:W-:Y:S01]  /*9120*/  FFMA.FTZ R41, R4, R37, R41 ;  /* 0x0000002504297223 */ /* 0x000fe20000010029 */
[----:B------:R-:W-:Y:S02]  /*9130*/  HADD2.F32 R38, -RZ, R38.H1_H1 ;  /* 0x30000026ff267230 */ /* 0x000fe40000004100 */
[-C--:B------:R-:W-:Y:S01]  /*9140*/  FMUL.FTZ R36, R15, R34.reuse ;  /* 0x000000220f247220 */ /* 0x080fe20000410000 */
[----:B------:R-:W-:Y:S02]  /*9150*/  HADD2.F32 R6, -RZ, R6.H1_H1 ;  /* 0x30000006ff067230 */ /* 0x000fe40000004100 */
[----:B------:R-:W-:Y:S01]  /*9160*/  FMUL.FTZ R34, R11, R34 ;  /* 0x000000220b227220 */ /* 0x000fe20000410000 */
[----:B------:R-:W-:-:S02]  /*9170*/  HADD2.F32 R4, -RZ, R35.H1_H1 ;  /* 0x30000023ff047230 */ /* 0x000fc40000004100 */
[-C--:B------:R-:W-:Y:S01]  /*9180*/  FMUL.FTZ R7, R33, R38.reuse ;  /* 0x0000002621077220 */ /* 0x080fe20000410000 */
[----:B------:R-:W-:Y:S02]  /*9190*/  HADD2.F32 R5, -RZ, R5.H1_H1 ;  /* 0x30000005ff057230 */ /* 0x000fe40000004100 */
[----:B------:R-:W-:Y:S01]  /*91a0*/  FFMA.FTZ R40, R13, R37, -R40 ;  /* 0x000000250d287223 */ /* 0x000fe20000010828 */
[C---:B------:R-:W-:Y:S01]  /*91b0*/  FMUL.FTZ R38, R6.reuse, R38 ;  /* 0x0000002606267220 */ /* 0x040fe20000410000 */
[-C--:B------:R-:W-:Y:S01]  /*91c0*/  FFMA.FTZ R11, R11, R4.reuse, -R36 ;  /* 0x000000040b0b7223 */ /* 0x080fe20000010824 */
[----:B------:R-:W-:Y:S01]  /*91d0*/  FFMA.FTZ R34, R15, R4, R34 ;  /* 0x000000040f227223 */ /* 0x000fe20000010022 */
[-C--:B------:R-:W-:Y:S01]  /*91e0*/  FFMA.FTZ R7, R6, R5.reuse, -R7 ;  /* 0x0000000506077223 */ /* 0x080fe20000010807 */
[----:B------:R-:W-:Y:S01]  /*91f0*/  FFMA.FTZ R38, R33, R5, R38 ;  /* 0x0000000521267223 */ /* 0x000fe20000010026 */
[----:B------:R-:W-:Y:S02]  /*9200*/  F2FP.SATFINITE.E4M3.F32.PACK_AB_MERGE_C R42, R45, R42, RZ ;  /* 0x0000002a2d2a723e */ /* 0x000fe400048070ff */
[----:B------:R-:W-:-:S02]  /*9210*/  F2FP.SATFINITE.E4M3.F32.PACK_AB_MERGE_C R11, R11, R40, RZ ;  /* 0x000000280b0b723e */ /* 0x000fc400048070ff */
[----:B------:R-:W-:Y:S02]  /*9220*/  F2FP.SATFINITE.E4M3.F32.PACK_AB_MERGE_C R44, R47, R44, RZ ;  /* 0x0000002c2f2c723e */ /* 0x000fe400048070ff */
[----:B------:R-:W-:Y:S02]  /*9230*/  F2FP.SATFINITE.E4M3.F32.PACK_AB_MERGE_C R34, R34, R41, RZ ;  /* 0x000000292222723e */ /* 0x000fe400048070ff */
[----:B------:R-:W-:Y:S02]  /*9240*/  F2FP.SATFINITE.E4M3.F32.PACK_AB_MERGE_C R9, R9, R30, R42 ;  /* 0x0000001e0909723e */ /* 0x000fe4000480702a */
[----:B------:R-:W-:Y:S02]  /*9250*/  F2FP.SATFINITE.E4M3.F32.PACK_AB_MERGE_C R11, R7, R46, R11 ;  /* 0x0000002e070b723e */ /* 0x000fe4000480700b */
[----:B------:R-:W-:Y:S02]  /*9260*/  F2FP.SATFINITE.E4M3.F32.PACK_AB_MERGE_C R13, R43, R32, R44 ;  /* 0x000000202b0d723e */ /* 0x000fe4000480702c */
[----:B------:R-:W-:-:S07]  /*9270*/  F2FP.SATFINITE.E4M3.F32.PACK_AB_MERGE_C R15, R38, R93, R34 ;  /* 0x0000005d260f723e */ /* 0x000fce0004807022 */
.L_x_1683:
[----:B------:R-:W-:Y:S05]  /*9280*/  BSYNC B1 ;  /* 0x0000000000017941 */ /* 0x000fea0003800000 */
.L_x_1682:
[----:B0-----:R0:W-:Y:S01]  /*9290*/  ST.E.128 desc[UR42][R28.64], R8 ;  /* 0x000000081c007985 */ /* 0x0011e2000c101d2a */
[----:B------:R-:W-:-:S13]  /*92a0*/  ISETP.GE.AND P3, PT, R31, R97, PT ;  /* 0x000000611f00720c */ /* 0x000fda0003f66270 */
[----:B------:R-:W-:Y:S05]  /*92b0*/  @P3 BRA `(.L_x_1645) ;  /* 0x0000000400243947 */ /* 0x000fea0003800000 */
[----:B------:R-:W-:-:S04]  /*92c0*/  IADD3 R4, P3, R100, R31, RZ ;  /* 0x0000001f64047210 */ /* 0x000fc80007f7e0ff */
[----:B------:R-:W-:-:S05]  /*92d0*/  LEA.HI.X.SX32 R5, R31, R98, 0x1, P3 ;  /* 0x000000621f057211 */ /* 0x000fca00018f0eff */
[----:B--2---:R2:W-:Y:S01]  /*92e0*/  ST.E.128 desc[UR42][R4.64], R12 ;  /* 0x0000000c04007985 */ /* 0x0045e2000c101d2a */
[----:B------:R-:W-:Y:S05]  /*92f0*/  BRA `(.L_x_1645) ;  /* 0x0000000400147947 */ /* 0x000fea0003800000 */
.L_x_1637:
[----:B------:R-:W-:-:S06]  /*9300*/  UISETP.NE.AND UP0, UPT, UR40, 0x3, UPT ;  /* 0x000000032800788c */ /* 0x000fcc000bf05270 */
[----:B------:R-:W-:-:S13]  /*9310*/  PLOP3.LUT P2, PT, PT, PT, UP0, 0x80, 0x0 ;  /* 0x000000000000781c */ /* 0x000fda0003f4f008 */
[----:B------:R-:W-:Y:S05]  /*9320*/  @!P2 BRA `(.L_x_1684) ;  /* 0x000000000004a947 */ /* 0x000fea0003800000 */
[----:B------:R-:W-:Y:S01]  /*9330*/  BPT.TRAP 0x1 ;  /* 0x000000040000795c */ /* 0x000fe20000300000 */
.L_x_1684:
[----:B------:R-:W-:Y:S01]  /*9340*/  IMAD R82, R22, 0x8, R16 ;  /* 0x0000000816527824 */ /* 0x000fe200078e0210 */
[----:B------:R-:W-:Y:S01]  /*9350*/  SHF.L.U32 R94, R209, 0x1f, RZ ;  /* 0x0000001fd15e7819 */ /* 0x000fe200000006ff */
[----:B------:R-:W-:Y:S01]  /*9360*/  BSSY B1, `(.L_x_1685) ;  /* 0x0000004000017945 */ /* 0x000fe20003800000 */
[----:B------:R-:W-:Y:S02]  /*9370*/  SHF.R.S32.HI R89, RZ, 0x1f, R88 ;  /* 0x0000001fff597819 */ /* 0x000fe40000011458 */
[----:B------:R-:W0:Y:S02]  /*9380*/  SYNCS.PHASECHK.TRANS64.TRYWAIT P3, [R82+URZ+0x2a890], R94 ;  /* 0x02a8905e520075a7 */ /* 0x000e24000806017f */
[----:B0-----:R-:W-:Y:S05]  /*9390*/  @!P3 BRA `(.L_x_1686) ;  /* 0x000002600040b947 */ /* 0x001fea0003800000 */
.L_x_2029:
[----:B------:R-:W-:Y:S05]  /*93a0*/  BSYNC B1 ;  /* 0x0000000000017941 */ /* 0x000fea0003800000 */
.L_x_1685:
        /* <DEDUP_REMOVED lines=13> */
[----:B------:R-:W-:-:S04]  /*9480*/  ULDC.64 UR4, c[0x0][0x308] ;  /* 0x0000c20000047ab9 */ /* 0x000fc80000000a00 */
[----:B------:R-:W-:-:S03]  /*9490*/  IADD3 R5, R5, R7, RZ ;  /* 0x0000000705057210 */ /* 0x000fc60007ffe0ff */
[----:B------:R-:W-:Y:S01]  /*94a0*/  IMAD.WIDE.U32 R4, R200, UR4, R4 ;  /* 0x00000004c8047c25 */ /* 0x000fe2000f8e0004 */
[----:B------:R-:W-:-:S03]  /*94b0*/  UMOV UR4, 0xffffffff ;  /* 0xffffffff00047882 */ /* 0x000fc60000000000 */
[----:B------:R-:W-:Y:S01]  /*94c0*/  IMAD R13, R200, UR5, R5 ;  /* 0x00000005c80d7c24 */ /* 0x000fe2000f8e0205 */
[----:B------:R-:W-:-:S04]  /*94d0*/  IADD3 R4, P3, R4, UR6, RZ ;  /* 0x0000000604047c10 */ /* 0x000fc8000ff7e0ff */
[----:B------:R-:W-:Y:S02]  /*94e0*/  IADD3.X R13, R13, UR7, RZ, P3, !PT ;  /* 0x000000070d0d7c10 */ /* 0x000fe40009ffe4ff */
[----:B------:R-:W-:Y:S01]  /*94f0*/  ISETP.GT.AND P3, PT, R91, R210, PT ;  /* 0x000000d25b00720c */ /* 0x000fe20003f64270 */
[----:B------:R-:W-:-:S12]  /*9500*/  BRA.DIV UR4, `(.L_x_1687) ;  /* 0x0000025e04f87947 */ /* 0x000fd8000b800000 */
[----:B------:R1:W2:Y:S04]  /*9510*/  SHFL.IDX PT, R29, R13, RZ, 0x1e1f ;  /* 0x001e1fff0d1d7589 */ /* 0x0002a800000e0000 */
[----:B------:R1:W3:Y:S02]  /*9520*/  SHFL.IDX PT, R14, R4, RZ, 0x1e1f ;  /* 0x001e1fff040e7589 */ /* 0x0002e400000e0000 */
.L_x_2033:
[----:B------:R-:W-:Y:S05]  /*9530*/  @!P3 BRA `(.L_x_1645) ;  /* 0x000000000084b947 */ /* 0x000fea0003800000 */
[----:B------:R-:W-:Y:S02]  /*9540*/  ULDC UR4, c[0x0][0x2f4] ;  /* 0x0000bd0000047ab9 */ /* 0x000fe40000000800 */
[----:B------:R-:W-:-:S13]  /*9550*/  ISETP.GE.AND P5, PT, R18, UR4, PT ;  /* 0x0000000412007c0c */ /* 0x000fda000bfa6270 */
[----:B-1----:R-:W1:Y:S01]  /*9560*/  @!P5 LDS.128 R4, [R86+0x1e400] ;  /* 0x01e400005604d984 */ /* 0x002e620000000c00 */
[----:B---3--:R-:W-:-:S05]  /*9570*/  @!P5 IADD3 R12, P3, R18, R14, RZ ;  /* 0x0000000e120cd210 */ /* 0x008fca0007f7e0ff */
[----:B--2---:R-:W-:Y:S01]  /*9580*/  @!P5 IMAD.X R13, R29, 0x1, R19, P3 ;  /* 0x000000011d0dd824 */ /* 0x004fe200018e0613 */
[----:B------:R-:W-:-:S13]  /*9590*/  ISETP.GE.AND P3, PT, R207, UR4, PT ;  /* 0x00000004cf007c0c */ /* 0x000fda000bf66270 */
[----:B------:R-:W-:-:S05]  /*95a0*/  @!P3 IADD3 R10, P4, R207, R14, RZ ;  /* 0x0000000ecf0ab210 */ /* 0x000fca0007f9e0ff */
[----:B------:R-:W-:Y:S01]  /*95b0*/  @!P3 IMAD.X R11, R29, 0x1, R220, P4 ;  /* 0x000000011d0bb824 */ /* 0x000fe200020e06dc */
[----:B------:R-:W-:-:S13]  /*95c0*/  ISETP.GE.AND P4, PT, R206, UR4, PT ;  /* 0x00000004ce007c0c */ /* 0x000fda000bf86270 */
[----:B------:R-:W-:Y:S01]  /*95d0*/  @!P4 IADD3 R8, P6, R206, R14, RZ ;  /* 0x0000000ece08c210 */ /* 0x000fe20007fde0ff */
[----:B-1----:R1:W-:Y:S01]  /*95e0*/  @!P5 ST.E.128 desc[UR42][R12.64], R4 ;  /* 0x000000040c00d985 */ /* 0x0023e2000c101d2a */
[----:B------:R-:W-:-:S03]  /*95f0*/  ISETP.GE.AND P5, PT, R80, UR4, PT ;  /* 0x0000000450007c0c */ /* 0x000fc6000bfa6270 */
[----:B------:R-:W-:-:S10]  /*9600*/  @!P4 IMAD.X R9, R29, 0x1, R219, P6 ;  /* 0x000000011d09c824 */ /* 0x000fd400030e06db */
[----:B------:R-:W2:Y:S01]  /*9610*/  @!P5 LDS.128 R4, [R85+0x1e400] ;  /* 0x01e400005504d984 */ /* 0x000ea20000000c00 */
[----:B------:R-:W-:-:S05]  /*9620*/  @!P5 IMAD.SHL.U32 R15, R212, 0x10, RZ ;  /* 0x00000010d40fd824 */ /* 0x000fca00078e00ff */
[----:B-1----:R-:W-:-:S04]  /*9630*/  @!P5 IADD3 R12, P6, R15, R14, RZ ;  /* 0x0000000e0f0cd210 */ /* 0x002fc80007fde0ff */
[----:B------:R-:W-:-:S05]  /*9640*/  @!P5 LEA.HI.X.SX32 R13, R15, R29, 0x1, P6 ;  /* 0x0000001d0f0dd211 */ /* 0x000fca00030f0eff */
[----:B--2---:R1:W-:Y:S01]  /*9650*/  @!P5 ST.E.128 desc[UR42][R12.64], R4 ;  /* 0x000000040c00d985 */ /* 0x0043e2000c101d2a */
[----:B------:R-:W-:-:S13]  /*9660*/  ISETP.GE.AND P5, PT, R78, UR4, PT ;  /* 0x000000044e007c0c */ /* 0x000fda000bfa6270 */
[----:B------:R-:W2:Y:S01]  /*9670*/  @!P5 LDS.128 R4, [R86+0x20400] ;  /* 0x020400005604d984 */ /* 0x000ea20000000c00 */
[----:B------:R-:W-:-:S05]  /*9680*/  @!P5 IMAD.SHL.U32 R15, R213, 0x10, RZ ;  /* 0x00000010d50fd824 */ /* 0x000fca00078e00ff */
[----:B-1----:R-:W-:-:S04]  /*9690*/  @!P5 IADD3 R12, P6, R15, R14, RZ ;  /* 0x0000000e0f0cd210 */ /* 0x002fc80007fde0ff */
[----:B------:R-:W-:-:S05]  /*96a0*/  @!P5 LEA.HI.X.SX32 R13, R15, R29, 0x1, P6 ;  /* 0x0000001d0f0dd211 */ /* 0x000fca00030f0eff */
[----:B--2---:R1:W-:Y:S01]  /*96b0*/  @!P5 ST.E.128 desc[UR42][R12.64], R4 ;  /* 0x000000040c00d985 */ /* 0x0043e2000c101d2a */
[----:B------:R-:W-:-:S03]  /*96c0*/  ISETP.GE.AND P5, PT, R208, UR4, PT ;  /* 0x00000004d0007c0c */ /* 0x000fc6000bfa6270 */
[----:B------:R-:W2:Y:S10]  /*96d0*/  @!P3 LDS.128 R4, [R85+0x20400] ;  /* 0x020400005504b984 */ /* 0x000eb40000000c00 */
[----:B-1----:R-:W-:-:S05]  /*96e0*/  @!P5 IADD3 R12, P6, R208, R14, RZ ;  /* 0x0000000ed00cd210 */ /* 0x002fca0007fde0ff */
[----:B------:R-:W-:Y:S01]  /*96f0*/  @!P5 IMAD.X R13, R29, 0x1, R218, P6 ;  /* 0x000000011d0dd824 */ /* 0x000fe200030e06da */
[----:B--2---:R-:W-:Y:S04]  /*9700*/  @!P3 ST.E.128 desc[UR42][R10.64], R4 ;  /* 0x000000040a00b985 */ /* 0x004fe8000c101d2a */
[----:B------:R-:W1:Y:S04]  /*9710*/  @!P4 LDS.128 R4, [R86+0x22400] ;  /* 0x022400005604c984 */ /* 0x000e680000000c00 */
[----:B-1----:R-:W-:Y:S04]  /*9720*/  @!P4 ST.E.128 desc[UR42][R8.64], R4 ;  /* 0x000000040800c985 */ /* 0x002fe8000c101d2a */
[----:B------:R-:W1:Y:S04]  /*9730*/  @!P5 LDS.128 R4, [R85+0x22400] ;  /* 0x022400005504d984 */ /* 0x000e680000000c00 */
[----:B-1----:R4:W-:Y:S02]  /*9740*/  @!P5 ST.E.128 desc[UR42][R12.64], R4 ;  /* 0x000000040c00d985 */ /* 0x0029e4000c101d2a */
.L_x_1645:
[----:B------:R-:W-:Y:S05]  /*9750*/  BSYNC B0 ;  /* 0x0000000000007941 */ /* 0x000fea0003800000 */
.L_x_1636:
[----:B012-4-:R-:W0:Y:S01]  /*9760*/  S2R R4, SR_TID.X ;  /* 0x0000000000047919 */ /* 0x017e220000002100 */
[----:B------:R-:W-:Y:S01]  /*9770*/  @!PT LDS RZ, [RZ] ;  /* 0x00000000fffff984 */ /* 0x000fe20000000800 */
[----:B------:R-:W-:Y:S01]  /*9780*/  @!PT LDS RZ, [RZ] ;  /* 0x00000000fffff984 */ /* 0x000fe20000000800 */
[----:B------:R-:W-:Y:S01]  /*9790*/  @!PT LDS RZ, [RZ] ;  /* 0x00000000fffff984 */ /* 0x000fe20000000800 */
[----:B------:R-:W-:Y:S01]  /*97a0*/  @!PT LDS RZ, [RZ] ;  /* 0x00000000fffff984 */ /* 0x000fe20000000800 */
[----:B------:R1:W-:Y:S06]  /*97b0*/  MEMBAR.ALL.CTA ;  /* 0x0000000000007992 */ /* 0x0003ec0000008000 */
[----:B-1----:R-:W1:Y:S01]  /*97c0*/  FENCE.VIEW.ASYNC.S ;  /* 0x00000000000073c6 */ /* 0x002e620000000000 */
[----:B------:R-:W-:Y:S05]  /*97d0*/  WARPSYNC.ALL ;  /* 0x0000000000007948 */ /* 0x000fea0003800000 */
[----:B------:R-:W-:Y:S01]  /*97e0*/  BSSY B0, `(.L_x_1688) ;  /* 0x0000008000007945 */ /* 0x000fe20003800000 */
[----:B-1----:R1:W-:Y:S01]  /*97f0*/  BAR.SYNC.DEFER_BLOCKING R67, 0x80 ;  /* 0x000200430000751d */ /* 0x0023e20000010000 */
[----:B0-----:R-:W-:-:S13]  /*9800*/  LOP3.LUT P3, RZ, R4, 0x7f, RZ, 0xc0, !PT ;  /* 0x0000007f04ff7812 */ /* 0x001fda000786c0ff */
[----:B------:R-:W-:-:S05]  /*9810*/  @!P3 VIADD R4, R82, 0x2a8a0 ;  /* 0x0002a8a05204b836 */ /* 0x000fca0000000000 */
[----:B------:R-:W-:-:S04]  /*9820*/  @!P3 PRMT R4, RZ, 0x654, R4 ;  /* 0x00000654ff04b816 */ /* 0x000fc80000000004 */
[----:B------:R1:W-:Y:S01]  /*9830*/  @!P3 SYNCS.ARRIVE.TRANS64.RED.A1T0 RZ, [R4+URZ], RZ ;  /* 0x000000ff04ffb9a7 */ /* 0x0003e2000810043f */
[----:B------:R-:W-:Y:S05]  /*9840*/  @!P2 BRA `(.L_x_1689) ;  /* 0x000000000004a947 */ /* 0x000fea0003800000 */
[----:B------:R-:W-:Y:S01]  /*9850*/  BPT.TRAP 0x1 ;  /* 0x000000040000795c */ /* 0x000fe20000300000 */
.L_x_1689:
[----:B------:R-:W-:Y:S05]  /*9860*/  BSYNC B0 ;  /* 0x0000000000007941 */ /* 0x000fea0003800000 */
.L_x_1688:
[----:B------:R-:W0:Y:S01]  /*9870*/  SYNCS.PHASECHK.TRANS64.TRYWAIT P2, [R82+URZ+0x2a8b0], R94 ;  /* 0x02a8b05e520075a7 */ /* 0x000e22000804017f */
[----:B------:R-:W-:Y:S04]  /*9880*/  BSSY B0, `(.L_x_1690) ;  /* 0x0000002000007945 */ /* 0x000fe80003800000 */
[----:B0-----:R-:W-:Y:S05]  /*9890*/  @!P2 BRA `(.L_x_1691) ;  /* 0x0000025c0058a947 */ /* 0x001fea0003800000 */
.L_x_2034:
[----:B------:R-:W-:Y:S05]  /*98a0*/  BSYNC B0 ;  /* 0x0000000000007941 */ /* 0x000fea0003800000 */
.L_x_1690:
[----:B------:R-:W-:Y:S01]  /*98b0*/  ULDC.64 UR4, c[0x0][0x328] ;  /* 0x0000ca0000047ab9 */ /* 0x000fe20000000a00 */
[----:B------:R-:W-:Y:S01]  /*98c0*/  ULDC.64 UR6, c[0x0][0x318] ;  /* 0x0000c60000067ab9 */ /* 0x000fe20000000a00 */
[----:B------:R-:W-:Y:S01]  /*98d0*/  IMAD R89, R89, UR4, RZ ;  /* 0x0000000459597c24 */ /* 0x000fe2000f8e02ff */
[----:B------:R-:W-:Y:S01]  /*98e0*/  BSSY B0, `(.L_x_1692) ;  /* 0x0000033000007945 */ /* 0x000fe20003800000 */
[----:B-1----:R-:W-:-:S04]  /*98f0*/  IMAD.WIDE.U32 R4, R88, UR4, RZ ;  /* 0x0000000458047c25 */ /* 0x002fc8000f8e00ff */
[----:B------:R-:W-:Y:S01]  /*9900*/  IMAD R89, R88, UR5, R89 ;  /* 0x0000000558597c24 */ /* 0x000fe2000f8e0259 */
[----:B------:R-:W-:Y:S02]  /*9910*/  ULDC.64 UR4, c[0x0][0x338] ;  /* 0x0000ce0000047ab9 */ /* 0x000fe40000000a00 */
[----:B------:R-:W-:Y:S02]  /*9920*/  IMAD R90, R90, UR4, RZ ;  /* 0x000000045a5a7c24 */ /* 0x000fe4000f8e02ff */
[----:B------:R-:W-:Y:S02]  /*9930*/  IMAD.IADD R5, R5, 0x1, R89 ;  /* 0x0000000105057824 */ /* 0x000fe400078e0259 */
[C---:B------:R-:W-:Y:S02]  /*9940*/  IMAD R7, R87.reuse, UR5, R90 ;  /* 0x0000000557077c24 */ /* 0x040fe4000f8e025a */
[----:B------:R-:W-:Y:S01]  /*9950*/  IMAD.WIDE.U32 R4, R87, UR4, R4 ;  /* 0x0000000457047c25 */ /* 0x000fe2000f8e0004 */
[----:B------:R-:W-:-:S03]  /*9960*/  ULDC.64 UR4, c[0x0][0x330] ;  /* 0x0000cc0000047ab9 */ /* 0x000fc60000000a00 */
[----:B------:R-:W-:Y:S02]  /*9970*/  IMAD.IADD R5, R5, 0x1, R7 ;  /* 0x0000000105057824 */ /* 0x000fe400078e0207 */
[----:B------:R-:W-:-:S04]  /*9980*/  IMAD.WIDE.U32 R4, R200, UR4, R4 ;  /* 0x00000004c8047c25 */ /* 0x000fc8000f8e0004 */
[----:B------:R-:W-:Y:S01]  /*9990*/  IMAD R5, R200, UR5, R5 ;  /* 0x00000005c8057c24 */ /* 0x000fe2000f8e0205 */
[----:B------:R-:W-:-:S04]  /*99a0*/  IADD3 R4, P2, R4, UR6, RZ ;  /* 0x0000000604047c10 */ /* 0x000fc8000ff5e0ff */
[----:B------:R-:W-:Y:S01]  /*99b0*/  IADD3.X R5, R5, UR7, RZ, P2, !PT ;  /* 0x0000000705057c10 */ /* 0x000fe200097fe4ff */
[----:B------:R1:W2:Y:S01]  /*99c0*/  SHFL.IDX PT, R29, R4, RZ, 0x1e1f ;  /* 0x001e1fff041d7589 */ /* 0x0002a200000e0000 */
[----:B------:R-:W-:-:S03]  /*99d0*/  ISETP.GT.AND P2, PT, R91, R210, PT ;  /* 0x000000d25b00720c */ /* 0x000fc60003f44270 */
[----:B------:R1:W4:Y:S10]  /*99e0*/  SHFL.IDX PT, R15, R5, RZ, 0x1e1f ;  /* 0x001e1fff050f7589 */ /* 0x00033400000e0000 */
[----:B-1----:R-:W-:Y:S05]  /*99f0*/  @!P2 BRA `(.L_x_1693) ;  /* 0x000000000084a947 */ /* 0x002fea0003800000 */
[----:B------:R-:W-:Y:S02]  /*9a00*/  ULDC UR4, c[0x0][0x2f4] ;  /* 0x0000bd0000047ab9 */ /* 0x000fe40000000800 */
[----:B------:R-:W-:-:S13]  /*9a10*/  ISETP.GE.AND P5, PT, R18, UR4, PT ;  /* 0x0000000412007c0c */ /* 0x000fda000bfa6270 */
[----:B------:R-:W1:Y:S01]  /*9a20*/  @!P5 LDS.128 R4, [R86+0xc400] ;  /* 0x00c400005604d984 */ /* 0x000e620000000c00 */
[----:B--2---:R-:W-:-:S05]  /*9a30*/  @!P5 IADD3 R12, P2, R18, R29, RZ ;  /* 0x0000001d120cd210 */ /* 0x004fca0007f5e0ff */
[----:B----4-:R-:W-:Y:S01]  /*9a40*/  @!P5 IMAD.X R13, R15, 0x1, R19, P2 ;  /* 0x000000010f0dd824 */ /* 0x010fe200010e0613 */
        /* <DEDUP_REMOVED lines=9> */
[----:B---3--:R-:W-:-:S05]  /*9ae0*/  @!P5 IMAD.SHL.U32 R14, R212, 0x10, RZ ;  /* 0x00000010d40ed824 */ /* 0x008fca00078e00ff */
        /* <DEDUP_REMOVED lines=18> */
.L_x_1693:
[----:B------:R-:W-:Y:S05]  /*9c10*/  BSYNC B0 ;  /* 0x0000000000007941 */ /* 0x000fea0003800000 */
.L_x_1692:
[----:B------:R-:W-:Y:S01]  /*9c20*/  @!PT LDS RZ, [RZ] ;  /* 0x00000000fffff984 */ /* 0x000fe20000000800 */
[----:B------:R-:W-:Y:S01]  /*9c30*/  @!PT LDS RZ, [RZ] ;  /* 0x00000000fffff984 */ /* 0x000fe20000000800 */
[----:B------:R-:W-:Y:S01]  /*9c40*/  @!PT LDS RZ, [RZ] ;  /* 0x00000000fffff984 */ /* 0x000fe20000000800 */
[----:B------:R-:W-:Y:S01]  /*9c50*/  @!PT LDS RZ, [RZ] ;  /* 0x00000000fffff984 */ /* 0x000fe20000000800 */
[----:B------:R5:W-:Y:S06]  /*9c60*/  MEMBAR.ALL.CTA ;  /* 0x0000000000007992 */ /* 0x000bec0000008000 */
[----:B-----5:R-:W5:Y:S01]  /*9c70*/  FENCE.VIEW.ASYNC.S ;  /* 0x00000000000073c6 */ /* 0x020f620000000000 */
[----:B------:R-:W-:Y:S02]  /*9c80*/  VIADD R22, R22, 0x1 ;  /* 0x0000000116167836 */ /* 0x000fe40000000000 */
[----:B0-----:R-:W-:Y:S01]  /*9c90*/  @!P3 VIADD R82, R82, 0x2a8c0 ;  /* 0x0002a8c05252b836 */ /* 0x001fe20000000000 */
[----:B-----5:R0:W-:Y:S02]  /*9ca0*/  BAR.SYNC.DEFER_BLOCKING R67, 0x80 ;  /* 0x000200430000751d */ /* 0x0201e40000010000 */
[----:B------:R-:W-:-:S02]  /*9cb0*/  ISETP.NE.AND P2, PT, R22, 0x2, PT ;  /* 0x000000021600780c */ /* 0x000fc40003f45270 */
[----:B------:R-:W-:Y:S02]  /*9cc0*/  @!P3 PRMT R82, RZ, 0x654, R82 ;  /* 0x00000654ff52b816 */ /* 0x000fe40000000052 */
[----:B-1----:R-:W-:Y:S02]  /*9cd0*/  SEL R4, RZ, 0x1, P2 ;  /* 0x00000001ff047807 */ /* 0x002fe40001000000 */
[----:B------:R-:W-:Y:S02]  /*9ce0*/  SEL R22, R22, RZ, P2 ;  /* 0x000000ff16167207 */ /* 0x000fe40001000000 */
[----:B------:R-:W-:Y:S01]  /*9cf0*/  LOP3.LUT R209, R209, R4, RZ, 0x3c, !PT ;  /* 0x00000004d1d17212 */ /* 0x000fe200078e3cff */
[----:B------:R0:W-:Y:S01]  /*9d00*/  @!P3 SYNCS.ARRIVE.TRANS64.RED.A1T0 RZ, [R82+URZ], RZ ;  /* 0x000000ff52ffb9a7 */ /* 0x0001e2000810043f */
[----:B------:R-:W-:Y:S05]  /*9d10*/  @P1 BRA `(.L_x_1694) ;  /* 0xffffff8c00c01947 */ /* 0x000fea000383ffff */
[----:B------:R-:W1:Y:S01]  /*9d20*/  S2R R5, SR_TID.X ;  /* 0x0000000000057919 */ /* 0x000e620000002100 */
[----:B------:R-:W-:Y:S02]  /*9d30*/  PLOP3.LUT P0, PT, PT, PT, PT, 0x8, 0x0 ;  /* 0x000000000000781c */ /* 0x000fe40003f0e170 */
[----:B-1----:R-:W-:-:S04]  /*9d40*/  SHF.R.U32.HI R5, RZ, 0x7, R5 ;  /* 0x00000007ff057819 */ /* 0x002fc80000011605 */
[----:B------:R-:W-:-:S13]  /*9d50*/  ISETP.NE.AND P4, PT, R5, 0x1, PT ;  /* 0x000000010500780c */ /* 0x000fda0003f85270 */
[----:B------:R-:W-:Y:S06]  /*9d60*/  @!P4 BAR.ARV 0x9, 0x100 ;  /* 0x024400000000cb1d */ /* 0x000fec0000002000 */
.L_x_1631:
[----:B------:R-:W1:Y:S01]  /*9d70*/  LDC R0, c[0x0][0x448] ;  /* 0x00011200ff007b82 */ /* 0x000e620000000800 */
[----:B------:R-:W-:-:S07]  /*9d80*/  IADD3 R7, R203, 0x1, -R202 ;  /* 0x00000001cb077810 */ /* 0x000fce0007ffe8ca */
[----:B------:R-:W0:Y:S01]  /*9d90*/  LDC.64 R2, c[0x0][0x9e0] ;  /* 0x00027800ff027b82 */ /* 0x000e220000000a00 */
[----:B-1----:R-:W-:Y:S01]  /*9da0*/  ISETP.NE.AND P1, PT, R0, 0x1, PT ;  /* 0x000000010000780c */ /* 0x002fe20003f25270 */
[----:B------:R-:W-:Y:S01]  /*9db0*/  VIADD R0, R211, 0x7f ;  /* 0x0000007fd3007836 */ /* 0x000fe20000000000 */
[----:B0-----:R-:W-:-:S11]  /*9dc0*/  ISETP.GE.AND P2, PT, R3, 0x1, PT ;  /* 0x000000010300780c */ /* 0x001fd60003f46270 */
[----:B------:R-:W0:Y:S08]  /*9dd0*/  @P1 LDC R5, c[0x0][0x44c] ;  /* 0x00011300ff051b82 */ /* 0x000e300000000800 */
[----:B------:R-:W1:Y:S01]  /*9de0*/  @P1 LDC R4, c[0x0][0x450] ;  /* 0x00011400ff041b82 */ /* 0x000e620000000800 */
[----:B0-----:R-:W-:-:S05]  /*9df0*/  @P1 IMAD.HI.U32 R5, R0, R5, RZ ;  /* 0x0000000500051227 */ /* 0x001fca00078e00ff */
[----:B-1----:R-:W-:-:S05]  /*9e00*/  @P1 SHF.R.U32.HI R0, RZ, R4, R5 ;  /* 0x00000004ff001219 */ /* 0x002fca0000011605 */
[----:B------:R-:W-:Y:S01]  /*9e10*/  IMAD.IADD R5, R7, 0x1, R0 ;  /* 0x0000000107057824 */ /* 0x000fe200078e0200 */
[----:B------:R-:W-:Y:S06]  /*9e20*/  @P0 BRA `(.L_x_1695) ;  /* 0x00000000000c0947 */ /* 0x000fec0003800000 */
[----:B------:R-:W0:Y:S01]  /*9e30*/  FENCE.VIEW.ASYNC.G ;  /* 0x00000000000073c6 */ /* 0x000e220000000100 */
[----:B------:R-:W-:Y:S05]  /*9e40*/  WARPSYNC.ALL ;  /* 0x0000000000007948 */ /* 0x000fea0003800000 */
[----:B0-----:R-:W-:Y:S06]  /*9e50*/  BAR.ARV 0xc, 0x180 ;  /* 0x0306000000007b1d */ /* 0x001fec0000002000 */
.L_x_1695:
[----:B------:R-:W-:Y:S01]  /*9e60*/  IMAD.IADD R2, R5, 0x1, R2 ;  /* 0x0000000105027824 */ /* 0x000fe200078e0202 */
        /* <DEDUP_REMOVED lines=12> */
.L_x_1698:
[----:B------:R-:W-:-:S13]  /*9f30*/  ISETP.NE.AND P0, PT, R3, 0x1, PT ;  /* 0x000000010300780c */ /* 0x000fda0003f05270 */
[----:B------:R-:W0:Y:S02]  /*9f40*/  @P0 LDC.64 R4, c[0x0][0x9e8] ;  /* 0x00027a00ff040b82 */ /* 0x000e240000000a00 */
[----:B0-----:R-:W-:-:S05]  /*9f50*/  @P0 IMAD.HI.U32 R4, R0, R4, RZ ;  /* 0x0000000400040227 */ /* 0x001fca00078e00ff */
[----:B------:R-:W-:-:S07]  /*9f60*/  @P0 SHF.R.U32.HI R0, RZ, R5, R4 ;  /* 0x00000005ff000219 */ /* 0x000fce0000011604 */
.L_x_1699:
[----:B------:R-:W-:Y:S05]  /*9f70*/  BSYNC B0 ;  /* 0x0000000000007941 */ /* 0x000fea0003800000 */
.L_x_1697:
[----:B------:R-:W-:-:S05]  /*9f80*/  IMAD R5, R0, R3, R3 ;  /* 0x0000000300057224 */ /* 0x000fca00078e0203 */
[----:B------:R-:W-:-:S07]  /*9f90*/  VIMNMX R2, R2, R5, PT ;  /* 0x0000000502027248 */ /* 0x000fce0003fe0100 */
.L_x_1696:
[----:B------:R-:W0:Y:S01]  /*9fa0*/  @P1 LDC R0, c[0x0][0x44c] ;  /* 0x00011300ff001b82 */ /* 0x000e220000000800 */
[----:B------:R-:W-:Y:S01]  /*9fb0*/  VIADD R2, R2, 0x7f ;  /* 0x0000007f02027836 */ /* 0x000fe20000000000 */
[----:B------:R-:W-:Y:S01]  /*9fc0*/  ULDC UR4, c[0x0][0x9dc] ;  /* 0x0002770000047ab9 */ /* 0x000fe20000000800 */
[----:B------:R-:W-:-:S03]  /*9fd0*/  IMAD.MOV.U32 R4, RZ, RZ, R211 ;  /* 0x000000ffff047224 */ /* 0x000fc600078e00d3 */
        /* <DEDUP_REMOVED lines=20> */
.L_x_1702:
[----:B------:R-:W-:-:S13]  /*a120*/  ISETP.NE.AND P0, PT, R3, 0x1, PT ;  /* 0x000000010300780c */ /* 0x000fda0003f05270 */
[----:B------:R-:W0:Y:S02]  /*a130*/  @P0 LDC.64 R4, c[0x0][0x9e8] ;  /* 0x00027a00ff040b82 */ /* 0x000e240000000a00 */
[----:B0-----:R-:W-:-:S05]  /*a140*/  @P0 IMAD.HI.U32 R4, R2, R4, RZ ;  /* 0x0000000402040227 */ /* 0x001fca00078e00ff */
[----:B------:R-:W-:-:S07]  /*a150*/  @P0 SHF.R.U32.HI R2, RZ, R5, R4 ;  /* 0x00000005ff020219 */ /* 0x000fce0000011604 */
.L_x_1703:
[----:B------:R-:W-:Y:S05]  /*a160*/  BSYNC B0 ;  /* 0x0000000000007941 */ /* 0x000fea0003800000 */
.L_x_1701:
[----:B------:R-:W-:-:S05]  /*a170*/  IMAD R3, R2, R3, RZ ;  /* 0x0000000302037224 */ /* 0x000fca00078e02ff */
[----:B------:R-:W-:-:S07]  /*a180*/  VIMNMX R0, R0, R3, !PT ;  /* 0x0000000300007248 */ /* 0x000fce0007fe0100 */
.L_x_1700:
[----:B------:R-:W-:Y:S01]  /*a190*/  SHF.R.S32.HI R3, RZ, 0x1f, R0 ;  /* 0x0000001fff037819 */ /* 0x000fe20000011400 */
[----:B------:R-:W-:Y:S03]  /*a1a0*/  BSSY B0, `(.L_x_1704) ;  /* 0x0000026000007945 */ /* 0x000fe60003800000 */
[----:B------:R-:W-:-:S04]  /*a1b0*/  LEA.HI R3, R3, R0, RZ, 0x7 ;  /* 0x0000000003037211 */ /* 0x000fc800078f38ff */
[----:B------:R-:W-:-:S04]  /*a1c0*/  SHF.R.S32.HI R3, RZ, 0x7, R3 ;  /* 0x00000007ff037819 */ /* 0x000fc80000011403 */
[----:B------:R-:W-:Y:S01]  /*a1d0*/  VIMNMX R224, RZ, R3, !PT ;  /* 0x00000003ffe07248 */ /* 0x000fe20007fe0100 */
[----:B------:R-:W-:-:S03]  /*a1e0*/  IMAD.MOV.U32 R3, RZ, RZ, RZ ;  /* 0x000000ffff037224 */ /* 0x000fc600078e00ff */
[----:B------:R-:W-:-:S13]  /*a1f0*/  ISETP.GT.AND P0, PT, R27, R224, PT ;  /* 0x000000e01b00720c */ /* 0x000fda0003f04270 */
[----:B------:R-:W-:Y:S05]  /*a200*/  @!P0 BRA `(.L_x_1705) ;  /* 0x00000000007c8947 */ /* 0x000fea0003800000 */
[----:B------:R-:W2:Y:S01]  /*a210*/  LDL R2, [R1+0x8] ;  /* 0x0000080001027983 */ /* 0x000ea20000100800 */
[----:B------:R-:W-:Y:S01]  /*a220*/  ULDC UR4, c[0x0][0x9f0] ;  /* 0x00027c0000047ab9 */ /* 0x000fe20000000800 */
[----:B--2---:R-:W-:-:S04]  /*a230*/  ISETP.NE.AND P0, PT, R2, RZ, PT ;  /* 0x000000ff0200720c */ /* 0x004fc80003f05270 */
[----:B------:R-:W-:-:S04]  /*a240*/  SEL R6, R2, UR4, P0 ;  /* 0x0000000402067c07 */ /* 0x000fc80008000000 */
[-C--:B------:R-:W-:Y:S02]  /*a250*/  IABS R5, R6.reuse ;  /* 0x0000000600057213 */ /* 0x080fe40000000000 */
[----:B------:R-:W-:Y:S02]  /*a260*/  IADD3 R0, R6, -0x1, R27 ;  /* 0xffffffff06007810 */ /* 0x000fe40007ffe01b */
[----:B------:R-:W0:Y:S01]  /*a270*/  I2F.RP R4, R5 ;  /* 0x0000000500047306 */ /* 0x000e220000209400 */
[----:B------:R-:W-:Y:S02]  /*a280*/  IABS R9, R6 ;  /* 0x0000000600097213 */ /* 0x000fe40000000000 */
[----:B------:R-:W-:-:S05]  /*a290*/  IMAD.IADD R0, R0, 0x1, -R224 ;  /* 0x0000000100007824 */ /* 0x000fca00078e0ae0 */
[----:B0-----:R-:W0:Y:S02]  /*a2a0*/  MUFU.RCP R4, R4 ;  /* 0x0000000400047308 */ /* 0x001e240000001000 */
[----:B0-----:R-:W-:Y:S02]  /*a2b0*/  VIADD R2, R4, 0xffffffe ;  /* 0x0ffffffe04027836 */ /* 0x001fe40000000000 */
[----:B------:R-:W-:-:S04]  /*a2c0*/  IMAD.MOV R4, RZ, RZ, -R9 ;  /* 0x000000ffff047224 */ /* 0x000fc800078e0a09 */
[----:B------:R0:W1:Y:S02]  /*a2d0*/  F2I.FTZ.U32.TRUNC.NTZ R3, R2 ;  /* 0x0000000200037305 */ /* 0x000064000021f000 */
[----:B0-----:R-:W-:Y:S02]  /*a2e0*/  IMAD.MOV.U32 R2, RZ, RZ, RZ ;  /* 0x000000ffff027224 */ /* 0x001fe400078e00ff */
[----:B-1----:R-:W-:-:S04]  /*a2f0*/  IMAD.MOV R8, RZ, RZ, -R3 ;  /* 0x000000ffff087224 */ /* 0x002fc800078e0a03 */
[----:B------:R-:W-:Y:S01]  /*a300*/  IMAD R7, R8, R5, RZ ;  /* 0x0000000508077224 */ /* 0x000fe200078e02ff */
[----:B------:R-:W-:Y:S02]  /*a310*/  IABS R8, R0 ;  /* 0x0000000000087213 */ /* 0x000fe40000000000 */
[----:B------:R-:W-:Y:S01]  /*a320*/  LOP3.LUT R0, R0, R6, RZ, 0x3c, !PT ;  /* 0x0000000600007212 */ /* 0x000fe200078e3cff */
[----:B------:R-:W-:-:S03]  /*a330*/  IMAD.HI.U32 R3, R3, R7, R2 ;  /* 0x0000000703037227 */ /* 0x000fc600078e0002 */
[----:B------:R-:W-:Y:S01]  /*a340*/  ISETP.GE.AND P2, PT, R0, RZ, PT ;  /* 0x000000ff0000720c */ /* 0x000fe20003f46270 */
        /* <DEDUP_REMOVED lines=11> */
.L_x_1705:
[----:B------:R-:W-:Y:S05]  /*a400*/  BSYNC B0 ;  /* 0x0000000000007941 */ /* 0x000fea0003800000 */
.L_x_1704:
[----:B------:R-:W3:Y:S01]  /*a410*/  LDL R0, [R1+0x14] ;  /* 0x0000140001007983 */ /* 0x000ee20000100800 */
[----:B------:R-:W-:Y:S02]  /*a420*/  PLOP3.LUT P0, PT, PT, PT, PT, 0x80, 0x0 ;  /* 0x000000000000781c */ /* 0x000fe40003f0f070 */
[----:B--2---:R-:W-:Y:S01]  /*a430*/  CS2R R28, SRZ ;  /* 0x00000000001c7805 */ /* 0x004fe2000001ff00 */
        /* <DEDUP_REMOVED lines=16> */
[----:B---34-:R-:W-:Y:S02]  /*a540*/  CS2R R14, SRZ ;  /* 0x00000000000e7805 */ /* 0x018fe4000001ff00 */
[----:B------:R-:W-:-:S02]  /*a550*/  CS2R R132, SRZ ;  /* 0x0000000000847805 */ /* 0x000fc4000001ff00 */
[----:B------:R-:W-:Y:S02]  /*a560*/  CS2R R72, SRZ ;  /* 0x0000000000487805 */ /* 0x000fe4000001ff00 */
[----:B------:R-:W-:Y:S02]  /*a570*/  CS2R R120, SRZ ;  /* 0x0000000000787805 */ /* 0x000fe4000001ff00 */
[----:B------:R-:W-:Y:S02]  /*a580*/  CS2R R130, SRZ ;  /* 0x0000000000827805 */ /* 0x000fe4000001ff00 */
[----:B------:R-:W-:Y:S02]  /*a590*/  CS2R R134, SRZ ;  /* 0x0000000000867805 */ /* 0x000fe4000001ff00 */
[----:B------:R-:W-:Y:S02]  /*a5a0*/  CS2R R56, SRZ ;  /* 0x0000000000387805 */ /* 0x000fe4000001ff00 */
[----:B------:R-:W-:Y:S01]  /*a5b0*/  CS2R R122, SRZ ;  /* 0x00000000007a7805 */ /* 0x000fe2000001ff00 */
        /* <DEDUP_REMOVED lines=11> */
[----:B------:R-:W-:Y:S02]  /*a670*/  CS2R R90, SRZ ;  /* 0x00000000005a7805 */ /* 0x000fe4000001ff00 */
[----:B------:R-:W-:Y:S01]  /*a680*/  CS2R R124, SRZ ;  /* 0x00000000007c7805 */ /* 0x000fe2000001ff00 */
[----:B------:R-:W-:Y:S01]  /*a690*/  IMAD.MOV.U32 R82, RZ, RZ, RZ ;  /* 0x000000ffff527224 */ /* 0x000fe200078e00ff */
        /* <DEDUP_REMOVED lines=17> */
[----:B------:R-:W-:-:S05]  /*a7b0*/  IMAD R224, R0, R3, R224 ;  /* 0x0000000300e07224 */ /* 0x000fca00078e02e0 */
[----:B------:R-:W-:Y:S02]  /*a7c0*/  VIADDMNMX R94, R224, R3, R27, PT ;  /* 0x00000003e05e7246 */ /* 0x000fe4000380011b */
[----:B------:R-:W-:Y:S02]  /*a7d0*/  CS2R R2, SRZ ;  /* 0x0000000000027805 */ /* 0x000fe4000001ff00 */
[----:B------:R-:W-:-:S13]  /*a7e0*/  ISETP.GT.AND P1, PT, R94, R224, PT ;  /* 0x000000e05e00720c */ /* 0x000fda0003f24270 */
[----:B------:R-:W-:Y:S05]  /*a7f0*/  @!P1 BRA `(.L_x_1706) ;  /* 0x0000016400049947 */ /* 0x000fea0003800000 */
[----:B------:R-:W0:Y:S01]  /*a800*/  S2R R0, SR_TID.X ;  /* 0x0000000000007919 */ /* 0x000e220000002100 */
[----:B------:R-:W-:Y:S01]  /*a810*/  UMOV UR4, 0xffffffff ;  /* 0xffffffff00047882 */ /* 0x000fe20000000000 */
[----:B0-----:R-:W-:-:S05]  /*a820*/  VIADD R45, R0, 0xffffff80 ;  /* 0xffffff80002d7836 */ /* 0x001fca0000000000 */
[----:B------:R-:W-:-:S04]  /*a830*/  SHF.R.S32.HI R54, RZ, 0x1f, R45 ;  /* 0x0000001fff367819 */ /* 0x000fc8000001142d */
[----:B------:R-:W-:-:S04]  /*a840*/  LEA.HI R13, R54, R45, RZ, 0x7 ;  /* 0x0000002d360d7211 */ /* 0x000fc800078f38ff */
[----:B------:R-:W-:Y:S01]  /*a850*/  SHF.R.S32.HI R13, RZ, 0x7, R13 ;  /* 0x00000007ff0d7819 */ /* 0x000fe2000001140d */
[----:B------:R-:W-:Y:S06]  /*a860*/  BRA.DIV UR4, `(.L_x_1707) ;  /* 0x0000024e04787947 */ /* 0x000fec000b800000 */
[----:B------:R0:W1:Y:S02]  /*a870*/  SHFL.IDX PT, R217, R13, RZ, 0x1f ;  /* 0x00001fff0dd97589 */ /* 0x00006400000e0000 */
.L_x_2037:
[----:B-1----:R-:W-:Y:S01]  /*a880*/  LEA.HI R0, R217, R217, RZ, 0x1 ;  /* 0x000000d9d9007211 */ /* 0x002fe200078f08ff */
[----:B------:R-:W-:-:S03]  /*a890*/  ULOP3.LUT UP0, URZ, UR39, 0x3ff, URZ, 0xc0, !UPT ;  /* 0x000003ff273f7892 */ /* 0x000fc6000f80c03f */
[----:B------:R-:W-:-:S03]  /*a8a0*/  LOP3.LUT R0, R0, 0x3e, RZ, 0xc0, !PT ;  /* 0x0000003e00007812 */ /* 0x000fc600078ec0ff */
[----:B------:R-:W-:Y:S02]  /*a8b0*/  PLOP3.LUT P0, PT, PT, PT, UP0, 0x80, 0x0 ;  /* 0x000000000000781c */ /* 0x000fe40003f0f008 */
[----:B------:R-:W-:-:S05]  /*a8c0*/  IMAD.IADD R0, R217, 0x1, -R0 ;  /* 0x00000001d9007824 */ /* 0x000fca00078e0a00 */
[----:B------:R-:W-:-:S04]  /*a8d0*/  LEA R0, R0, UR39, 0xc ;  /* 0x0000002700007c11 */ /* 0x000fc8000f8e60ff */
[----:B------:R-:W-:-:S04]  /*a8e0*/  SHF.R.U32.HI R0, RZ, 0x4, R0 ;  /* 0x00000004ff007819 */ /* 0x000fc80000011600 */
[----:B------:R-:W-:Y:S01]  /*a8f0*/  LOP3.LUT R44, R0, 0x3fff, RZ, 0xc0, !PT ;  /* 0x00003fff002c7812 */ /* 0x000fe200078ec0ff */
[----:B------:R-:W-:Y:S06]  /*a900*/  @!P0 BRA `(.L_x_1708) ;  /* 0x0000000000408947 */ /* 0x000fec0003800000 */
[----:B------:R-:W-:Y:S01]  /*a910*/  MOV R0, 0x0 ;  /* 0x0000000000007802 */ /* 0x000fe20000000f00 */
[----:B------:R-:W-:Y:S01]  /*a920*/  ULDC.64 UR4, c[0x4][0xc0] ;  /* 0x0100300000047ab9 */ /* 0x000fe20000000a00 */
[----:B------:R-:W-:Y:S01]  /*a930*/  ULDC.64 UR6, c[0x4][0xc8] ;  /* 0x0100320000067ab9 */ /* 0x000fe20000000a00 */
[----:B------:R-:W-:Y:S01]  /*a940*/  IMAD.U32 R4, RZ, RZ, UR4 ;  /* 0x00000004ff047e24 */ /* 0x000fe2000f8e00ff */
[----:B------:R1:W2:Y:S01]  /*a950*/  LDC.64 R2, c[0x4][R0] ;  /* 0x0100000000027b82 */ /* 0x0002a20000000a00 */
[----:B------:R-:W-:Y:S01]  /*a960*/  MOV R5, UR5 ;  /* 0x0000000500057c02 */ /* 0x000fe20008000f00 */
[----:B------:R-:W-:Y:S01]  /*a970*/  ULDC.64 UR4, c[0x4][0x60] ;  /* 0x0100180000047ab9 */ /* 0x000fe20000000a00 */
[----:B------:R-:W-:Y:S02]  /*a980*/  IMAD.U32 R6, RZ, RZ, UR6 ;  /* 0x00000006ff067e24 */ /* 0x000fe4000f8e00ff */
[----:B------:R-:W-:Y:S02]  /*a990*/  IMAD.U32 R7, RZ, RZ, UR7 ;  /* 0x00000007ff077e24 */ /* 0x000fe4000f8e00ff */
[----:B------:R-:W-:-:S02]  /*a9a0*/  IMAD.U32 R10, RZ, RZ, UR4 ;  /* 0x00000004ff0a7e24 */ /* 0x000fc4000f8e00ff */
[----:B------:R-:W-:Y:S02]  /*a9b0*/  IMAD.U32 R11, RZ, RZ, UR5 ;  /* 0x00000005ff0b7e24 */ /* 0x000fe4000f8e00ff */
[----:B------:R-:W-:Y:S02]  /*a9c0*/  IMAD.MOV.U32 R8, RZ, RZ, 0x70 ;  /* 0x00000070ff087424 */ /* 0x000fe400078e00ff */
[----:B------:R-:W-:Y:S02]  /*a9d0*/  IMAD.MOV.U32 R12, RZ, RZ, 0x1 ;  /* 0x00000001ff0c7424 */ /* 0x000fe400078e00ff */
[----:B01----:R-:W-:-:S07]  /*a9e0*/  IMAD.MOV.U32 R13, RZ, RZ, RZ ;  /* 0x000000ffff0d7224 */ /* 0x003fce00078e00ff */
[----:B------:R-:W-:-:S07]  /*a9f0*/  LEPC R20, `(.L_x_1708) ;  /* 0x000000001014794e */ /* 0x000fce0000000000 */
[----:B--2--5:R-:W-:Y:S05]  /*aa00*/  CALL.ABS.NOINC R2 ;  /* 0x0000000002007343 */ /* 0x024fea0003c00000 */
.L_x_1708:
[----:B------:R-:W-:Y:S01]  /*aa10*/  ULDC.64 UR6, c[0x0][0x998] ;  /* 0x0002660000067ab9 */ /* 0x000fe20000000a00 */
[----:B------:R-:W-:Y:S01]  /*aa20*/  ULDC.64 UR4, c[0x0][0x990] ;  /* 0x0002640000047ab9 */ /* 0x000fe20000000a00 */
[----:B------:R-:W-:Y:S02]  /*aa30*/  ISETP.NE.U32.AND P1, PT, RZ, UR6, PT ;  /* 0x00000006ff007c0c */ /* 0x000fe4000bf25070 */
[----:B------:R-:W-:Y:S02]  /*aa40*/  ISETP.NE.U32.AND P0, PT, RZ, UR4, PT ;  /* 0x00000004ff007c0c */ /* 0x000fe4000bf05070 */
[----:B------:R-:W-:Y:S02]  /*aa50*/  ISETP.NE.AND.EX P1, PT, RZ, UR7, PT, P1 ;  /* 0x00000007ff007c0c */ /* 0x000fe4000bf25310 */
[----:B------:R-:W-:-:S11]  /*aa60*/  ISETP.NE.AND.EX P0, PT, RZ, UR5, PT, P0 ;  /* 0x00000005ff007c0c */ /* 0x000fd6000bf05300 */
[----:B------:R-:W1:Y:S01]  /*aa70*/  @P1 LDC.64 R8, c[0x0][0x9b8] ;  /* 0x00026e00ff081b82 */ /* 0x000e620000000a00 */
[--C-:B------:R-:W-:Y:S02]  /*aa80*/  @P1 SHF.R.S32.HI R5, RZ, 0x1f, R227.reuse ;  /* 0x0000001fff051819 */ /* 0x100fe400000114e3 */
[----:B------:R-:W-:-:S05]  /*aa90*/  @P0 SHF.R.S32.HI R3, RZ, 0x1f, R227 ;  /* 0x0000001fff030819 */ /* 0x000fca00000114e3 */
[----:B------:R-:W2:Y:S08]  /*aaa0*/  @P0 LDC.64 R6, c[0x0][0x9a8] ;  /* 0x00026a00ff060b82 */ /* 0x000eb00000000a00 */
[----:B------:R-:W3:Y:S08]  /*aab0*/  @P0 LDC.64 R10, c[0x0][0x9b0] ;  /* 0x00026c00ff0a0b82 */ /* 0x000ef00000000a00 */
[----:B0-----:R-:W0:Y:S01]  /*aac0*/  @P1 LDC.64 R12, c[0x0][0x9c0] ;  /* 0x00027000ff0c1b82 */ /* 0x001e220000000a00 */
[----:B-1----:R-:W-:-:S02]  /*aad0*/  @P1 IMAD R2, R5, R8, RZ ;  /* 0x0000000805021224 */ /* 0x002fc400078e02ff */
[----:B------:R-:W-:-:S04]  /*aae0*/  @P1 IMAD.WIDE.U32 R4, R227, R8, RZ ;  /* 0x00000008e3041225 */ /* 0x000fc800078e00ff */
[----:B------:R-:W-:Y:S02]  /*aaf0*/  @P1 IMAD R9, R227, R9, R2 ;  /* 0x00000009e3091224 */ /* 0x000fe400078e0202 */
[-C--:B--2---:R-:W-:Y:S02]  /*ab00*/  @P0 IMAD R0, R3, R6.reuse, RZ ;  /* 0x0000000603000224 */ /* 0x084fe400078e02ff */
[----:B------:R-:W-:-:S04]  /*ab10*/  @P0 IMAD.WIDE.U32 R2, R227, R6, RZ ;  /* 0x00000006e3020225 */ /* 0x000fc800078e00ff */
[----:B------:R-:W-:Y:S02]  /*ab20*/  @P0 IMAD R7, R227, R7, R0 ;  /* 0x00000007e3070224 */ /* 0x000fe400078e0200 */
[----:B------:R-:W-:Y:S02]  /*ab30*/  @P1 IMAD.IADD R5, R5, 0x1, R9 ;  /* 0x0000000105051824 */ /* 0x000fe400078e0209 */
[----:B------:R-:W-:Y:S02]  /*ab40*/  @P0 IMAD.IADD R3, R3, 0x1, R7 ;  /* 0x0000000103030824 */ /* 0x000fe400078e0207 */
[----:B------:R-:W-:Y:S02]  /*ab50*/  IMAD.MOV.U32 R0, RZ, RZ, 0x3f800000 ;  /* 0x3f800000ff007424 */ /* 0x000fe400078e00ff */
[----:B---3--:R-:W-:-:S04]  /*ab60*/  @P0 IMAD.WIDE.U32 R2, R200, R10, R2 ;  /* 0x0000000ac8020225 */ /* 0x008fc800078e0002 */
[----:B0-----:R-:W-:Y:S01]  /*ab70*/  @P1 IMAD.WIDE.U32 R6, R200, R12, R4 ;  /* 0x0000000cc8061225 */ /* 0x001fe200078e0004 */
[----:B------:R-:W-:Y:S01]  /*ab80*/  @P0 LEA R4, P2, R2, UR4, 0x2 ;  /* 0x0000000402040c11 */ /* 0x000fe2000f8410ff */
[----:B------:R-:W-:Y:S02]  /*ab90*/  ULDC UR4, c[0x0][0x3f4] ;  /* 0x0000fd0000047ab9 */ /* 0x000fe40000000800 */
[----:B------:R-:W-:Y:S01]  /*aba0*/  @P0 IMAD R5, R200, R11, R3 ;  /* 0x0000000bc8050224 */ /* 0x000fe200078e0203 */
[----:B------:R-:W-:Y:S01]  /*abb0*/  @P1 LEA R8, P3, R6, UR6, 0x2 ;  /* 0x0000000606081c11 */ /* 0x000fe2000f8610ff */
[----:B------:R-:W-:-:S03]  /*abc0*/  @P1 IMAD R3, R200, R13, R7 ;  /* 0x0000000dc8031224 */ /* 0x000fc600078e0207 */
[----:B------:R-:W-:Y:S02]  /*abd0*/  @P0 LEA.HI.X R5, R2, UR5, R5, 0x2, P2 ;  /* 0x0000000502050c11 */ /* 0x000fe400090f1405 */
[----:B------:R-:W-:Y:S01]  /*abe0*/  @P1 LEA.HI.X R9, R6, UR7, R3, 0x2, P3 ;  /* 0x0000000706091c11 */ /* 0x000fe200098f1403 */
[----:B------:R-:W-:-:S04]  /*abf0*/  IMAD.MOV.U32 R3, RZ, RZ, 0x3f800000 ;  /* 0x3f800000ff037424 */ /* 0x000fc800078e00ff */
        /* <DEDUP_REMOVED lines=12> */
[----:B------:R0:W1:Y:S03]  /*acc0*/  SYNCS.PHASECHK.TRANS64.TRYWAIT P0, [R16+URZ+0x2a800], R3 ;  /* 0x02a80003100075a7 */ /* 0x000066000800017f */
[----:B-1----:R-:W-:Y:S05]  /*acd0*/  @!P0 NANOSLEEP.SYNCS 0x989680 ;  /* 0x009896800000895d */ /* 0x002fea0003900000 */
[----:B------:R-:W1:Y:S01]  /*ace0*/  @!P0 SYNCS.PHASECHK.TRANS64 P0, [R16+URZ+0x2a800], R3 ;  /* 0x02a80003100085a7 */ /* 0x000e62000800007f */
[----:B------:R-:W-:Y:S04]  /*acf0*/  BSSY B0, `(.L_x_1710) ;  /* 0x0000006000007945 */ /* 0x000fe80003800000 */
[----:B-1----:R-:W-:Y:S05]  /*ad00*/  @P0 BRA `(.L_x_1711) ;  /* 0x0000000000100947 */ /* 0x002fea0003800000 */
.L_x_1712:
[----:B-1----:R1:W2:Y:S02]  /*ad10*/  SYNCS.PHASECHK.TRANS64.TRYWAIT P0, [R16+URZ+0x2a800], R3 ;  /* 0x02a80003100075a7 */ /* 0x0022a4000800017f */
[----:B--2---:R-:W-:Y:S05]  /*ad20*/  @!P0 NANOSLEEP.SYNCS 0x989680 ;  /* 0x009896800000895d */ /* 0x004fea0003900000 */
[----:B------:R-:W2:Y:S02]  /*ad30*/  @!P0 SYNCS.PHASECHK.TRANS64 P0, [R16+URZ+0x2a800], R3 ;  /* 0x02a80003100085a7 */ /* 0x000ea4000800007f */
[----:B--2---:R-:W-:Y:S05]  /*ad40*/  @!P0 BRA `(.L_x_1712) ;  /* 0xfffffffc00f08947 */ /* 0x004fea000383ffff */
.L_x_1711:
[----:B------:R-:W-:Y:S05]  /*ad50*/  BSYNC B0 ;  /* 0x0000000000007941 */ /* 0x000fea0003800000 */
.L_x_1710:
[----:B------:R-:W-:Y:S05]  /*ad60*/  BRA `(.L_x_1713) ;  /* 0x0000006c00ec7947 */ /* 0x000fea0003800000 */
.L_x_1709:
[----:B------:R-:W-:Y:S01]  /*ad70*/  ULOP3.LUT UP0, URZ, UR39, 0x1bf, URZ, 0xc0, !UPT ;  /* 0x000001bf273f7892 */ /* 0x000fe2000f80c03f */
[----:B-----5:R-:W-:Y:S01]  /*ad80*/  SHF.R.S32.HI R0, RZ, 0x1f, R26 ;  /* 0x0000001fff007819 */ /* 0x020fe2000001141a */
[----:B------:R-:W-:Y:S01]  /*ad90*/  ULDC.64 UR4, c[0x0][0x3f8] ;  /* 0x0000fe0000047ab9 */ /* 0x000fe20000000a00 */
[----:B------:R-:W-:Y:S01]  /*ada0*/  ULDC.64 UR6, c[0x0][0x408] ;  /* 0x0001020000067ab9 */ /* 0x000fe20000000a00 */
[----:B------:R-:W-:Y:S02]  /*adb0*/  IMAD.WIDE.U32 R24, R26, UR4, RZ ;  /* 0x000000041a187c25 */ /* 0x000fe4000f8e00ff */
[----:B------:R-:W-:Y:S02]  /*adc0*/  PLOP3.LUT P0, PT, PT, PT, UP0, 0x80, 0x0 ;  /* 0x000000000000781c */ /* 0x000fe40003f0f008 */
[C---:B------:R-:W-:Y:S02]  /*add0*/  IMAD R3, R0.reuse, UR4, RZ ;  /* 0x0000000400037c24 */ /* 0x040fe4000f8e02ff */
[----:B------:R-:W-:-:S02]  /*ade0*/  IMAD R5, R0, UR6, RZ ;  /* 0x0000000600057c24 */ /* 0x000fc4000f8e02ff */
[C---:B------:R-:W-:Y:S02]  /*adf0*/  IMAD R3, R26.reuse, UR5, R3 ;  /* 0x000000051a037c24 */ /* 0x040fe4000f8e0203 */
[C---:B------:R-:W-:Y:S02]  /*ae00*/  IMAD R5, R26.reuse, UR7, R5 ;  /* 0x000000071a057c24 */ /* 0x040fe4000f8e0205 */
[----:B------:R-:W-:-:S04]  /*ae10*/  IMAD.WIDE.U32 R26, R26, UR6, RZ ;  /* 0x000000061a1a7c25 */ /* 0x000fc8000f8e00ff */
[----:B------:R-:W-:Y:S02]  /*ae20*/  IMAD.IADD R29, R3, 0x1, R25 ;  /* 0x00000001031d7824 */ /* 0x000fe400078e0219 */
[----:B------:R-:W-:Y:S01]  /*ae30*/  IMAD.IADD R31, R5, 0x1, R27 ;  /* 0x00000001051f7824 */ /* 0x000fe200078e021b */
[----:B------:R-:W-:Y:S06]  /*ae40*/  @!P0 BRA `(.L_x_1714) ;  /* 0x0000000000408947 */ /* 0x000fec0003800000 */
        /* <DEDUP_REMOVED lines=16> */
.L_x_1714:
[----:B------:R-:W-:Y:S01]  /*af50*/  ULDC.U8 UR4, c[0x0][0x410] ;  /* 0x0001040000047ab9 */ /* 0x000fe20000000000 */
[----:B------:R-:W-:Y:S01]  /*af60*/  BSSY B0, `(.L_x_1715) ;  /* 0x00006d3000007945 */ /* 0x000fe20003800000 */
[----:B------:R-:W-:Y:S01]  /*af70*/  ISETP.NE.AND P0, PT, RZ, UR4, PT ;  /* 0x00000004ff007c0c */ /* 0x000fe2000bf05270 */
[----:B------:R-:W-:-:S12]  /*af80*/  IMAD.IADD R10, R210, 0x1, R211 ;  /* 0x00000001d20a7824 */ /* 0x000fd800078e02d3 */
[----:B------:R-:W-:Y:S05]  /*af90*/  @!P0 BRA `(.L_x_1716) ;  /* 0x0000003400b48947 */ /* 0x000fea0003800000 */
[----:B------:R-:W0:Y:S01]  /*afa0*/  LDC R55, c[0x0][0x448] ;  /* 0x00011200ff377b82 */ /* 0x000e220000000800 */
[----:B------:R-:W-:Y:S01]  /*afb0*/  IMAD.MOV.U32 R11, RZ, RZ, R10 ;  /* 0x000000ffff0b7224 */ /* 0x000fe200078e000a */
[----:B------:R-:W-:Y:S01]  /*afc0*/  ULDC.64 UR4, c[0x0][0x3f8] ;  /* 0x0000fe0000047ab9 */ /* 0x000fe20000000a00 */
[----:B------:R-:W-:Y:S01]  /*afd0*/  IMAD.MOV.U32 R8, RZ, RZ, R26 ;  /* 0x000000ffff087224 */ /* 0x000fe200078e001a */
[----:B------:R-:W-:Y:S01]  /*afe0*/  ULDC.64 UR6, c[0x0][0x408] ;  /* 0x0001020000067ab9 */ /* 0x000fe20000000a00 */
[----:B------:R-:W-:Y:S01]  /*aff0*/  IMAD.MOV.U32 R9, RZ, RZ, R31 ;  /* 0x000000ffff097224 */ /* 0x000fe200078e001f */
[----:B------:R-:W-:Y:S01]  /*b000*/  ULDC.64 UR8, c[0x0][0x400] ;  /* 0x0001000000087ab9 */ /* 0x000fe20000000a00 */
[----:B------:R-:W-:Y:S02]  /*b010*/  IMAD.MOV.U32 R6, RZ, RZ, R24 ;  /* 0x000000ffff067224 */ /* 0x000fe400078e0018 */
[----:B------:R-:W-:Y:S01]  /*b020*/  IMAD.MOV.U32 R7, RZ, RZ, R29 ;  /* 0x000000ffff077224 */ /* 0x000fe200078e001d */
[----:B0-----:R-:W-:-:S13]  /*b030*/  ISETP.NE.AND P0, PT, R55, 0x1, PT ;  /* 0x000000013700780c */ /* 0x001fda0003f05270 */
[----:B------:R-:W0:Y:S08]  /*b040*/  @P0 LDC R3, c[0x0][0x44c] ;  /* 0x00011300ff030b82 */ /* 0x000e300000000800 */
[----:B------:R-:W1:Y:S01]  /*b050*/  @P0 LDC R5, c[0x0][0x450] ;  /* 0x00011400ff050b82 */ /* 0x000e620000000800 */
[----:B0-----:R-:W-:-:S05]  /*b060*/  @P0 IMAD.HI.U32 R0, R10, R3, RZ ;  /* 0x000000030a000227 */ /* 0x001fca00078e00ff */
[----:B-1----:R-:W-:-:S04]  /*b070*/  @P0 SHF.R.U32.HI R11, RZ, R5, R0 ;  /* 0x00000005ff0b0219 */ /* 0x002fc80000011600 */
[----:B------:R-:W-:Y:S01]  /*b080*/  SHF.R.S32.HI R0, RZ, 0x1f, R11 ;  /* 0x0000001fff007819 */ /* 0x000fe2000001140b */
[----:B------:R-:W-:-:S04]  /*b090*/  IMAD.WIDE.U32 R8, R11, UR6, R8 ;  /* 0x000000060b087c25 */ /* 0x000fc8000f8e0008 */
[----:B------:R-:W-:Y:S01]  /*b0a0*/  IMAD R4, R0, UR4, RZ ;  /* 0x0000000400047c24 */ /* 0x000fe2000f8e02ff */
[----:B------:R-:W-:Y:S01]  /*b0b0*/  IADD3 R5, P1, R8, UR8, RZ ;  /* 0x0000000808057c10 */ /* 0x000fe2000ff3e0ff */
[----:B------:R-:W-:-:S04]  /*b0c0*/  IMAD.WIDE.U32 R6, R11, UR4, R6 ;  /* 0x000000040b067c25 */ /* 0x000fc8000f8e0006 */
[----:B------:R-:W-:Y:S02]  /*b0d0*/  IMAD R0, R0, UR6, RZ ;  /* 0x0000000600007c24 */ /* 0x000fe4000f8e02ff */
[C---:B------:R-:W-:Y:S01]  /*b0e0*/  IMAD R13, R11.reuse, UR5, R4 ;  /* 0x000000050b0d7c24 */ /* 0x040fe2000f8e0204 */
[----:B------:R-:W-:Y:S01]  /*b0f0*/  ULDC.64 UR4, c[0x0][0x3e8] ;  /* 0x0000fa0000047ab9 */ /* 0x000fe20000000a00 */
[----:B------:R-:W-:Y:S01]  /*b100*/  IMAD R8, R11, UR7, R0 ;  /* 0x000000070b087c24 */ /* 0x000fe2000f8e0200 */
[----:B------:R-:W-:Y:S01]  /*b110*/  IADD3 R3, P0, R6, UR4, RZ ;  /* 0x0000000406037c10 */ /* 0x000fe2000ff1e0ff */
[----:B------:R-:W-:-:S03]  /*b120*/  UMOV UR4, 0xffffffff ;  /* 0xffffffff00047882 */ /* 0x000fc60000000000 */
[----:B------:R-:W-:Y:S02]  /*b130*/  IADD3.X R13, R7, UR5, R13, P0, !PT ;  /* 0x00000005070d7c10 */ /* 0x000fe400087fe40d */
[----:B------:R-:W-:Y:S01]  /*b140*/  IADD3.X R4, R9, UR9, R8, P1, !PT ;  /* 0x0000000909047c10 */ /* 0x000fe20008ffe408 */
[----:B------:R-:W-:Y:S06]  /*b150*/  BRA.DIV UR4, `(.L_x_1717) ;  /* 0x0000024604647947 */ /* 0x000fec000b800000 */
[----:B------:R0:W1:Y:S04]  /*b160*/  SHFL.IDX PT, R0, R13, RZ, 0x1e1f ;  /* 0x001e1fff0d007589 */ /* 0x00006800000e0000 */
[----:B------:R-:W2:Y:S04]  /*b170*/  SHFL.IDX PT, R3, R3, RZ, 0x1e1f ;  /* 0x001e1fff03037589 */ /* 0x000ea800000e0000 */
[----:B------:R-:W3:Y:S04]  /*b180*/  SHFL.IDX PT, R4, R4, RZ, 0x1e1f ;  /* 0x001e1fff04047589 */ /* 0x000ee800000e0000 */
[----:B0-----:R-:W4:Y:S02]  /*b190*/  SHFL.IDX PT, R5, R5, RZ, 0x1e1f ;  /* 0x001e1fff05057589 */ /* 0x001f2400000e0000 */
.L_x_2043:
[----:B------:R-:W-:Y:S01]  /*b1a0*/  IMAD R55, R202, R55, RZ ;  /* 0x00000037ca377224 */ /* 0x000fe200078e02ff */
[----:B------:R-:W-:Y:S01]  /*b1b0*/  BSSY B1, `(.L_x_1718) ;  /* 0x000004c000017945 */ /* 0x000fe20003800000 */
[----:B------:R-:W-:Y:S02]  /*b1c0*/  CS2R R8, SRZ ;  /* 0x0000000000087805 */ /* 0x000fe4000001ff00 */
[----:B------:R-:W-:Y:S02]  /*b1d0*/  CS2R R12, SRZ ;  /* 0x00000000000c7805 */ /* 0x000fe4000001ff00 */
[----:B------:R-:W-:Y:S02]  /*b1e0*/  CS2R R20, SRZ ;  /* 0x0000000000147805 */ /* 0x000fe4000001ff00 */
[----:B------:R-:W-:Y:S02]  /*b1f0*/  ISETP.GE.AND P0, PT, R10, R55, PT ;  /* 0x000000370a00720c */ /* 0x000fe40003f06270 */
        /* <DEDUP_REMOVED lines=8> */
[----:B------:R-:W-:Y:S01]  /*b280*/  CS2R R36, SRZ ;  /* 0x0000000000247805 */ /* 0x000fe2000001ff00 */
[----:B------:R-:W-:Y:S06]  /*b290*/  @P0 BRA `(.L_x_1719) ;  /* 0x0000000000f40947 */ /* 0x000fec0003800000 */
[----:B------:R-:W-:Y:S01]  /*b2a0*/  ULDC UR4, c[0x0][0x3f4] ;  /* 0x0000fd0000047ab9 */ /* 0x000fe20000000800 */
[----:B------:R-:W-:Y:S02]  /*b2b0*/  SHF.R.S32.HI R9, RZ, 0x1f, R221 ;  /* 0x0000001fff097819 */ /* 0x000fe400000114dd */
[----:B------:R-:W-:Y:S02]  /*b2c0*/  CS2R R32, SRZ ;  /* 0x0000000000207805 */ /* 0x000fe4000001ff00 */
[----:B------:R-:W-:Y:S02]  /*b2d0*/  ISETP.GE.AND P4, PT, R221, UR4, PT ;  /* 0x00000004dd007c0c */ /* 0x000fe4000bf86270 */
[----:B------:R-:W-:Y:S02]  /*b2e0*/  CS2R R30, SRZ ;  /* 0x00000000001e7805 */ /* 0x000fe4000001ff00 */
[----:B------:R-:W-:Y:S02]  /*b2f0*/  ISETP.GE.AND P3, PT, R223, UR4, PT ;  /* 0x00000004df007c0c */ /* 0x000fe4000bf66270 */
[----:B------:R-:W-:-:S07]  /*b300*/  ISETP.GE.AND P2, PT, R228, UR4, PT ;  /* 0x00000004e4007c0c */ /* 0x000fce000bf46270 */
[C---:B--2---:R-:W-:Y:S02]  /*b310*/  @!P4 IADD3 R6, P0, R221.reuse, R3, RZ ;  /* 0x00000003dd06c210 */ /* 0x044fe40007f1e0ff */
[----:B----4-:R-:W-:-:S03]  /*b320*/  @!P4 IADD3 R12, P1, R221, R5, RZ ;  /* 0x00000005dd0cc210 */ /* 0x010fc60007f3e0ff */
[--C-:B-1----:R-:W-:Y:S02]  /*b330*/  @!P4 IMAD.X R7, R0, 0x1, R9.reuse, P0 ;  /* 0x000000010007c824 */ /* 0x102fe400000e0609 */
[----:B---3--:R-:W-:Y:S01]  /*b340*/  @!P4 IMAD.X R13, R4, 0x1, R9, P1 ;  /* 0x00000001040dc824 */ /* 0x008fe200008e0609 */
[----:B------:R-:W-:Y:S02]  /*b350*/  ISETP.GE.AND P1, PT, R222, UR4, PT ;  /* 0x00000004de007c0c */ /* 0x000fe4000bf26270 */
[----:B------:R-:W5:Y:S01]  /*b360*/  @!P4 LD.E.64 R32, desc[UR42][R6.64] ;  /* 0x0000002a0620c980 */ /* 0x000f62000c101b00 */
[----:B------:R-:W-:-:S03]  /*b370*/  SHF.R.S32.HI R9, RZ, 0x1f, R223 ;  /* 0x0000001fff097819 */ /* 0x000fc600000114df */
[----:B------:R0:W5:Y:S01]  /*b380*/  @!P4 LD.E.64 R30, desc[UR42][R12.64] ;  /* 0x0000002a0c1ec980 */ /* 0x000162000c101b00 */
[C---:B------:R-:W-:Y:S02]  /*b390*/  @!P3 IADD3 R10, P4, R223.reuse, R3, RZ ;  /* 0x00000003df0ab210 */ /* 0x040fe40007f9e0ff */
[----:B------:R-:W-:Y:S02]  /*b3a0*/  CS2R R26, SRZ ;  /* 0x00000000001a7805 */ /* 0x000fe4000001ff00 */
[----:B------:R-:W-:Y:S02]  /*b3b0*/  @!P3 IADD3 R8, P5, R223, R5, RZ ;  /* 0x00000005df08b210 */ /* 0x000fe40007fbe0ff */
[----:B------:R-:W-:Y:S02]  /*b3c0*/  CS2R R28, SRZ ;  /* 0x00000000001c7805 */ /* 0x000fe4000001ff00 */
[----:B------:R-:W-:Y:S01]  /*b3d0*/  SHF.R.S32.HI R21, RZ, 0x1f, R228 ;  /* 0x0000001fff157819 */ /* 0x000fe200000114e4 */
[--C-:B------:R-:W-:Y:S01]  /*b3e0*/  @!P3 IMAD.X R11, R0, 0x1, R9.reuse, P4 ;  /* 0x00000001000bb824 */ /* 0x100fe200020e0609 */
[----:B------:R-:W-:Y:S01]  /*b3f0*/  ISETP.GE.AND P0, PT, R204, UR4, PT ;  /* 0x00000004cc007c0c */ /* 0x000fe2000bf06270 */
[----:B------:R-:W-:Y:S01]  /*b400*/  @!P3 IMAD.X R9, R4, 0x1, R9, P5 ;  /* 0x000000010409b824 */ /* 0x000fe200028e0609 */
[----:B------:R-:W-:-:S02]  /*b410*/  @!P2 IADD3 R52, P4, R228, R3, RZ ;  /* 0x00000003e434a210 */ /* 0x000fc40007f9e0ff */
[----:B------:R-:W-:Y:S01]  /*b420*/  @!P2 IADD3 R50, P5, R228, R5, RZ ;  /* 0x00000005e432a210 */ /* 0x000fe20007fbe0ff */
[----:B------:R-:W5:Y:S01]  /*b430*/  @!P3 LD.E.64 R26, desc[UR42][R10.64] ;  /* 0x0000002a0a1ab980 */ /* 0x000f62000c101b00 */
[----:B------:R-:W-:Y:S01]  /*b440*/  SHF.R.S32.HI R15, RZ, 0x1f, R222 ;  /* 0x0000001fff0f7819 */ /* 0x000fe200000114de */
[--C-:B------:R-:W-:Y:S01]  /*b450*/  @!P2 IMAD.X R53, R0, 0x1, R21.reuse, P4 ;  /* 0x000000010035a824 */ /* 0x100fe200020e0615 */
[----:B------:R-:W-:Y:S01]  /*b460*/  @!P1 IADD3 R48, P4, R222, R3, RZ ;  /* 0x00000003de309210 */ /* 0x000fe20007f9e0ff */
[----:B------:R-:W-:Y:S01]  /*b470*/  @!P2 IMAD.X R51, R4, 0x1, R21, P5 ;  /* 0x000000010433a824 */ /* 0x000fe200028e0615 */
[----:B------:R-:W-:Y:S01]  /*b480*/  @!P1 IADD3 R42, P5, R222, R5, RZ ;  /* 0x00000005de2a9210 */ /* 0x000fe20007fbe0ff */
[----:B------:R1:W5:Y:S01]  /*b490*/  @!P3 LD.E.64 R28, desc[UR42][R8.64] ;  /* 0x0000002a081cb980 */ /* 0x000362000c101b00 */
[----:B0-----:R-:W-:Y:S01]  /*b4a0*/  SHF.R.S32.HI R13, RZ, 0x1f, R229 ;  /* 0x0000001fff0d7819 */ /* 0x001fe200000114e5 */
[--C-:B------:R-:W-:Y:S01]  /*b4b0*/  @!P1 IMAD.X R49, R0, 0x1, R15.reuse, P4 ;  /* 0x0000000100319824 */ /* 0x100fe200020e060f */
[----:B------:R-:W-:Y:S01]  /*b4c0*/  ISETP.GE.AND P4, PT, R229, UR4, PT ;  /* 0x00000004e5007c0c */ /* 0x000fe2000bf86270 */
[----:B------:R-:W-:Y:S01]  /*b4d0*/  @!P1 IMAD.X R43, R4, 0x1, R15, P5 ;  /* 0x00000001042b9824 */ /* 0x000fe200028e060f */
[----:B------:R-:W-:-:S02]  /*b4e0*/  @!P0 SHF.R.S32.HI R7, RZ, 0x1f, R204 ;  /* 0x0000001fff078819 */ /* 0x000fc400000114cc */
[----:B------:R-:W-:-:S05]  /*b4f0*/  @!P0 IADD3 R40, P5, R204, R3, RZ ;  /* 0x00000003cc288210 */ /* 0x000fca0007fbe0ff */
[----:B------:R-:W-:Y:S01]  /*b500*/  @!P0 IMAD.X R41, R0, 0x1, R7, P5 ;  /* 0x0000000100298824 */ /* 0x000fe200028e0607 */
[----:B------:R-:W-:-:S05]  /*b510*/  @!P0 IADD3 R6, P5, R204, R5, RZ ;  /* 0x00000005cc068210 */ /* 0x000fca0007fbe0ff */
[----:B------:R-:W-:Y:S01]  /*b520*/  @!P0 IMAD.X R7, R4, 0x1, R7, P5 ;  /* 0x0000000104078824 */ /* 0x000fe200028e0607 */
[----:B------:R-:W-:-:S05]  /*b530*/  @!P4 IADD3 R38, P5, R229, R3, RZ ;  /* 0x00000003e526c210 */ /* 0x000fca0007fbe0ff */
[--C-:B------:R-:W-:Y:S01]  /*b540*/  @!P4 IMAD.X R39, R0, 0x1, R13.reuse, P5 ;  /* 0x000000010027c824 */ /* 0x100fe200028e060d */
[----:B------:R-:W-:Y:S02]  /*b550*/  @!P4 IADD3 R46, P5, R229, R5, RZ ;  /* 0x00000005e52ec210 */ /* 0x000fe40007fbe0ff */
[----:B------:R-:W-:Y:S02]  /*b560*/  CS2R R20, SRZ ;  /* 0x0000000000147805 */ /* 0x000fe4000001ff00 */
[----:B------:R-:W-:Y:S02]  /*b570*/  CS2R R24, SRZ ;  /* 0x0000000000187805 */ /* 0x000fe4000001ff00 */
[----:B------:R-:W-:Y:S02]  /*b580*/  CS2R R14, SRZ ;  /* 0x00000000000e7805 */ /* 0x000fe4000001ff00 */
[----:B------:R-:W-:Y:S01]  /*b590*/  CS2R R34, SRZ ;  /* 0x0000000000227805 */ /* 0x000fe2000001ff00 */
[----:B------:R-:W-:Y:S01]  /*b5a0*/  @!P4 IMAD.X R47, R4, 0x1, R13, P5 ;  /* 0x00000001042fc824 */ /* 0x000fe200028e060d */
[----:B------:R-:W-:-:S02]  /*b5b0*/  CS2R R12, SRZ ;  /* 0x00000000000c7805 */ /* 0x000fc4000001ff00 */
[----:B------:R-:W-:Y:S02]  /*b5c0*/  CS2R R36, SRZ ;  /* 0x0000000000247805 */ /* 0x000fe4000001ff00 */
[----:B-1----:R-:W-:Y:S02]  /*b5d0*/  CS2R R8, SRZ ;  /* 0x0000000000087805 */ /* 0x002fe4000001ff00 */
[----:B------:R-:W-:Y:S01]  /*b5e0*/  CS2R R10, SRZ ;  /* 0x00000000000a7805 */ /* 0x000fe2000001ff00 */
[----:B------:R0:W5:Y:S04]  /*b5f0*/  @!P2 LD.E.64 R20, desc[UR42][R52.64] ;  /* 0x0000002a3414a980 */ /* 0x000168000c101b00 */
[----:B------:R0:W5:Y:S04]  /*b600*/  @!P2 LD.E.64 R24, desc[UR42][R50.64] ;  /* 0x0000002a3218a980 */ /* 0x000168000c101b00 */
[----:B------:R0:W5:Y:S04]  /*b610*/  @!P1 LD.E.64 R12, desc[UR42][R48.64] ;  /* 0x0000002a300c9980 */ /* 0x000168000c101b00 */
[----:B------:R0:W5:Y:S04]  /*b620*/  @!P1 LD.E.64 R14, desc[UR42][R42.64] ;  /* 0x0000002a2a0e9980 */ /* 0x000168000c101b00 */
[----:B------:R0:W5:Y:S04]  /*b630*/  @!P0 LD.E.64 R34, desc[UR42][R40.64] ;  /* 0x0000002a28228980 */ /* 0x000168000c101b00 */
[----:B------:R0:W5:Y:S04]  /*b640*/  @!P0 LD.E.64 R36, desc[UR42][R6.64] ;  /* 0x0000002a06248980 */ /* 0x000168000c101b00 */
[----:B------:R0:W5:Y:S04]  /*b650*/  @!P4 LD.E.64 R8, desc[UR42][R38.64] ;  /* 0x0000002a2608c980 */ /* 0x000168000c101b00 */
[----:B------:R0:W5:Y:S02]  /*b660*/  @!P4 LD.E.64 R10, desc[UR42][R46.64] ;  /* 0x0000002a2e0ac980 */ /* 0x000164000c101b00 */
.L_x_1719:
[----:B------:R-:W-:Y:S05]  /*b670*/  BSYNC B1 ;  /* 0x0000000000017941 */ /* 0x000fea0003800000 */
.L_x_1718:
[----:B------:R-:W-:Y:S01]  /*b680*/  ULEA.HI UR4, UR37, UR37, URZ, 0x1 ;  /* 0x0000002525047291 */ /* 0x000fe2000f8f083f */
[----:B--2---:R-:W-:Y:S01]  /*b690*/  VIADDMNMX R3, R55, -R211, 0x80, PT ;  /* 0x0000008037037446 */ /* 0x004fe200038009d3 */
[----:B------:R-:W-:Y:S02]  /*b6a0*/  BSSY B1, `(.L_x_1720) ;  /* 0x0000008000017945 */ /* 0x000fe40003800000 */
[----:B------:R-:W-:Y:S01]  /*b6b0*/  ULOP3.LUT UR4, UR4, 0xfffffffe, URZ, 0xc0, !UPT ;  /* 0xfffffffe04047892 */ /* 0x000fe2000f8ec03f */
[----:B------:R-:W-:-:S03]  /*b6c0*/  ISETP.GE.AND P1, PT, R210, R3, PT ;  /* 0x00000003d200720c */ /* 0x000fc60003f26270 */
[----:B------:R-:W-:-:S06]  /*b6d0*/  UIADD3 UR4, UR37, -UR4, URZ ;  /* 0x8000000425047290 */ /* 0x000fcc000fffe03f */
[----:B----4-:R-:W-:-:S05]  /*b6e0*/  IMAD.U32 R5, RZ, RZ, UR4 ;  /* 0x00000004ff057e24 */ /* 0x010fca000f8e00ff */
[----:B------:R-:W-:-:S04]  /*b6f0*/  SHF.L.U32 R5, R5, 0x1f, RZ ;  /* 0x0000001f05057819 */ /* 0x000fc800000006ff */
[----:B------:R-:W2:Y:S02]  /*b700*/  SYNCS.PHASECHK.TRANS64.TRYWAIT P0, [R16+URZ+0x2a800], R5 ;  /* 0x02a80005100075a7 */ /* 0x000ea4000800017f */
[----:B--2---:R-:W-:Y:S05]  /*b710*/  @!P0 BRA `(.L_x_1721) ;  /* 0x0000024000648947 */ /* 0x004fea0003800000 */
.L_x_2044:
[----:B------:R-:W-:Y:S05]  /*b720*/  BSYNC B1 ;  /* 0x0000000000017941 */ /* 0x000fea0003800000 */
.L_x_1720:
[----:B------:R-:W-:Y:S05]  /*b730*/  @P1 BRA `(.L_x_1722) ;  /* 0x0000006400541947 */ /* 0x000fea0003800000 */
[----:B------:R-:W4:Y:S01]  /*b740*/  LDL R3, [R1+0x4] ;  /* 0x0000040001037983 */ /* 0x000f220000100800 */
[----:B---3--:R-:W3:Y:S01]  /*b750*/  LDC R4, c[0x0][0x3f4] ;  /* 0x0000fd00ff047b82 */ /* 0x008ee20000000800 */
[----:B------:R-:W-:Y:S01]  /*b760*/  LEA.HI R45, R54, R45, RZ, 0x2 ;  /* 0x0000002d362d7211 */ /* 0x000fe200078f10ff */
[----:B------:R-:W-:Y:S03]  /*b770*/  BSSY B1, `(.L_x_1723) ;  /* 0x0000086000017945 */ /* 0x000fe60003800000 */
[--C-:B-1----:R-:W-:Y:S02]  /*b780*/  SHF.R.S32.HI R0, RZ, 0x2, R45.reuse ;  /* 0x00000002ff007819 */ /* 0x102fe4000001142d */
[----:B------:R-:W-:-:S04]  /*b790*/  SHF.R.S32.HI R45, RZ, 0x1f, R45 ;  /* 0x0000001fff2d7819 */ /* 0x000fc8000001142d */
[----:B------:R-:W-:-:S04]  /*b7a0*/  LEA.HI R45, R45, R0, RZ, 0x2 ;  /* 0x000000002d2d7211 */ /* 0x000fc800078f10ff */
[----:B------:R-:W-:-:S05]  /*b7b0*/  LOP3.LUT R45, R45, 0xfffffffc, RZ, 0xc0, !PT ;  /* 0xfffffffc2d2d7812 */ /* 0x000fca00078ec0ff */
[----:B------:R-:W-:Y:S01]  /*b7c0*/  IMAD.IADD R45, R0, 0x1, -R45 ;  /* 0x00000001002d7824 */ /* 0x000fe200078e0a2d */
[----:B---3--:R-:W-:-:S04]  /*b7d0*/  ISETP.GE.AND P6, PT, R204, R4, PT ;  /* 0x00000004cc00720c */ /* 0x008fc80003fc6270 */
[----:B------:R-:W-:Y:S02]  /*b7e0*/  LOP3.LUT P0, RZ, R45, 0x2, RZ, 0xc0, !PT ;  /* 0x000000022dff7812 */ /* 0x000fe4000780c0ff */
[-C--:B------:R-:W-:Y:S02]  /*b7f0*/  ISETP.GE.AND P1, PT, R221, R4.reuse, PT ;  /* 0x00000004dd00720c */ /* 0x080fe40003f26270 */
[-C--:B------:R-:W-:Y:S02]  /*b800*/  ISETP.GE.AND P2, PT, R223, R4.reuse, PT ;  /* 0x00000004df00720c */ /* 0x080fe40003f46270 */
[-C--:B------:R-:W-:Y:S02]  /*b810*/  ISETP.GE.AND P3, PT, R228, R4.reuse, PT ;  /* 0x00000004e400720c */ /* 0x080fe40003f66270 */
[-C--:B------:R-:W-:Y:S02]  /*b820*/  ISETP.GE.AND P4, PT, R222, R4.reuse, PT ;  /* 0x00000004de00720c */ /* 0x080fe40003f86270 */
[----:B------:R-:W-:Y:S01]  /*b830*/  ISETP.GE.AND P5, PT, R229, R4, PT ;  /* 0x00000004e500720c */ /* 0x000fe20003fa6270 */
[----:B----4-:R-:W-:-:S04]  /*b840*/  IMAD.IADD R3, R16, 0x1, R3 ;  /* 0x0000000110037824 */ /* 0x010fc800078e0203 */
[----:B------:R-:W-:Y:S01]  /*b850*/  VIADD R0, R3, 0x20 ;  /* 0x0000002003007836 */ /* 0x000fe20000000000 */
[----:B------:R-:W-:Y:S07]  /*b860*/  @P6 BRA `(.L_x_1724) ;  /* 0x0000000400d86947 */ /* 0x000fee0003800000 */
[----:B0-2---:R-:W0:Y:S01]  /*b870*/  LDS.128 R4, [R3+0x18400] ;  /* 0x0184000003047984 */ /* 0x005e220000000c00 */
[----:B-----5:R-:W-:Y:S02]  /*b880*/  SHF.R.U32.HI R41, RZ, 0x8, R35 ;  /* 0x00000008ff297819 */ /* 0x020fe40000011623 */
[----:B------:R-:W-:Y:S02]  /*b890*/  LOP3.LUT R40, R35, 0xff, RZ, 0xc0, !PT ;  /* 0x000000ff23287812 */ /* 0x000fe400078ec0ff */
[----:B------:R-:W-:Y:S02]  /*b8a0*/  LOP3.LUT R41, R41, 0xff, RZ, 0xc0, !PT ;  /* 0x000000ff29297812 */ /* 0x000fe400078ec0ff */
[----:B------:R-:W-:Y:S02]  /*b8b0*/  SHF.R.U32.HI R45, RZ, 0x8, R37 ;  /* 0x00000008ff2d7819 */ /* 0x000fe40000011625 */
[----:B------:R-:W-:Y:S02]  /*b8c0*/  PRMT R40, R41, 0x7604, R40 ;  /* 0x0000760429287816 */ /* 0x000fe40000000028 */
[----:B------:R-:W-:-:S02]  /*b8d0*/  SHF.R.U32.HI R47, RZ, 0x10, R35 ;  /* 0x00000010ff2f7819 */ /* 0x000fc40000011623 */
[----:B------:R-:W-:Y:S02]  /*b8e0*/  SHF.R.U32.HI R41, RZ, 0x8, R36 ;  /* 0x00000008ff297819 */ /* 0x000fe40000011624 */
[----:B------:R-:W-:Y:S02]  /*b8f0*/  LOP3.LUT R42, R37, 0xff, RZ, 0xc0, !PT ;  /* 0x000000ff252a7812 */ /* 0x000fe400078ec0ff */
[----:B------:R-:W-:Y:S02]  /*b900*/  LOP3.LUT R45, R45, 0xff, RZ, 0xc0, !PT ;  /* 0x000000ff2d2d7812 */ /* 0x000fe400078ec0ff */
[----:B------:R-:W-:Y:S02]  /*b910*/  SHF.R.U32.HI R46, RZ, 0x10, R37 ;  /* 0x00000010ff2e7819 */ /* 0x000fe40000011625 */
[----:B------:R-:W-:Y:S02]  /*b920*/  SHF.R.U32.HI R39, RZ, 0x8, R34 ;  /* 0x00000008ff277819 */ /* 0x000fe40000011622 */
[----:B------:R-:W-:Y:S01]  /*b930*/  LOP3.LUT R43, R41, 0xff, RZ, 0xc0, !PT ;  /* 0x000000ff292b7812 */ /* 0x000fe200078ec0ff */
[----:B------:R-:W-:Y:S01]  /*b940*/  IMAD.U32 R41, R47, 0x10000, RZ ;  /* 0x000100002f297824 */ /* 0x000fe200078e00ff */
[----:B------:R-:W-:Y:S01]  /*b950*/  PRMT R42, R45, 0x7604, R42 ;  /* 0x000076042d2a7816 */ /* 0x000fe2000000002a */
[----:B------:R-:W-:Y:S01]  /*b960*/  IMAD.U32 R45, R46, 0x10000, RZ ;  /* 0x000100002e2d7824 */ /* 0x000fe200078e00ff */
[----:B------:R-:W-:-:S02]  /*b970*/  LOP3.LUT R38, R34, 0xff, RZ, 0xc0, !PT ;  /* 0x000000ff22267812 */ /* 0x000fc400078ec0ff */
[----:B------:R-:W-:Y:S02]  /*b980*/  LOP3.LUT R39, R39, 0xff, RZ, 0xc0, !PT ;  /* 0x000000ff27277812 */ /* 0x000fe400078ec0ff */
[----:B------:R-:W-:Y:S02]  /*b990*/  LOP3.LUT R41, R40, 0xff0000, R41, 0xf8, !PT ;  /* 0x00ff000028297812 */ /* 0x000fe400078ef829 */
[----:B------:R-:W-:Y:S02]  /*b9a0*/  PRMT R39, R39, 0x7604, R38 ;  /* 0x0000760427277816 */ /* 0x000fe40000000026 */
[----:B------:R-:W-:Y:S02]  /*b9b0*/  LOP3.LUT R38, R36, 0xff, RZ, 0xc0, !PT ;  /* 0x000000ff24267812 */ /* 0x000fe400078ec0ff */
[----:B------:R-:W-:Y:S02]  /*b9c0*/  LOP3.LUT R45, R42, 0xff0000, R45, 0xf8, !PT ;  /* 0x00ff00002a2d7812 */ /* 0x000fe400078ef82d */
[----:B------:R-:W-:-:S02]  /*b9d0*/  PRMT R43, R43, 0x7604, R38 ;  /* 0x000076042b2b7816 */ /* 0x000fc40000000026 */
[----:B------:R-:W-:Y:S02]  /*b9e0*/  LOP3.LUT R46, R45, 0xff000000, R37, 0xf8, !PT ;  /* 0xff0000002d2e7812 */ /* 0x000fe400078ef825 */
[----:B------:R-:W-:Y:S02]  /*b9f0*/  LOP3.LUT R41, R41, 0xff000000, R35, 0xf8, !PT ;  /* 0xff00000029297812 */ /* 0x000fe400078ef823 */
[----:B0-----:R-:W-:Y:S02]  /*ba00*/  F2FP.F16.E4M3.UNPACK_B R38, R6.H1 ;  /* 0x00000006ff26723e */ /* 0x001fe400030006ff */
[----:B------:R-:W-:Y:S02]  /*ba10*/  LOP3.LUT R43, R43, 0xff0000, R36, 0xf8, !PT ;  /* 0x00ff00002b2b7812 */ /* 0x000fe400078ef824 */
[----:B------:R-:W-:Y:S01]  /*ba20*/  F2FP.F16.E4M3.UNPACK_B R47, R46 ;  /* 0x0000002eff2f723e */ /* 0x000fe200020006ff */
[--C-:B------:R-:W-:Y:S01]  /*ba30*/  HADD2.F32 R37, -RZ, R38.reuse.H0_H0 ;  /* 0x20000026ff257230 */ /* 0x100fe20000004100 */
[----:B------:R-:W-:Y:S01]  /*ba40*/  F2FP.F16.E4M3.UNPACK_B R42, R41 ;  /* 0x00000029ff2a723e */ /* 0x000fe200020006ff */
[----:B------:R-:W-:Y:S01]  /*ba50*/  HADD2.F32 R38, -RZ, R38.H1_H1 ;  /* 0x30000026ff267230 */ /* 0x000fe20000004100 */
[----:B------:R-:W-:Y:S01]  /*ba60*/  LOP3.LUT R39, R39, 0xff0000, R34, 0xf8, !PT ;  /* 0x00ff000027277812 */ /* 0x000fe200078ef822 */
[--C-:B------:R-:W-:Y:S01]  /*ba70*/  HADD2.F32 R48, -RZ, R47.reuse.H1_H1 ;  /* 0x3000002fff307230 */ /* 0x100fe20000004100 */
        /* <DEDUP_REMOVED lines=85> */
.L_x_1724:
[----:B------:R-:W-:Y:S05]  /*bfd0*/  BSYNC B1 ;  /* 0x0000000000017941 */ /* 0x000fea0003800000 */
.L_x_1723:
[----:B------:R-:W-:Y:S01]  /*bfe0*/  BSSY B1, `(.L_x_1725) ;  /* 0x000007d000017945 */ /* 0x000fe20003800000 */
[----:B------:R-:W-:-:S03]  /*bff0*/  @P0 VIADD R0, R3, 0xffffffe0 ;  /* 0xffffffe003000836 */ /* 0x000fc60000000000 */
        /* <DEDUP_REMOVED lines=123> */
.L_x_1726:
[----:B------:R-:W-:Y:S05]  /*c7b0*/  BSYNC B1 ;  /* 0x0000000000017941 */ /* 0x000fea0003800000 */
.L_x_1725:
[----:B------:R-:W-:Y:S04]  /*c7c0*/  BSSY B1, `(.L_x_1727) ;  /* 0x0000078000017945 */ /* 0x000fe80003800000 */
[----:B------:R-:W-:Y:S05]  /*c7d0*/  @P2 BRA `(.L_x_1728) ;  /* 0x0000000400d82947 */ /* 0x000fea0003800000 */
[----:B0123--:R-:W0:Y:S01]  /*c7e0*/  LDS.128 R4, [R3+0x1a400] ;  /* 0x01a4000003047984 */ /* 0x00fe220000000c00 */
        /* <DEDUP_REMOVED lines=117> */
.L_x_1728:
[----:B------:R-:W-:Y:S05]  /*cf40*/  BSYNC B1 ;  /* 0x0000000000017941 */ /* 0x000fea0003800000 */
.L_x_1727:
[----:B------:R-:W-:Y:S04]  /*cf50*/  BSSY B1, `(.L_x_1729) ;  /* 0x000007c000017945 */ /* 0x000fe80003800000 */
[----:B------:R-:W-:Y:S05]  /*cf60*/  @P3 BRA `(.L_x_1730) ;  /* 0x0000000400e83947 */ /* 0x000fea0003800000 */
[----:B01234-:R-:W0:Y:S01]  /*cf70*/  LDS.128 R4, [R0+0x1a400] ;  /* 0x01a4000000047984 */ /* 0x01fe220000000c00 */
        /* <DEDUP_REMOVED lines=121> */
.L_x_1730:
[----:B------:R-:W-:Y:S05]  /*d710*/  BSYNC B1 ;  /* 0x0000000000017941 */ /* 0x000fea0003800000 */
.L_x_1729:
[----:B------:R-:W-:Y:S04]  /*d720*/  BSSY B1, `(.L_x_1731) ;  /* 0x0000078000017945 */ /* 0x000fe80003800000 */
[----:B------:R-:W-:Y:S05]  /*d730*/  @P4 BRA `(.L_x_1732) ;  /* 0x0000000400d84947 */ /* 0x000fea0003800000 */
[----:B01234-:R-:W0:Y:S01]  /*d740*/  LDS.128 R4, [R3+0x1c400] ;  /* 0x01c4000003047984 */ /* 0x01fe220000000c00 */
        /* <DEDUP_REMOVED lines=117> */
.L_x_1732:
[----:B------:R-:W-:Y:S05]  /*dea0*/  BSYNC B1 ;  /* 0x0000000000017941 */ /* 0x000fea0003800000 */
.L_x_1731:
        /* <DEDUP_REMOVED lines=124> */
.L_x_1716:
[----:B------:R-:W0:Y:S01]  /*e670*/  LDC R9, c[0x0][0x448] ;  /* 0x00011200ff097b82 */ /* 0x000e220000000800 */
[----:B------:R-:W-:Y:S01]  /*e680*/  MOV R7, R31 ;  /* 0x0000001f00077202 */ /* 0x000fe20000000f00 */
[----:B------:R-:W-:Y:S01]  /*e690*/  IMAD.MOV.U32 R4, RZ, RZ, R24 ;  /* 0x000000ffff047224 */ /* 0x000fe200078e0018 */
[----:B------:R-:W-:Y:S01]  /*e6a0*/  ULDC.64 UR4, c[0x0][0x3f8] ;  /* 0x0000fe0000047ab9 */ /* 0x000fe20000000a00 */
[----:B------:R-:W-:Y:S01]  /*e6b0*/  IMAD.MOV.U32 R6, RZ, RZ, R26 ;  /* 0x000000ffff067224 */ /* 0x000fe200078e001a */
[----:B------:R-:W-:Y:S01]  /*e6c0*/  ULDC.64 UR6, c[0x0][0x408] ;  /* 0x0001020000067ab9 */ /* 0x000fe20000000a00 */
[----:B------:R-:W-:Y:S01]  /*e6d0*/  ULDC.64 UR8, c[0x0][0x400] ;  /* 0x0001000000087ab9 */ /* 0x000fe20000000a00 */
[----:B0-----:R-:W-:-:S13]  /*e6e0*/  ISETP.NE.AND P0, PT, R9, 0x1, PT ;  /* 0x000000010900780c */ /* 0x001fda0003f05270 */
[----:B------:R-:W0:Y:S08]  /*e6f0*/  @P0 LDC R3, c[0x0][0x44c] ;  /* 0x00011300ff030b82 */ /* 0x000e300000000800 */
[----:B------:R-:W1:Y:S01]  /*e700*/  @P0 LDC R5, c[0x0][0x450] ;  /* 0x00011400ff050b82 */ /* 0x000e620000000800 */
[----:B0-----:R-:W-:-:S04]  /*e710*/  @P0 IMAD.HI.U32 R0, R10, R3, RZ ;  /* 0x000000030a000227 */ /* 0x001fc800078e00ff */
[----:B------:R-:W-:Y:S01]  /*e720*/  IMAD.MOV.U32 R3, RZ, RZ, R10 ;  /* 0x000000ffff037224 */ /* 0x000fe200078e000a */
[----:B-1----:R-:W-:Y:S01]  /*e730*/  @P0 SHF.R.U32.HI R3, RZ, R5, R0 ;  /* 0x00000005ff030219 */ /* 0x002fe20000011600 */
[----:B------:R-:W-:-:S03]  /*e740*/  IMAD.MOV.U32 R5, RZ, RZ, R29 ;  /* 0x000000ffff057224 */ /* 0x000fc600078e001d */
[----:B------:R-:W-:Y:S01]  /*e750*/  SHF.R.S32.HI R0, RZ, 0x1f, R3 ;  /* 0x0000001fff007819 */ /* 0x000fe20000011403 */
[----:B------:R-:W-:-:S04]  /*e760*/  IMAD.WIDE.U32 R4, R3, UR4, R4 ;  /* 0x0000000403047c25 */ /* 0x000fc8000f8e0004 */
[----:B------:R-:W-:Y:S02]  /*e770*/  IMAD R8, R0, UR4, RZ ;  /* 0x0000000400087c24 */ /* 0x000fe4000f8e02ff */
[----:B------:R-:W-:-:S04]  /*e780*/  IMAD.WIDE.U32 R6, R3, UR6, R6 ;  /* 0x0000000603067c25 */ /* 0x000fc8000f8e0006 */
[----:B------:R-:W-:Y:S01]  /*e790*/  IMAD R0, R0, UR6, RZ ;  /* 0x0000000600007c24 */ /* 0x000fe2000f8e02ff */
[----:B------:R-:W-:Y:S01]  /*e7a0*/  IADD3 R39, P1, R6, UR8, RZ ;  /* 0x0000000806277c10 */ /* 0x000fe2000ff3e0ff */
        /* <DEDUP_REMOVED lines=12> */
.L_x_2050:
        /* <DEDUP_REMOVED lines=16> */
[C---:B------:R-:W-:Y:S01]  /*e970*/  VIADD R4, R18.reuse, 0x20 ;  /* 0x0000002012047836 */ /* 0x040fe20000000000 */
[----:B------:R-:W-:Y:S01]  /*e980*/  ULDC UR4, c[0x0][0x3f4] ;  /* 0x0000fd0000047ab9 */ /* 0x000fe20000000800 */
[C---:B------:R-:W-:Y:S01]  /*e990*/  VIADD R5, R18.reuse, 0x40 ;  /* 0x0000004012057836 */ /* 0x040fe20000000000 */
[----:B------:R-:W-:Y:S02]  /*e9a0*/  ISETP.GE.AND P2, PT, R18, UR4, PT ;  /* 0x0000000412007c0c */ /* 0x000fe4000bf46270 */
[----:B------:R-:W-:Y:S02]  /*e9b0*/  CS2R R24, SRZ ;  /* 0x0000000000187805 */ /* 0x000fe4000001ff00 */
[----:B------:R-:W-:Y:S02]  /*e9c0*/  ISETP.GE.AND P1, PT, R4, UR4, PT ;  /* 0x0000000404007c0c */ /* 0x000fe4000bf26270 */
[----:B------:R-:W-:Y:S02]  /*e9d0*/  CS2R R26, SRZ ;  /* 0x00000000001a7805 */ /* 0x000fe4000001ff00 */
[----:B------:R-:W-:-:S02]  /*e9e0*/  ISETP.GE.AND P0, PT, R5, UR4, PT ;  /* 0x0000000405007c0c */ /* 0x000fc4000bf06270 */
[----:B------:R-:W-:Y:S02]  /*e9f0*/  CS2R R4, SRZ ;  /* 0x0000000000047805 */ /* 0x000fe4000001ff00 */
[----:B------:R-:W-:Y:S02]  /*ea00*/  CS2R R28, SRZ ;  /* 0x00000000001c7805 */ /* 0x000fe4000001ff00 */
[----:B------:R-:W-:Y:S02]  /*ea10*/  CS2R R30, SRZ ;  /* 0x00000000001e7805 */ /* 0x000fe4000001ff00 */
[----:B--2---:R-:W-:Y:S01]  /*ea20*/  @!P2 IADD3 R46, P3, R18, R21, RZ ;  /* 0x00000015122ea210 */ /* 0x004fe20007f7e0ff */
[----:B------:R-:W-:-:S04]  /*ea30*/  @!P1 IMAD.SHL.U32 R20, R212, 0x10, RZ ;  /* 0x00000010d4149824 */ /* 0x000fc800078e00ff */
[----:B------:R-:W-:Y:S02]  /*ea40*/  @!P0 IMAD.SHL.U32 R38, R213, 0x10, RZ ;  /* 0x00000010d5268824 */ /* 0x000fe400078e00ff */
[C---:B-1----:R-:W-:Y:S01]  /*ea50*/  @!P2 IMAD.X R47, R3.reuse, 0x1, R19, P3 ;  /* 0x00000001032fa824 */ /* 0x042fe200018e0613 */
[----:B------:R-:W-:Y:S02]  /*ea60*/  @!P1 SHF.R.S32.HI R6, RZ, 0x1f, R20 ;  /* 0x0000001fff069819 */ /* 0x000fe40000011414 */
[C---:B------:R-:W-:Y:S02]  /*ea70*/  @!P1 IADD3 R42, P5, R20.reuse, R21, RZ ;  /* 0x00000015142a9210 */ /* 0x040fe40007fbe0ff */
[----:B----4-:R-:W-:Y:S02]  /*ea80*/  @!P1 IADD3 R20, P4, R20, R39, RZ ;  /* 0x0000002714149210 */ /* 0x010fe40007f9e0ff */
[----:B------:R-:W-:Y:S02]  /*ea90*/  CS2R R10, SRZ ;  /* 0x00000000000a7805 */ /* 0x000fe4000001ff00 */
[C---:B------:R-:W-:Y:S01]  /*eaa0*/  @!P0 IADD3 R40, P3, R38.reuse, R21, RZ ;  /* 0x0000001526288210 */ /* 0x040fe20007f7e0ff */
[----:B------:R-:W-:Y:S01]  /*eab0*/  @!P1 IMAD.X R43, R3, 0x1, R6, P5 ;  /* 0x00000001032b9824 */ /* 0x000fe200028e0606 */
[----:B------:R-:W-:Y:S01]  /*eac0*/  @!P0 SHF.R.S32.HI R8, RZ, 0x1f, R38 ;  /* 0x0000001fff088819 */ /* 0x000fe20000011426 */
[----:B---3--:R-:W-:Y:S01]  /*ead0*/  @!P1 IMAD.X R21, R37, 0x1, R6, P4 ;  /* 0x0000000125159824 */ /* 0x008fe200020e0606 */
[----:B------:R-:W-:-:S02]  /*eae0*/  @!P0 IADD3 R38, P5, R38, R39, RZ ;  /* 0x0000002726268210 */ /* 0x000fc40007fbe0ff */
[----:B------:R-:W-:Y:S02]  /*eaf0*/  CS2R R6, SRZ ;  /* 0x0000000000067805 */ /* 0x000fe4000001ff00 */
[----:B------:R-:W-:Y:S01]  /*eb00*/  @!P2 IADD3 R36, P4, R18, R39, RZ ;  /* 0x000000271224a210 */ /* 0x000fe20007f9e0ff */
[--C-:B------:R-:W-:Y:S01]  /*eb10*/  @!P0 IMAD.X R41, R3, 0x1, R8.reuse, P3 ;  /* 0x0000000103298824 */ /* 0x100fe200018e0608 */
[----:B------:R-:W-:Y:S01]  /*eb20*/  CS2R R32, SRZ ;  /* 0x0000000000207805 */ /* 0x000fe2000001ff00 */
[----:B------:R-:W-:Y:S01]  /*eb30*/  @!P0 IMAD.X R39, R37, 0x1, R8, P5 ;  /* 0x0000000125278824 */ /* 0x000fe200028e0608 */
[----:B------:R-:W-:Y:S02]  /*eb40*/  CS2R R8, SRZ ;  /* 0x0000000000087805 */ /* 0x000fe4000001ff00 */
[----:B------:R-:W-:Y:S02]  /*eb50*/  CS2R R34, SRZ ;  /* 0x0000000000227805 */ /* 0x000fe4000001ff00 */
[----:B------:R-:W-:-:S02]  /*eb60*/  CS2R R12, SRZ ;  /* 0x00000000000c7805 */ /* 0x000fc4000001ff00 */
        /* <DEDUP_REMOVED lines=8> */
.L_x_1735:
[----:B------:R-:W-:Y:S05]  /*ebf0*/  BSYNC B1 ;  /* 0x0000000000017941 */ /* 0x000fea0003800000 */
.L_x_1734:
[----:B------:R-:W-:Y:S01]  /*ec00*/  ULEA.HI UR4, UR37, UR37, URZ, 0x1 ;  /* 0x0000002525047291 */ /* 0x000fe2000f8f083f */
[----:B-1----:R-:W-:Y:S01]  /*ec10*/  VIADDMNMX R3, R0, -R211, 0x80, PT ;  /* 0x0000008000037446 */ /* 0x002fe200038009d3 */
[----:B------:R-:W-:Y:S02]  /*ec20*/  BSSY B1, `(.L_x_1736) ;  /* 0x0000008000017945 */ /* 0x000fe40003800000 */
[----:B------:R-:W-:Y:S01]  /*ec30*/  ULOP3.LUT UR4, UR4, 0xfffffffe, URZ, 0xc0, !UPT ;  /* 0xfffffffe04047892 */ /* 0x000fe2000f8ec03f */
[----:B------:R-:W-:-:S03]  /*ec40*/  ISETP.GE.AND P1, PT, R210, R3, PT ;  /* 0x00000003d200720c */ /* 0x000fc60003f26270 */
[----:B------:R-:W-:-:S06]  /*ec50*/  UIADD3 UR4, UR37, -UR4, URZ ;  /* 0x8000000425047290 */ /* 0x000fcc000fffe03f */
[----:B0-2---:R-:W-:-:S05]  /*ec60*/  IMAD.U32 R21, RZ, RZ, UR4 ;  /* 0x00000004ff157e24 */ /* 0x005fca000f8e00ff */
[----:B------:R-:W-:-:S04]  /*ec70*/  SHF.L.U32 R21, R21, 0x1f, RZ ;  /* 0x0000001f15157819 */ /* 0x000fc800000006ff */
[----:B------:R-:W0:Y:S02]  /*ec80*/  SYNCS.PHASECHK.TRANS64.TRYWAIT P0, [R16+URZ+0x2a800], R21 ;  /* 0x02a80015100075a7 */ /* 0x000e24000800017f */
[----:B0-----:R-:W-:Y:S05]  /*ec90*/  @!P0 BRA `(.L_x_1737) ;  /* 0x0000020c00888947 */ /* 0x001fea0003800000 */
.L_x_2051:
[----:B------:R-:W-:Y:S05]  /*eca0*/  BSYNC B1 ;  /* 0x0000000000017941 */ /* 0x000fea0003800000 */
.L_x_1736:
[----:B------:R-:W-:Y:S05]  /*ecb0*/  @P1 BRA `(.L_x_1722) ;  /* 0x0000002c00f41947 */ /* 0x000fea0003800000 */
[----:B------:R-:W1:Y:S01]  /*ecc0*/  LDC R3, c[0x0][0x3f4] ;  /* 0x0000fd00ff037b82 */ /* 0x000e620000000800 */
[C---:B------:R-:W-:Y:S01]  /*ecd0*/  VIADD R0, R18.reuse, 0x20 ;  /* 0x0000002012007836 */ /* 0x040fe20000000000 */
[----:B------:R-:W-:Y:S01]  /*ece0*/  BSSY B1, `(.L_x_1738) ;  /* 0x0000100000017945 */ /* 0x000fe20003800000 */
[C---:B------:R-:W-:Y:S01]  /*ecf0*/  VIADD R20, R18.reuse, 0x40 ;  /* 0x0000004012147836 */ /* 0x040fe20000000000 */
[-C--:B-1----:R-:W-:Y:S02]  /*ed00*/  ISETP.GE.AND P0, PT, R18, R3.reuse, PT ;  /* 0x000000031200720c */ /* 0x082fe40003f06270 */
[-C--:B------:R-:W-:Y:S02]  /*ed10*/  ISETP.GE.AND P1, PT, R0, R3.reuse, PT ;  /* 0x000000030000720c */ /* 0x080fe40003f26270 */
[----:B------:R-:W-:-:S09]  /*ed20*/  ISETP.GE.AND P2, PT, R20, R3, PT ;  /* 0x000000031400720c */ /* 0x000fd20003f46270 */
[----:B------:R-:W-:Y:S05]  /*ed30*/  @P0 BRA `(.L_x_1739) ;  /* 0x0000000c00e80947 */ /* 0x000fea0003800000 */
[----:B------:R-:W2:Y:S01]  /*ed40*/  LDL R67, [R1+0x34] ;  /* 0x0000340001437983 */ /* 0x000ea20000100800 */
[C---:B------:R-:W-:Y:S02]  /*ed50*/  LEA.HI R0, R45.reuse, R45, RZ, 0x1 ;  /* 0x0000002d2d007211 */ /* 0x040fe400078f08ff */
[----:B-----5:R-:W-:Y:S02]  /*ed60*/  LOP3.LUT R20, R24, 0xff, RZ, 0xc0, !PT ;  /* 0x000000ff18147812 */ /* 0x020fe400078ec0ff */
[----:B------:R-:W-:Y:S02]  /*ed70*/  LOP3.LUT R36, R0, 0xfffffffe, RZ, 0xc0, !PT ;  /* 0xfffffffe00247812 */ /* 0x000fe400078ec0ff */
[----:B------:R-:W-:Y:S02]  /*ed80*/  SHF.R.U32.HI R0, RZ, 0x8, R24 ;  /* 0x00000008ff007819 */ /* 0x000fe40000011618 */
[----:B---3--:R-:W-:Y:S01]  /*ed90*/  SHF.R.U32.HI R37, RZ, 0x8, R25 ;  /* 0x00000008ff257819 */ /* 0x008fe20000011619 */
[----:B------:R-:W-:Y:S01]  /*eda0*/  IMAD.IADD R40, R45, 0x1, -R36 ;  /* 0x000000012d287824 */ /* 0x000fe200078e0a24 */
[----:B0-----:R-:W-:-:S02]  /*edb0*/  LOP3.LUT R21, R0, 0xff, RZ, 0xc0, !PT ;  /* 0x000000ff00157812 */ /* 0x001fc400078ec0ff */
[----:B----4-:R-:W-:Y:S02]  /*edc0*/  SHF.R.U32.HI R39, RZ, 0x8, R26 ;  /* 0x00000008ff277819 */ /* 0x010fe4000001161a */
[----:B------:R-:W-:Y:S02]  /*edd0*/  LEA.HI R0, R3, R40, RZ, 0x1c ;  /* 0x0000002803007211 */ /* 0x000fe400078fe0ff */
[----:B------:R-:W-:Y:S02]  /*ede0*/  PRMT R45, R21, 0x7604, R20 ;  /* 0x00007604152d7816 */ /* 0x000fe40000000014 */
[----:B------:R-:W-:Y:S02]  /*edf0*/  SHF.R.S32.HI R21, RZ, 0x1f, R0 ;  /* 0x0000001fff157819 */ /* 0x000fe40000011400 */
[----:B------:R-:W-:Y:S02]  /*ee00*/  LOP3.LUT R36, R25, 0xff, RZ, 0xc0, !PT ;  /* 0x000000ff19247812 */ /* 0x000fe400078ec0ff */
[----:B------:R-:W-:Y:S01]  /*ee10*/  LEA.HI R20, R21, R0, RZ, 0x2 ;  /* 0x0000000015147211 */ /* 0x000fe200078f10ff */
[----:B------:R-:W-:Y:S01]  /*ee20*/  IMAD.SHL.U32 R21, R0, 0x10, RZ ;  /* 0x0000001000157824 */ /* 0x000fe200078e00ff */
[----:B------:R-:W-:-:S02]  /*ee30*/  LOP3.LUT R38, R26, 0xff, RZ, 0xc0, !PT ;  /* 0x000000ff1a267812 */ /* 0x000fc400078ec0ff */
[----:B------:R-:W-:Y:S01]  /*ee40*/  LOP3.LUT R37, R37, 0xff, RZ, 0xc0, !PT ;  /* 0x000000ff25257812 */ /* 0x000fe200078ec0ff */
[----:B------:R-:W-:Y:S01]  /*ee50*/  IMAD.SHL.U32 R20, R20, 0x800, RZ ;  /* 0x0000080014147824 */ /* 0x000fe200078e00ff */
[----:B------:R-:W-:Y:S02]  /*ee60*/  LOP3.LUT R0, R214, 0x30, R21, 0xf8, !PT ;  /* 0x00000030d6007812 */ /* 0x000fe400078ef815 */
[----:B------:R-:W-:Y:S02]  /*ee70*/  LOP3.LUT R39, R39, 0xff, RZ, 0xc0, !PT ;  /* 0x000000ff27277812 */ /* 0x000fe400078ec0ff */
[----:B------:R-:W-:Y:S02]  /*ee80*/  LOP3.LUT R0, R0, R215, RZ, 0x3c, !PT ;  /* 0x000000d700007212 */ /* 0x000fe400078e3cff */
[----:B------:R-:W-:Y:S02]  /*ee90*/  LOP3.LUT R21, R20, 0xffffe000, RZ, 0xc0, !PT ;  /* 0xffffe00014157812 */ /* 0x000fe400078ec0ff */
[----:B------:R-:W-:-:S02]  /*eea0*/  PRMT R46, R37, 0x7604, R36 ;  /* 0x00007604252e7816 */ /* 0x000fc40000000024 */
[----:B------:R-:W-:Y:S02]  /*eeb0*/  PRMT R47, R39, 0x7604, R38 ;  /* 0x00007604272f7816 */ /* 0x000fe40000000026 */
[----:B------:R-:W-:Y:S02]  /*eec0*/  SHF.R.U32.HI R37, RZ, 0x8, R27 ;  /* 0x00000008ff257819 */ /* 0x000fe4000001161b */
[----:B------:R-:W-:Y:S02]  /*eed0*/  SHF.R.U32.HI R39, RZ, 0x8, R4 ;  /* 0x00000008ff277819 */ /* 0x000fe40000011604 */
[----:B------:R-:W-:Y:S02]  /*eee0*/  IADD3 R21, R0, R216, R21 ;  /* 0x000000d800157210 */ /* 0x000fe40007ffe015 */
[----:B------:R-:W-:Y:S02]  /*eef0*/  LOP3.LUT R36, R27, 0xff, RZ, 0xc0, !PT ;  /* 0x000000ff1b247812 */ /* 0x000fe400078ec0ff */
[----:B------:R-:W-:Y:S01]  /*ef00*/  LOP3.LUT R38, R4, 0xff, RZ, 0xc0, !PT ;  /* 0x000000ff04267812 */ /* 0x000fe200078ec0ff */
[----:B------:R-:W-:Y:S01]  /*ef10*/  IMAD.IADD R0, R16, 0x1, R21 ;  /* 0x0000000110007824 */ /* 0x000fe200078e0215 */
[----:B------:R-:W-:-:S02]  /*ef20*/  LOP3.LUT R37, R37, 0xff, RZ, 0xc0, !PT ;  /* 0x000000ff25257812 */ /* 0x000fc400078ec0ff */
[----:B------:R-:W-:Y:S02]  /*ef30*/  LOP3.LUT R39, R39, 0xff, RZ, 0xc0, !PT ;  /* 0x000000ff27277812 */ /* 0x000fe400078ec0ff */
[----:B------:R-:W-:Y:S02]  /*ef40*/  SHF.R.U32.HI R40, RZ, 0x8, R5 ;  /* 0x00000008ff287819 */ /* 0x000fe40000011605 */
[----:B------:R-:W-:Y:S02]  /*ef50*/  PRMT R20, R37, 0x7604, R36 ;  /* 0x0000760425147816 */ /* 0x000fe40000000024 */
[----:B------:R-:W-:Y:S02]  /*ef60*/  PRMT R51, R39, 0x7604, R38 ;  /* 0x0000760427337816 */ /* 0x000fe40000000026 */
[----:B------:R-:W-:Y:S02]  /*ef70*/  LOP3.LUT R21, R40, 0xff, RZ, 0xc0, !PT ;  /* 0x000000ff28157812 */ /* 0x000fe400078ec0ff */
[----:B------:R-:W0:Y:S01]  /*ef80*/  LDS.128 R40, [R0+0x18400] ;  /* 0x0184000000287984 */ /* 0x000e220000000c00 */
        /* <DEDUP_REMOVED lines=8> */
[----:B------:R-:W-:Y:S02]  /*f010*/  PRMT R48, R21, 0x7604, R48 ;  /* 0x0000760415307816 */ /* 0x000fe40000000030 */
[----:B------:R-:W-:Y:S02]  /*f020*/  SHF.R.U32.HI R53, RZ, 0x10, R5 ;  /* 0x00000010ff357819 */ /* 0x000fe40000011605 */
[----:B------:R-:W-:Y:S02]  /*f030*/  SHF.R.U32.HI R21, RZ, 0x10, R25 ;  /* 0x00000010ff157819 */ /* 0x000fe40000011619 */
[----:B------:R-:W-:Y:S01]  /*f040*/  PRMT R55, R50, 0x7604, R49 ;  /* 0x0000760432377816 */ /* 0x000fe20000000031 */
[----:B------:R-:W-:Y:S01]  /*f050*/  IMAD.U32 R53, R53, 0x10000, RZ ;  /* 0x0001000035357824 */ /* 0x000fe200078e00ff */
[----:B------:R-:W-:Y:S01]  /*f060*/  SHF.R.U32.HI R49, RZ, 0x10, R27 ;  /* 0x00000010ff317819 */ /* 0x000fe2000001161b */
[----:B------:R-:W-:Y:S01]  /*f070*/  IMAD.U32 R21, R21, 0x10000, RZ ;  /* 0x0001000015157824 */ /* 0x000fe200078e00ff */
[----:B------:R-:W-:-:S02]  /*f080*/  LOP3.LUT R45, R45, 0xff0000, R24, 0xf8, !PT ;  /* 0x00ff00002d2d7812 */ /* 0x000fc400078ef818 */
[----:B------:R-:W-:Y:S01]  /*f090*/  LOP3.LUT R53, R48, 0xff0000, R53, 0xf8, !PT ;  /* 0x00ff000030357812 */ /* 0x000fe200078ef835 */
[----:B------:R-:W-:Y:S01]  /*f0a0*/  IMAD.U32 R49, R49, 0x10000, RZ ;  /* 0x0001000031317824 */ /* 0x000fe200078e00ff */
[----:B------:R-:W-:Y:S02]  /*f0b0*/  LOP3.LUT R21, R46, 0xff0000, R21, 0xf8, !PT ;  /* 0x00ff00002e157812 */ /* 0x000fe400078ef815 */
[----:B------:R-:W-:Y:S02]  /*f0c0*/  LOP3.LUT R47, R47, 0xff0000, R26, 0xf8, !PT ;  /* 0x00ff00002f2f7812 */ /* 0x000fe400078ef81a */
[----:B------:R-:W-:Y:S02]  /*f0d0*/  LOP3.LUT R49, R20, 0xff0000, R49, 0xf8, !PT ;  /* 0x00ff000014317812 */ /* 0x000fe400078ef831 */
[----:B------:R-:W-:Y:S02]  /*f0e0*/  LOP3.LUT R55, R55, 0xff0000, R6, 0xf8, !PT ;  /* 0x00ff000037377812 */ /* 0x000fe400078ef806 */
[----:B------:R-:W-:-:S02]  /*f0f0*/  SHF.R.U32.HI R57, RZ, 0x10, R7 ;  /* 0x00000010ff397819 */ /* 0x000fc40000011607 */
[----:B------:R-:W-:Y:S02]  /*f100*/  LOP3.LUT R45, R45, 0xff000000, R24, 0xf8, !PT ;  /* 0xff0000002d2d7812 */ /* 0x000fe400078ef818 */
[----:B------:R-:W-:Y:S01]  /*f110*/  LOP3.LUT R50, R53, 0xff000000, R5, 0xf8, !PT ;  /* 0xff00000035327812 */ /* 0x000fe200078ef805 */
[----:B------:R-:W-:Y:S01]  /*f120*/  IMAD.U32 R57, R57, 0x10000, RZ ;  /* 0x0001000039397824 */ /* 0x000fe200078e00ff */
[----:B------:R-:W-:Y:S02]  /*f130*/  LOP3.LUT R24, R21, 0xff000000, R25, 0xf8, !PT ;  /* 0xff00000015187812 */ /* 0x000fe400078ef819 */
[----:B------:R-:W-:Y:S02]  /*f140*/  LOP3.LUT R20, R47, 0xff000000, R26, 0xf8, !PT ;  /* 0xff0000002f147812 */ /* 0x000fe400078ef81a */
[----:B------:R-:W-:Y:S02]  /*f150*/  LOP3.LUT R54, R49, 0xff000000, R27, 0xf8, !PT ;  /* 0xff00000031367812 */ /* 0x000fe400078ef81b */
[----:B------:R-:W-:-:S02]  /*f160*/  LOP3.LUT R5, R55, 0xff000000, R6, 0xf8, !PT ;  /* 0xff00000037057812 */ /* 0x000fc400078ef806 */
[----:B------:R-:W-:Y:S02]  /*f170*/  F2FP.F16.E4M3.UNPACK_B R55, R50 ;  /* 0x00000032ff37723e */ /* 0x000fe400020006ff */
[----:B0-----:R-:W-:Y:S02]  /*f180*/  F2FP.F16.E4M3.UNPACK_B R27, R41 ;  /* 0x00000029ff1b723e */ /* 0x001fe400020006ff */
[--C-:B------:R-:W-:Y:S01]  /*f190*/  LOP3.LUT R51, R51, 0xff0000, R4.reuse, 0xf8, !PT ;  /* 0x00ff000033337812 */ /* 0x100fe200078ef804 */
[----:B------:R-:W-:Y:S01]  /*f1a0*/  HADD2.F32 R56, -RZ, R55.H0_H0 ;  /* 0x20000037ff387230 */ /* 0x000fe20000004100 */
[----:B------:R-:W-:Y:S01]  /*f1b0*/  LOP3.LUT R57, R52, 0xff0000, R57, 0xf8, !PT ;  /* 0x00ff000034397812 */ /* 0x000fe200078ef839 */
[----:B------:R-:W-:Y:S01]  /*f1c0*/  HADD2.F32 R6, -RZ, R27.H0_H0 ;  /* 0x2000001bff067230 */ /* 0x000fe20000004100 */
[----:B------:R-:W-:Y:S01]  /*f1d0*/  LOP3.LUT R46, R51, 0xff000000, R4, 0xf8, !PT ;  /* 0xff000000332e7812 */ /* 0x000fe200078ef804 */
[----:B------:R-:W-:Y:S01]  /*f1e0*/  HADD2.F32 R55, -RZ, R55.H1_H1 ;  /* 0x30000037ff377230 */ /* 0x000fe20000004100 */
[-C--:B------:R-:W-:Y:S01]  /*f1f0*/  F2FP.F16.E4M3.UNPACK_B R51, R43.reuse ;  /* 0x0000002bff33723e */ /* 0x080fe200020006ff */
[----:B------:R-:W-:Y:S01]  /*f200*/  HADD2.F32 R27, -RZ, R27.H1_H1 ;  /* 0x3000001bff1b7230 */ /* 0x000fe20000004100 */
[----:B------:R-:W-:-:S02]  /*f210*/  F2FP.F16.E4M3.UNPACK_B R53, R43.H1 ;  /* 0x0000002bff35723e */ /* 0x000fc400030006ff */
[-C--:B------:R-:W-:Y:S02]  /*f220*/  F2FP.F16.E4M3.UNPACK_B R43, R40.reuse ;  /* 0x00000028ff2b723e */ /* 0x080fe400020006ff */
[----:B------:R-:W-:Y:S01]  /*f230*/  F2FP.F16.E4M3.UNPACK_B R52, R40.H1 ;  /* 0x00000028ff34723e */ /* 0x000fe200030006ff */
[----:B------:R-:W-:Y:S01]  /*f240*/  FMUL.FTZ R40, R6, R56 ;  /* 0x0000003806287220 */ /* 0x000fe20000410000 */
[----:B------:R-:W-:Y:S01]  /*f250*/  LOP3.LUT R59, R57, 0xff000000, R7, 0xf8, !PT ;  /* 0xff000000393b7812 */ /* 0x000fe200078ef807 */
[----:B------:R-:W-:Y:S01]  /*f260*/  FMUL.FTZ R61, R27, R55 ;  /* 0x000000371b3d7220 */ /* 0x000fe20000410000 */
[----:B------:R-:W-:Y:S02]  /*f270*/  F2FP.F16.E4M3.UNPACK_B R41, R41.H1 ;  /* 0x00000029ff29723e */ /* 0x000fe400030006ff */
[-C--:B------:R-:W-:Y:S02]  /*f280*/  F2FP.F16.E4M3.UNPACK_B R7, R42.reuse ;  /* 0x0000002aff07723e */ /* 0x080fe400020006ff */
[----:B------:R-:W-:Y:S01]  /*f290*/  F2FP.F16.E4M3.UNPACK_B R42, R42.H1 ;  /* 0x0000002aff2a723e */ /* 0x000fe200030006ff */
[----:B--2---:R-:W0:Y:S02]  /*f2a0*/  LDS.128 R36, [R67+0x18400] ;  /* 0x0184000043247984 */ /* 0x004e240000000c00 */
[----:B0-----:R-:W-:-:S02]  /*f2b0*/  F2FP.F16.E4M3.UNPACK_B R26, R36 ;  /* 0x00000024ff1a723e */ /* 0x001fc400020006ff */
[----:B------:R-:W-:Y:S02]  /*f2c0*/  F2FP.F16.E4M3.UNPACK_B R47, R36.H1 ;  /* 0x00000024ff2f723e */ /* 0x000fe400030006ff */
[----:B------:R-:W-:Y:S02]  /*f2d0*/  F2FP.F16.E4M3.UNPACK_B R36, R24 ;  /* 0x00000018ff24723e */ /* 0x000fe400020006ff */
[----:B------:R-:W-:Y:S02]  /*f2e0*/  F2FP.F16.E4M3.UNPACK_B R21, R37 ;  /* 0x00000025ff15723e */ /* 0x000fe400020006ff */
[-C--:B------:R-:W-:Y:S02]  /*f2f0*/  F2FP.F16.E4M3.UNPACK_B R48, R39.reuse ;  /* 0x00000027ff30723e */ /* 0x080fe400020006ff */
[----:B------:R-:W-:Y:S01]  /*f300*/  F2FP.F16.E4M3.UNPACK_B R49, R39.H1 ;  /* 0x00000027ff31723e */ /* 0x000fe200030006ff */
[----:B------:R-:W-:Y:S01]  /*f310*/  HADD2.F32 R39, -RZ, R36.H0_H0 ;  /* 0x20000024ff277230 */ /* 0x000fe20000004100 */
[----:B------:R-:W-:Y:S01]  /*f320*/  F2FP.F16.E4M3.UNPACK_B R37, R37.H1 ;  /* 0x00000025ff25723e */ /* 0x000fe200030006ff */
[----:B------:R-:W-:Y:S01]  /*f330*/  HADD2.F32 R25, -RZ, R21.H0_H0 ;  /* 0x20000015ff197230 */ /* 0x000fe20000004100 */
[----:B------:R-:W-:-:S02]  /*f340*/  F2FP.F16.E4M3.UNPACK_B R4, R38 ;  /* 0x00000026ff04723e */ /* 0x000fc400020006ff */
[-C--:B------:R-:W-:Y:S01]  /*f350*/  FMUL.FTZ R57, R6, R39.reuse ;  /* 0x0000002706397220 */ /* 0x080fe20000410000 */
[----:B------:R-:W-:Y:S01]  /*f360*/  F2FP.F16.E4M3.UNPACK_B R38, R38.H1 ;  /* 0x00000026ff26723e */ /* 0x000fe200030006ff */
[C---:B------:R-:W-:Y:S01]  /*f370*/  FFMA.FTZ R6, R25.reuse, R39, -R40 ;  /* 0x0000002719067223 */ /* 0x040fe20000010828 */
[----:B------:R-:W-:Y:S01]  /*f380*/  F2FP.F16.E4M3.UNPACK_B R39, R24.H1 ;  /* 0x00000018ff27723e */ /* 0x000fe200030006ff */
[----:B------:R-:W-:Y:S01]  /*f390*/  FFMA.FTZ R25, R25, R56, R57 ;  /* 0x0000003819197223 */ /* 0x000fe20000010039 */
[----:B------:R-:W-:Y:S01]  /*f3a0*/  F2FP.F16.E4M3.UNPACK_B R56, R50.H1 ;  /* 0x00000032ff38723e */ /* 0x000fe200030006ff */
[----:B------:R-:W-:Y:S02]  /*f3b0*/  HADD2.F32 R40, -RZ, R36.H1_H1 ;  /* 0x30000024ff287230 */ /* 0x000fe40000004100 */
[----:B------:R-:W-:Y:S02]  /*f3c0*/  HADD2.F32 R24, -RZ, R21.H1_H1 ;  /* 0x30000015ff187230 */ /* 0x000fe40000004100 */
[----:B------:R-:W-:-:S02]  /*f3d0*/  HADD2.F32 R57, -RZ, R56.H0_H0 ;  /* 0x20000038ff397230 */ /* 0x000fc40000004100 */
[----:B------:R-:W-:Y:S01]  /*f3e0*/  FMUL.FTZ R58, R27, R40 ;  /* 0x000000281b3a7220 */ /* 0x000fe20000410000 */
[----:B------:R-:W-:Y:S02]  /*f3f0*/  HADD2.F32 R21, -RZ, R41.H0_H0 ;  /* 0x20000029ff157230 */ /* 0x000fe40000004100 */
[----:B------:R-:W-:Y:S02]  /*f400*/  HADD2.F32 R50, -RZ, R39.H0_H0 ;  /* 0x20000027ff327230 */ /* 0x000fe40000004100 */
[----:B------:R-:W-:Y:S02]  /*f410*/  HADD2.F32 R36, -RZ, R37.H0_H0 ;  /* 0x20000025ff247230 */ /* 0x000fe40000004100 */
[C---:B------:R-:W-:Y:S01]  /*f420*/  FMUL.FTZ R27, R21.reuse, R57 ;  /* 0x00000039151b7220 */ /* 0x040fe20000410000 */
[----:B------:R-:W-:Y:S02]  /*f430*/  HADD2.F32 R41, -RZ, R41.H1_H1 ;  /* 0x30000029ff297230 */ /* 0x000fe40000004100 */
[----:B------:R-:W-:Y:S01]  /*f440*/  FMUL.FTZ R60, R21, R50 ;  /* 0x00000032153c7220 */ /* 0x000fe20000410000 */
[C---:B------:R-:W-:Y:S01]  /*f450*/  FFMA.FTZ R21, R24.reuse, R40, -R61 ;  /* 0x0000002818157223 */ /* 0x040fe2000001083d */
[----:B------:R-:W-:Y:S01]  /*f460*/  FFMA.FTZ R24, R24, R55, R58 ;  /* 0x0000003718187223 */ /* 0x000fe2000001003a */
[----:B------:R-:W-:Y:S01]  /*f470*/  F2FP.F16.E4M3.UNPACK_B R55, R54 ;  /* 0x00000036ff37723e */ /* 0x000fe200020006ff */
[C---:B------:R-:W-:Y:S01]  /*f480*/  FFMA.FTZ R27, R36.reuse, R50, -R27 ;  /* 0x00000032241b7223 */ /* 0x040fe2000001081b */
[----:B------:R-:W-:Y:S01]  /*f490*/  FFMA.FTZ R36, R36, R57, R60 ;  /* 0x0000003924247223 */ /* 0x000fe2000001003c */
[----:B------:R-:W-:Y:S01]  /*f4a0*/  HADD2.F32 R58, -RZ, R56.H1_H1 ;  /* 0x30000038ff3a7230 */ /* 0x000fe20000004100 */
[-C--:B------:R-:W-:Y:S01]  /*f4b0*/  F2FP.F16.E4M3.UNPACK_B R60, R59.reuse ;  /* 0x0000003bff3c723e */ /* 0x080fe200020006ff */
[----:B------:R-:W-:Y:S01]  /*f4c0*/  HADD2.F32 R40, -RZ, R39.H1_H1 ;  /* 0x30000027ff287230 */ /* 0x000fe20000004100 */
[----:B------:R-:W-:Y:S01]  /*f4d0*/  F2FP.F16.E4M3.UNPACK_B R59, R59.H1 ;  /* 0x0000003bff3b723e */ /* 0x000fe200030006ff */
[----:B------:R-:W-:-:S02]  /*f4e0*/  HADD2.F32 R39, -RZ, R51.H0_H0 ;  /* 0x20000033ff277230 */ /* 0x000fc40000004100 */
[C---:B------:R-:W-:Y:S01]  /*f4f0*/  FMUL.FTZ R62, R41.reuse, R58 ;  /* 0x0000003a293e7220 */ /* 0x040fe20000410000 */
[----:B------:R-:W-:Y:S02]  /*f500*/  HADD2.F32 R56, -RZ, R55.H0_H0 ;  /* 0x20000037ff387230 */ /* 0x000fe40000004100 */
[----:B------:R-:W-:Y:S01]  /*f510*/  FMUL.FTZ R41, R41, R40 ;  /* 0x0000002829297220 */ /* 0x000fe20000410000 */
[----:B------:R-:W-:Y:S02]  /*f520*/  HADD2.F32 R37, -RZ, R37.H1_H1 ;  /* 0x30000025ff257230 */ /* 0x000fe40000004100 */
[----:B------:R-:W-:Y:S02]  /*f530*/  HADD2.F32 R57, -RZ, R60.H0_H0 ;  /* 0x2000003cff397230 */ /* 0x000fe40000004100 */
[----:B------:R-:W-:Y:S01]  /*f540*/  FMUL.FTZ R64, R39, R56 ;  /* 0x0000003827407220 */ /* 0x000fe20000410000 */
[----:B------:R-:W-:Y:S02]  /*f550*/  HADD2.F32 R50, -RZ, R48.H0_H0 ;  /* 0x20000030ff327230 */ /* 0x000fe40000004100 */
[C---:B------:R-:W-:Y:S01]  /*f560*/  FFMA.FTZ R40, R37.reuse, R40, -R62 ;  /* 0x0000002825287223 */ /* 0x040fe2000001083e */
[----:B------:R-:W-:Y:S01]  /*f570*/  FFMA.FTZ R41, R37, R58, R41 ;  /* 0x0000003a25297223 */ /* 0x000fe20000010029 */
[----:B------:R-:W-:Y:S01]  /*f580*/  FMUL.FTZ R61, R39, R57 ;  /* 0x00000039273d7220 */ /* 0x000fe20000410000 */
[----:B------:R-:W-:-:S02]  /*f590*/  HADD2.F32 R58, -RZ, R59.H0_H0 ;  /* 0x2000003bff3a7230 */ /* 0x000fc40000004100 */
[C---:B------:R-:W-:Y:S01]  /*f5a0*/  FFMA.FTZ R37, R50.reuse, R57, R64 ;  /* 0x0000003932257223 */ /* 0x040fe20000010040 */
[----:B------:R-:W-:Y:S01]  /*f5b0*/  HADD2.F32 R57, -RZ, R55.H1_H1 ;  /* 0x30000037ff397230 */ /* 0x000fe20000004100 */
[----:B------:R-:W-:Y:S01]  /*f5c0*/  F2FP.F16.E4M3.UNPACK_B R55, R54.H1 ;  /* 0x00000036ff37723e */ /* 0x000fe200030006ff */
[----:B------:R-:W-:Y:S01]  /*f5d0*/  FFMA.FTZ R39, R50, R56, -R61 ;  /* 0x0000003832277223 */ /* 0x000fe2000001083d */
[----:B------:R-:W-:Y:S01]  /*f5e0*/  HADD2.F32 R50, -RZ, R48.H1_H1 ;  /* 0x30000030ff327230 */ /* 0x000fe20000004100 */
[----:B------:R-:W-:Y:S01]  /*f5f0*/  F2FP.SATFINITE.E4M3.F32.PACK_AB_MERGE_C R36, R41, R36, RZ ;  /* 0x000000242924723e */ /* 0x000fe200048070ff */
[----:B------:R-:W-:Y:S02]  /*f600*/  HADD2.F32 R61, -RZ, R60.H1_H1 ;  /* 0x3000003cff3d7230 */ /* 0x000fe40000004100 */
[----:B------:R-:W-:Y:S01]  /*f610*/  HADD2.F32 R48, -RZ, R51.H1_H1 ;  /* 0x30000033ff307230 */ /* 0x000fe20000004100 */
[----:B------:R-:W-:Y:S01]  /*f620*/  F2FP.SATFINITE.E4M3.F32.PACK_AB_MERGE_C R25, R24, R25, R36 ;  /* 0x000000191819723e */ /* 0x000fe20004807024 */
[----:B------:R-:W-:-:S02]  /*f630*/  HADD2.F32 R54, -RZ, R53.H0_H0 ;  /* 0x20000035ff367230 */ /* 0x000fc40000004100 */
[----:B------:R-:W-:Y:S02]  /*f640*/  HADD2.F32 R56, -RZ, R55.H0_H0 ;  /* 0x20000037ff387230 */ /* 0x000fe40000004100 */
[C---:B------:R-:W-:Y:S01]  /*f650*/  FMUL.FTZ R63, R48.reuse, R61 ;  /* 0x0000003d303f7220 */ /* 0x040fe20000410000 */
[----:B------:R-:W-:Y:S02]  /*f660*/  HADD2.F32 R51, -RZ, R49.H0_H0 ;  /* 0x20000031ff337230 */ /* 0x000fe40000004100 */
[-C--:B------:R-:W-:Y:S01]  /*f670*/  FMUL.FTZ R60, R48, R57.reuse ;  /* 0x00000039303c7220 */ /* 0x080fe20000410000 */
[C---:B------:R-:W-:Y:S01]  /*f680*/  FMUL.FTZ R62, R54.reuse, R58 ;  /* 0x0000003a363e7220 */ /* 0x040fe20000410000 */
[----:B------:R-:W-:Y:S01]  /*f690*/  FMUL.FTZ R65, R54, R56 ;  /* 0x0000003836417220 */ /* 0x000fe20000410000 */
[C---:B------:R-:W-:Y:S01]  /*f6a0*/  FFMA.FTZ R48, R50.reuse, R57, -R63 ;  /* 0x0000003932307223 */ /* 0x040fe2000001083f */
[----:B------:R-:W-:Y:S01]  /*f6b0*/  HADD2.F32 R57, -RZ, R55.H1_H1 ;  /* 0x30000037ff397230 */ /* 0x000fe20000004100 */
[----:B------:R-:W-:Y:S01]  /*f6c0*/  F2FP.F16.E4M3.UNPACK_B R55, R45.H1 ;  /* 0x0000002dff37723e */ /* 0x000fe200030006ff */
[----:B------:R-:W-:Y:S01]  /*f6d0*/  FFMA.FTZ R65, R51, R58, R65 ;  /* 0x0000003a33417223 */ /* 0x000fe20000010041 */
[----:B------:R-:W-:Y:S01]  /*f6e0*/  F2FP.F16.E4M3.UNPACK_B R58, R46.H1 ;  /* 0x0000002eff3a723e */ /* 0x000fe200030006ff */
[----:B------:R-:W-:Y:S01]  /*f6f0*/  FFMA.FTZ R50, R50, R61, R60 ;  /* 0x0000003d32327223 */ /* 0x000fe2000001003c */
[----:B------:R-:W-:-:S02]  /*f700*/  HADD2.F32 R59, -RZ, R59.H1_H1 ;  /* 0x3000003bff3b7230 */ /* 0x000fc40000004100 */
[----:B------:R-:W-:Y:S01]  /*f710*/  FFMA.FTZ R63, R51, R56, -R62 ;  /* 0x00000038333f7223 */ /* 0x000fe2000001083e */
        /* <DEDUP_REMOVED lines=21> */
[-C--:B------:R-:W-:Y:S01]  /*f870*/  FMUL.FTZ R45, R52, R55.reuse ;  /* 0x00000037342d7220 */ /* 0x080fe20000410000 */
[----:B------:R-:W-:Y:S02]  /*f880*/  HADD2.F32 R52, -RZ, R51.H0_H0 ;  /* 0x20000033ff347230 */ /* 0x000fe40000004100 */
[----:B------:R-:W-:Y:S02]  /*f890*/  HADD2.F32 R46, -RZ, R43.H0_H0 ;  /* 0x2000002bff2e7230 */ /* 0x000fe40000004100 */
[C---:B------:R-:W-:Y:S01]  /*f8a0*/  FFMA.FTZ R55, R47.reuse, R55, -R54 ;  /* 0x000000372f377223 */ /* 0x040fe20000010836 */
[----:B------:R-:W-:Y:S01]  /*f8b0*/  FFMA.FTZ R57, R47, R58, R45 ;  /* 0x0000003a2f397223 */ /* 0x000fe2000001002d */
[----:B------:R-:W-:-:S02]  /*f8c0*/  HADD2.F32 R47, -RZ, R49.H0_H0 ;  /* 0x20000031ff2f7230 */ /* 0x000fc40000004100 */
[--C-:B------:R-:W-:Y:S02]  /*f8d0*/  HADD2.F32 R45, -RZ, R26.reuse.H0_H0 ;  /* 0x2000001aff2d7230 */ /* 0x100fe40000004100 */
[C---:B------:R-:W-:Y:S01]  /*f8e0*/  FMUL.FTZ R54, R46.reuse, R52 ;  /* 0x000000342e367220 */ /* 0x040fe20000410000 */
[----:B------:R-:W-:Y:S02]  /*f8f0*/  HADD2.F32 R51, -RZ, R51.H1_H1 ;  /* 0x30000033ff337230 */ /* 0x000fe40000004100 */
[-C--:B------:R-:W-:Y:S01]  /*f900*/  FMUL.FTZ R46, R46, R47.reuse ;  /* 0x0000002f2e2e7220 */ /* 0x080fe20000410000 */
[----:B------:R-:W-:Y:S02]  /*f910*/  HADD2.F32 R43, -RZ, R43.H1_H1 ;  /* 0x3000002bff2b7230 */ /* 0x000fe40000004100 */
[----:B------:R-:W-:Y:S01]  /*f920*/  FFMA.FTZ R54, R45, R47, -R54 ;  /* 0x0000002f2d367223 */ /* 0x000fe20000010836 */
[----:B------:R-:W-:Y:S01]  /*f930*/  HADD2.F32 R49, -RZ, R49.H1_H1 ;  /* 0x30000031ff317230 */ /* 0x000fe20000004100 */
[----:B------:R-:W-:Y:S01]  /*f940*/  F2FP.F16.E4M3.UNPACK_B R47, R5.H1 ;  /* 0x00000005ff2f723e */ /* 0x000fe200030006ff */
[----:B------:R-:W-:-:S02]  /*f950*/  HADD2.F32 R26, -RZ, R26.H1_H1 ;  /* 0x3000001aff1a7230 */ /* 0x000fc40000004100 */
[----:B------:R-:W-:Y:S01]  /*f960*/  FMUL.FTZ R53, R43, R51 ;  /* 0x000000332b357220 */ /* 0x000fe20000410000 */
[----:B------:R-:W-:Y:S01]  /*f970*/  FFMA.FTZ R52, R45, R52, R46 ;  /* 0x000000342d347223 */ /* 0x000fe2000001002e */
[-C--:B------:R-:W-:Y:S01]  /*f980*/  F2FP.F16.E4M3.UNPACK_B R45, R20.reuse.H1 ;  /* 0x00000014ff2d723e */ /* 0x080fe200030006ff */
[-C--:B------:R-:W-:Y:S01]  /*f990*/  FMUL.FTZ R46, R43, R49.reuse ;  /* 0x000000312b2e7220 */ /* 0x080fe20000410000 */
[C---:B------:R-:W-:Y:S01]  /*f9a0*/  FFMA.FTZ R53, R26.reuse, R49, -R53 ;  /* 0x000000311a357223 */ /* 0x040fe20000010835 */
[----:B------:R-:W-:Y:S01]  /*f9b0*/  HADD2.F32 R49, -RZ, R47.H0_H0 ;  /* 0x2000002fff317230 */ /* 0x000fe20000004100 */
[----:B------:R-:W-:Y:S01]  /*f9c0*/  F2FP.F16.E4M3.UNPACK_B R20, R20 ;  /* 0x00000014ff14723e */ /* 0x000fe200020006ff */
[----:B------:R-:W-:Y:S02]  /*f9d0*/  HADD2.F32 R43, -RZ, R42.H0_H0 ;  /* 0x2000002aff2b7230 */ /* 0x000fe40000004100 */
[----:B------:R-:W-:Y:S01]  /*f9e0*/  FFMA.FTZ R51, R26, R51, R46 ;  /* 0x000000331a337223 */ /* 0x000fe2000001002e */
[----:B------:R-:W-:Y:S01]  /*f9f0*/  HADD2.F32 R46, -RZ, R45.H0_H0 ;  /* 0x2000002dff2e7230 */ /* 0x000fe20000004100 */
[----:B------:R-:W-:Y:S01]  /*fa00*/  F2FP.F16.E4M3.UNPACK_B R5, R5 ;  /* 0x00000005ff05723e */ /* 0x000fe200020006ff */
[----:B------:R-:W-:-:S02]  /*fa10*/  HADD2.F32 R47, -RZ, R47.H1_H1 ;  /* 0x3000002fff2f7230 */ /* 0x000fc40000004100 */
[C---:B------:R-:W-:Y:S01]  /*fa20*/  FMUL.FTZ R59, R43.reuse, R49 ;  /* 0x000000312b3b7220 */ /* 0x040fe20000410000 */
[----:B------:R-:W-:Y:S02]  /*fa30*/  HADD2.F32 R42, -RZ, R42.H1_H1 ;  /* 0x3000002aff2a7230 */ /* 0x000fe40000004100 */
[----:B------:R-:W-:Y:S01]  /*fa40*/  FMUL.FTZ R43, R43, R46 ;  /* 0x0000002e2b2b7220 */ /* 0x000fe20000410000 */
[----:B------:R-:W-:Y:S01]  /*fa50*/  HADD2.F32 R45, -RZ, R45.H1_H1 ;  /* 0x3000002dff2d7230 */ /* 0x000fe20000004100 */
[----:B------:R-:W-:Y:S01]  /*fa60*/  F2FP.SATFINITE.E4M3.F32.PACK_AB_MERGE_C R57, R57, R60, RZ ;  /* 0x0000003c3939723e */ /* 0x000fe200048070ff */
[--C-:B------:R-:W-:Y:S02]  /*fa70*/  HADD2.F32 R26, -RZ, R38.reuse.H0_H0 ;  /* 0x20000026ff1a7230 */ /* 0x100fe40000004100 */
[C---:B------:R-:W-:Y:S01]  /*fa80*/  FMUL.FTZ R61, R42.reuse, R47 ;  /* 0x0000002f2a3d7220 */ /* 0x040fe20000410000 */
[----:B------:R-:W-:Y:S02]  /*fa90*/  HADD2.F32 R38, -RZ, R38.H1_H1 ;  /* 0x30000026ff267230 */ /* 0x000fe40000004100 */
[----:B------:R-:W-:Y:S01]  /*faa0*/  FMUL.FTZ R42, R42, R45 ;  /* 0x0000002d2a2a7220 */ /* 0x000fe20000410000 */
[----:B------:R-:W-:Y:S01]  /*fab0*/  F2FP.SATFINITE.E4M3.F32.PACK_AB_MERGE_C R24, R51, R52, R57 ;  /* 0x000000343318723e */ /* 0x000fe20004807039 */
[C---:B------:R-:W-:Y:S01]  /*fac0*/  FFMA.FTZ R59, R26.reuse, R46, -R59 ;  /* 0x0000002e1a3b7223 */ /* 0x040fe2000001083b */
[----:B------:R-:W-:Y:S01]  /*fad0*/  FFMA.FTZ R49, R26, R49, R43 ;  /* 0x000000311a317223 */ /* 0x000fe2000001002b */
[C---:B------:R-:W-:Y:S01]  /*fae0*/  FFMA.FTZ R58, R38.reuse, R45, -R61 ;  /* 0x0000002d263a7223 */ /* 0x040fe2000001083d */
[----:B------:R-:W-:Y:S01]  /*faf0*/  FFMA.FTZ R62, R38, R47, R42 ;  /* 0x0000002f263e7223 */ /* 0x000fe2000001002a */
[----:B------:R-:W-:-:S02]  /*fb00*/  HADD2.F32 R26, -RZ, R20.H0_H0 ;  /* 0x20000014ff1a7230 */ /* 0x000fc40000004100 */
[----:B------:R-:W-:Y:S01]  /*fb10*/  HADD2.F32 R38, -RZ, R20.H1_H1 ;  /* 0x30000014ff267230 */ /* 0x000fe20000004100 */
[----:B------:R-:W-:Y:S01]  /*fb20*/  F2FP.SATFINITE.E4M3.F32.PACK_AB_MERGE_C R58, R58, R59, RZ ;  /* 0x0000003b3a3a723e */ /* 0x000fe200048070ff */
[----:B------:R-:W-:Y:S01]  /*fb30*/  HADD2.F32 R42, -RZ, R5.H0_H0 ;  /* 0x20000005ff2a7230 */ /* 0x000fe20000004100 */
[----:B------:R-:W-:Y:S01]  /*fb40*/  F2FP.SATFINITE.E4M3.F32.PACK_AB_MERGE_C R49, R62, R49, RZ ;  /* 0x000000313e31723e */ /* 0x000fe200048070ff */
[----:B------:R-:W-:Y:S02]  /*fb50*/  HADD2.F32 R20, -RZ, R7.H0_H0 ;  /* 0x20000007ff147230 */ /* 0x000fe40000004100 */
[----:B------:R-:W-:Y:S02]  /*fb60*/  HADD2.F32 R43, -RZ, R5.H1_H1 ;  /* 0x30000005ff2b7230 */ /* 0x000fe40000004100 */
[----:B------:R-:W-:Y:S02]  /*fb70*/  HADD2.F32 R7, -RZ, R7.H1_H1 ;  /* 0x30000007ff077230 */ /* 0x000fe40000004100 */
[----:B------:R-:W-:Y:S01]  /*fb80*/  FMUL.FTZ R46, R20, R42 ;  /* 0x0000002a142e7220 */ /* 0x000fe20000410000 */
[----:B------:R-:W-:-:S02]  /*fb90*/  HADD2.F32 R5, -RZ, R4.H0_H0 ;  /* 0x20000004ff057230 */ /* 0x000fc40000004100 */
[----:B------:R-:W-:Y:S01]  /*fba0*/  FMUL.FTZ R45, R20, R26 ;  /* 0x0000001a142d7220 */ /* 0x000fe20000410000 */
[----:B------:R-:W-:Y:S02]  /*fbb0*/  HADD2.F32 R4, -RZ, R4.H1_H1 ;  /* 0x30000004ff047230 */ /* 0x000fe40000004100 */
[CC--:B------:R-:W-:Y:S01]  /*fbc0*/  FMUL.FTZ R47, R7.reuse, R43.reuse ;  /* 0x0000002b072f7220 */ /* 0x0c0fe20000410000 */
[----:B------:R-:W-:Y:S01]  /*fbd0*/  FMUL.FTZ R20, R7, R38 ;  /* 0x0000002607147220 */ /* 0x000fe20000410000 */
[C---:B------:R-:W-:Y:S01]  /*fbe0*/  FFMA.FTZ R46, R5.reuse, R26, -R46 ;  /* 0x0000001a052e7223 */ /* 0x040fe2000001082e */
[----:B------:R-:W-:Y:S01]  /*fbf0*/  FFMA.FTZ R26, R5, R42, R45 ;  /* 0x0000002a051a7223 */ /* 0x000fe2000001002d */
[C---:B------:R-:W-:Y:S01]  /*fc00*/  FFMA.FTZ R47, R4.reuse, R38, -R47 ;  /* 0x00000026042f7223 */ /* 0x040fe2000001082f */
        /* <DEDUP_REMOVED lines=8> */
[----:B------:R-:W-:-:S02]  /*fc90*/  F2FP.SATFINITE.E4M3.F32.PACK_AB_MERGE_C R6, R47, R46, R58 ;  /* 0x0000002e2f06723e */ /* 0x000fc4000480703a */
[----:B------:R-:W-:Y:S02]  /*fca0*/  F2FP.SATFINITE.E4M3.F32.PACK_AB_MERGE_C R27, R50, R37, R27 ;  /* 0x00000025321b723e */ /* 0x000fe4000480701b */
[----:B------:R-:W-:Y:S01]  /*fcb0*/  F2FP.SATFINITE.E4M3.F32.PACK_AB_MERGE_C R26, R43, R26, R49 ;  /* 0x0000001a2b1a723e */ /* 0x000fe20004807031 */
[----:B------:R1:W-:Y:S04]  /*fcc0*/  STS.128 [R67+0x18400], R4 ;  /* 0x0184000443007388 */ /* 0x0003e80000000c00 */
[----:B------:R1:W-:Y:S02]  /*fcd0*/  STS.128 [R0+0x18400], R24 ;  /* 0x0184001800007388 */ /* 0x0003e40000000c00 */
.L_x_1739:
[----:B------:R-:W-:Y:S05]  /*fce0*/  BSYNC B1 ;  /* 0x0000000000017941 */ /* 0x000fea0003800000 */
.L_x_1738:
[----:B------:R-:W-:Y:S04]  /*fcf0*/  BSSY B1, `(.L_x_1740) ;  /* 0x0000101000017945 */ /* 0x000fe80003800000 */
[----:B------:R-:W-:Y:S05]  /*fd00*/  @P1 BRA `(.L_x_1741) ;  /* 0x0000000c00fc1947 */ /* 0x000fea0003800000 */
[----:B------:R-:W2:Y:S01]  /*fd10*/  LDL R57, [R1+0x30] ;  /* 0x0000300001397983 */ /* 0x000ea20000100800 */
[----:B-1---5:R-:W-:Y:S02]  /*fd20*/  SHF.R.U32.HI R0, RZ, 0x8, R28 ;  /* 0x00000008ff007819 */ /* 0x022fe4000001161c */
[----:B------:R-:W-:Y:S02]  /*fd30*/  LOP3.LUT R5, R28, 0xff, RZ, 0xc0, !PT ;  /* 0x000000ff1c057812 */ /* 0x000fe400078ec0ff */
[----:B------:R-:W-:Y:S02]  /*fd40*/  LOP3.LUT R4, R0, 0xff, RZ, 0xc0, !PT ;  /* 0x000000ff00047812 */ /* 0x000fe400078ec0ff */
[----:B------:R-:W-:Y:S02]  /*fd50*/  LEA.HI R0, R3, R212, RZ, 0x1c ;  /* 0x000000d403007211 */ /* 0x000fe400078fe0ff */
[----:B---3--:R-:W-:Y:S02]  /*fd60*/  PRMT R37, R4, 0x7604, R5 ;  /* 0x0000760404257816 */ /* 0x008fe40000000005 */
[----:B------:R-:W-:-:S02]  /*fd70*/  SHF.R.S32.HI R5, RZ, 0x1f, R0 ;  /* 0x0000001fff057819 */ /* 0x000fc40000011400 */
[----:B------:R-:W-:Y:S02]  /*fd80*/  SHF.R.U32.HI R20, RZ, 0x8, R31 ;  /* 0x00000008ff147819 */ /* 0x000fe4000001161f */
[----:B------:R-:W-:Y:S01]  /*fd90*/  LEA.HI R4, R5, R0, RZ, 0x2 ;  /* 0x0000000005047211 */ /* 0x000fe200078f10ff */
[----:B------:R-:W-:Y:S01]  /*fda0*/  IMAD.SHL.U32 R5, R0, 0x10, RZ ;  /* 0x0000001000057824 */ /* 0x000fe200078e00ff */
[----:B0-----:R-:W-:Y:S02]  /*fdb0*/  LOP3.LUT R21, R31, 0xff, RZ, 0xc0, !PT ;  /* 0x000000ff1f157812 */ /* 0x001fe400078ec0ff */
[----:B------:R-:W-:Y:S01]  /*fdc0*/  LOP3.LUT R20, R20, 0xff, RZ, 0xc0, !PT ;  /* 0x000000ff14147812 */ /* 0x000fe200078ec0ff */
[----:B------:R-:W-:Y:S01]  /*fdd0*/  IMAD.SHL.U32 R4, R4, 0x800, RZ ;  /* 0x0000080004047824 */ /* 0x000fe200078e00ff */
[----:B------:R-:W-:Y:S02]  /*fde0*/  LOP3.LUT R0, R214, 0x30, R5, 0xf8, !PT ;  /* 0x00000030d6007812 */ /* 0x000fe400078ef805 */
[----:B------:R-:W-:-:S02]  /*fdf0*/  SHF.R.U32.HI R24, RZ, 0x8, R8 ;  /* 0x00000008ff187819 */ /* 0x000fc40000011608 */
[----:B------:R-:W-:Y:S02]  /*fe00*/  LOP3.LUT R0, R0, R215, RZ, 0x3c, !PT ;  /* 0x000000d700007212 */ /* 0x000fe400078e3cff */
[----:B------:R-:W-:Y:S02]  /*fe10*/  LOP3.LUT R5, R4, 0xffffe000, RZ, 0xc0, !PT ;  /* 0xffffe00004057812 */ /* 0x000fe400078ec0ff */
[----:B------:R-:W-:Y:S02]  /*fe20*/  PRMT R41, R20, 0x7604, R21 ;  /* 0x0000760414297816 */ /* 0x000fe40000000015 */
[----:B------:R-:W-:Y:S02]  /*fe30*/  SHF.R.U32.HI R6, RZ, 0x8, R29 ;  /* 0x00000008ff067819 */ /* 0x000fe4000001161d */
[----:B------:R-:W-:Y:S02]  /*fe40*/  LOP3.LUT R25, R8, 0xff, RZ, 0xc0, !PT ;  /* 0x000000ff08197812 */ /* 0x000fe400078ec0ff */
[----:B------:R-:W-:-:S02]  /*fe50*/  LOP3.LUT R24, R24, 0xff, RZ, 0xc0, !PT ;  /* 0x000000ff18187812 */ /* 0x000fc400078ec0ff */
[----:B------:R-:W-:Y:S02]  /*fe60*/  IADD3 R21, R0, R216, R5 ;  /* 0x000000d800157210 */ /* 0x000fe40007ffe005 */
[----:B------:R-:W-:Y:S02]  /*fe70*/  SHF.R.U32.HI R0, RZ, 0x8, R9 ;  /* 0x00000008ff007819 */ /* 0x000fe40000011609 */
[----:B------:R-:W-:Y:S02]  /*fe80*/  LOP3.LUT R7, R29, 0xff, RZ, 0xc0, !PT ;  /* 0x000000ff1d077812 */ /* 0x000fe400078ec0ff */
[----:B------:R-:W-:Y:S02]  /*fe90*/  LOP3.LUT R6, R6, 0xff, RZ, 0xc0, !PT ;  /* 0x000000ff06067812 */ /* 0x000fe400078ec0ff */
[----:B------:R-:W-:Y:S02]  /*fea0*/  PRMT R43, R24, 0x7604, R25 ;  /* 0x00007604182b7816 */ /* 0x000fe40000000019 */
[----:B------:R-:W-:-:S02]  /*feb0*/  LOP3.LUT R25, R9, 0xff, RZ, 0xc0, !PT ;  /* 0x000000ff09197812 */ /* 0x000fc400078ec0ff */
[----:B------:R-:W-:Y:S02]  /*fec0*/  SHF.R.U32.HI R24, RZ, 0x8, R11 ;  /* 0x00000008ff187819 */ /* 0x000fe4000001160b */
[----:B------:R-:W-:Y:S02]  /*fed0*/  LOP3.LUT R0, R0, 0xff, RZ, 0xc0, !PT ;  /* 0x000000ff00007812 */ /* 0x000fe400078ec0ff */
[----:B------:R-:W-:Y:S02]  /*fee0*/  SHF.R.U32.HI R20, RZ, 0x8, R10 ;  /* 0x00000008ff147819 */ /* 0x000fe4000001160a */
[----:B------:R-:W-:Y:S02]  /*fef0*/  PRMT R36, R6, 0x7604, R7 ;  /* 0x0000760406247816 */ /* 0x000fe40000000007 */
[----:B------:R-:W-:Y:S02]  /*ff00*/  SHF.R.U32.HI R6, RZ, 0x8, R30 ;  /* 0x00000008ff067819 */ /* 0x000fe4000001161e */
[----:B------:R-:W-:-:S02]  /*ff10*/  LOP3.LUT R27, R10, 0xff, RZ, 0xc0, !PT ;  /* 0x000000ff0a1b7812 */ /* 0x000fc400078ec0ff */
[----:B------:R-:W-:Y:S02]  /*ff20*/  LOP3.LUT R24, R24, 0xff, RZ, 0xc0, !PT ;  /* 0x000000ff18187812 */ /* 0x000fe400078ec0ff */
[----:B------:R-:W-:Y:S01]  /*ff30*/  PRMT R45, R0, 0x7604, R25 ;  /* 0x00007604002d7816 */ /* 0x000fe20000000019 */
[----:B------:R-:W-:Y:S01]  /*ff40*/  IMAD.IADD R0, R16, 0x1, R21 ;  /* 0x0000000110007824 */ /* 0x000fe200078e0215 */
[----:B------:R-:W-:Y:S02]  /*ff50*/  LOP3.LUT R20, R20, 0xff, RZ, 0xc0, !PT ;  /* 0x000000ff14147812 */ /* 0x000fe400078ec0ff */
[----:B------:R-:W-:Y:S02]  /*ff60*/  LOP3.LUT R49, R11, 0xff, RZ, 0xc0, !PT ;  /* 0x000000ff0b317812 */ /* 0x000fe400078ec0ff */
[----:B------:R-:W-:Y:S02]  /*ff70*/  LOP3.LUT R7, R30, 0xff, RZ, 0xc0, !PT ;  /* 0x000000ff1e077812 */ /* 0x000fe400078ec0ff */
[----:B------:R-:W-:-:S02]  /*ff80*/  LOP3.LUT R6, R6, 0xff, RZ, 0xc0, !PT ;  /* 0x000000ff06067812 */ /* 0x000fc400078ec0ff */
[----:B------:R-:W-:Y:S02]  /*ff90*/  PRMT R47, R20, 0x7604, R27 ;  /* 0x00007604142f7816 */ /* 0x000fe4000000001b */
[----:B------:R-:W-:Y:S02]  /*ffa0*/  PRMT R49, R24, 0x7604, R49 ;  /* 0x0000760418317816 */ /* 0x000fe40000000031 */
[----:B------:R-:W0:Y:S01]  /*ffb0*/  LDS.128 R24, [R0+0x18400] ;  /* 0x0184000000187984 */ /* 0x000e220000000c00 */
[----:B----4-:R-:W-:Y:S02]  /*ffc0*/  PRMT R39, R6, 0x7604, R7 ;  /* 0x0000760406277816 */ /* 0x010fe40000000007 */
[----:B------:R-:W-:Y:S02]  /*ffd0*/  SHF.R.U32.HI R21, RZ, 0x10, R29 ;  /* 0x00000010ff157819 */ /* 0x000fe4000001161d */
[----:B------:R-:W-:Y:S02]  /*ffe0*/  SHF.R.U32.HI R20, RZ, 0x10, R28 ;  /* 0x00000010ff147819 */ /* 0x000fe4000001161c */
[----:B------:R-:W-:-:S02]  /*fff0*/  SHF.R.U32.HI R38, RZ, 0x10, R30 ;  /* 0x00000010ff267819 */ /* 0x000fc4000001161e */
[----:B------:R-:W-:Y:S02]  /*10000*/  SHF.R.U32.HI R40, RZ, 0x10, R31 ;  /* 0x00000010ff287819 */ /* 0x000fe4000001161f */
[----:B------:R-:W-:Y:S02]  /*10010*/  LOP3.LUT R21, R21, 0xff, RZ, 0xc0, !PT ;  /* 0x000000ff15157812 */ /* 0x000fe400078ec0ff */
[----:B------:R-:W-:Y:S02]  /*10020*/  LOP3.LUT R20, R20, 0xff, RZ, 0xc0, !PT ;  /* 0x000000ff14147812 */ /* 0x000fe400078ec0ff */
[----:B------:R-:W-:Y:S02]  /*10030*/  LOP3.LUT R38, R38, 0xff, RZ, 0xc0, !PT ;  /* 0x000000ff26267812 */ /* 0x000fe400078ec0ff */
[----:B------:R-:W-:Y:S02]  /*10040*/  LOP3.LUT R40, R40, 0xff, RZ, 0xc0, !PT ;  /* 0x000000ff28287812 */ /* 0x000fe400078ec0ff */
[----:B------:R-:W-:-:S02]  /*10050*/  PRMT R21, R21, 0x7054, R36 ;  /* 0x0000705415157816 */ /* 0x000fc40000000024 */
[----:B------:R-:W-:Y:S02]  /*10060*/  SHF.R.U32.HI R36, RZ, 0x10, R9 ;  /* 0x00000010ff247819 */ /* 0x000fe40000011609 */
[----:B------:R-:W-:Y:S02]  /*10070*/  PRMT R37, R20, 0x7054, R37 ;  /* 0x0000705414257816 */ /* 0x000fe40000000025 */
[----:B------:R-:W-:Y:S02]  /*10080*/  PRMT R39, R38, 0x7054, R39 ;  /* 0x0000705426277816 */ /* 0x000fe40000000027 */
[----:B------:R-:W-:Y:S02]  /*10090*/  PRMT R41, R40, 0x7054, R41 ;  /* 0x0000705428297816 */ /* 0x000fe40000000029 */
        /* <DEDUP_REMOVED lines=8> */
[----:B------:R-:W-:Y:S02]  /*10120*/  PRMT R43, R20, 0x7054, R43 ;  /* 0x00007054142b7816 */ /* 0x000fe4000000002b */
[----:B------:R-:W-:Y:S02]  /*10130*/  PRMT R47, R38, 0x7054, R47 ;  /* 0x00007054262f7816 */ /* 0x000fe4000000002f */
[----:B------:R-:W-:Y:S02]  /*10140*/  PRMT R51, R40, 0x7054, R49 ;  /* 0x0000705428337816 */ /* 0x000fe40000000031 */
[----:B------:R-:W-:Y:S02]  /*10150*/  LOP3.LUT R46, R45, 0xff000000, R9, 0xf8, !PT ;  /* 0xff0000002d2e7812 */ /* 0x000fe400078ef809 */
[----:B------:R-:W-:Y:S02]  /*10160*/  LOP3.LUT R21, R21, 0xff000000, R29, 0xf8, !PT ;  /* 0xff00000015157812 */ /* 0x000fe400078ef81d */
[----:B------:R-:W-:-:S02]  /*10170*/  LOP3.LUT R49, R43, 0xff000000, R8, 0xf8, !PT ;  /* 0xff0000002b317812 */ /* 0x000fc400078ef808 */
[----:B------:R-:W-:Y:S02]  /*10180*/  LOP3.LUT R8, R47, 0xff000000, R10, 0xf8, !PT ;  /* 0xff0000002f087812 */ /* 0x000fe400078ef80a */
[----:B------:R-:W-:Y:S02]  /*10190*/  LOP3.LUT R51, R51, 0xff000000, R11, 0xf8, !PT ;  /* 0xff00000033337812 */ /* 0x000fe400078ef80b */
[----:B------:R-:W-:Y:S02]  /*101a0*/  LOP3.LUT R20, R39, 0xff000000, R30, 0xf8, !PT ;  /* 0xff00000027147812 */ /* 0x000fe400078ef81e */
[----:B------:R-:W-:Y:S02]  /*101b0*/  F2FP.F16.E4M3.UNPACK_B R47, R46 ;  /* 0x0000002eff2f723e */ /* 0x000fe400020006ff */
[----:B0-----:R-:W-:Y:S02]  /*101c0*/  F2FP.F16.E4M3.UNPACK_B R11, R25 ;  /* 0x00000019ff0b723e */ /* 0x001fe400020006ff */
[----:B------:R-:W-:Y:S01]  /*101d0*/  F2FP.F16.E4M3.UNPACK_B R30, R21 ;  /* 0x00000015ff1e723e */ /* 0x000fe200020006ff */
[--C-:B------:R-:W-:Y:S01]  /*101e0*/  HADD2.F32 R48, -RZ, R47.reuse.H0_H0 ;  /* 0x2000002fff307230 */ /* 0x100fe20000004100 */
[----:B------:R-:W-:Y:S01]  /*101f0*/  LOP3.LUT R36, R37, 0xff000000, R28, 0xf8, !PT ;  /* 0xff00000025247812 */ /* 0x000fe200078ef81c */
[----:B------:R-:W-:Y:S01]  /*10200*/  HADD2.F32 R47, -RZ, R47.H1_H1 ;  /* 0x3000002fff2f7230 */ /* 0x000fe20000004100 */
[-C--:B------:R-:W-:Y:S01]  /*10210*/  F2FP.F16.E4M3.UNPACK_B R42, R24.reuse ;  /* 0x00000018ff2a723e */ /* 0x080fe200020006ff */
[--C-:B------:R-:W-:Y:S01]  /*10220*/  HADD2.F32 R40, -RZ, R30.reuse.H0_H0 ;  /* 0x2000001eff287230 */ /* 0x100fe20000004100 */
[----:B------:R-:W-:Y:S01]  /*10230*/  F2FP.F16.E4M3.UNPACK_B R43, R24.H1 ;  /* 0x00000018ff2b723e */ /* 0x000fe200030006ff */
[----:B------:R-:W-:Y:S01]  /*10240*/  HADD2.F32 R30, -RZ, R30.H1_H1 ;  /* 0x3000001eff1e7230 */ /* 0x000fe20000004100 */
[----:B------:R-:W-:-:S02]  /*10250*/  F2FP.F16.E4M3.UNPACK_B R38, R27 ;  /* 0x0000001bff26723e */ /* 0x000fc400020006ff */
[----:B------:R-:W-:Y:S02]  /*10260*/  F2FP.F16.E4M3.UNPACK_B R45, R27.H1 ;  /* 0x0000001bff2d723e */ /* 0x000fe400030006ff */
[----:B------:R-:W-:Y:S02]  /*10270*/  F2FP.F16.E4M3.UNPACK_B R25, R25.H1 ;  /* 0x00000019ff19723e */ /* 0x000fe400030006ff */
[----:B------:R-:W-:Y:S02]  /*10280*/  F2FP.F16.E4M3.UNPACK_B R46, R46.H1 ;  /* 0x0000002eff2e723e */ /* 0x000fe400030006ff */
[----:B------:R-:W-:Y:S01]  /*10290*/  LOP3.LUT R41, R41, 0xff000000, R31, 0xf8, !PT ;  /* 0xff00000029297812 */ /* 0x000fe200078ef81f */
[----:B--2---:R-:W0:Y:S02]  /*102a0*/  LDS.128 R4, [R57+0x18400] ;  /* 0x0184000039047984 */ /* 0x004e240000000c00 */
[-C--:B0-----:R-:W-:Y:S02]  /*102b0*/  F2FP.F16.E4M3.UNPACK_B R10, R5.reuse ;  /* 0x00000005ff0a723e */ /* 0x081fe400020006ff */
[----:B------:R-:W-:Y:S01]  /*102c0*/  F2FP.F16.E4M3.UNPACK_B R28, R5.H1 ;  /* 0x00000005ff1c723e */ /* 0x000fe200030006ff */
[--C-:B------:R-:W-:Y:S01]  /*102d0*/  HADD2.F32 R5, -RZ, R11.reuse.H0_H0 ;  /* 0x2000000bff057230 */ /* 0x100fe20000004100 */
[-C--:B------:R-:W-:Y:S01]  /*102e0*/  F2FP.F16.E4M3.UNPACK_B R37, R7.reuse ;  /* 0x00000007ff25723e */ /* 0x080fe200020006ff */
[----:B------:R-:W-:Y:S01]  /*102f0*/  HADD2.F32 R9, -RZ, R10.H0_H0 ;  /* 0x2000000aff097230 */ /* 0x000fe20000004100 */
[----:B------:R-:W-:Y:S01]  /*10300*/  F2FP.F16.E4M3.UNPACK_B R39, R7.H1 ;  /* 0x00000007ff27723e */ /* 0x000fe200030006ff */
[----:B------:R-:W-:-:S02]  /*10310*/  HADD2.F32 R11, -RZ, R11.H1_H1 ;  /* 0x3000000bff0b7230 */ /* 0x000fc40000004100 */
[C---:B------:R-:W-:Y:S01]  /*10320*/  FMUL.FTZ R24, R5.reuse, R48 ;  /* 0x0000003005187220 */ /* 0x040fe20000410000 */
[----:B------:R-:W-:Y:S01]  /*10330*/  FMUL.FTZ R27, R5, R40 ;  /* 0x00000028051b7220 */ /* 0x000fe20000410000 */
[----:B------:R-:W-:Y:S02]  /*10340*/  F2FP.F16.E4M3.UNPACK_B R31, R4.H1 ;  /* 0x00000004ff1f723e */ /* 0x000fe400030006ff */
[C---:B------:R-:W-:Y:S01]  /*10350*/  FFMA.FTZ R5, R9.reuse, R40, -R24 ;  /* 0x0000002809057223 */ /* 0x040fe20000010818 */
[----:B------:R-:W-:Y:S01]  /*10360*/  FFMA.FTZ R9, R9, R48, R27 ;  /* 0x0000003009097223 */ /* 0x000fe2000001001b */
[----:B------:R-:W-:Y:S01]  /*10370*/  F2FP.F16.E4M3.UNPACK_B R27, R21.H1 ;  /* 0x00000015ff1b723e */ /* 0x000fe200030006ff */
[----:B------:R-:W-:Y:S02]  /*10380*/  HADD2.F32 R24, -RZ, R10.H1_H1 ;  /* 0x3000000aff187230 */ /* 0x000fe40000004100 */
[----:B------:R-:W-:Y:S01]  /*10390*/  FMUL.FTZ R53, R11, R47 ;  /* 0x0000002f0b357220 */ /* 0x000fe20000410000 */
[----:B------:R-:W-:-:S02]  /*103a0*/  HADD2.F32 R48, -RZ, R46.H0_H0 ;  /* 0x2000002eff307230 */ /* 0x000fc40000004100 */
[----:B------:R-:W-:Y:S01]  /*103b0*/  FMUL.FTZ R50, R11, R30 ;  /* 0x0000001e0b327220 */ /* 0x000fe20000410000 */
[----:B------:R-:W-:Y:S01]  /*103c0*/  HADD2.F32 R10, -RZ, R25.H0_H0 ;  /* 0x20000019ff0a7230 */ /* 0x000fe20000004100 */
[----:B------:R-:W-:Y:S01]  /*103d0*/  F2FP.F16.E4M3.UNPACK_B R29, R4 ;  /* 0x00000004ff1d723e */ /* 0x000fe200020006ff */
[----:B------:R-:W-:Y:S01]  /*103e0*/  HADD2.F32 R40, -RZ, R27.H0_H0 ;  /* 0x2000001bff287230 */ /* 0x000fe20000004100 */
[----:B------:R-:W-:Y:S01]  /*103f0*/  F2FP.F16.E4M3.UNPACK_B R4, R6 ;  /* 0x00000006ff04723e */ /* 0x000fe200020006ff */
[----:B------:R-:W-:Y:S02]  /*10400*/  HADD2.F32 R21, -RZ, R28.H0_H0 ;  /* 0x2000001cff157230 */ /* 0x000fe40000004100 */
[C---:B------:R-:W-:Y:S01]  /*10410*/  FMUL.FTZ R52, R10.reuse, R48 ;  /* 0x000000300a347220 */ /* 0x040fe20000410000 */
[----:B------:R-:W-:Y:S02]  /*10420*/  HADD2.F32 R25, -RZ, R25.H1_H1 ;  /* 0x30000019ff197230 */ /* 0x000fe40000004100 */
[----:B------:R-:W-:Y:S01]  /*10430*/  FMUL.FTZ R55, R10, R40 ;  /* 0x000000280a377220 */ /* 0x000fe20000410000 */
[C---:B------:R-:W-:Y:S01]  /*10440*/  FFMA.FTZ R10, R24.reuse, R30, -R53 ;  /* 0x0000001e180a7223 */ /* 0x040fe20000010835 */
[C---:B------:R-:W-:Y:S01]  /*10450*/  FFMA.FTZ R11, R21.reuse, R40, -R52 ;  /* 0x00000028150b7223 */ /* 0x040fe20000010834 */
[----:B------:R-:W-:Y:S01]  /*10460*/  FFMA.FTZ R24, R24, R47, R50 ;  /* 0x0000002f18187223 */ /* 0x000fe20000010032 */
[----:B------:R-:W-:Y:S01]  /*10470*/  FFMA.FTZ R21, R21, R48, R55 ;  /* 0x0000003015157223 */ /* 0x000fe20000010037 */
[----:B------:R-:W-:Y:S01]  /*10480*/  F2FP.F16.E4M3.UNPACK_B R50, R51 ;  /* 0x00000033ff32723e */ /* 0x000fe200020006ff */
[----:B------:R-:W-:Y:S01]  /*10490*/  HADD2.F32 R48, -RZ, R46.H1_H1 ;  /* 0x3000002eff307230 */ /* 0x000fe20000004100 */
[----:B------:R-:W-:Y:S01]  /*104a0*/  F2FP.F16.E4M3.UNPACK_B R46, R41 ;  /* 0x00000029ff2e723e */ /* 0x000fe200020006ff */
[----:B------:R-:W-:Y:S01]  /*104b0*/  HADD2.F32 R40, -RZ, R27.H1_H1 ;  /* 0x3000001bff287230 */ /* 0x000fe20000004100 */
[----:B------:R-:W-:Y:S01]  /*104c0*/  F2FP.F16.E4M3.UNPACK_B R51, R51.H1 ;  /* 0x00000033ff33723e */ /* 0x000fe200030006ff */
[----:B------:R-:W-:-:S02]  /*104d0*/  HADD2.F32 R30, -RZ, R28.H1_H1 ;  /* 0x3000001cff1e7230 */ /* 0x000fc40000004100 */
[C---:B------:R-:W-:Y:S01]  /*104e0*/  FMUL.FTZ R53, R25.reuse, R48 ;  /* 0x0000003019357220 */ /* 0x040fe20000410000 */
[----:B------:R-:W-:Y:S02]  /*104f0*/  HADD2.F32 R52, -RZ, R50.H0_H0 ;  /* 0x20000032ff347230 */ /* 0x000fe40000004100 */
[----:B------:R-:W-:Y:S01]  /*10500*/  FMUL.FTZ R25, R25, R40 ;  /* 0x0000002819197220 */ /* 0x000fe20000410000 */
[----:B------:R-:W-:Y:S01]  /*10510*/  HADD2.F32 R28, -RZ, R38.H0_H0 ;  /* 0x20000026ff1c7230 */ /* 0x000fe20000004100 */
[----:B------:R-:W-:Y:S01]  /*10520*/  F2FP.F16.E4M3.UNPACK_B R7, R6.H1 ;  /* 0x00000006ff07723e */ /* 0x000fe200030006ff */
[----:B------:R-:W-:Y:S01]  /*10530*/  HADD2.F32 R47, -RZ, R46.H0_H0 ;  /* 0x2000002eff2f7230 */ /* 0x000fe20000004100 */
[----:B------:R-:W-:Y:S01]  /*10540*/  F2FP.F16.E4M3.UNPACK_B R6, R26 ;  /* 0x0000001aff06723e */ /* 0x000fe200020006ff */
[----:B------:R-:W-:Y:S02]  /*10550*/  HADD2.F32 R27, -RZ, R37.H0_H0 ;  /* 0x20000025ff1b7230 */ /* 0x000fe40000004100 */
[----:B------:R-:W-:Y:S01]  /*10560*/  FMUL.FTZ R54, R28, R52 ;  /* 0x000000341c367220 */ /* 0x000fe20000410000 */
[----:B------:R-:W-:-:S02]  /*10570*/  HADD2.F32 R50, -RZ, R50.H1_H1 ;  /* 0x30000032ff327230 */ /* 0x000fc40000004100 */
[-C--:B------:R-:W-:Y:S01]  /*10580*/  FMUL.FTZ R55, R28, R47.reuse ;  /* 0x0000002f1c377220 */ /* 0x080fe20000410000 */
[C---:B------:R-:W-:Y:S01]  /*10590*/  FFMA.FTZ R28, R30.reuse, R40, -R53 ;  /* 0x000000281e1c7223 */ /* 0x040fe20000010835 */
[----:B------:R-:W-:Y:S01]  /*105a0*/  FFMA.FTZ R30, R30, R48, R25 ;  /* 0x000000301e1e7223 */ /* 0x000fe20000010019 */
[C---:B------:R-:W-:Y:S01]  /*105b0*/  FFMA.FTZ R25, R27.reuse, R47, -R54 ;  /* 0x0000002f1b197223 */ /* 0x040fe20000010836 */
[----:B------:R-:W-:Y:S01]  /*105c0*/  HADD2.F32 R47, -RZ, R46.H1_H1 ;  /* 0x3000002eff2f7230 */ /* 0x000fe20000004100 */
[----:B------:R-:W-:Y:S01]  /*105d0*/  F2FP.F16.E4M3.UNPACK_B R46, R41.H1 ;  /* 0x00000029ff2e723e */ /* 0x000fe200030006ff */
[----:B------:R-:W-:Y:S02]  /*105e0*/  HADD2.F32 R38, -RZ, R38.H1_H1 ;  /* 0x30000026ff267230 */ /* 0x000fe40000004100 */
[----:B------:R-:W-:Y:S01]  /*105f0*/  FFMA.FTZ R27, R27, R52, R55 ;  /* 0x000000341b1b7223 */ /* 0x000fe20000010037 */
[----:B------:R-:W-:Y:S01]  /*10600*/  HADD2.F32 R37, -RZ, R37.H1_H1 ;  /* 0x30000025ff257230 */ /* 0x000fe20000004100 */
[----:B------:R-:W-:Y:S01]  /*10610*/  F2FP.F16.E4M3.UNPACK_B R26, R26.H1 ;  /* 0x0000001aff1a723e */ /* 0x000fe200030006ff */
[----:B------:R-:W-:-:S02]  /*10620*/  HADD2.F32 R52, -RZ, R51.H0_H0 ;  /* 0x20000033ff347230 */ /* 0x000fc40000004100 */
[C---:B------:R-:W-:Y:S01]  /*10630*/  FMUL.FTZ R54, R38.reuse, R50 ;  /* 0x0000003226367220 */ /* 0x040fe20000410000 */
[----:B------:R-:W-:Y:S02]  /*10640*/  HADD2.F32 R40, -RZ, R45.H0_H0 ;  /* 0x2000002dff287230 */ /* 0x000fe40000004100 */
[-C--:B------:R-:W-:Y:S01]  /*10650*/  FMUL.FTZ R53, R38, R47.reuse ;  /* 0x0000002f26357220 */ /* 0x080fe20000410000 */
[--C-:B------:R-:W-:Y:S02]  /*10660*/  HADD2.F32 R48, -RZ, R46.reuse.H0_H0 ;  /* 0x2000002eff307230 */ /* 0x100fe40000004100 */
[C---:B------:R-:W-:Y:S01]  /*10670*/  FFMA.FTZ R38, R37.reuse, R47, -R54 ;  /* 0x0000002f25267223 */ /* 0x040fe20000010836 */
[----:B------:R-:W-:Y:S02]  /*10680*/  HADD2.F32 R41, -RZ, R39.H0_H0 ;  /* 0x20000027ff297230 */ /* 0x000fe40000004100 */
[C---:B------:R-:W-:Y:S01]  /*10690*/  FMUL.FTZ R56, R40.reuse, R52 ;  /* 0x0000003428387220 */ /* 0x040fe20000410000 */
[----:B------:R-:W-:Y:S01]  /*106a0*/  F2FP.F16.E4M3.UNPACK_B R47, R49.H1 ;  /* 0x00000031ff2f723e */ /* 0x000fe200030006ff */
[----:B------:R-:W-:Y:S01]  /*106b0*/  FMUL.FTZ R55, R40, R48 ;  /* 0x0000003028377220 */ /* 0x000fe20000410000 */
[----:B------:R-:W-:Y:S01]  /*106c0*/  FFMA.FTZ R40, R37, R50, R53 ;  /* 0x0000003225287223 */ /* 0x000fe20000010035 */
[----:B------:R-:W-:-:S02]  /*106d0*/  HADD2.F32 R50, -RZ, R46.H1_H1 ;  /* 0x3000002eff327230 */ /* 0x000fc40000004100 */
[C---:B------:R-:W-:Y:S01]  /*106e0*/  FFMA.FTZ R53, R41.reuse, R48, -R56 ;  /* 0x0000003029357223 */ /* 0x040fe20000010838 */
[----:B------:R-:W-:Y:S01]  /*106f0*/  FFMA.FTZ R55, R41, R52, R55 ;  /* 0x0000003429377223 */ /* 0x000fe20000010037 */
[----:B------:R-:W-:Y:S01]  /*10700*/  F2FP.F16.E4M3.UNPACK_B R46, R36.H1 ;  /* 0x00000024ff2e723e */ /* 0x000fe200030006ff */
[----:B------:R-:W-:Y:S01]  /*10710*/  HADD2.F32 R52, -RZ, R47.H0_H0 ;  /* 0x2000002fff347230 */ /* 0x000fe20000004100 */
[----:B------:R-:W-:Y:S01]  /*10720*/  F2FP.F16.E4M3.UNPACK_B R49, R49 ;  /* 0x00000031ff31723e */ /* 0x000fe200020006ff */
[----:B------:R-:W-:Y:S01]  /*10730*/  HADD2.F32 R41, -RZ, R43.H0_H0 ;  /* 0x2000002bff297230 */ /* 0x000fe20000004100 */
[----:B------:R-:W-:Y:S01]  /*10740*/  F2FP.SATFINITE.E4M3.F32.PACK_AB_MERGE_C R11, R28, R11, RZ ;  /* 0x0000000b1c0b723e */ /* 0x000fe200048070ff */
[----:B------:R-:W-:Y:S01]  /*10750*/  HADD2.F32 R48, -RZ, R46.H0_H0 ;  /* 0x2000002eff307230 */ /* 0x000fe20000004100 */
[----:B------:R-:W-:Y:S01]  /*10760*/  F2FP.SATFINITE.E4M3.F32.PACK_AB_MERGE_C R21, R30, R21, RZ ;  /* 0x000000151e15723e */ /* 0x000fe200048070ff */
[----:B------:R-:W-:Y:S02]  /*10770*/  HADD2.F32 R37, -RZ, R31.H0_H0 ;  /* 0x2000001fff257230 */ /* 0x000fe40000004100 */
[----:B------:R-:W-:Y:S01]  /*10780*/  FMUL.FTZ R56, R41, R52 ;  /* 0x0000003429387220 */ /* 0x000fe20000410000 */
[----:B------:R-:W-:-:S02]  /*10790*/  HADD2.F32 R54, -RZ, R51.H1_H1 ;  /* 0x30000033ff367230 */ /* 0x000fc40000004100 */
[-C--:B------:R-:W-:Y:S01]  /*107a0*/  FMUL.FTZ R41, R41, R48.reuse ;  /* 0x0000003029297220 */ /* 0x080fe20000410000 */
[----:B------:R-:W-:Y:S02]  /*107b0*/  HADD2.F32 R45, -RZ, R45.H1_H1 ;  /* 0x3000002dff2d7230 */ /* 0x000fe40000004100 */
[C---:B------:R-:W-:Y:S01]  /*107c0*/  FFMA.FTZ R56, R37.reuse, R48, -R56 ;  /* 0x0000003025387223 */ /* 0x040fe20000010838 */
[----:B------:R-:W-:Y:S02]  /*107d0*/  HADD2.F32 R39, -RZ, R39.H1_H1 ;  /* 0x30000027ff277230 */ /* 0x000fe40000004100 */
[----:B------:R-:W-:Y:S01]  /*107e0*/  FFMA.FTZ R52, R37, R52, R41 ;  /* 0x0000003425347223 */ /* 0x000fe20000010029 */
[----:B------:R-:W-:Y:S02]  /*107f0*/  HADD2.F32 R48, -RZ, R47.H1_H1 ;  /* 0x3000002fff307230 */ /* 0x000fe40000004100 */
[----:B------:R-:W-:Y:S01]  /*10800*/  FMUL.FTZ R58, R45, R54 ;  /* 0x000000362d3a7220 */ /* 0x000fe20000410000 */
[----:B------:R-:W-:-:S02]  /*10810*/  HADD2.F32 R43, -RZ, R43.H1_H1 ;  /* 0x3000002bff2b7230 */ /* 0x000fc40000004100 */
[-C--:B------:R-:W-:Y:S01]  /*10820*/  FMUL.FTZ R45, R45, R50.reuse ;  /* 0x000000322d2d7220 */ /* 0x080fe20000410000 */
[----:B------:R-:W-:Y:S02]  /*10830*/  HADD2.F32 R46, -RZ, R46.H1_H1 ;  /* 0x3000002eff2e7230 */ /* 0x000fe40000004100 */
[----:B------:R-:W-:Y:S01]  /*10840*/  FFMA.FTZ R60, R39, R50, -R58 ;  /* 0x00000032273c7223 */ /* 0x000fe2000001083a */
[----:B------:R-:W-:Y:S02]  /*10850*/  HADD2.F32 R31, -RZ, R31.H1_H1 ;  /* 0x3000001fff1f7230 */ /* 0x000fe40000004100 */
[C---:B------:R-:W-:Y:S01]  /*10860*/  FMUL.FTZ R50, R43.reuse, R48 ;  /* 0x000000302b327220 */ /* 0x040fe20000410000 */
[----:B------:R-:W-:Y:S01]  /*10870*/  F2FP.F16.E4M3.UNPACK_B R37, R36 ;  /* 0x00000024ff25723e */ /* 0x000fe200020006ff */
[----:B------:R-:W-:Y:S01]  /*10880*/  FMUL.FTZ R43, R43, R46 ;  /* 0x0000002e2b2b7220 */ /* 0x000fe20000410000 */
[----:B------:R-:W-:Y:S02]  /*10890*/  HADD2.F32 R41, -RZ, R49.H0_H0 ;  /* 0x20000031ff297230 */ /* 0x000fe40000004100 */
[----:B------:R-:W-:Y:S01]  /*108a0*/  FFMA.FTZ R62, R39, R54, R45 ;  /* 0x00000036273e7223 */ /* 0x000fe2000001002d */
[----:B------:R-:W-:-:S02]  /*108b0*/  HADD2.F32 R36, -RZ, R42.H0_H0 ;  /* 0x2000002aff247230 */ /* 0x000fc40000004100 */
[C---:B------:R-:W-:Y:S01]  /*108c0*/  FFMA.FTZ R45, R31.reuse, R46, -R50 ;  /* 0x0000002e1f2d7223 */ /* 0x040fe20000010832 */
[----:B------:R-:W-:Y:S01]  /*108d0*/  FFMA.FTZ R47, R31, R48, R43 ;  /* 0x000000301f2f7223 */ /* 0x000fe2000001002b */
[----:B------:R-:W-:Y:S01]  /*108e0*/  HADD2.F32 R39, -RZ, R37.H0_H0 ;  /* 0x20000025ff277230 */ /* 0x000fe20000004100 */
[----:B------:R-:W-:Y:S01]  /*108f0*/  F2FP.SATFINITE.E4M3.F32.PACK_AB_MERGE_C R55, R62, R55, RZ ;  /* 0x000000373e37723e */ /* 0x000fe200048070ff */
        /* <DEDUP_REMOVED lines=11> */
[-C--:B------:R-:W-:Y:S01]  /*109b0*/  F2FP.F16.E4M3.UNPACK_B R36, R20.reuse.H1 ;  /* 0x00000014ff24723e */ /* 0x080fe200030006ff */
[-C--:B------:R-:W-:Y:S01]  /*109c0*/  FMUL.FTZ R42, R42, R37.reuse ;  /* 0x000000252a2a7220 */ /* 0x080fe20000410000 */
[----:B------:R-:W-:Y:S01]  /*109d0*/  FFMA.FTZ R48, R29, R37, -R46 ;  /* 0x000000251d307223 */ /* 0x000fe2000001082e */
[----:B------:R-:W-:Y:S01]  /*109e0*/  HADD2.F32 R46, -RZ, R39.H0_H0 ;  /* 0x20000027ff2e7230 */ /* 0x000fe20000004100 */
[----:B------:R-:W-:Y:S01]  /*109f0*/  F2FP.F16.E4M3.UNPACK_B R20, R20 ;  /* 0x00000014ff14723e */ /* 0x000fe200020006ff */
        /* <DEDUP_REMOVED lines=12> */
[----:B------:R-:W-:Y:S02]  /*10ac0*/  HADD2.F32 R7, -RZ, R7.H1_H1 ;  /* 0x30000007ff077230 */ /* 0x000fe40000004100 */
[C---:B------:R-:W-:Y:S01]  /*10ad0*/  FMUL.FTZ R42, R26.reuse, R39 ;  /* 0x000000271a2a7220 */ /* 0x040fe20000410000 */
[----:B------:R-:W-:Y:S02]  /*10ae0*/  HADD2.F32 R29, -RZ, R20.H1_H1 ;  /* 0x30000014ff1d7230 */ /* 0x000fe40000004100 */
[-C--:B------:R-:W-:Y:S01]  /*10af0*/  FMUL.FTZ R26, R26, R36.reuse ;  /* 0x000000241a1a7220 */ /* 0x080fe20000410000 */
[----:B------:R-:W-:Y:S02]  /*10b00*/  HADD2.F32 R31, -RZ, R8.H1_H1 ;  /* 0x30000008ff1f7230 */ /* 0x000fe40000004100 */
[C---:B------:R-:W-:Y:S01]  /*10b10*/  FFMA.FTZ R49, R7.reuse, R36, -R42 ;  /* 0x0000002407317223 */ /* 0x040fe2000001082a */
[----:B------:R-:W-:Y:S01]  /*10b20*/  F2FP.SATFINITE.E4M3.F32.PACK_AB_MERGE_C R5, R10, R5, R11 ;  /* 0x000000050a05723e */ /* 0x000fe2000480700b */
[----:B------:R-:W-:Y:S01]  /*10b30*/  FFMA.FTZ R51, R7, R39, R26 ;  /* 0x0000002707337223 */ /* 0x000fe2000001001a */
[----:B------:R-:W-:Y:S01]  /*10b40*/  HADD2.F32 R26, -RZ, R20.H0_H0 ;  /* 0x20000014ff1a7230 */ /* 0x000fe20000004100 */
[----:B------:R-:W-:Y:S01]  /*10b50*/  F2FP.SATFINITE.E4M3.F32.PACK_AB_MERGE_C R9, R24, R9, R21 ;  /* 0x000000091809723e */ /* 0x000fe20004807015 */
[----:B------:R-:W-:Y:S01]  /*10b60*/  HADD2.F32 R20, -RZ, R8.H0_H0 ;  /* 0x20000008ff147230 */ /* 0x000fe20000004100 */
[----:B------:R-:W-:Y:S01]  /*10b70*/  F2FP.SATFINITE.E4M3.F32.PACK_AB_MERGE_C R49, R49, R54, RZ ;  /* 0x000000363131723e */ /* 0x000fe200048070ff */
[--C-:B------:R-:W-:Y:S01]  /*10b80*/  HADD2.F32 R7, -RZ, R6.reuse.H0_H0 ;  /* 0x20000006ff077230 */ /* 0x100fe20000004100 */
[----:B------:R-:W-:Y:S01]  /*10b90*/  F2FP.SATFINITE.E4M3.F32.PACK_AB_MERGE_C R51, R51, R58, RZ ;  /* 0x0000003a3333723e */ /* 0x000fe200048070ff */
[----:B------:R-:W-:Y:S01]  /*10ba0*/  HADD2.F32 R8, -RZ, R6.H1_H1 ;  /* 0x30000006ff087230 */ /* 0x000fe20000004100 */
[----:B------:R-:W-:Y:S01]  /*10bb0*/  F2FP.SATFINITE.E4M3.F32.PACK_AB_MERGE_C R11, R40, R27, R55 ;  /* 0x0000001b280b723e */ /* 0x000fe20004807037 */
[----:B------:R-:W-:-:S02]  /*10bc0*/  HADD2.F32 R6, -RZ, R4.H0_H0 ;  /* 0x20000004ff067230 */ /* 0x000fc40000004100 */
[C---:B------:R-:W-:Y:S01]  /*10bd0*/  FMUL.FTZ R37, R7.reuse, R20 ;  /* 0x0000001407257220 */ /* 0x040fe20000410000 */
[----:B------:R-:W-:Y:S02]  /*10be0*/  HADD2.F32 R4, -RZ, R4.H1_H1 ;  /* 0x30000004ff047230 */ /* 0x000fe40000004100 */
[-C--:B------:R-:W-:Y:S01]  /*10bf0*/  FMUL.FTZ R7, R7, R26.reuse ;  /* 0x0000001a07077220 */ /* 0x080fe20000410000 */
        /* <DEDUP_REMOVED lines=9> */
[----:B------:R-:W-:Y:S02]  /*10c90*/  F2FP.SATFINITE.E4M3.F32.PACK_AB_MERGE_C R7, R38, R25, R7 ;  /* 0x000000192607723e */ /* 0x000fe40004807007 */
[----:B------:R-:W-:Y:S02]  /*10ca0*/  F2FP.SATFINITE.E4M3.F32.PACK_AB_MERGE_C R4, R48, R43, R4 ;  /* 0x0000002b3004723e */ /* 0x000fe40004807004 */
[----:B------:R-:W-:Y:S02]  /*10cb0*/  F2FP.SATFINITE.E4M3.F32.PACK_AB_MERGE_C R6, R6, R37, R49 ;  /* 0x000000250606723e */ /* 0x000fe40004807031 */
[----:B------:R-:W-:-:S02]  /*10cc0*/  F2FP.SATFINITE.E4M3.F32.PACK_AB_MERGE_C R8, R50, R41, R8 ;  /* 0x000000293208723e */ /* 0x000fc40004807008 */
[----:B------:R-:W-:Y:S01]  /*10cd0*/  F2FP.SATFINITE.E4M3.F32.PACK_AB_MERGE_C R10, R31, R20, R51 ;  /* 0x000000141f0a723e */ /* 0x000fe20004807033 */
[----:B------:R2:W-:Y:S04]  /*10ce0*/  STS.128 [R57+0x18400], R4 ;  /* 0x0184000439007388 */ /* 0x0005e80000000c00 */
[----:B------:R2:W-:Y:S02]  /*10cf0*/  STS.128 [R0+0x18400], R8 ;  /* 0x0184000800007388 */ /* 0x0005e40000000c00 */
.L_x_1741:
[----:B------:R-:W-:Y:S05]  /*10d00*/  BSYNC B1 ;  /* 0x0000000000017941 */ /* 0x000fea0003800000 */
.L_x_1740:
[----:B------:R-:W-:Y:S05]  /*10d10*/  @P2 BRA `(.L_x_1722) ;  /* 0x0000000c00dc2947 */ /* 0x000fea0003800000 */
[----:B------:R-:W3:Y:S01]  /*10d20*/  LDL R47, [R1+0x2c] ;  /* 0x00002c00012f7983 */ /* 0x000ee20000100800 */
[----:B-12--5:R-:W-:Y:S02]  /*10d30*/  SHF.R.U32.HI R4, RZ, 0x8, R32 ;  /* 0x00000008ff047819 */ /* 0x026fe40000011620 */
[----:B------:R-:W-:Y:S02]  /*10d40*/  LOP3.LUT R0, R32, 0xff, RZ, 0xc0, !PT ;  /* 0x000000ff20007812 */ /* 0x000fe400078ec0ff */
[----:B------:R-:W-:Y:S02]  /*10d50*/  SHF.R.U32.HI R8, RZ, 0x8, R34 ;  /* 0x00000008ff087819 */ /* 0x000fe40000011622 */
[----:B------:R-:W-:Y:S02]  /*10d60*/  LOP3.LUT R5, R4, 0xff, RZ, 0xc0, !PT ;  /* 0x000000ff04057812 */ /* 0x000fe400078ec0ff */
[----:B------:R-:W-:Y:S02]  /*10d70*/  LEA.HI R3, R3, R213, RZ, 0x1c ;  /* 0x000000d503037211 */ /* 0x000fe400078fe0ff */
[----:B------:R-:W-:-:S02]  /*10d80*/  LOP3.LUT R4, R34, 0xff, RZ, 0xc0, !PT ;  /* 0x000000ff22047812 */ /* 0x000fc400078ec0ff */
[----:B------:R-:W-:Y:S02]  /*10d90*/  LOP3.LUT R9, R8, 0xff, RZ, 0xc0, !PT ;  /* 0x000000ff08097812 */ /* 0x000fe400078ec0ff */
[----:B0-----:R-:W-:Y:S02]  /*10da0*/  PRMT R21, R5, 0x7604, R0 ;  /* 0x0000760405157816 */ /* 0x001fe40000000000 */
[----:B------:R-:W-:Y:S02]  /*10db0*/  SHF.R.S32.HI R0, RZ, 0x1f, R3 ;  /* 0x0000001fff007819 */ /* 0x000fe40000011403 */
[----:B------:R-:W-:Y:S02]  /*10dc0*/  PRMT R25, R9, 0x7604, R4 ;  /* 0x0000760409197816 */ /* 0x000fe40000000004 */
[----:B------:R-:W-:Y:S01]  /*10dd0*/  LEA.HI R4, R0, R3, RZ, 0x2 ;  /* 0x0000000300047211 */ /* 0x000fe200078f10ff */
[----:B------:R-:W-:Y:S01]  /*10de0*/  IMAD.SHL.U32 R3, R3, 0x10, RZ ;  /* 0x0000001003037824 */ /* 0x000fe200078e00ff */
[----:B------:R-:W-:-:S02]  /*10df0*/  SHF.R.U32.HI R7, RZ, 0x8, R33 ;  /* 0x00000008ff077819 */ /* 0x000fc40000011621 */
[----:B------:R-:W-:Y:S01]  /*10e00*/  LOP3.LUT R6, R33, 0xff, RZ, 0xc0, !PT ;  /* 0x000000ff21067812 */ /* 0x000fe200078ec0ff */
[----:B------:R-:W-:Y:S01]  /*10e10*/  IMAD.SHL.U32 R4, R4, 0x800, RZ ;  /* 0x0000080004047824 */ /* 0x000fe200078e00ff */
[----:B------:R-:W-:Y:S02]  /*10e20*/  LOP3.LUT R0, R214, 0x30, R3, 0xf8, !PT ;  /* 0x00000030d6007812 */ /* 0x000fe400078ef803 */
[----:B------:R-:W-:Y:S02]  /*10e30*/  LOP3.LUT R7, R7, 0xff, RZ, 0xc0, !PT ;  /* 0x000000ff07077812 */ /* 0x000fe400078ec0ff */
[----:B------:R-:W-:Y:S02]  /*10e40*/  SHF.R.U32.HI R8, RZ, 0x8, R12 ;  /* 0x00000008ff087819 */ /* 0x000fe4000001160c */
[----:B------:R-:W-:Y:S02]  /*10e50*/  LOP3.LUT R0, R0, R215, RZ, 0x3c, !PT ;  /* 0x000000d700007212 */ /* 0x000fe400078e3cff */
[----:B------:R-:W-:-:S02]  /*10e60*/  LOP3.LUT R3, R4, 0xffffe000, RZ, 0xc0, !PT ;  /* 0xffffe00004037812 */ /* 0x000fc400078ec0ff */
[----:B------:R-:W-:Y:S02]  /*10e70*/  PRMT R20, R7, 0x7604, R6 ;  /* 0x0000760407147816 */ /* 0x000fe40000000006 */
[----:B------:R-:W-:Y:S02]  /*10e80*/  LOP3.LUT R7, R12, 0xff, RZ, 0xc0, !PT ;  /* 0x000000ff0c077812 */ /* 0x000fe400078ec0ff */
[----:B------:R-:W-:Y:S02]  /*10e90*/  LOP3.LUT R8, R8, 0xff, RZ, 0xc0, !PT ;  /* 0x000000ff08087812 */ /* 0x000fe400078ec0ff */
[----:B------:R-:W-:Y:S02]  /*10ea0*/  IADD3 R3, R0, R216, R3 ;  /* 0x000000d800037210 */ /* 0x000fe40007ffe003 */
[----:B------:R-:W-:Y:S02]  /*10eb0*/  PRMT R29, R8, 0x7604, R7 ;  /* 0x00007604081d7816 */ /* 0x000fe40000000007 */
[----:B------:R-:W-:Y:S01]  /*10ec0*/  SHF.R.U32.HI R6, RZ, 0x8, R35 ;  /* 0x00000008ff067819 */ /* 0x000fe20000011623 */
[----:B------:R-:W-:Y:S01]  /*10ed0*/  IMAD.IADD R0, R16, 0x1, R3 ;  /* 0x0000000110007824 */ /* 0x000fe200078e0203 */
[----:B------:R-:W-:-:S02]  /*10ee0*/  SHF.R.U32.HI R8, RZ, 0x8, R13 ;  /* 0x00000008ff087819 */ /* 0x000fc4000001160d */
[----:B------:R-:W-:Y:S02]  /*10ef0*/  LOP3.LUT R5, R35, 0xff, RZ, 0xc0, !PT ;  /* 0x000000ff23057812 */ /* 0x000fe400078ec0ff */
[----:B------:R-:W-:Y:S02]  /*10f00*/  LOP3.LUT R6, R6, 0xff, RZ, 0xc0, !PT ;  /* 0x000000ff06067812 */ /* 0x000fe400078ec0ff */
[----:B------:R-:W-:Y:S02]  /*10f10*/  LOP3.LUT R3, R8, 0xff, RZ, 0xc0, !PT ;  /* 0x000000ff08037812 */ /* 0x000fe400078ec0ff */
[----:B------:R-:W0:Y:S01]  /*10f20*/  LDS.128 R8, [R0+0x18400] ;  /* 0x0184000000087984 */ /* 0x000e220000000c00 */
[----:B------:R-:W-:Y:S02]  /*10f30*/  PRMT R24, R6, 0x7604, R5 ;  /* 0x0000760406187816 */ /* 0x000fe40000000005 */
[----:B------:R-:W-:Y:S02]  /*10f40*/  SHF.R.U32.HI R31, RZ, 0x8, R15 ;  /* 0x00000008ff1f7819 */ /* 0x000fe4000001160f */
[----:B------:R-:W-:-:S02]  /*10f50*/  LOP3.LUT R30, R15, 0xff, RZ, 0xc0, !PT ;  /* 0x000000ff0f1e7812 */ /* 0x000fc400078ec0ff */
[----:B------:R-:W-:Y:S02]  /*10f60*/  LOP3.LUT R31, R31, 0xff, RZ, 0xc0, !PT ;  /* 0x000000ff1f1f7812 */ /* 0x000fe400078ec0ff */
[----:B------:R-:W-:Y:S02]  /*10f70*/  LOP3.LUT R26, R13, 0xff, RZ, 0xc0, !PT ;  /* 0x000000ff0d1a7812 */ /* 0x000fe400078ec0ff */
[----:B------:R-:W-:Y:S02]  /*10f80*/  SHF.R.U32.HI R28, RZ, 0x8, R14 ;  /* 0x00000008ff1c7819 */ /* 0x000fe4000001160e */
[----:B------:R-:W-:Y:S02]  /*10f90*/  PRMT R30, R31, 0x7604, R30 ;  /* 0x000076041f1e7816 */ /* 0x000fe4000000001e */
[----:B------:R-:W-:Y:S02]  /*10fa0*/  PRMT R26, R3, 0x7604, R26 ;  /* 0x00007604031a7816 */ /* 0x000fe4000000001a */
[----:B------:R-:W-:-:S02]  /*10fb0*/  SHF.R.U32.HI R31, RZ, 0x10, R13 ;  /* 0x00000010ff1f7819 */ /* 0x000fc4000001160d */
[----:B------:R-:W-:Y:S02]  /*10fc0*/  SHF.R.U32.HI R3, RZ, 0x10, R33 ;  /* 0x00000010ff037819 */ /* 0x000fe40000011621 */
[----:B------:R-:W-:Y:S01]  /*10fd0*/  LOP3.LUT R27, R14, 0xff, RZ, 0xc0, !PT ;  /* 0x000000ff0e1b7812 */ /* 0x000fe200078ec0ff */
[----:B------:R-:W-:Y:S01]  /*10fe0*/  IMAD.U32 R31, R31, 0x10000, RZ ;  /* 0x000100001f1f7824 */ /* 0x000fe200078e00ff */
[----:B------:R-:W-:Y:S01]  /*10ff0*/  LOP3.LUT R28, R28, 0xff, RZ, 0xc0, !PT ;  /* 0x000000ff1c1c7812 */ /* 0x000fe200078ec0ff */
[----:B------:R-:W-:Y:S01]  /*11000*/  IMAD.U32 R3, R3, 0x10000, RZ ;  /* 0x0001000003037824 */ /* 0x000fe200078e00ff */
[----:B----4-:R-:W-:Y:S02]  /*11010*/  SHF.R.U32.HI R39, RZ, 0x10, R15 ;  /* 0x00000010ff277819 */ /* 0x010fe4000001160f */
[----:B---3--:R-:W-:Y:S02]  /*11020*/  PRMT R37, R28, 0x7604, R27 ;  /* 0x000076041c257816 */ /* 0x008fe4000000001b */
        /* <DEDUP_REMOVED lines=9> */
[----:B------:R-:W-:-:S02]  /*110c0*/  LOP3.LUT R27, R24, 0xff0000, R27, 0xf8, !PT ;  /* 0x00ff0000181b7812 */ /* 0x000fc400078ef81b */
[----:B------:R-:W-:Y:S02]  /*110d0*/  LOP3.LUT R3, R25, 0xff000000, R34, 0xf8, !PT ;  /* 0xff00000019037812 */ /* 0x000fe400078ef822 */
[----:B------:R-:W-:Y:S02]  /*110e0*/  F2FP.F16.E4M3.UNPACK_B R40, R39 ;  /* 0x00000027ff28723e */ /* 0x000fe400020006ff */
[----:B0-----:R-:W-:Y:S02]  /*110f0*/  F2FP.F16.E4M3.UNPACK_B R24, R9 ;  /* 0x00000009ff18723e */ /* 0x001fe400020006ff */
[----:B------:R-:W-:Y:S02]  /*11100*/  F2FP.F16.E4M3.UNPACK_B R34, R36 ;  /* 0x00000024ff22723e */ /* 0x000fe400020006ff */
[----:B------:R-:W-:Y:S01]  /*11110*/  LOP3.LUT R42, R41, 0xff000000, R15, 0xf8, !PT ;  /* 0xff000000292a7812 */ /* 0x000fe200078ef80f */
[--C-:B------:R-:W-:Y:S01]  /*11120*/  HADD2.F32 R41, -RZ, R40.reuse.H0_H0 ;  /* 0x20000028ff297230 */ /* 0x100fe20000004100 */
[----:B------:R-:W-:Y:S01]  /*11130*/  LOP3.LUT R33, R37, 0xff0000, R14, 0xf8, !PT ;  /* 0x00ff000025217812 */ /* 0x000fe200078ef80e */
[----:B------:R-:W-:Y:S01]  /*11140*/  HADD2.F32 R40, -RZ, R40.H1_H1 ;  /* 0x30000028ff287230 */ /* 0x000fe20000004100 */
[----:B------:R-:W-:-:S02]  /*11150*/  LOP3.LUT R21, R21, 0xff0000, R32, 0xf8, !PT ;  /* 0x00ff000015157812 */ /* 0x000fc400078ef820 */
[----:B------:R-:W-:Y:S01]  /*11160*/  LOP3.LUT R37, R27, 0xff000000, R35, 0xf8, !PT ;  /* 0xff0000001b257812 */ /* 0x000fe200078ef823 */
[--C-:B------:R-:W-:Y:S01]  /*11170*/  HADD2.F32 R35, -RZ, R34.reuse.H0_H0 ;  /* 0x20000022ff237230 */ /* 0x100fe20000004100 */
[----:B------:R-:W-:Y:S01]  /*11180*/  LOP3.LUT R21, R21, 0xff000000, R32, 0xf8, !PT ;  /* 0xff00000015157812 */ /* 0x000fe200078ef820 */
[----:B------:R-:W-:Y:S01]  /*11190*/  HADD2.F32 R34, -RZ, R34.H1_H1 ;  /* 0x30000022ff227230 */ /* 0x000fe20000004100 */
[----:B------:R-:W-:Y:S02]  /*111a0*/  LOP3.LUT R29, R29, 0xff0000, R12, 0xf8, !PT ;  /* 0x00ff00001d1d7812 */ /* 0x000fe400078ef80c */
[----:B------:R-:W-:Y:S02]  /*111b0*/  F2FP.F16.E4M3.UNPACK_B R25, R9.H1 ;  /* 0x00000009ff19723e */ /* 0x000fe400030006ff */
[-C--:B------:R-:W-:Y:S02]  /*111c0*/  F2FP.F16.E4M3.UNPACK_B R31, R8.reuse ;  /* 0x00000008ff1f723e */ /* 0x080fe400020006ff */
[----:B------:R-:W-:-:S02]  /*111d0*/  F2FP.F16.E4M3.UNPACK_B R32, R8.H1 ;  /* 0x00000008ff20723e */ /* 0x000fc400030006ff */
[----:B------:R-:W-:Y:S02]  /*111e0*/  F2FP.F16.E4M3.UNPACK_B R39, R39.H1 ;  /* 0x00000027ff27723e */ /* 0x000fe400030006ff */
[----:B------:R-:W-:Y:S02]  /*111f0*/  F2FP.F16.E4M3.UNPACK_B R36, R36.H1 ;  /* 0x00000024ff24723e */ /* 0x000fe400030006ff */
[----:B------:R-:W-:Y:S02]  /*11200*/  LOP3.LUT R38, R29, 0xff000000, R12, 0xf8, !PT ;  /* 0xff0000001d267812 */ /* 0x000fe400078ef80c */
[----:B------:R-:W-:Y:S02]  /*11210*/  LOP3.LUT R12, R33, 0xff000000, R14, 0xf8, !PT ;  /* 0xff000000210c7812 */ /* 0x000fe400078ef80e */
[-C--:B------:R-:W-:Y:S02]  /*11220*/  F2FP.F16.E4M3.UNPACK_B R30, R11.reuse ;  /* 0x0000000bff1e723e */ /* 0x080fe400020006ff */
[----:B------:R-:W-:Y:S01]  /*11230*/  F2FP.F16.E4M3.UNPACK_B R33, R11.H1 ;  /* 0x0000000bff21723e */ /* 0x000fe200030006ff */
[--C-:B------:R-:W-:Y:S01]  /*11240*/  HADD2.F32 R11, -RZ, R36.reuse.H0_H0 ;  /* 0x20000024ff0b7230 */ /* 0x100fe20000004100 */
[----:B------:R-:W-:Y:S01]  /*11250*/  F2FP.F16.E4M3.UNPACK_B R14, R10.H1 ;  /* 0x0000000aff0e723e */ /* 0x000fe200030006ff */
[----:B------:R-:W-:Y:S01]  /*11260*/  HADD2.F32 R36, -RZ, R36.H1_H1 ;  /* 0x30000024ff247230 */ /* 0x000fe20000004100 */
[----:B------:R-:W0:Y:S02]  /*11270*/  LDS.128 R4, [R47+0x18400] ;  /* 0x018400002f047984 */ /* 0x000e240000000c00 */
        /* <DEDUP_REMOVED lines=9> */
[----:B------:R-:W-:Y:S01]  /*11310*/  F2FP.F16.E4M3.UNPACK_B R26, R4 ;  /* 0x00000004ff1a723e */ /* 0x000fe200020006ff */
[----:B------:R-:W-:-:S02]  /*11320*/  HADD2.F32 R13, -RZ, R13.H1_H1 ;  /* 0x3000000dff0d7230 */ /* 0x000fc40000004100 */
[C---:B------:R-:W-:Y:S01]  /*11330*/  FFMA.FTZ R5, R20.reuse, R35, -R9 ;  /* 0x0000002314057223 */ /* 0x040fe20000010809 */
[----:B------:R-:W-:Y:S01]  /*11340*/  F2FP.F16.E4M3.UNPACK_B R27, R4.H1 ;  /* 0x00000004ff1b723e */ /* 0x000fe200030006ff */
[----:B------:R-:W-:Y:S01]  /*11350*/  FFMA.FTZ R9, R20, R41, R8 ;  /* 0x0000002914097223 */ /* 0x000fe20000010008 */
[-C--:B------:R-:W-:Y:S01]  /*11360*/  F2FP.F16.E4M3.UNPACK_B R4, R6.reuse ;  /* 0x00000006ff04723e */ /* 0x080fe200020006ff */
[----:B------:R-:W-:Y:S01]  /*11370*/  HADD2.F32 R35, -RZ, R39.H0_H0 ;  /* 0x20000027ff237230 */ /* 0x000fe20000004100 */
[----:B------:R-:W-:Y:S01]  /*11380*/  F2FP.F16.E4M3.UNPACK_B R7, R6.H1 ;  /* 0x00000006ff07723e */ /* 0x000fe200030006ff */
[----:B------:R-:W-:Y:S01]  /*11390*/  HADD2.F32 R8, -RZ, R25.H0_H0 ;  /* 0x20000019ff087230 */ /* 0x000fe20000004100 */
[----:B------:R-:W-:Y:S01]  /*113a0*/  F2FP.F16.E4M3.UNPACK_B R6, R10 ;  /* 0x0000000aff06723e */ /* 0x000fe200020006ff */
[C---:B------:R-:W-:Y:S01]  /*113b0*/  FMUL.FTZ R10, R24.reuse, R40 ;  /* 0x00000028180a7220 */ /* 0x040fe20000410000 */
[----:B------:R-:W-:Y:S01]  /*113c0*/  FMUL.FTZ R41, R24, R34 ;  /* 0x0000002218297220 */ /* 0x000fe20000410000 */
[----:B------:R-:W-:-:S02]  /*113d0*/  HADD2.F32 R20, -RZ, R15.H0_H0 ;  /* 0x2000000fff147230 */ /* 0x000fc40000004100 */
[C---:B------:R-:W-:Y:S01]  /*113e0*/  FMUL.FTZ R43, R8.reuse, R35 ;  /* 0x00000023082b7220 */ /* 0x040fe20000410000 */
[-C--:B------:R-:W-:Y:S01]  /*113f0*/  FMUL.FTZ R24, R8, R11.reuse ;  /* 0x0000000b08187220 */ /* 0x080fe20000410000 */
[C---:B------:R-:W-:Y:S01]  /*11400*/  FFMA.FTZ R8, R13.reuse, R34, -R10 ;  /* 0x000000220d087223 */ /* 0x040fe2000001080a */
[----:B------:R-:W-:Y:S01]  /*11410*/  FFMA.FTZ R10, R13, R40, R41 ;  /* 0x000000280d0a7223 */ /* 0x000fe20000010029 */
[-C--:B------:R-:W-:Y:S01]  /*11420*/  F2FP.F16.E4M3.UNPACK_B R40, R42.reuse ;  /* 0x0000002aff28723e */ /* 0x080fe200020006ff */
[C---:B------:R-:W-:Y:S01]  /*11430*/  FFMA.FTZ R11, R20.reuse, R11, -R43 ;  /* 0x0000000b140b7223 */ /* 0x040fe2000001082b */
[----:B------:R-:W-:Y:S01]  /*11440*/  F2FP.F16.E4M3.UNPACK_B R34, R37 ;  /* 0x00000025ff22723e */ /* 0x000fe200020006ff */
[----:B------:R-:W-:Y:S01]  /*11450*/  FFMA.FTZ R13, R20, R35, R24 ;  /* 0x00000023140d7223 */ /* 0x000fe20000010018 */
[----:B------:R-:W-:Y:S01]  /*11460*/  HADD2.F32 R39, -RZ, R39.H1_H1 ;  /* 0x30000027ff277230 */ /* 0x000fe20000004100 */
[----:B------:R-:W-:Y:S01]  /*11470*/  F2FP.F16.E4M3.UNPACK_B R42, R42.H1 ;  /* 0x0000002aff2a723e */ /* 0x000fe200030006ff */
[----:B------:R-:W-:Y:S01]  /*11480*/  HADD2.F32 R20, -RZ, R25.H1_H1 ;  /* 0x30000019ff147230 */ /* 0x000fe20000004100 */
[----:B------:R-:W-:Y:S01]  /*11490*/  F2FP.F16.E4M3.UNPACK_B R37, R37.H1 ;  /* 0x00000025ff25723e */ /* 0x000fe200030006ff */
[----:B------:R-:W-:-:S02]  /*114a0*/  HADD2.F32 R41, -RZ, R40.H0_H0 ;  /* 0x20000028ff297230 */ /* 0x000fc40000004100 */
[----:B------:R-:W-:Y:S02]  /*114b0*/  HADD2.F32 R24, -RZ, R30.H0_H0 ;  /* 0x2000001eff187230 */ /* 0x000fe40000004100 */
[C---:B------:R-:W-:Y:S01]  /*114c0*/  FMUL.FTZ R46, R20.reuse, R39 ;  /* 0x00000027142e7220 */ /* 0x040fe20000410000 */
[----:B------:R-:W-:Y:S02]  /*114d0*/  HADD2.F32 R35, -RZ, R34.H0_H0 ;  /* 0x20000022ff237230 */ /* 0x000fe40000004100 */
[----:B------:R-:W-:Y:S01]  /*114e0*/  FMUL.FTZ R48, R20, R36 ;  /* 0x0000002414307220 */ /* 0x000fe20000410000 */
[----:B------:R-:W-:Y:S02]  /*114f0*/  HADD2.F32 R15, -RZ, R15.H1_H1 ;  /* 0x3000000fff0f7230 */ /* 0x000fe40000004100 */
[C---:B------:R-:W-:Y:S01]  /*11500*/  FMUL.FTZ R50, R24.reuse, R41 ;  /* 0x0000002918327220 */ /* 0x040fe20000410000 */
[--C-:B------:R-:W-:Y:S02]  /*11510*/  HADD2.F32 R25, -RZ, R28.reuse.H0_H0 ;  /* 0x2000001cff197230 */ /* 0x100fe40000004100 */
[----:B------:R-:W-:Y:S01]  /*11520*/  FMUL.FTZ R52, R24, R35 ;  /* 0x0000002318347220 */ /* 0x000fe20000410000 */
[----:B------:R-:W-:-:S02]  /*11530*/  HADD2.F32 R28, -RZ, R28.H1_H1 ;  /* 0x3000001cff1c7230 */ /* 0x000fc40000004100 */
[C---:B------:R-:W-:Y:S01]  /*11540*/  FFMA.FTZ R20, R15.reuse, R36, -R46 ;  /* 0x000000240f147223 */ /* 0x040fe2000001082e */
[----:B------:R-:W-:Y:S01]  /*11550*/  FFMA.FTZ R24, R15, R39, R48 ;  /* 0x000000270f187223 */ /* 0x000fe20000010030 */
[C---:B------:R-:W-:Y:S01]  /*11560*/  FFMA.FTZ R15, R25.reuse, R35, -R50 ;  /* 0x00000023190f7223 */ /* 0x040fe20000010832 */
[----:B------:R-:W-:Y:S01]  /*11570*/  FFMA.FTZ R25, R25, R41, R52 ;  /* 0x0000002919197223 */ /* 0x000fe20000010034 */
[----:B------:R-:W-:Y:S01]  /*11580*/  HADD2.F32 R41, -RZ, R40.H1_H1 ;  /* 0x30000028ff297230 */ /* 0x000fe20000004100 */
[----:B------:R-:W-:Y:S01]  /*11590*/  F2FP.SATFINITE.E4M3.F32.PACK_AB_MERGE_C R11, R20, R11, RZ ;  /* 0x0000000b140b723e */ /* 0x000fe200048070ff */
[----:B------:R-:W-:Y:S01]  /*115a0*/  HADD2.F32 R39, -RZ, R34.H1_H1 ;  /* 0x30000022ff277230 */ /* 0x000fe20000004100 */
[----:B------:R-:W-:Y:S01]  /*115b0*/  F2FP.SATFINITE.E4M3.F32.PACK_AB_MERGE_C R13, R24, R13, RZ ;  /* 0x0000000d180d723e */ /* 0x000fe200048070ff */
[----:B------:R-:W-:Y:S01]  /*115c0*/  HADD2.F32 R40, -RZ, R42.H0_H0 ;  /* 0x2000002aff287230 */ /* 0x000fe20000004100 */
[----:B------:R-:W-:Y:S01]  /*115d0*/  F2FP.SATFINITE.E4M3.F32.PACK_AB_MERGE_C R5, R8, R5, R11 ;  /* 0x000000050805723e */ /* 0x000fe2000480700b */
[----:B------:R-:W-:Y:S01]  /*115e0*/  HADD2.F32 R35, -RZ, R33.H0_H0 ;  /* 0x20000021ff237230 */ /* 0x000fe20000004100 */
[----:B------:R-:W-:Y:S01]  /*115f0*/  F2FP.SATFINITE.E4M3.F32.PACK_AB_MERGE_C R9, R10, R9, R13 ;  /* 0x000000090a09723e */ /* 0x000fe2000480700d */
[----:B------:R-:W-:-:S02]  /*11600*/  HADD2.F32 R34, -RZ, R30.H1_H1 ;  /* 0x3000001eff227230 */ /* 0x000fc40000004100 */
[----:B------:R-:W-:Y:S02]  /*11610*/  HADD2.F32 R36, -RZ, R37.H0_H0 ;  /* 0x20000025ff247230 */ /* 0x000fe40000004100 */
[C---:B------:R-:W-:Y:S01]  /*11620*/  FMUL.FTZ R45, R35.reuse, R40 ;  /* 0x00000028232d7220 */ /* 0x040fe20000410000 */
[----:B------:R-:W-:Y:S02]  /*11630*/  HADD2.F32 R30, -RZ, R29.H0_H0 ;  /* 0x2000001dff1e7230 */ /* 0x000fe40000004100 */
[C---:B------:R-:W-:Y:S01]  /*11640*/  FMUL.FTZ R43, R34.reuse, R41 ;  /* 0x00000029222b7220 */ /* 0x040fe20000410000 */
[----:B------:R-:W-:Y:S01]  /*11650*/  FMUL.FTZ R34, R34, R39 ;  /* 0x0000002722227220 */ /* 0x000fe20000410000 */
[-C--:B------:R-:W-:Y:S01]  /*11660*/  FMUL.FTZ R35, R35, R36.reuse ;  /* 0x0000002423237220 */ /* 0x080fe20000410000 */
[----:B------:R-:W-:Y:S02]  /*11670*/  HADD2.F32 R42, -RZ, R42.H1_H1 ;  /* 0x3000002aff2a7230 */ /* 0x000fe40000004100 */
[----:B------:R-:W-:Y:S01]  /*11680*/  FFMA.FTZ R45, R30, R36, -R45 ;  /* 0x000000241e2d7223 */ /* 0x000fe2000001082d */
[----:B------:R-:W-:-:S02]  /*11690*/  HADD2.F32 R36, -RZ, R37.H1_H1 ;  /* 0x30000025ff247230 */ /* 0x000fc40000004100 */
[C---:B------:R-:W-:Y:S01]  /*116a0*/  FFMA.FTZ R50, R28.reuse, R41, R34 ;  /* 0x000000291c327223 */ /* 0x040fe20000010022 */
[----:B------:R-:W-:Y:S01]  /*116b0*/  F2FP.F16.E4M3.UNPACK_B R37, R38.H1 ;  /* 0x00000026ff25723e */ /* 0x000fe200030006ff */
[----:B------:R-:W-:Y:S01]  /*116c0*/  FFMA.FTZ R48, R28, R39, -R43 ;  /* 0x000000271c307223 */ /* 0x000fe2000001082b */
[----:B------:R-:W-:Y:S01]  /*116d0*/  F2FP.F16.E4M3.UNPACK_B R34, R21.H1 ;  /* 0x00000015ff22723e */ /* 0x000fe200030006ff */
[----:B------:R-:W-:Y:S02]  /*116e0*/  HADD2.F32 R33, -RZ, R33.H1_H1 ;  /* 0x30000021ff217230 */ /* 0x000fe40000004100 */
[----:B------:R-:W-:Y:S01]  /*116f0*/  FFMA.FTZ R43, R30, R40, R35 ;  /* 0x000000281e2b7223 */ /* 0x000fe20000010023 */
[----:B------:R-:W-:Y:S01]  /*11700*/  HADD2.F32 R39, -RZ, R37.H0_H0 ;  /* 0x20000025ff277230 */ /* 0x000fe20000004100 */
[----:B------:R-:W-:Y:S01]  /*11710*/  F2FP.F16.E4M3.UNPACK_B R38, R38 ;  /* 0x00000026ff26723e */ /* 0x000fe200020006ff */
[----:B------:R-:W-:Y:S02]  /*11720*/  HADD2.F32 R30, -RZ, R32.H0_H0 ;  /* 0x20000020ff1e7230 */ /* 0x000fe40000004100 */
[----:B------:R-:W-:Y:S01]  /*11730*/  FMUL.FTZ R40, R33, R42 ;  /* 0x0000002a21287220 */ /* 0x000fe20000410000 */
[----:B------:R-:W-:-:S02]  /*11740*/  HADD2.F32 R35, -RZ, R34.H0_H0 ;  /* 0x20000022ff237230 */ /* 0x000fc40000004100 */
[-C--:B------:R-:W-:Y:S01]  /*11750*/  FMUL.FTZ R41, R33, R36.reuse ;  /* 0x0000002421297220 */ /* 0x080fe20000410000 */
[----:B------:R-:W-:Y:S02]  /*11760*/  HADD2.F32 R29, -RZ, R29.H1_H1 ;  /* 0x3000001dff1d7230 */ /* 0x000fe40000004100 */
[C---:B------:R-:W-:Y:S01]  /*11770*/  FMUL.FTZ R33, R30.reuse, R39 ;  /* 0x000000271e217220 */ /* 0x040fe20000410000 */
[----:B------:R-:W-:Y:S02]  /*11780*/  HADD2.F32 R37, -RZ, R37.H1_H1 ;  /* 0x30000025ff257230 */ /* 0x000fe40000004100 */
[----:B------:R-:W-:Y:S01]  /*11790*/  FMUL.FTZ R30, R30, R35 ;  /* 0x000000231e1e7220 */ /* 0x000fe20000410000 */
[----:B------:R-:W-:Y:S02]  /*117a0*/  HADD2.F32 R32, -RZ, R32.H1_H1 ;  /* 0x30000020ff207230 */ /* 0x000fe40000004100 */
[----:B------:R-:W-:Y:S01]  /*117b0*/  FFMA.FTZ R52, R29, R36, -R40 ;  /* 0x000000241d347223 */ /* 0x000fe20000010828 */
[----:B------:R-:W-:-:S02]  /*117c0*/  HADD2.F32 R34, -RZ, R34.H1_H1 ;  /* 0x30000022ff227230 */ /* 0x000fc40000004100 */
[----:B------:R-:W-:Y:S01]  /*117d0*/  FFMA.FTZ R54, R29, R42, R41 ;  /* 0x0000002a1d367223 */ /* 0x000fe20000010029 */
[--C-:B------:R-:W-:Y:S02]  /*117e0*/  HADD2.F32 R28, -RZ, R27.reuse.H0_H0 ;  /* 0x2000001bff1c7230 */ /* 0x100fe40000004100 */
[C---:B------:R-:W-:Y:S01]  /*117f0*/  FMUL.FTZ R36, R32.reuse, R37 ;  /* 0x0000002520247220 */ /* 0x040fe20000410000 */
[----:B------:R-:W-:Y:S01]  /*11800*/  HADD2.F32 R27, -RZ, R27.H1_H1 ;  /* 0x3000001bff1b7230 */ /* 0x000fe20000004100 */
[----:B------:R-:W-:Y:S01]  /*11810*/  F2FP.F16.E4M3.UNPACK_B R29, R21 ;  /* 0x00000015ff1d723e */ /* 0x000fe200020006ff */
[-C--:B------:R-:W-:Y:S01]  /*11820*/  FMUL.FTZ R32, R32, R34.reuse ;  /* 0x0000002220207220 */ /* 0x080fe20000410000 */
[C---:B------:R-:W-:Y:S01]  /*11830*/  FFMA.FTZ R35, R28.reuse, R35, -R33 ;  /* 0x000000231c237223 */ /* 0x040fe20000010821 */
[----:B------:R-:W-:Y:S01]  /*11840*/  FFMA.FTZ R39, R28, R39, R30 ;  /* 0x000000271c277223 */ /* 0x000fe2000001001e */
[----:B------:R-:W-:Y:S02]  /*11850*/  HADD2.F32 R30, -RZ, R38.H0_H0 ;  /* 0x20000026ff1e7230 */ /* 0x000fe40000004100 */
[----:B------:R-:W-:Y:S01]  /*11860*/  FFMA.FTZ R40, R27, R34, -R36 ;  /* 0x000000221b287223 */ /* 0x000fe20000010824 */
[----:B------:R-:W-:-:S02]  /*11870*/  HADD2.F32 R28, -RZ, R31.H0_H0 ;  /* 0x2000001fff1c7230 */ /* 0x000fc40000004100 */
[----:B------:R-:W-:Y:S01]  /*11880*/  FFMA.FTZ R42, R27, R37, R32 ;  /* 0x000000251b2a7223 */ /* 0x000fe20000010020 */
[----:B------:R-:W-:Y:S01]  /*11890*/  HADD2.F32 R27, -RZ, R29.H0_H0 ;  /* 0x2000001dff1b7230 */ /* 0x000fe20000004100 */
[----:B------:R-:W-:Y:S01]  /*118a0*/  F2FP.SATFINITE.E4M3.F32.PACK_AB_MERGE_C R43, R54, R43, RZ ;  /* 0x0000002b362b723e */ /* 0x000fe200048070ff */
[----:B------:R-:W-:Y:S02]  /*118b0*/  HADD2.F32 R21, -RZ, R26.H0_H0 ;  /* 0x2000001aff157230 */ /* 0x000fe40000004100 */
        /* <DEDUP_REMOVED lines=10> */
[----:B------:R-:W-:Y:S01]  /*11960*/  F2FP.F16.E4M3.UNPACK_B R21, R3.H1 ;  /* 0x00000003ff15723e */ /* 0x000fe200030006ff */
[-C--:B------:R-:W-:Y:S01]  /*11970*/  FMUL.FTZ R31, R31, R29.reuse ;  /* 0x0000001d1f1f7220 */ /* 0x080fe20000410000 */
[C---:B------:R-:W-:Y:S01]  /*11980*/  FFMA.FTZ R36, R26.reuse, R29, -R27 ;  /* 0x0000001d1a247223 */ /* 0x040fe2000001081b */
[----:B------:R-:W-:Y:S01]  /*11990*/  HADD2.F32 R30, -RZ, R32.H0_H0 ;  /* 0x20000020ff1e7230 */ /* 0x000fe20000004100 */
[----:B------:R-:W-:Y:S01]  /*119a0*/  F2FP.F16.E4M3.UNPACK_B R3, R3 ;  /* 0x00000003ff03723e */ /* 0x000fe200020006ff */
[----:B------:R-:W-:Y:S02]  /*119b0*/  HADD2.F32 R27, -RZ, R14.H0_H0 ;  /* 0x2000000eff1b7230 */ /* 0x000fe40000004100 */
[----:B------:R-:W-:Y:S01]  /*119c0*/  FFMA.FTZ R31, R26, R38, R31 ;  /* 0x000000261a1f7223 */ /* 0x000fe2000001001f */
[--C-:B------:R-:W-:Y:S01]  /*119d0*/  HADD2.F32 R26, -RZ, R21.reuse.H0_H0 ;  /* 0x20000015ff1a7230 */ /* 0x100fe20000004100 */
[----:B------:R-:W-:Y:S01]  /*119e0*/  F2FP.SATFINITE.E4M3.F32.PACK_AB_MERGE_C R39, R42, R39, RZ ;  /* 0x000000272a27723e */ /* 0x000fe200048070ff */
[----:B------:R-:W-:-:S02]  /*119f0*/  HADD2.F32 R28, -RZ, R21.H1_H1 ;  /* 0x30000015ff1c7230 */ /* 0x000fc40000004100 */
[C---:B------:R-:W-:Y:S01]  /*11a00*/  FMUL.FTZ R38, R27.reuse, R30 ;  /* 0x0000001e1b267220 */ /* 0x040fe20000410000 */
[--C-:B------:R-:W-:Y:S02]  /*11a10*/  HADD2.F32 R21, -RZ, R7.reuse.H0_H0 ;  /* 0x20000007ff157230 */ /* 0x100fe40000004100 */
[-C--:B------:R-:W-:Y:S01]  /*11a20*/  FMUL.FTZ R46, R27, R26.reuse ;  /* 0x0000001a1b2e7220 */ /* 0x080fe20000410000 */
[----:B------:R-:W-:Y:S01]  /*11a30*/  HADD2.F32 R32, -RZ, R32.H1_H1 ;  /* 0x30000020ff207230 */ /* 0x000fe20000004100 */
[----:B------:R-:W-:Y:S01]  /*11a40*/  F2FP.SATFINITE.E4M3.F32.PACK_AB_MERGE_C R11, R50, R25, R43 ;  /* 0x00000019320b723e */ /* 0x000fe2000480702b */
[----:B------:R-:W-:Y:S02]  /*11a50*/  HADD2.F32 R14, -RZ, R14.H1_H1 ;  /* 0x3000000eff0e7230 */ /* 0x000fe40000004100 */
[C---:B------:R-:W-:Y:S01]  /*11a60*/  FFMA.FTZ R38, R21.reuse, R26, -R38 ;  /* 0x0000001a15267223 */ /* 0x040fe20000010826 */
[----:B------:R-:W-:Y:S02]  /*11a70*/  HADD2.F32 R7, -RZ, R7.H1_H1 ;  /* 0x30000007ff077230 */ /* 0x000fe40000004100 */
[----:B------:R-:W-:Y:S01]  /*11a80*/  FFMA.FTZ R46, R21, R30, R46 ;  /* 0x0000001e152e7223 */ /* 0x000fe2000001002e */
[----:B------:R-:W-:-:S02]  /*11a90*/  HADD2.F32 R21, -RZ, R3.H1_H1 ;  /* 0x30000003ff157230 */ /* 0x000fc40000004100 */
[C---:B------:R-:W-:Y:S01]  /*11aa0*/  FMUL.FTZ R26, R14.reuse, R32 ;  /* 0x000000200e1a7220 */ /* 0x040fe20000410000 */
[----:B------:R-:W-:Y:S01]  /*11ab0*/  FMUL.FTZ R27, R14, R28 ;  /* 0x0000001c0e1b7220 */ /* 0x000fe20000410000 */
[----:B------:R-:W-:Y:S01]  /*11ac0*/  F2FP.F16.E4M3.UNPACK_B R14, R12 ;  /* 0x0000000cff0e723e */ /* 0x000fe200020006ff */
[----:B------:R-:W-:Y:S02]  /*11ad0*/  HADD2.F32 R12, -RZ, R3.H0_H0 ;  /* 0x20000003ff0c7230 */ /* 0x000fe40000004100 */
[C---:B------:R-:W-:Y:S01]  /*11ae0*/  FFMA.FTZ R37, R7.reuse, R28, -R26 ;  /* 0x0000001c07257223 */ /* 0x040fe2000001081a */
[----:B------:R-:W-:Y:S01]  /*11af0*/  FFMA.FTZ R41, R7, R32, R27 ;  /* 0x0000002007297223 */ /* 0x000fe2000001001b */
[----:B------:R-:W-:Y:S01]  /*11b00*/  HADD2.F32 R7, -RZ, R6.H0_H0 ;  /* 0x20000006ff077230 */ /* 0x000fe20000004100 */
[----:B------:R-:W-:Y:S01]  /*11b10*/  F2FP.SATFINITE.E4M3.F32.PACK_AB_MERGE_C R8, R31, R34, R39 ;  /* 0x000000221f08723e */ /* 0x000fe20004807027 */
[--C-:B------:R-:W-:Y:S01]  /*11b20*/  HADD2.F32 R26, -RZ, R14.reuse.H0_H0 ;  /* 0x2000000eff1a7230 */ /* 0x100fe20000004100 */
[----:B------:R-:W-:Y:S01]  /*11b30*/  F2FP.SATFINITE.E4M3.F32.PACK_AB_MERGE_C R37, R37, R38, RZ ;  /* 0x000000262525723e */ /* 0x000fe200048070ff */
[----:B------:R-:W-:Y:S01]  /*11b40*/  HADD2.F32 R27, -RZ, R14.H1_H1 ;  /* 0x3000000eff1b7230 */ /* 0x000fe20000004100 */
[----:B------:R-:W-:Y:S01]  /*11b50*/  F2FP.SATFINITE.E4M3.F32.PACK_AB_MERGE_C R41, R41, R46, RZ ;  /* 0x0000002e2929723e */ /* 0x000fe200048070ff */
[----:B------:R-:W-:-:S02]  /*11b60*/  HADD2.F32 R6, -RZ, R6.H1_H1 ;  /* 0x30000006ff067230 */ /* 0x000fc40000004100 */
[C---:B------:R-:W-:Y:S01]  /*11b70*/  FMUL.FTZ R14, R7.reuse, R26 ;  /* 0x0000001a070e7220 */ /* 0x040fe20000410000 */
[--C-:B------:R-:W-:Y:S02]  /*11b80*/  HADD2.F32 R3, -RZ, R4.reuse.H0_H0 ;  /* 0x20000004ff037230 */ /* 0x100fe40000004100 */
[-C--:B------:R-:W-:Y:S01]  /*11b90*/  FMUL.FTZ R7, R7, R12.reuse ;  /* 0x0000000c07077220 */ /* 0x080fe20000410000 */
        /* <DEDUP_REMOVED lines=9> */
[----:B------:R-:W-:Y:S02]  /*11c30*/  F2FP.SATFINITE.E4M3.F32.PACK_AB_MERGE_C R7, R48, R15, R7 ;  /* 0x0000000f3007723e */ /* 0x000fe40004807007 */
[----:B------:R-:W-:Y:S02]  /*11c40*/  F2FP.SATFINITE.E4M3.F32.PACK_AB_MERGE_C R4, R36, R33, R4 ;  /* 0x000000212404723e */ /* 0x000fe40004807004 */
[----:B------:R-:W-:Y:S02]  /*11c50*/  F2FP.SATFINITE.E4M3.F32.PACK_AB_MERGE_C R6, R29, R6, R37 ;  /* 0x000000061d06723e */ /* 0x000fe40004807025 */
[----:B------:R-:W-:-:S03]  /*11c60*/  F2FP.SATFINITE.E4M3.F32.PACK_AB_MERGE_C R10, R28, R3, R41 ;  /* 0x000000031c0a723e */ /* 0x000fc60004807029 */
[----:B------:R0:W-:Y:S04]  /*11c70*/  STS.128 [R47+0x18400], R4 ;  /* 0x018400042f007388 */ /* 0x0001e80000000c00 */
[----:B------:R0:W-:Y:S02]  /*11c80*/  STS.128 [R0+0x18400], R8 ;  /* 0x0184000800007388 */ /* 0x0001e40000000c00 */
.L_x_1722:
[----:B------:R-:W-:Y:S05]  /*11c90*/  BSYNC B0 ;  /* 0x0000000000007941 */ /* 0x000fea0003800000 */
.L_x_1715:
        /* <DEDUP_REMOVED lines=8> */
.L_x_1713:
[----:B0-23--:R-:W-:-:S05]  /*11d20*/  IMAD.U32 R0, RZ, RZ, UR40 ;  /* 0x00000028ff007e24 */ /* 0x00dfca000f8e00ff */
[----:B------:R-:W-:-:S13]  /*11d30*/  ISETP.NE.AND P0, PT, R0, 0x3, PT ;  /* 0x000000030000780c */ /* 0x000fda0003f05270 */
[----:B------:R-:W-:Y:S05]  /*11d40*/  @!P0 BRA `(.L_x_1742) ;  /* 0x0000000000048947 */ /* 0x000fea0003800000 */
[----:B------:R-:W-:Y:S01]  /*11d50*/  BPT.TRAP 0x1 ;  /* 0x000000040000795c */ /* 0x000fe20000300000 */
.L_x_1742:
[----:B-----5:R-:W-:Y:S01]  /*11d60*/  IMAD R21, R17, 0x8, R16 ;  /* 0x0000000811157824 */ /* 0x020fe200078e0210 */
[----:B------:R-:W-:-:S04]  /*11d70*/  SHF.L.U32 R0, R23, 0x1f, RZ ;  /* 0x0000001f17007819 */ /* 0x000fc800000006ff */
[----:B------:R0:W2:Y:S01]  /*11d80*/  SYNCS.PHASECHK.TRANS64.TRYWAIT P1, [R21+URZ+0x2a830], R0 ;  /* 0x02a83000150075a7 */ /* 0x0000a2000802017f */
[----:B------:R-:W-:Y:S05]  /*11d90*/  @!P0 BRA `(.L_x_1743) ;  /* 0x0000000000048947 */ /* 0x000fea0003800000 */
[----:B------:R-:W-:Y:S01]  /*11da0*/  BPT.TRAP 0x1 ;  /* 0x000000040000795c */ /* 0x000fe20000300000 */
.L_x_1743:
[----:B--2---:R-:W-:Y:S05]  /*11db0*/  @P1 BRA `(.L_x_1744) ;  /* 0x0000000000081947 */ /* 0x004fea0003800000 */
[----:B------:R-:W2:Y:S02]  /*11dc0*/  SYNCS.PHASECHK.TRANS64.TRYWAIT P1, [R21+URZ+0x2a830], R0 ;  /* 0x02a83000150075a7 */ /* 0x000ea4000802017f */
[----:B--2---:R-:W-:Y:S05]  /*11dd0*/  @!P1 BRA `(.L_x_1745) ;  /* 0x000001dc004c9947 */ /* 0x004fea0003800000 */
.L_x_1744:
[----:B------:R-:W-:Y:S05]  /*11de0*/  WARPSYNC.ALL ;  /* 0x0000000000007948 */ /* 0x000fea0003800000 */
[----:B0-2---:R-:W-:Y:S01]  /*11df0*/  VIADD R0, R16, 0x1e400 ;  /* 0x0001e40010007836 */ /* 0x005fe20000000000 */
[----:B------:R-:W-:Y:S01]  /*11e00*/  R2UR UR24, R44 ;  /* 0x000000002c1872ca */ /* 0x000fe200000e0000 */
[----:B----4-:R-:W-:Y:S01]  /*11e10*/  IMAD.MOV.U32 R7, RZ, RZ, -0x7fffffe0 ;  /* 0x80000020ff077424 */ /* 0x010fe200078e00ff */
[----:B------:R-:W-:Y:S01]  /*11e20*/  WARPGROUP.ARRIVE ;  /* 0x00000000000079c5 */ /* 0x000fe20000000000 */
[----:B------:R-:W-:Y:S01]  /*11e30*/  UMOV UR25, 0x80000020 ;  /* 0x8000002000197882 */ /* 0x000fe20000000000 */
[----:B------:R-:W-:Y:S01]  /*11e40*/  SHF.R.U32.HI R0, RZ, 0x4, R0 ;  /* 0x00000004ff007819 */ /* 0x000fe20000011600 */
[----:B------:R-:W-:Y:S01]  /*11e50*/  IMAD.MOV.U32 R9, RZ, RZ, -0x7fffffe0 ;  /* 0x80000020ff097424 */ /* 0x000fe200078e00ff */
[----:B------:R-:W-:Y:S01]  /*11e60*/  R2UR UR27, R7 ;  /* 0x00000000071b72ca */ /* 0x000fe200000e0000 */
[----:B------:R-:W-:Y:S01]  /*11e70*/  UMOV UR5, 0x80000020 ;  /* 0x8000002000057882 */ /* 0x000fe20000000000 */
[----:B------:R-:W-:Y:S01]  /*11e80*/  LOP3.LUT R0, R0, 0x3fff, RZ, 0xc0, !PT ;  /* 0x00003fff00007812 */ /* 0x000fe200078ec0ff */
[----:B------:R-:W-:Y:S01]  /*11e90*/  UMOV UR9, 0x80000020 ;  /* 0x8000002000097882 */ /* 0x000fe20000000000 */
[----:B------:R-:W-:Y:S01]  /*11ea0*/  R2UR UR7, R9 ;  /* 0x00000000090772ca */ /* 0x000fe200000e0000 */
[----:B------:R-:W-:Y:S01]  /*11eb0*/  IMAD.MOV.U32 R9, RZ, RZ, -0x7fffffe0 ;  /* 0x80000020ff097424 */ /* 0x000fe200078e00ff */
[----:B------:R-:W-:Y:S01]  /*11ec0*/  LOP3.LUT R5, R0, 0x10000, RZ, 0xfc, !PT ;  /* 0x0001000000057812 */ /* 0x000fe200078efcff */
[----:B------:R-:W-:Y:S01]  /*11ed0*/  ULOP3.LUT UR24, UR24, 0x10000, URZ, 0xfc, !UPT ;  /* 0x0001000018187892 */ /* 0x000fe2000f8efc3f */
[----:B------:R-:W-:Y:S01]  /*11ee0*/  IMAD.MOV.U32 R7, RZ, RZ, -0x7fffffe0 ;  /* 0x80000020ff077424 */ /* 0x000fe200078e00ff */
[----:B------:R-:W-:Y:S01]  /*11ef0*/  UMOV UR13, 0x80000020 ;  /* 0x80000020000d7882 */ /* 0x000fe20000000000 */
[----:B------:R-:W-:Y:S01]  /*11f00*/  R2UR UR11, R9 ;  /* 0x00000000090b72ca */ /* 0x000fe200000e0000 */
[----:B------:R-:W-:Y:S01]  /*11f10*/  IMAD R6, R17, 0x600, R5 ;  /* 0x0000060011067824 */ /* 0x000fe200078e0205 */
[----:B------:R-:W-:Y:S01]  /*11f20*/  UIADD3 UR4, UR24, 0x2, URZ ;  /* 0x0000000218047890 */ /* 0x000fe2000fffe03f */
[----:B------:R-:W-:Y:S01]  /*11f30*/  IMAD.MOV.U32 R9, RZ, RZ, -0x7fffffe0 ;  /* 0x80000020ff097424 */ /* 0x000fe200078e00ff */
[----:B------:R-:W-:Y:S01]  /*11f40*/  UIADD3 UR8, UR24, 0x200, URZ ;  /* 0x0000020018087890 */ /* 0x000fe2000fffe03f */
[C---:B------:R-:W-:Y:S01]  /*11f50*/  VIADD R8, R6.reuse, 0x2 ;  /* 0x0000000206087836 */ /* 0x040fe20000000000 */
[----:B------:R-:W-:Y:S01]  /*11f60*/  R2UR UR26, R6 ;  /* 0x00000000061a72ca */ /* 0x000fe200000e0000 */
[----:B------:R-:W-:Y:S01]  /*11f70*/  UIADD3 UR12, UR24, 0x202, URZ ;  /* 0x00000202180c7890 */ /* 0x000fe2000fffe03f */
[----:B------:R-:W-:Y:S01]  /*11f80*/  R2UR UR15, R9 ;  /* 0x00000000090f72ca */ /* 0x000fe200000e0000 */
[----:B------:R-:W-:Y:S01]  /*11f90*/  IMAD.MOV.U32 R9, RZ, RZ, -0x7fffffe0 ;  /* 0x80000020ff097424 */ /* 0x000fe200078e00ff */
[----:B------:R-:W-:Y:S01]  /*11fa0*/  R2UR UR6, R8 ;  /* 0x00000000080672ca */ /* 0x000fe200000e0000 */
[----:B------:R-:W-:Y:S01]  /*11fb0*/  VIADD R8, R6, 0x200 ;  /* 0x0000020006087836 */ /* 0x000fe20000000000 */
[----:B------:R-:W-:Y:S01]  /*11fc0*/  UIADD3 UR16, UR24, 0x400, URZ ;  /* 0x0000040018107890 */ /* 0x000fe2000fffe03f */
[----:B------:R-:W-:Y:S01]  /*11fd0*/  R2UR UR23, R7 ;  /* 0x00000000071772ca */ /* 0x000fe200000e0000 */
[----:B------:R-:W-:Y:S01]  /*11fe0*/  UMOV UR17, 0x80000020 ;  /* 0x8000002000117882 */ /* 0x000fe20000000000 */
[----:B------:R-:W-:Y:S01]  /*11ff0*/  R2UR UR19, R9 ;  /* 0x00000000091372ca */ /* 0x000fe200000e0000 */
[----:B------:R-:W-:Y:S01]  /*12000*/  UIADD3 UR20, UR24, 0x402, URZ ;  /* 0x0000040218147890 */ /* 0x000fe2000fffe03f */
[----:B------:R-:W-:Y:S01]  /*12010*/  R2UR UR10, R8 ;  /* 0x00000000080a72ca */ /* 0x000fe200000e0000 */
[----:B------:R-:W-:Y:S01]  /*12020*/  VIADD R8, R6, 0x202 ;  /* 0x0000020206087836 */ /* 0x000fe20000000000 */
[----:B------:R-:W-:Y:S01]  /*12030*/  QGMMA.64x128x32.F32.E4M3.E4M3 R24, gdesc[UR24], RZ, !UPT, gsb0 ;  /* 0x01e00000181879f3 */ /* 0x000fe2000c0008ff */
[----:B------:R-:W-:-:S03]  /*12040*/  UMOV UR21, 0x80000020 ;  /* 0x8000002000157882 */ /* 0x000fc60000000000 */
[----:B------:R-:W-:Y:S01]  /*12050*/  R2UR UR14, R8 ;  /* 0x00000000080e72ca */ /* 0x000fe200000e0000 */
[C---:B------:R-:W-:Y:S02]  /*12060*/  VIADD R8, R6.reuse, 0x400 ;  /* 0x0000040006087836 */ /* 0x040fe40000000000 */
[----:B------:R-:W-:-:S03]  /*12070*/  VIADD R6, R6, 0x402 ;  /* 0x0000040206067836 */ /* 0x000fc60000000000 */
[----:B------:R-:W-:Y:S02]  /*12080*/  R2UR UR18, R8 ;  /* 0x00000000081272ca */ /* 0x000fe400000e0000 */
[----:B------:R-:W-:Y:S01]  /*12090*/  R2UR UR22, R6 ;  /* 0x00000000061672ca */ /* 0x000fe200000e0000 */
        /* <DEDUP_REMOVED lines=18> */
.L_x_1746:
[----:B------:R-:W2:Y:S01]  /*121c0*/  LDL R8, [R1] ;  /* 0x0000000001087983 */ /* 0x000ea20000100800 */
[----:B------:R-:W0:Y:S01]  /*121d0*/  LDC R6, c[0x0][0x448] ;  /* 0x00011200ff067b82 */ /* 0x000e220000000800 */
[C---:B------:R-:W-:Y:S01]  /*121e0*/  FMUL.FTZ R91, R2.reuse, R33 ;  /* 0x00000021025b7220 */ /* 0x040fe20000410000 */
[C---:B------:R-:W-:Y:S01]  /*121f0*/  FMUL.FTZ R33, R2.reuse, R62 ;  /* 0x0000003e02217220 */ /* 0x040fe20000410000 */
[C---:B------:R-:W-:Y:S01]  /*12200*/  FMUL.FTZ R62, R2.reuse, R65 ;  /* 0x00000041023e7220 */ /* 0x040fe20000410000 */
[C---:B------:R-:W-:Y:S01]  /*12210*/  FMUL.FTZ R65, R2.reuse, R68 ;  /* 0x0000004402417220 */ /* 0x040fe20000410000 */
[C---:B------:R-:W-:Y:S01]  /*12220*/  FMUL.FTZ R101, R2.reuse, R48 ;  /* 0x0000003002657220 */ /* 0x040fe20000410000 */
[C---:B------:R-:W-:Y:S01]  /*12230*/  FMUL.FTZ R10, R2.reuse, R30 ;  /* 0x0000001e020a7220 */ /* 0x040fe20000410000 */
[----:B------:R-:W-:Y:S02]  /*12240*/  VIADD R21, R21, 0x2a840 ;  /* 0x0002a84015157836 */ /* 0x000fe40000000000 */
        /* <DEDUP_REMOVED lines=16> */
[----:B0-----:R-:W-:Y:S01]  /*12350*/  ISETP.NE.AND P1, PT, R6, 0x1, PT ;  /* 0x000000010600780c */ /* 0x001fe20003f25270 */
        /* <DEDUP_REMOVED lines=12> */
[----:B------:R-:W0:Y:S01]  /*12420*/  @P1 LDC R7, c[0x0][0x44c] ;  /* 0x00011300ff071b82 */ /* 0x000e220000000800 */
[C---:B------:R-:W-:Y:S01]  /*12430*/  FMUL.FTZ R98, R2.reuse, R45 ;  /* 0x0000002d02627220 */ /* 0x040fe20000410000 */
[C---:B------:R-:W-:Y:S01]  /*12440*/  FMUL.FTZ R25, R2.reuse, R46 ;  /* 0x0000002e02197220 */ /* 0x040fe20000410000 */
[C---:B------:R-:W-:Y:S01]  /*12450*/  FMUL.FTZ R32, R2.reuse, R59 ;  /* 0x0000003b02207220 */ /* 0x040fe20000410000 */
[C---:B------:R-:W-:Y:S01]  /*12460*/  FMUL.FTZ R35, R2.reuse, R66 ;  /* 0x0000004202237220 */ /* 0x040fe20000410000 */
[C---:B------:R-:W-:Y:S01]  /*12470*/  FMUL.FTZ R61, R2.reuse, R69 ;  /* 0x00000045023d7220 */ /* 0x040fe20000410000 */
[C---:B------:R-:W-:Y:S01]  /*12480*/  FMUL.FTZ R38, R2.reuse, R70 ;  /* 0x0000004602267220 */ /* 0x040fe20000410000 */
[C---:B------:R-:W-:Y:S01]  /*12490*/  FMUL.FTZ R63, R2.reuse, R72 ;  /* 0x00000048023f7220 */ /* 0x040fe20000410000 */
[----:B------:R-:W1:Y:S01]  /*124a0*/  @P1 LDC R9, c[0x0][0x450] ;  /* 0x00011400ff091b82 */ /* 0x000e620000000800 */
        /* <DEDUP_REMOVED lines=23> */
[----:B------:R-:W3:Y:S01]  /*12620*/  MUFU.TANH R4, R4 ;  /* 0x0000000400047308 */ /* 0x000ee20000002400 */
[----:B------:R-:W-:Y:S01]  /*12630*/  ULDC UR41, c[0x0][0x9dc] ;  /* 0x0002770000297ab9 */ /* 0x000fe20000000800 */
[----:B------:R-:W-:Y:S01]  /*12640*/  LEA R64, R94, 0xffffff80, 0x7 ;  /* 0xffffff805e407811 */ /* 0x000fe200078e38ff */
[----:B------:R-:W-:-:S05]  /*12650*/  ULOP3.LUT UR41, URZ, UR41, URZ, 0x33, !UPT ;  /* 0x000000293f297292 */ /* 0x000fca000f8e333f */
        /* <DEDUP_REMOVED lines=27> */
[----:B------:R-:W3:Y:S01]  /*12810*/  MUFU.TANH R100, R100 ;  /* 0x0000006400647308 */ /* 0x000ee20000002400 */
[----:B--2---:R-:W-:-:S07]  /*12820*/  IMAD.IADD R68, R8, 0x1, R211 ;  /* 0x0000000108447824 */ /* 0x004fce00078e02d3 */
[----:B------:R-:W2:Y:S01]  /*12830*/  MUFU.TANH R96, R96 ;  /* 0x0000006000607308 */ /* 0x000ea20000002400 */
[----:B0-----:R-:W-:Y:S02]  /*12840*/  @P1 IMAD.HI.U32 R8, R68, R7, RZ ;  /* 0x0000000744081227 */ /* 0x001fe400078e00ff */
[----:B------:R-:W0:Y:S03]  /*12850*/  LDC.64 R6, c[0x0][0x9e0] ;  /* 0x00027800ff067b82 */ /* 0x000e260000000a00 */
[----:B-1----:R-:W-:Y:S01]  /*12860*/  @P1 SHF.R.U32.HI R68, RZ, R9, R8 ;  /* 0x00000009ff441219 */ /* 0x002fe20000011608 */
[----:B------:R-:W-:Y:S01]  /*12870*/  IMAD.U32 R8, RZ, RZ, UR38 ;  /* 0x00000026ff087e24 */ /* 0x000fe2000f8e00ff */
[----:B------:R-:W1:Y:S01]  /*12880*/  MUFU.TANH R29, R29 ;  /* 0x0000001d001d7308 */ /* 0x000e620000002400 */
[----:B------:R-:W-:Y:S02]  /*12890*/  IMAD.MOV.U32 R9, RZ, RZ, -0x80 ;  /* 0xffffff80ff097424 */ /* 0x000fe400078e00ff */
[----:B------:R-:W5:Y:S01]  /*128a0*/  SHFL.IDX PT, R48, R68, RZ, 0x1c1f ;  /* 0x001c1fff44307589 */ /* 0x000f6200000e0000 */
[----:B------:R-:W-:Y:S01]  /*128b0*/  PRMT R8, R8, 0x654, R21 ;  /* 0x0000065408087816 */ /* 0x000fe20000000015 */
[----:B------:R-:W-:-:S03]  /*128c0*/  IMAD R76, R94, R9, 0x80 ;  /* 0x000000805e4c7424 */ /* 0x000fc600078e0209 */
[----:B------:R4:W-:Y:S01]  /*128d0*/  SYNCS.ARRIVE.TRANS64.RED.A1T0 RZ, [R8+URZ], RZ ;  /* 0x000000ff08ff79a7 */ /* 0x0009e2000810043f */
[----:B------:R-:W0:Y:S01]  /*128e0*/  MUFU.TANH R30, R30 ;  /* 0x0000001e001e7308 */ /* 0x000e220000002400 */
[C-C-:B------:R-:W-:Y:S02]  /*128f0*/  IADD3 R75, -R201.reuse, R203, R76.reuse ;  /* 0x000000cbc94b7210 */ /* 0x140fe40007ffe14c */
[----:B----4-:R-:W-:-:S05]  /*12900*/  IADD3 R8, -R201, 0x1, R76 ;  /* 0x00000001c9087810 */ /* 0x010fca0007ffe14c */
[----:B------:R-:W4:Y:S01]  /*12910*/  MUFU.TANH R55, R55 ;  /* 0x0000003700377308 */ /* 0x000f220000002400 */
[----:B0-----:R-:W-:Y:S02]  /*12920*/  ISETP.GE.AND P2, PT, R7, 0x1, PT ;  /* 0x000000010700780c */ /* 0x001fe40003f46270 */
[----:B------:R-:W-:-:S05]  /*12930*/  IADD3 R9, -R202, R8, R203 ;  /* 0x00000008ca097210 */ /* 0x000fca0007ffe1cb */
[----:B------:R-:W0:Y:S01]  /*12940*/  MUFU.TANH R56, R56 ;  /* 0x0000003800387308 */ /* 0x000e220000002400 */
[C---:B------:R-:W-:Y:S02]  /*12950*/  IMAD.IADD R74, R9.reuse, 0x1, R6 ;  /* 0x00000001094a7824 */ /* 0x040fe400078e0206 */
[----:B------:R-:W-:-:S03]  /*12960*/  VIADD R71, R9, UR41 ;  /* 0x0000002909477c36 */ /* 0x000fc60008000000 */
[----:B-----5:R-:W-:Y:S01]  /*12970*/  VIADDMNMX R78, R48, R74, R75, PT ;  /* 0x0000004a304e7246 */ /* 0x020fe2000380014b */
[----:B------:R-:W-:Y:S01]  /*12980*/  IMAD.IADD R79, R71, 0x1, R48 ;  /* 0x00000001474f7824 */ /* 0x000fe200078e0230 */
        /* <DEDUP_REMOVED lines=29> */
[----:B------:R-:W0:Y:S01]  /*12b60*/  MUFU.TANH R46, R46 ;  /* 0x0000002e002e7308 */ /* 0x000e220000002400 */
[----:B-1234-:R-:W-:Y:S05]  /*12b70*/  @!P2 BRA `(.L_x_1747) ;  /* 0x000000000050a947 */ /* 0x01efea0003800000 */
[----:B------:R-:W-:Y:S01]  /*12b80*/  IADD3 R47, -R202, R203, R48 ;  /* 0x000000cbca2f7210 */ /* 0x000fe20007ffe130 */
[----:B------:R-:W-:Y:S03]  /*12b90*/  BSSY B0, `(.L_x_1748) ;  /* 0x000000e000007945 */ /* 0x000fe60003800000 */
[----:B------:R-:W-:-:S13]  /*12ba0*/  ISETP.GT.AND P3, PT, R47, -0x1, PT ;  /* 0xffffffff2f00780c */ /* 0x000fda0003f64270 */
[----:B------:R-:W-:Y:S05]  /*12bb0*/  @P3 BRA `(.L_x_1749) ;  /* 0x00000000001c3947 */ /* 0x000fea0003800000 */
[----:B------:R-:W-:Y:S02]  /*12bc0*/  ISETP.NE.AND P3, PT, R7, 0x1, PT ;  /* 0x000000010700780c */ /* 0x000fe40003f65270 */
[----:B------:R-:W-:-:S11]  /*12bd0*/  LOP3.LUT R47, RZ, R47, RZ, 0x33, !PT ;  /* 0x0000002fff2f7212 */ /* 0x000fd600078e33ff */
[----:B------:R-:W1:Y:S02]  /*12be0*/  @P3 LDC.64 R8, c[0x0][0x9e8] ;  /* 0x00027a00ff083b82 */ /* 0x000e640000000a00 */
[----:B-1----:R-:W-:-:S05]  /*12bf0*/  @P3 IMAD.HI.U32 R8, R47, R8, RZ ;  /* 0x000000082f083227 */ /* 0x002fca00078e00ff */
[----:B------:R-:W-:-:S04]  /*12c00*/  @P3 SHF.R.U32.HI R47, RZ, R9, R8 ;  /* 0x00000009ff2f3219 */ /* 0x000fc80000011608 */
[----:B------:R-:W-:Y:S01]  /*12c10*/  LOP3.LUT R47, RZ, R47, RZ, 0x33, !PT ;  /* 0x0000002fff2f7212 */ /* 0x000fe200078e33ff */
[----:B------:R-:W-:Y:S06]  /*12c20*/  BRA `(.L_x_1750) ;  /* 0x0000000000107947 */ /* 0x000fec0003800000 */
.L_x_1749:
[----:B------:R-:W-:-:S13]  /*12c30*/  ISETP.NE.AND P3, PT, R7, 0x1, PT ;  /* 0x000000010700780c */ /* 0x000fda0003f65270 */
[----:B------:R-:W1:Y:S02]  /*12c40*/  @P3 LDC.64 R8, c[0x0][0x9e8] ;  /* 0x00027a00ff083b82 */ /* 0x000e640000000a00 */
[----:B-1----:R-:W-:-:S05]  /*12c50*/  @P3 IMAD.HI.U32 R8, R47, R8, RZ ;  /* 0x000000082f083227 */ /* 0x002fca00078e00ff */
[----:B------:R-:W-:-:S07]  /*12c60*/  @P3 SHF.R.U32.HI R47, RZ, R9, R8 ;  /* 0x00000009ff2f3219 */ /* 0x000fce0000011608 */
.L_x_1750:
[----:B------:R-:W-:Y:S05]  /*12c70*/  BSYNC B0 ;  /* 0x0000000000007941 */ /* 0x000fea0003800000 */
.L_x_1748:
[----:B------:R-:W-:-:S04]  /*12c80*/  IMAD R8, R47, R7, -R64 ;  /* 0x000000072f087224 */ /* 0x000fc800078e0a40 */
[----:B------:R-:W-:-:S05]  /*12c90*/  IMAD.IADD R8, R8, 0x1, -R201 ;  /* 0x0000000108087824 */ /* 0x000fca00078e0ac9 */
[----:B------:R-:W-:Y:S02]  /*12ca0*/  VIMNMX R79, R79, R8, !PT ;  /* 0x000000084f4f7248 */ /* 0x000fe40007fe0100 */
[----:B------:R-:W-:-:S07]  /*12cb0*/  VIADDMNMX R78, R8, R7, R78, PT ;  /* 0x00000007084e7246 */ /* 0x000fce000380014e */
.L_x_1747:
[C---:B------:R-:W-:Y:S01]  /*12cc0*/  ISETP.GE.AND P3, PT, R76.reuse, 0x2, PT ;  /* 0x000000024c00780c */ /* 0x040fe20003f66270 */
[----:B------:R-:W1:Y:S01]  /*12cd0*/  SHFL.IDX PT, R68, R68, 0x1, 0x1c1f ;  /* 0x003c1f0044447f89 */ /* 0x000e6200000e0000 */
[----:B------:R-:W-:Y:S02]  /*12ce0*/  ISETP.GE.AND P5, PT, R76, 0x9, PT ;  /* 0x000000094c00780c */ /* 0x000fe40003fa6270 */
[----:B------:R-:W-:Y:S02]  /*12cf0*/  ISETP.GT.AND P4, PT, R79, 0x1, !P3 ;  /* 0x000000014f00780c */ /* 0x000fe40005f84270 */
[----:B------:R-:W-:Y:S02]  /*12d00*/  P2R R111, PR, RZ, 0x20 ;  /* 0x00000020ff6f7803 */ /* 0x000fe40000000000 */
[----:B------:R-:W-:-:S04]  /*12d10*/  ISETP.LT.OR P4, PT, R78, 0x2, P4 ;  /* 0x000000024e00780c */ /* 0x000fc80002781670 */
[----:B------:R-:W-:Y:S02]  /*12d20*/  FSEL R88, R88, -INF , !P4 ;  /* 0xff80000058587808 */ /* 0x000fe40006000000 */
[----:B------:R-:W-:Y:S02]  /*12d30*/  ISETP.GT.AND P4, PT, R79, 0x8, !P5 ;  /* 0x000000084f00780c */ /* 0x000fe40006f84270 */
[----:B------:R-:W-:Y:S02]  /*12d40*/  ISETP.GE.AND P5, PT, R76, 0xa, PT ;  /* 0x0000000a4c00780c */ /* 0x000fe40003fa6270 */
[----:B------:R-:W-:Y:S02]  /*12d50*/  ISETP.LT.OR P4, PT, R78, 0x9, P4 ;  /* 0x000000094e00780c */ /* 0x000fe40002781670 */
[----:B------:R-:W-:Y:S02]  /*12d60*/  P2R R110, PR, RZ, 0x20 ;  /* 0x00000020ff6e7803 */ /* 0x000fe40000000000 */
[----:B------:R-:W-:-:S02]  /*12d70*/  FSEL R90, R90, -INF , !P4 ;  /* 0xff8000005a5a7808 */ /* 0x000fc40006000000 */
[----:B------:R-:W-:Y:S01]  /*12d80*/  ISETP.GT.AND P4, PT, R79, 0x9, !P5 ;  /* 0x000000094f00780c */ /* 0x000fe20006f84270 */
[----:B-1----:R-:W-:Y:S01]  /*12d90*/  IMAD.IADD R71, R71, 0x1, R68 ;  /* 0x0000000147477824 */ /* 0x002fe200078e0244 */
[----:B------:R-:W-:Y:S02]  /*12da0*/  ISETP.GE.AND P5, PT, R76, 0x11, PT ;  /* 0x000000114c00780c */ /* 0x000fe40003fa6270 */
[----:B------:R-:W-:Y:S02]  /*12db0*/  ISETP.LT.OR P4, PT, R78, 0xa, P4 ;  /* 0x0000000a4e00780c */ /* 0x000fe40002781670 */
[----:B------:R-:W-:Y:S02]  /*12dc0*/  P2R R109, PR, RZ, 0x20 ;  /* 0x00000020ff6d7803 */ /* 0x000fe40000000000 */
[----:B------:R-:W-:Y:S02]  /*12dd0*/  FSEL R89, R89, -INF , !P4 ;  /* 0xff80000059597808 */ /* 0x000fe40006000000 */
[----:B------:R-:W-:-:S02]  /*12de0*/  ISETP.GT.AND P4, PT, R79, 0x10, !P5 ;  /* 0x000000104f00780c */ /* 0x000fc40006f84270 */
[----:B------:R-:W-:Y:S02]  /*12df0*/  ISETP.GE.AND P5, PT, R76, 0x12, PT ;  /* 0x000000124c00780c */ /* 0x000fe40003fa6270 */
[----:B------:R-:W-:Y:S02]  /*12e00*/  ISETP.LT.OR P4, PT, R78, 0x11, P4 ;  /* 0x000000114e00780c */ /* 0x000fe40002781670 */
[----:B------:R-:W-:Y:S02]  /*12e10*/  P2R R108, PR, RZ, 0x20 ;  /* 0x00000020ff6c7803 */ /* 0x000fe40000000000 */
[----:B------:R-:W-:Y:S02]  /*12e20*/  FSEL R92, R92, -INF , !P4 ;  /* 0xff8000005c5c7808 */ /* 0x000fe40006000000 */
[----:B------:R-:W-:Y:S02]  /*12e30*/  ISETP.GT.AND P4, PT, R79, 0x11, !P5 ;  /* 0x000000114f00780c */ /* 0x000fe40006f84270 */
[----:B------:R-:W-:-:S02]  /*12e40*/  ISETP.GE.AND P5, PT, R76, 0x19, PT ;  /* 0x000000194c00780c */ /* 0x000fc40003fa6270 */
[----:B------:R-:W-:Y:S02]  /*12e50*/  ISETP.LT.OR P4, PT, R78, 0x12, P4 ;  /* 0x000000124e00780c */ /* 0x000fe40002781670 */
[----:B------:R-:W-:Y:S02]  /*12e60*/  P2R R113, PR, RZ, 0x20 ;  /* 0x00000020ff717803 */ /* 0x000fe40000000000 */
[----:B------:R-:W-:Y:S02]  /*12e70*/  FSEL R91, R91, -INF , !P4 ;  /* 0xff8000005b5b7808 */ /* 0x000fe40006000000 */
[----:B------:R-:W-:Y:S02]  /*12e80*/  ISETP.GT.AND P4, PT, R79, 0x18, !P5 ;  /* 0x000000184f00780c */ /* 0x000fe40006f84270 */
[----:B------:R-:W-:Y:S02]  /*12e90*/  ISETP.GE.AND P5, PT, R76, 0x1a, PT ;  /* 0x0000001a4c00780c */ /* 0x000fe40003fa6270 */
[----:B------:R-:W-:-:S02]  /*12ea0*/  ISETP.LT.OR P4, PT, R78, 0x19, P4 ;  /* 0x000000194e00780c */ /* 0x000fc40002781670 */
[----:B------:R-:W-:Y:S02]  /*12eb0*/  P2R R107, PR, RZ, 0x20 ;  /* 0x00000020ff6b7803 */ /* 0x000fe40000000000 */
[----:B------:R-:W-:Y:S02]  /*12ec0*/  FSEL R93, R93, -INF , !P4 ;  /* 0xff8000005d5d7808 */ /* 0x000fe40006000000 */
[----:B------:R-:W-:Y:S02]  /*12ed0*/  ISETP.GT.AND P4, PT, R79, 0x19, !P5 ;  /* 0x000000194f00780c */ /* 0x000fe40006f84270 */
[----:B------:R-:W-:Y:S02]  /*12ee0*/  ISETP.GE.AND P5, PT, R76, 0x21, PT ;  /* 0x000000214c00780c */ /* 0x000fe40003fa6270 */
[----:B------:R-:W-:Y:S02]  /*12ef0*/  ISETP.LT.OR P4, PT, R78, 0x1a, P4 ;  /* 0x0000001a4e00780c */ /* 0x000fe40002781670 */
[----:B------:R-:W-:-:S02]  /*12f00*/  P2R R106, PR, RZ, 0x20 ;  /* 0x00000020ff6a7803 */ /* 0x000fc40000000000 */
[----:B------:R-:W-:Y:S02]  /*12f10*/  FSEL R36, R36, -INF , !P4 ;  /* 0xff80000024247808 */ /* 0x000fe40006000000 */
[----:B------:R-:W-:Y:S02]  /*12f20*/  ISETP.GT.AND P4, PT, R79, 0x20, !P5 ;  /* 0x000000204f00780c */ /* 0x000fe40006f84270 */
[----:B------:R-:W-:Y:S02]  /*12f30*/  ISETP.GE.AND P5, PT, R76, 0x22, PT ;  /* 0x000000224c00780c */ /* 0x000fe40003fa6270 */
[----:B------:R-:W-:Y:S02]  /*12f40*/  ISETP.LT.OR P4, PT, R78, 0x21, P4 ;  /* 0x000000214e00780c */ /* 0x000fe40002781670 */
[----:B------:R-:W-:Y:S02]  /*12f50*/  P2R R105, PR, RZ, 0x20 ;  /* 0x00000020ff697803 */ /* 0x000fe40000000000 */
[----:B------:R-:W-:-:S02]  /*12f60*/  FSEL R47, R103, -INF , !P4 ;  /* 0xff800000672f7808 */ /* 0x000fc40006000000 */
[----:B------:R-:W-:Y:S02]  /*12f70*/  ISETP.GT.AND P4, PT, R79, 0x21, !P5 ;  /* 0x000000214f00780c */ /* 0x000fe40006f84270 */
        /* <DEDUP_REMOVED lines=29> */
[C---:B------:R-:W-:Y:S02]  /*13150*/  ISETP.GT.AND P4, PT, R79.reuse, 0x39, !P5 ;  /* 0x000000394f00780c */ /* 0x040fe40006f84270 */
[----:B------:R-:W-:Y:S02]  /*13160*/  ISETP.GE.AND P5, PT, R76, 0x41, PT ;  /* 0x000000414c00780c */ /* 0x000fe40003fa6270 */
[----:B------:R-:W-:Y:S02]  /*13170*/  ISETP.LT.OR P4, PT, R78, 0x3a, P4 ;  /* 0x0000003a4e00780c */ /* 0x000fe40002781670 */
[----:B------:R-:W-:Y:S02]  /*13180*/  VIADDMNMX R74, R68, R74, R75, PT ;  /* 0x0000004a444a7246 */ /* 0x000fe4000380014b */
        /* <DEDUP_REMOVED lines=10> */
[----:B0-----:R-:W-:Y:S02]  /*13230*/  FSEL R56, R56, -INF , !P4 ;  /* 0xff80000038387808 */ /* 0x001fe40006000000 */
        /* <DEDUP_REMOVED lines=15> */
[C---:B------:R-:W-:Y:S02]  /*13330*/  ISETP.GT.AND P4, PT, R79.reuse, 0x51, !P5 ;  /* 0x000000514f00780c */ /* 0x040fe40006f84270 */
        /* <DEDUP_REMOVED lines=55> */
[----:B------:R-:W-:Y:S01]  /*136b0*/  FSEL R72, R72, -INF , !P6 ;  /* 0xff80000048487808 */ /* 0x000fe20007000000 */
[----:B------:R-:W-:Y:S08]  /*136c0*/  @!P2 BRA `(.L_x_1751) ;  /* 0x000000000050a947 */ /* 0x000ff00003800000 */
[----:B------:R-:W-:Y:S01]  /*136d0*/  IADD3 R75, -R202, R203, R68 ;  /* 0x000000cbca4b7210 */ /* 0x000fe20007ffe144 */
[----:B------:R-:W-:Y:S03]  /*136e0*/  BSSY B0, `(.L_x_1752) ;  /* 0x000000e000007945 */ /* 0x000fe60003800000 */
[----:B------:R-:W-:-:S13]  /*136f0*/  ISETP.GT.AND P6, PT, R75, -0x1, PT ;  /* 0xffffffff4b00780c */ /* 0x000fda0003fc4270 */
        /* <DEDUP_REMOVED lines=8> */
.L_x_1753:
[----:B------:R-:W-:-:S13]  /*13780*/  ISETP.NE.AND P6, PT, R7, 0x1, PT ;  /* 0x000000010700780c */ /* 0x000fda0003fc5270 */
[----:B------:R-:W0:Y:S02]  /*13790*/  @P6 LDC.64 R8, c[0x0][0x9e8] ;  /* 0x00027a00ff086b82 */ /* 0x000e240000000a00 */
[----:B0-----:R-:W-:-:S05]  /*137a0*/  @P6 IMAD.HI.U32 R8, R75, R8, RZ ;  /* 0x000000084b086227 */ /* 0x001fca00078e00ff */
[----:B------:R-:W-:-:S07]  /*137b0*/  @P6 SHF.R.U32.HI R75, RZ, R9, R8 ;  /* 0x00000009ff4b6219 */ /* 0x000fce0000011608 */
.L_x_1754:
[----:B------:R-:W-:Y:S05]  /*137c0*/  BSYNC B0 ;  /* 0x0000000000007941 */ /* 0x000fea0003800000 */
.L_x_1752:
[----:B------:R-:W-:-:S04]  /*137d0*/  IMAD R64, R75, R7, -R64 ;  /* 0x000000074b407224 */ /* 0x000fc800078e0a40 */
[----:B------:R-:W-:-:S05]  /*137e0*/  IMAD.IADD R64, R64, 0x1, -R201 ;  /* 0x0000000140407824 */ /* 0x000fca00078e0ac9 */
[----:B------:R-:W-:Y:S02]  /*137f0*/  VIMNMX R71, R71, R64, !PT ;  /* 0x0000004047477248 */ /* 0x000fe40007fe0100 */
[----:B------:R-:W-:-:S07]  /*13800*/  VIADDMNMX R74, R64, R7, R74, PT ;  /* 0x00000007404a7246 */ /* 0x000fce000380014a */
.L_x_1751:
[----:B------:R-:W-:Y:S01]  /*13810*/  ISETP.GT.AND P3, PT, R71, 0x1, !P3 ;  /* 0x000000014700780c */ /* 0x000fe20005f64270 */
[----:B------:R-:W-:Y:S01]  /*13820*/  ULDC UR35, c[0x0][0x988] ;  /* 0x0002620000237ab9 */ /* 0x000fe20000000800 */
[----:B------:R-:W-:Y:S02]  /*13830*/  ISETP.NE.AND P6, PT, R113, RZ, PT ;  /* 0x000000ff7100720c */ /* 0x000fe40003fc5270 */
[----:B------:R-:W-:Y:S02]  /*13840*/  ISETP.LT.OR P3, PT, R74, 0x2, P3 ;  /* 0x000000024a00780c */ /* 0x000fe40001f61670 */
[----:B------:R-:W-:Y:S02]  /*13850*/  FMNMX.FTZ R9, R77, R88, !PT ;  /* 0x000000584d097209 */ /* 0x000fe40007810000 */
        /* <DEDUP_REMOVED lines=29> */
[----:B------:R-:W-:Y:S02]  /*13a30*/  ISETP.GT.AND P3, PT, R71, 0x18, !P6 ;  /* 0x000000184700780c */ /* 0x000fe40007764270 */
[----:B------:R-:W-:Y:S02]  /*13a40*/  ISETP.NE.AND P6, PT, R114, RZ, PT ;  /* 0x000000ff7200720c */ /* 0x000fe40003fc5270 */
        /* <DEDUP_REMOVED lines=49> */
[C---:B------:R-:W-:Y:S02]  /*13d60*/  ISETP.LT.OR P3, PT, R74.reuse, 0x32, P3 ;  /* 0x000000324a00780c */ /* 0x040fe40001f61670 */
[----:B------:R-:W-:Y:S01]  /*13d70*/  ISETP.LT.OR P5, PT, R74, 0x79, P5 ;  /* 0x000000794a00780c */ /* 0x000fe20002fa1670 */
[----:B------:R-:W0:Y:S01]  /*13d80*/  SHFL.BFLY PT, R10, R9, 0x2, 0x1f ;  /* 0x0c401f00090a7f89 */ /* 0x000e2200000e0000 */
[----:B------:R-:W-:Y:S02]  /*13d90*/  FSEL R28, R28, -INF , !P3 ;  /* 0xff8000001c1c7808 */ /* 0x000fe40005800000 */
[----:B------:R-:W-:Y:S02]  /*13da0*/  ISETP.NE.AND P3, PT, R98, RZ, PT ;  /* 0x000000ff6200720c */ /* 0x000fe40003f65270 */
[----:B------:R-:W-:Y:S02]  /*13db0*/  FSEL R44, R44, -INF , !P4 ;  /* 0xff8000002c2c7808 */ /* 0x000fe40006000000 */
[----:B------:R-:W-:-:S02]  /*13dc0*/  ISETP.GT.AND P3, PT, R71, 0x38, !P3 ;  /* 0x000000384700780c */ /* 0x000fc40005f64270 */
[----:B------:R-:W-:Y:S02]  /*13dd0*/  FSEL R21, R21, -INF , !P5 ;  /* 0xff80000015157808 */ /* 0x000fe40006800000 */
[----:B------:R-:W-:-:S04]  /*13de0*/  ISETP.LT.OR P3, PT, R74, 0x39, P3 ;  /* 0x000000394a00780c */ /* 0x000fc80001f61670 */
[----:B------:R-:W-:Y:S02]  /*13df0*/  FSEL R29, R29, -INF , !P3 ;  /* 0xff8000001d1d7808 */ /* 0x000fe40005800000 */
[----:B------:R-:W-:-:S04]  /*13e00*/  ISETP.NE.AND P3, PT, R97, RZ, PT ;  /* 0x000000ff6100720c */ /* 0x000fc80003f65270 */
[----:B------:R-:W-:Y:S02]  /*13e10*/  ISETP.GT.AND P3, PT, R71, 0x39, !P3 ;  /* 0x000000394700780c */ /* 0x000fe40005f64270 */
[----:B0-----:R-:W-:Y:S02]  /*13e20*/  FMNMX.FTZ R14, R9, R10, !PT ;  /* 0x0000000a090e7209 */ /* 0x001fe40007810000 */
[----:B------:R-:W-:-:S03]  /*13e30*/  ISETP.LT.OR P3, PT, R74, 0x3a, P3 ;  /* 0x0000003a4a00780c */ /* 0x000fc60001f61670 */
[----:B------:R-:W0:Y:S01]  /*13e40*/  SHFL.BFLY PT, R75, R14, 0x1, 0x1f ;  /* 0x0c201f000e4b7f89 */ /* 0x000e2200000e0000 */
        /* <DEDUP_REMOVED lines=8> */
[----:B0-----:R-:W-:Y:S01]  /*13ed0*/  FMNMX.FTZ R10, R14, R75, !PT ;  /* 0x0000004b0e0a7209 */ /* 0x001fe20007810000 */
[----:B------:R-:W-:Y:S01]  /*13ee0*/  IMAD.U32 R75, RZ, RZ, UR35 ;  /* 0x00000023ff4b7e24 */ /* 0x000fe2000f8e00ff */
[----:B------:R-:W-:-:S02]  /*13ef0*/  FSEL R32, R32, -INF , !P3 ;  /* 0xff80000020207808 */ /* 0x000fc40005800000 */
        /* <DEDUP_REMOVED lines=45> */
[----:B------:R-:W-:-:S04]  /*141d0*/  FSETP.NEU.FTZ.AND P3, PT, R10, -INF , PT ;  /* 0xff8000000a00780b */ /* 0x000fc80003f7d000 */
[----:B------:R-:W-:Y:S02]  /*141e0*/  FSEL R78, R78, RZ, P3 ;  /* 0x000000ff4e4e7208 */ /* 0x000fe40001800000 */
[----:B------:R-:W-:Y:S02]  /*141f0*/  ISETP.GT.AND P3, PT, R71, RZ, !P6 ;  /* 0x000000ff4700720c */ /* 0x000fe40007764270 */
[----:B------:R-:W-:Y:S01]  /*14200*/  ISETP.NE.AND P6, PT, R76, RZ, PT ;  /* 0x000000ff4c00720c */ /* 0x000fe20003fc5270 */
[----:B------:R-:W-:-:S01]  /*14210*/  FFMA.FTZ R82, R36, UR35, -R78 ;  /* 0x0000002324527c23 */ /* 0x000fc2000801084e */
[----:B------:R-:W-:Y:S01]  /*14220*/  ISETP.LT.OR P3, PT, R74, 0x1, P3 ;  /* 0x000000014a00780c */ /* 0x000fe20001f61670 */
[----:B------:R-:W-:-:S01]  /*14230*/  FFMA.FTZ R36, R47, UR35, -R78 ;  /* 0x000000232f247c23 */ /* 0x000fc2000801084e */
[--C-:B------:R-:W-:Y:S01]  /*14240*/  FFMA.FTZ R9, R88, UR35, -R78.reuse ;  /* 0x0000002358097c23 */ /* 0x100fe2000801084e */
[----:B------:R-:W-:-:S01]  /*14250*/  FFMA.FTZ R64, R90, UR35, -R78 ;  /* 0x000000235a407c23 */ /* 0x000fc2000801084e */
[----:B------:R-:W-:Y:S01]  /*14260*/  FSEL R80, R0, -INF , !P3 ;  /* 0xff80000000507808 */ /* 0x000fe20005800000 */
[----:B------:R-:W-:-:S01]  /*14270*/  FFMA.FTZ R0, R77, UR35, -R78 ;  /* 0x000000234d007c23 */ /* 0x000fc2000801084e */
[----:B------:R-:W-:Y:S01]  /*14280*/  ISETP.GT.AND P3, PT, R71, 0x79, !P6 ;  /* 0x000000794700780c */ /* 0x000fe20007764270 */
[----:B------:R-:W-:-:S01]  /*14290*/  FFMA.FTZ R75, R89, UR35, -R78 ;  /* 0x00000023594b7c23 */ /* 0x000fc2000801084e */
[----:B------:R-:W-:Y:S01]  /*142a0*/  FMNMX.FTZ R77, R80, R3, !PT ;  /* 0x00000003504d7209 */ /* 0x000fe20007810000 */
[----:B------:R-:W-:Y:S01]  /*142b0*/  MUFU.EX2 R9, R9 ;  /* 0x0000000900097308 */ /* 0x000fe20000000800 */
[----:B------:R-:W-:Y:S01]  /*142c0*/  ISETP.LT.OR P3, PT, R74, 0x7a, P3 ;  /* 0x0000007a4a00780c */ /* 0x000fe20001f61670 */
[--C-:B------:R-:W-:Y:S01]  /*142d0*/  FFMA.FTZ R68, R92, UR35, -R78.reuse ;  /* 0x000000235c447c23 */ /* 0x100fe2000801084e */
[----:B------:R-:W-:Y:S01]  /*142e0*/  FMNMX.FTZ R14, R4, R77, !PT ;  /* 0x0000004d040e7209 */ /* 0x000fe20007810000 */
[--C-:B------:R-:W-:Y:S01]  /*142f0*/  FFMA.FTZ R91, R91, UR35, -R78.reuse ;  /* 0x000000235b5b7c23 */ /* 0x100fe2000801084e */
[----:B------:R-:W-:Y:S01]  /*14300*/  FSEL R46, R46, -INF , !P3 ;  /* 0xff8000002e2e7808 */ /* 0x000fe20005800000 */
        /* <DEDUP_REMOVED lines=8> */
[----:B------:R-:W-:Y:S01]  /*14390*/  FFMA.FTZ R72, R72, UR35, -R78 ;  /* 0x0000002348487c23 */ /* 0x000fe2000801084e */
[----:B------:R-:W-:Y:S01]  /*143a0*/  FMNMX.FTZ R79, R13, R14, !PT ;  /* 0x0000000e0d4f7209 */ /* 0x000fe20007810000 */
[----:B------:R-:W-:Y:S03]  /*143b0*/  MUFU.EX2 R64, R64 ;  /* 0x0000004000407308 */ /* 0x000fe60000000800 */
[----:B------:R-:W-:-:S04]  /*143c0*/  FMNMX.FTZ R14, R8, R79, !PT ;  /* 0x0000004f080e7209 */ /* 0x000fc80007810000 */
[----:B------:R-:W-:Y:S01]  /*143d0*/  FMNMX.FTZ R79, R15, R14, !PT ;  /* 0x0000000e0f4f7209 */ /* 0x000fe20007810000 */
[----:B------:R-:W0:Y:S03]  /*143e0*/  MUFU.EX2 R75, R75 ;  /* 0x0000004b004b7308 */ /* 0x000e260000000800 */
[----:B------:R-:W-:-:S04]  /*143f0*/  FMNMX.FTZ R81, R20, R79, !PT ;  /* 0x0000004f14517209 */ /* 0x000fc80007810000 */
[----:B------:R-:W-:Y:S01]  /*14400*/  FMNMX.FTZ R14, R24, R81, !PT ;  /* 0x00000051180e7209 */ /* 0x000fe20007810000 */
[----:B------:R1:W-:Y:S03]  /*14410*/  MUFU.EX2 R79, R82 ;  /* 0x00000052004f7308 */ /* 0x0003e60000000800 */
[----:B------:R-:W-:-:S04]  /*14420*/  FMNMX.FTZ R47, R25, R14, !PT ;  /* 0x0000000e192f7209 */ /* 0x000fc80007810000 */
[----:B------:R-:W-:Y:S01]  /*14430*/  FMNMX.FTZ R14, R26, R47, !PT ;  /* 0x0000002f1a0e7209 */ /* 0x000fe20007810000 */
[----:B------:R-:W-:-:S01]  /*14440*/  FFMA.FTZ R47, R48, UR35, -R78 ;  /* 0x00000023302f7c23 */ /* 0x000fc2000801084e */
[--C-:B------:R-:W-:Y:S01]  /*14450*/  FFMA.FTZ R48, R49, UR35, -R78.reuse ;  /* 0x0000002331307c23 */ /* 0x100fe2000801084e */
[----:B-1----:R-:W-:-:S01]  /*14460*/  FFMA.FTZ R82, R54, UR35, -R78 ;  /* 0x0000002336527c23 */ /* 0x002fc2000801084e */
[----:B------:R-:W-:Y:S01]  /*14470*/  FMNMX.FTZ R81, R27, R14, !PT ;  /* 0x0000000e1b517209 */ /* 0x000fe20007810000 */
[----:B------:R-:W-:-:S01]  /*14480*/  FFMA.FTZ R54, R55, UR35, -R78 ;  /* 0x0000002337367c23 */ /* 0x000fc2000801084e */
[--C-:B------:R-:W-:Y:S01]  /*14490*/  FFMA.FTZ R55, R56, UR35, -R78.reuse ;  /* 0x0000002338377c23 */ /* 0x100fe2000801084e */
[----:B------:R-:W-:-:S01]  /*144a0*/  FFMA.FTZ R56, R57, UR35, -R78 ;  /* 0x0000002339387c23 */ /* 0x000fc2000801084e */
[----:B------:R-:W-:Y:S01]  /*144b0*/  FMNMX.FTZ R14, R28, R81, !PT ;  /* 0x000000511c0e7209 */ /* 0x000fe20007810000 */
[----:B------:R-:W-:Y:S01]  /*144c0*/  MUFU.EX2 R68, R68 ;  /* 0x0000004400447308 */ /* 0x000fe20000000800 */
[----:B0-----:R-:W-:-:S02]  /*144d0*/  F2FP.SATFINITE.E4M3.F32.PACK_AB_MERGE_C R196, R75, R64, RZ ;  /* 0x000000404bc4723e */ /* 0x001fc400048070ff */
[----:B------:R-:W-:Y:S02]  /*144e0*/  FMNMX.FTZ R49, R29, R14, !PT ;  /* 0x0000000e1d317209 */ /* 0x000fe40007810000 */
[----:B------:R-:W-:Y:S02]  /*144f0*/  F2FP.SATFINITE.E4M3.F32.PACK_AB_MERGE_C R196, R9, R0, R196 ;  /* 0x0000000009c4723e */ /* 0x000fe400048070c4 */
[----:B------:R-:W-:Y:S01]  /*14500*/  FMNMX.FTZ R14, R30, R49, !PT ;  /* 0x000000311e0e7209 */ /* 0x000fe20007810000 */
[----:B------:R-:W-:-:S01]  /*14510*/  FFMA.FTZ R49, R50, UR35, -R78 ;  /* 0x0000002332317c23 */ /* 0x000fc2000801084e */
[----:B------:R-:W-:Y:S01]  /*14520*/  FFMA.FTZ R50, R51, UR35, -R78 ;  /* 0x0000002333327c23 */ /* 0x000fe2000801084e */
[----:B------:R-:W-:Y:S01]  /*14530*/  MUFU.EX2 R77, R91 ;  /* 0x0000005b004d7308 */ /* 0x000fe20000000800 */
[----:B------:R-:W-:-:S04]  /*14540*/  FMNMX.FTZ R81, R31, R14, !PT ;  /* 0x0000000e1f517209 */ /* 0x000fc80007810000 */
[----:B------:R-:W-:-:S03]  /*14550*/  FMNMX.FTZ R14, R32, R81, !PT ;  /* 0x00000051200e7209 */ /* 0x000fc60007810000 */
[----:B------:R-:W0:Y:S01]  /*14560*/  MUFU.EX2 R76, R76 ;  /* 0x0000004c004c7308 */ /* 0x000e220000000800 */
[----:B------:R-:W-:-:S04]  /*14570*/  FMNMX.FTZ R51, R33, R14, !PT ;  /* 0x0000000e21337209 */ /* 0x000fc80007810000 */
[----:B------:R-:W-:Y:S01]  /*14580*/  FMNMX.FTZ R14, R34, R51, !PT ;  /* 0x00000033220e7209 */ /* 0x000fe20007810000 */
[----:B------:R-:W-:-:S01]  /*14590*/  FFMA.FTZ R51, R52, UR35, -R78 ;  /* 0x0000002334337c23 */ /* 0x000fc2000801084e */
[----:B------:R-:W-:Y:S01]  /*145a0*/  FFMA.FTZ R52, R53, UR35, -R78 ;  /* 0x0000002335347c23 */ /* 0x000fe2000801084e */
[----:B------:R-:W-:Y:S01]  /*145b0*/  MUFU.EX2 R36, R36 ;  /* 0x0000002400247308 */ /* 0x000fe20000000800 */
[----:B------:R-:W-:-:S04]  /*145c0*/  FMNMX.FTZ R14, R35, R14, !PT ;  /* 0x0000000e230e7209 */ /* 0x000fc80007810000 */
[----:B------:R-:W-:-:S03]  /*145d0*/  FMNMX.FTZ R81, R37, R14, !PT ;  /* 0x0000000e25517209 */ /* 0x000fc60007810000 */
[----:B------:R-:W-:Y:S01]  /*145e0*/  MUFU.EX2 R47, R47 ;  /* 0x0000002f002f7308 */ /* 0x000fe20000000800 */
[----:B------:R-:W-:Y:S02]  /*145f0*/  FMNMX.FTZ R14, R38, R81, !PT ;  /* 0x00000051260e7209 */ /* 0x000fe40007810000 */
[----:B0-----:R-:W-:Y:S02]  /*14600*/  F2FP.SATFINITE.E4M3.F32.PACK_AB_MERGE_C R198, R79, R76, RZ ;  /* 0x0000004c4fc6723e */ /* 0x001fe400048070ff */
[----:B------:R-:W-:Y:S02]  /*14610*/  FMNMX.FTZ R53, R39, R14, !PT ;  /* 0x0000000e27357209 */ /* 0x000fe40007810000 */
[----:B------:R-:W-:Y:S01]  /*14620*/  F2FP.SATFINITE.E4M3.F32.PACK_AB_MERGE_C R198, R77, R68, R198 ;  /* 0x000000444dc6723e */ /* 0x000fe200048070c6 */
[----:B------:R-:W-:Y:S01]  /*14630*/  MUFU.EX2 R48, R48 ;  /* 0x0000003000307308 */ /* 0x000fe20000000800 */
[----:B------:R-:W-:-:S04]  /*14640*/  FMNMX.FTZ R14, R40, R53, !PT ;  /* 0x00000035280e7209 */ /* 0x000fc80007810000 */
[----:B------:R-:W-:-:S03]  /*14650*/  FMNMX.FTZ R81, R41, R14, !PT ;  /* 0x0000000e29517209 */ /* 0x000fc60007810000 */
[----:B------:R-:W0:Y:S01]  /*14660*/  MUFU.EX2 R49, R49 ;  /* 0x0000003100317308 */ /* 0x000e220000000800 */
[----:B------:R-:W-:Y:S01]  /*14670*/  FMNMX.FTZ R14, R42, R81, !PT ;  /* 0x000000512a0e7209 */ /* 0x000fe20007810000 */
[----:B------:R-:W-:-:S03]  /*14680*/  FADD.FTZ R81, R0, R9 ;  /* 0x0000000900517221 */ /* 0x000fc60000010000 */
[----:B------:R-:W-:-:S03]  /*14690*/  FMNMX.FTZ R14, R43, R14, !PT ;  /* 0x0000000e2b0e7209 */ /* 0x000fc60007810000 */
[----:B------:R-:W-:Y:S01]  /*146a0*/  MUFU.EX2 R50, R50 ;  /* 0x0000003200327308 */ /* 0x000fe20000000800 */
[----:B------:R-:W-:-:S04]  /*146b0*/  FMNMX.FTZ R71, R45, R14, !PT ;  /* 0x0000000e2d477209 */ /* 0x000fc80007810000 */
[----:B------:R-:W-:-:S03]  /*146c0*/  FMNMX.FTZ R14, R44, R71, !PT ;  /* 0x000000472c0e7209 */ /* 0x000fc60007810000 */
[----:B------:R-:W-:Y:S01]  /*146d0*/  MUFU.EX2 R51, R51 ;  /* 0x0000003300337308 */ /* 0x000fe20000000800 */
[----:B------:R-:W-:Y:S02]  /*146e0*/  FMNMX.FTZ R57, R21, R14, !PT ;  /* 0x0000000e15397209 */ /* 0x000fe40007810000 */
[----:B0-----:R-:W-:Y:S02]  /*146f0*/  F2FP.SATFINITE.E4M3.F32.PACK_AB_MERGE_C R192, R49, R48, RZ ;  /* 0x0000003031c0723e */ /* 0x001fe400048070ff */
[----:B------:R-:W-:Y:S01]  /*14700*/  FMNMX.FTZ R14, R46, R57, !PT ;  /* 0x000000392e0e7209 */ /* 0x000fe20007810000 */
[--C-:B------:R-:W-:Y:S01]  /*14710*/  FFMA.FTZ R57, R58, UR35, -R78.reuse ;  /* 0x000000233a397c23 */ /* 0x100fe2000801084e */
[----:B------:R-:W-:-:S01]  /*14720*/  FFMA.FTZ R58, R59, UR35, -R78 ;  /* 0x000000233b3a7c23 */ /* 0x000fc2000801084e */
[--C-:B------:R-:W-:Y:S01]  /*14730*/  FFMA.FTZ R59, R62, UR35, -R78.reuse ;  /* 0x000000233e3b7c23 */ /* 0x100fe2000801084e */
[----:B------:R-:W-:-:S01]  /*14740*/  FFMA.FTZ R62, R65, UR35, -R78 ;  /* 0x00000023413e7c23 */ /* 0x000fc2000801084e */
[----:B------:R-:W0:Y:S01]  /*14750*/  SHFL.BFLY PT, R71, R14, 0x2, 0x1f ;  /* 0x0c401f000e477f89 */ /* 0x000e2200000e0000 */
[----:B------:R-:W-:-:S01]  /*14760*/  FFMA.FTZ R65, R67, UR35, -R78 ;  /* 0x0000002343417c23 */ /* 0x000fc2000801084e */
[--C-:B------:R-:W-:Y:S01]  /*14770*/  FFMA.FTZ R67, R70, UR35, -R78.reuse ;  /* 0x0000002346437c23 */ /* 0x100fe2000801084e */
[----:B------:R-:W-:-:S01]  /*14780*/  FFMA.FTZ R70, R69, UR35, -R78 ;  /* 0x0000002345467c23 */ /* 0x000fc2000801084e */
[----:B------:R-:W-:Y:S01]  /*14790*/  FFMA.FTZ R69, R73, UR35, -R78 ;  /* 0x0000002349457c23 */ /* 0x000fe2000801084e */
[----:B------:R-:W-:Y:S01]  /*147a0*/  MUFU.EX2 R52, R52 ;  /* 0x0000003400347308 */ /* 0x000fe20000000800 */
[----:B------:R-:W-:-:S07]  /*147b0*/  F2FP.SATFINITE.E4M3.F32.PACK_AB_MERGE_C R192, R47, R36, R192 ;  /* 0x000000242fc0723e */ /* 0x000fce00048070c0 */
[----:B------:R-:W1:Y:S08]  /*147c0*/  MUFU.EX2 R53, R82 ;  /* 0x0000005200357308 */ /* 0x000e700000000800 */
[----:B------:R-:W-:Y:S01]  /*147d0*/  MUFU.EX2 R56, R56 ;  /* 0x0000003800387308 */ /* 0x000fe20000000800 */
[----:B0-----:R-:W-:-:S05]  /*147e0*/  FMNMX.FTZ R71, R14, R71, !PT ;  /* 0x000000470e477209 */ /* 0x001fca0007810000 */
[----:B------:R-:W0:Y:S02]  /*147f0*/  SHFL.BFLY PT, R14, R71, 0x1, 0x1f ;  /* 0x0c201f00470e7f89 */ /* 0x000e2400000e0000 */
[----:B------:R-:W2:Y:S01]  /*14800*/  MUFU.EX2 R57, R57 ;  /* 0x0000003900397308 */ /* 0x000ea20000000800 */
[----:B-1----:R-:W-:-:S04]  /*14810*/  F2FP.SATFINITE.E4M3.F32.PACK_AB_MERGE_C R194, R53, R52, RZ ;  /* 0x0000003435c2723e */ /* 0x002fc800048070ff */
[----:B------:R-:W-:-:S03]  /*14820*/  F2FP.SATFINITE.E4M3.F32.PACK_AB_MERGE_C R194, R51, R50, R194 ;  /* 0x0000003233c2723e */ /* 0x000fc600048070c2 */
[----:B------:R-:W-:Y:S08]  /*14830*/  MUFU.EX2 R54, R54 ;  /* 0x0000003600367308 */ /* 0x000ff00000000800 */
[----:B------:R-:W1:Y:S01]  /*14840*/  MUFU.EX2 R55, R55 ;  /* 0x0000003700377308 */ /* 0x000e620000000800 */
[----:B--2---:R-:W-:Y:S02]  /*14850*/  F2FP.SATFINITE.E4M3.F32.PACK_AB_MERGE_C R188, R57, R56, RZ ;  /* 0x0000003839bc723e */ /* 0x004fe400048070ff */
[----:B0-----:R-:W-:-:S05]  /*14860*/  FMNMX.FTZ R14, R71, R14, !PT ;  /* 0x0000000e470e7209 */ /* 0x001fca0007810000 */
[----:B------:R-:W-:Y:S01]  /*14870*/  MUFU.EX2 R62, R62 ;  /* 0x0000003e003e7308 */ /* 0x000fe20000000800 */
[----:B------:R-:W-:Y:S02]  /*14880*/  MOV R71, UR35 ;  /* 0x0000002300477c02 */ /* 0x000fe40008000f00 */
[----:B------:R-:W-:-:S03]  /*14890*/  FSETP.NEU.FTZ.AND P3, PT, R14, -INF , PT ;  /* 0xff8000000e00780b */ /* 0x000fc60003f7d000 */
[----:B------:R-:W-:Y:S02]  /*148a0*/  FFMA.FTZ R71, R14, R71, -8 ;  /* 0xc10000000e477423 */ /* 0x000fe40000010047 */
[----:B------:R-:W-:Y:S01]  /*148b0*/  MUFU.EX2 R61, R61 ;  /* 0x0000003d003d7308 */ /* 0x000fe20000000800 */
[----:B-1----:R-:W-:Y:S02]  /*148c0*/  F2FP.SATFINITE.E4M3.F32.PACK_AB_MERGE_C R188, R55, R54, R188 ;  /* 0x0000003637bc723e */ /* 0x002fe400048070bc */
[----:B------:R-:W-:-:S05]  /*148d0*/  FSEL R71, R71, RZ, P3 ;  /* 0x000000ff47477208 */ /* 0x000fca0001800000 */
        /* <DEDUP_REMOVED lines=18> */
[----:B------:R-:W-:Y:S01]  /*14a00*/  FFMA.FTZ R26, R29, UR35, -R71 ;  /* 0x000000231d1a7c23 */ /* 0x000fe20008010847 */
[----:B------:R-:W-:-:S01]  /*14a10*/  FADD.FTZ R81, R75, R32 ;  /* 0x000000204b517221 */ /* 0x000fc20000010000 */
[--C-:B------:R-:W-:Y:S01]  /*14a20*/  FFMA.FTZ R29, R30, UR35, -R71.reuse ;  /* 0x000000231e1d7c23 */ /* 0x100fe20008010847 */
[----:B------:R-:W-:-:S01]  /*14a30*/  FFMA.FTZ R30, R33, UR35, -R71 ;  /* 0x00000023211e7c23 */ /* 0x000fc20008010847 */
[----:B------:R-:W1:Y:S01]  /*14a40*/  MUFU.EX2 R3, R3 ;  /* 0x0000000300037308 */ /* 0x000e620000000800 */
[----:B------:R-:W-:-:S01]  /*14a50*/  FFMA.FTZ R33, R34, UR35, -R71 ;  /* 0x0000002322217c23 */ /* 0x000fc20008010847 */
[----:B------:R-:W-:Y:S01]  /*14a60*/  FADD.FTZ R34, R68, R81 ;  /* 0x0000005144227221 */ /* 0x000fe20000010000 */
[----:B------:R-:W-:-:S01]  /*14a70*/  FFMA.FTZ R15, R15, UR35, -R71 ;  /* 0x000000230f0f7c23 */ /* 0x000fc20008010847 */
[--C-:B------:R-:W-:Y:S01]  /*14a80*/  FFMA.FTZ R38, R38, UR35, -R71.reuse ;  /* 0x0000002326267c23 */ /* 0x100fe20008010847 */
[----:B------:R-:W-:-:S01]  /*14a90*/  FFMA.FTZ R39, R39, UR35, -R71 ;  /* 0x0000002327277c23 */ /* 0x000fc20008010847 */
[----:B------:R-:W-:Y:S01]  /*14aa0*/  FADD.FTZ R83, R77, R34 ;  /* 0x000000224d537221 */ /* 0x000fe20000010000 */
[----:B------:R-:W-:-:S01]  /*14ab0*/  FFMA.FTZ R40, R40, UR35, -R71 ;  /* 0x0000002328287c23 */ /* 0x000fc20008010847 */
[----:B------:R-:W2:Y:S01]  /*14ac0*/  MUFU.EX2 R78, R78 ;  /* 0x0000004e004e7308 */ /* 0x000ea20000000800 */
[----:B0-----:R-:W-:-:S01]  /*14ad0*/  FADD.FTZ R32, R73, R74 ;  /* 0x0000004a49207221 */ /* 0x001fc20000010000 */
[----:B------:R-:W-:Y:S01]  /*14ae0*/  FADD.FTZ R34, R76, R83 ;  /* 0x000000534c227221 */ /* 0x000fe20000010000 */
[----:B------:R-:W-:-:S01]  /*14af0*/  FFMA.FTZ R41, R41, UR35, -R71 ;  /* 0x0000002329297c23 */ /* 0x000fc20008010847 */
[--C-:B------:R-:W-:Y:S01]  /*14b00*/  FFMA.FTZ R42, R42, UR35, -R71.reuse ;  /* 0x000000232a2a7c23 */ /* 0x100fe20008010847 */
[----:B------:R-:W-:-:S01]  /*14b10*/  FFMA.FTZ R43, R43, UR35, -R71 ;  /* 0x000000232b2b7c23 */ /* 0x000fc20008010847 */
[----:B------:R-:W-:Y:S01]  /*14b20*/  FADD.FTZ R75, R79, R34 ;  /* 0x000000224f4b7221 */ /* 0x000fe20000010000 */
[----:B------:R-:W-:-:S01]  /*14b30*/  FFMA.FTZ R45, R45, UR35, -R71 ;  /* 0x000000232d2d7c23 */ /* 0x000fc20008010847 */
[----:B------:R-:W0:Y:S01]  /*14b40*/  MUFU.EX2 R4, R4 ;  /* 0x0000000400047308 */ /* 0x000e220000000800 */
[----:B-1----:R-:W-:-:S01]  /*14b50*/  FADD.FTZ R81, R3, R32 ;  /* 0x0000002003517221 */ /* 0x002fc20000010000 */
[--C-:B------:R-:W-:Y:S01]  /*14b60*/  FFMA.FTZ R32, R35, UR35, -R71.reuse ;  /* 0x0000002323207c23 */ /* 0x100fe20008010847 */
[----:B------:R-:W-:-:S01]  /*14b70*/  FFMA.FTZ R35, R37, UR35, -R71 ;  /* 0x0000002325237c23 */ /* 0x000fc20008010847 */
[----:B------:R-:W-:Y:S01]  /*14b80*/  FADD.FTZ R64, R36, R75 ;  /* 0x0000004b24407221 */ /* 0x000fe20000010000 */
[----:B------:R-:W-:-:S01]  /*14b90*/  FFMA.FTZ R44, R44, UR35, -R71 ;  /* 0x000000232c2c7c23 */ /* 0x000fc20008010847 */
[--C-:B------:R-:W-:Y:S01]  /*14ba0*/  FFMA.FTZ R21, R21, UR35, -R71.reuse ;  /* 0x0000002315157c23 */ /* 0x100fe20008010847 */
[----:B------:R-:W-:-:S01]  /*14bb0*/  FFMA.FTZ R46, R46, UR35, -R71 ;  /* 0x000000232e2e7c23 */ /* 0x000fc20008010847 */
[----:B------:R-:W1:Y:S01]  /*14bc0*/  MUFU.EX2 R11, R11 ;  /* 0x0000000b000b7308 */ /* 0x000e620000000800 */
[----:B--2---:R-:W-:-:S01]  /*14bd0*/  FADD.FTZ R81, R78, R81 ;  /* 0x000000514e517221 */ /* 0x004fc20000010000 */
[----:B------:R-:W-:Y:S01]  /*14be0*/  FADD.FTZ R9, R47, R64 ;  /* 0x000000402f097221 */ /* 0x000fe20000010000 */
[----:B------:R-:W-:-:S04]  /*14bf0*/  F2FP.SATFINITE.E4M3.F32.PACK_AB_MERGE_C R78, R78, R3, RZ ;  /* 0x000000034e4e723e */ /* 0x000fc800048070ff */
[----:B------:R-:W-:Y:S01]  /*14c00*/  F2FP.SATFINITE.E4M3.F32.PACK_AB_MERGE_C R197, R74, R73, R78 ;  /* 0x000000494ac5723e */ /* 0x000fe2000480704e */
[----:B------:R-:W2:Y:S01]  /*14c10*/  MUFU.EX2 R12, R12 ;  /* 0x0000000c000c7308 */ /* 0x000ea20000000800 */
[----:B0-----:R-:W-:-:S07]  /*14c20*/  FADD.FTZ R34, R4, R81 ;  /* 0x0000005104227221 */ /* 0x001fce0000010000 */
        /* <DEDUP_REMOVED lines=10> */
[----:B------:R-:W-:Y:S01]  /*14cd0*/  FADD.FTZ R52, R52, R37 ;  /* 0x0000002534347221 */ /* 0x000fe20000010000 */
[----:B------:R-:W-:-:S03]  /*14ce0*/  F2FP.SATFINITE.E4M3.F32.PACK_AB_MERGE_C R12, R15, R12, RZ ;  /* 0x0000000c0f0c723e */ /* 0x000fc600048070ff */
[----:B------:R-:W-:Y:S01]  /*14cf0*/  FADD.FTZ R53, R53, R52 ;  /* 0x0000003435357221 */ /* 0x000fe20000010000 */
[----:B------:R-:W-:Y:S01]  /*14d00*/  F2FP.SATFINITE.E4M3.F32.PACK_AB_MERGE_C R199, R11, R4, R12 ;  /* 0x000000040bc7723e */ /* 0x000fe2000480700c */
[----:B------:R-:W0:Y:S01]  /*14d10*/  MUFU.EX2 R20, R20 ;  /* 0x0000001400147308 */ /* 0x000e220000000800 */
[----:B-1----:R-:W-:-:S01]  /*14d20*/  FADD.FTZ R0, R8, R9 ;  /* 0x0000000908007221 */ /* 0x002fc20000010000 */
[----:B------:R-:W-:Y:S01]  /*14d30*/  FADD.FTZ R54, R54, R53 ;  /* 0x0000003536367221 */ /* 0x000fe20000010000 */
[----:B------:R-:W1:Y:S03]  /*14d40*/  @P1 LDC R4, c[0x0][0x44c] ;  /* 0x00011300ff041b82 */ /* 0x000e660000000800 */
[----:B------:R-:W-:-:S02]  /*14d50*/  FADD.FTZ R55, R55, R54 ;  /* 0x0000003637377221 */ /* 0x000fc40000010000 */
[----:B------:R-:W3:Y:S01]  /*14d60*/  MUFU.EX2 R25, R25 ;  /* 0x0000001900197308 */ /* 0x000ee20000000800 */
[----:B--2---:R-:W-:-:S01]  /*14d70*/  FADD.FTZ R9, R13, R0 ;  /* 0x000000000d097221 */ /* 0x004fc20000010000 */
[----:B------:R-:W-:Y:S01]  /*14d80*/  FADD.FTZ R56, R56, R55 ;  /* 0x0000003738387221 */ /* 0x000fe20000010000 */
[----:B------:R-:W2:Y:S03]  /*14d90*/  @P1 LDC R12, c[0x0][0x450] ;  /* 0x00011400ff0c1b82 */ /* 0x000ea60000000800 */
[----:B------:R-:W-:-:S02]  /*14da0*/  FADD.FTZ R57, R57, R56 ;  /* 0x0000003839397221 */ /* 0x000fc40000010000 */
[----:B------:R-:W4:Y:S01]  /*14db0*/  MUFU.EX2 R24, R24 ;  /* 0x0000001800187308 */ /* 0x000f220000000800 */
[----:B0-----:R-:W-:-:S07]  /*14dc0*/  FADD.FTZ R0, R20, R9 ;  /* 0x0000000914007221 */ /* 0x001fce0000010000 */
[----:B------:R-:W0:Y:S01]  /*14dd0*/  MUFU.EX2 R27, R27 ;  /* 0x0000001b001b7308 */ /* 0x000e220000000800 */
[----:B---3--:R-:W-:-:S01]  /*14de0*/  FADD.FTZ R9, R25, R0 ;  /* 0x0000000019097221 */ /* 0x008fc20000010000 */
[----:B------:R-:W-:-:S04]  /*14df0*/  F2FP.SATFINITE.E4M3.F32.PACK_AB_MERGE_C R20, R25, R20, RZ ;  /* 0x000000141914723e */ /* 0x000fc800048070ff */
[----:B------:R-:W-:Y:S01]  /*14e00*/  F2FP.SATFINITE.E4M3.F32.PACK_AB_MERGE_C R193, R13, R8, R20 ;  /* 0x000000080dc1723e */ /* 0x000fe20004807014 */
[----:B------:R-:W-:Y:S01]  /*14e10*/  IMAD.MOV.U32 R8, RZ, RZ, R211 ;  /* 0x000000ffff087224 */ /* 0x000fe200078e00d3 */
[----:B------:R-:W3:Y:S01]  /*14e20*/  MUFU.EX2 R26, R26 ;  /* 0x0000001a001a7308 */ /* 0x000ee20000000800 */
[----:B----4-:R-:W-:-:S07]  /*14e30*/  FADD.FTZ R0, R24, R9 ;  /* 0x0000000918007221 */ /* 0x010fce0000010000 */
[----:B------:R-:W4:Y:S01]  /*14e40*/  MUFU.EX2 R29, R29 ;  /* 0x0000001d001d7308 */ /* 0x000f220000000800 */
[----:B0-----:R-:W-:-:S07]  /*14e50*/  FADD.FTZ R9, R27, R0 ;  /* 0x000000001b097221 */ /* 0x001fce0000010000 */
[----:B------:R-:W0:Y:S01]  /*14e60*/  MUFU.EX2 R28, R28 ;  /* 0x0000001c001c7308 */ /* 0x000e220000000800 */
[----:B---3--:R-:W-:-:S07]  /*14e70*/  FADD.FTZ R0, R26, R9 ;  /* 0x000000091a007221 */ /* 0x008fce0000010000 */
[----:B------:R-:W3:Y:S01]  /*14e80*/  MUFU.EX2 R31, R31 ;  /* 0x0000001f001f7308 */ /* 0x000ee20000000800 */
[----:B----4-:R-:W-:-:S01]  /*14e90*/  FADD.FTZ R9, R29, R0 ;  /* 0x000000001d097221 */ /* 0x010fc20000010000 */
[----:B------:R-:W-:-:S04]  /*14ea0*/  F2FP.SATFINITE.E4M3.F32.PACK_AB_MERGE_C R26, R29, R26, RZ ;  /* 0x0000001a1d1a723e */ /* 0x000fc800048070ff */
[----:B------:R-:W-:Y:S02]  /*14eb0*/  F2FP.SATFINITE.E4M3.F32.PACK_AB_MERGE_C R195, R27, R24, R26 ;  /* 0x000000181bc3723e */ /* 0x000fe4000480701a */
[----:B------:R-:W4:Y:S01]  /*14ec0*/  MUFU.EX2 R30, R30 ;  /* 0x0000001e001e7308 */ /* 0x000f220000000800 */
[----:B0-----:R-:W-:-:S01]  /*14ed0*/  FADD.FTZ R0, R28, R9 ;  /* 0x000000091c007221 */ /* 0x001fc20000010000 */
[----:B------:R-:W-:-:S06]  /*14ee0*/  F2FP.SATFINITE.E4M3.F32.PACK_AB_MERGE_C R9, R61, R62, RZ ;  /* 0x0000003e3d09723e */ /* 0x000fcc00048070ff */
[----:B------:R-:W0:Y:S01]  /*14ef0*/  MUFU.EX2 R33, R33 ;  /* 0x0000002100217308 */ /* 0x000e220000000800 */
[----:B---3--:R-:W-:-:S07]  /*14f00*/  FADD.FTZ R3, R31, R0 ;  /* 0x000000001f037221 */ /* 0x008fce0000010000 */
[----:B------:R-:W-:Y:S01]  /*14f10*/  MUFU.EX2 R58, R58 ;  /* 0x0000003a003a7308 */ /* 0x000fe20000000800 */
[----:B----4-:R-:W-:-:S07]  /*14f20*/  FADD.FTZ R0, R30, R3 ;  /* 0x000000031e007221 */ /* 0x010fce0000010000 */
[----:B------:R-:W3:Y:S01]  /*14f30*/  MUFU.EX2 R59, R59 ;  /* 0x0000003b003b7308 */ /* 0x000ee20000000800 */
[----:B0-----:R-:W-:-:S01]  /*14f40*/  FADD.FTZ R3, R33, R0 ;  /* 0x0000000021037221 */ /* 0x001fc20000010000 */
[----:B------:R-:W-:-:S04]  /*14f50*/  F2FP.SATFINITE.E4M3.F32.PACK_AB_MERGE_C R30, R33, R30, RZ ;  /* 0x0000001e211e723e */ /* 0x000fc800048070ff */
[----:B------:R-:W-:Y:S02]  /*14f60*/  F2FP.SATFINITE.E4M3.F32.PACK_AB_MERGE_C R189, R31, R28, R30 ;  /* 0x0000001c1fbd723e */ /* 0x000fe4000480701e */
[----:B------:R-:W0:Y:S08]  /*14f70*/  MUFU.EX2 R32, R32 ;  /* 0x0000002000207308 */ /* 0x000e300000000800 */
[----:B------:R-:W4:Y:S01]  /*14f80*/  MUFU.EX2 R35, R35 ;  /* 0x0000002300237308 */ /* 0x000f220000000800 */
[----:B---3--:R-:W-:Y:S01]  /*14f90*/  F2FP.SATFINITE.E4M3.F32.PACK_AB_MERGE_C R190, R59, R58, R9 ;  /* 0x0000003a3bbe723e */ /* 0x008fe20004807009 */
[----:B------:R-:W-:Y:S01]  /*14fa0*/  FADD.FTZ R58, R58, R57 ;  /* 0x000000393a3a7221 */ /* 0x000fe20000010000 */
[----:B-1----:R-:W-:-:S04]  /*14fb0*/  @P1 IMAD.HI.U32 R9, R211, R4, RZ ;  /* 0x00000004d3091227 */ /* 0x002fc800078e00ff */
[----:B------:R-:W-:Y:S01]  /*14fc0*/  FADD.FTZ R59, R59, R58 ;  /* 0x0000003a3b3b7221 */ /* 0x000fe20000010000 */
[----:B------:R-:W1:Y:S01]  /*14fd0*/  MUFU.EX2 R38, R38 ;  /* 0x0000002600267308 */ /* 0x000e620000000800 */
[----:B0-----:R-:W-:-:S02]  /*14fe0*/  FADD.FTZ R0, R32, R3 ;  /* 0x0000000320007221 */ /* 0x001fc40000010000 */
[----:B------:R-:W-:Y:S01]  /*14ff0*/  FADD.FTZ R62, R62, R59 ;  /* 0x0000003b3e3e7221 */ /* 0x000fe20000010000 */
[----:B--2---:R-:W-:-:S03]  /*15000*/  @P1 SHF.R.U32.HI R8, RZ, R12, R9 ;  /* 0x0000000cff081219 */ /* 0x004fc60000011609 */
[----:B------:R-:W-:Y:S01]  /*15010*/  FADD.FTZ R62, R61, R62 ;  /* 0x0000003e3d3e7221 */ /* 0x000fe20000010000 */
[----:B------:R-:W-:Y:S01]  /*15020*/  MUFU.EX2 R65, R65 ;  /* 0x0000004100417308 */ /* 0x000fe20000000800 */
[----:B----4-:R-:W-:-:S01]  /*15030*/  FADD.FTZ R3, R35, R0 ;  /* 0x0000000023037221 */ /* 0x010fc20000010000 */
[----:B------:R-:W-:-:S04]  /*15040*/  IMAD.IADD R9, R95, 0x1, R8 ;  /* 0x000000015f097824 */ /* 0x000fc800078e0208 */
[----:B------:R-:W-:Y:S02]  /*15050*/  IMAD.IADD R6, R9, 0x1, R6 ;  /* 0x0000000109067824 */ /* 0x000fe400078e0206 */
[----:B------:R-:W0:Y:S01]  /*15060*/  MUFU.EX2 R66, R66 ;  /* 0x0000004200427308 */ /* 0x000e220000000800 */
[----:B-1----:R-:W-:-:S07]  /*15070*/  FADD.FTZ R0, R38, R3 ;  /* 0x0000000326007221 */ /* 0x002fce0000010000 */
[----:B------:R-:W1:Y:S08]  /*15080*/  MUFU.EX2 R39, R39 ;  /* 0x0000002700277308 */ /* 0x000e700000000800 */
        /* <DEDUP_REMOVED lines=32> */
[----:B0-----:R-:W-:-:S01]  /*15290*/  FADD.FTZ R3, R45, R0 ;  /* 0x000000002d037221 */ /* 0x001fc20000010000 */
[----:B------:R-:W-:-:S06]  /*152a0*/  FADD.FTZ R69, R69, R70 ;  /* 0x0000004645457221 */ /* 0x000fcc0000010000 */
[----:B------:R-:W0:Y:S01]  /*152b0*/  MUFU.EX2 R46, R46 ;  /* 0x0000002e002e7308 */ /* 0x000e220000000800 */
[----:B--2---:R-:W-:-:S04]  /*152c0*/  FADD.FTZ R0, R44, R3 ;  /* 0x000000032c007221 */ /* 0x004fc80000010000 */
[----:B-1----:R-:W-:Y:S01]  /*152d0*/  FADD.FTZ R3, R21, R0 ;  /* 0x0000000015037221 */ /* 0x002fe20000010000 */
[----:B------:R-:W-:Y:S01]  /*152e0*/  VIADD R0, R94, 0xfffffffe ;  /* 0xfffffffe5e007836 */ /* 0x000fe20000000000 */
[C---:B0-----:R-:W-:Y:S02]  /*152f0*/  F2FP.SATFINITE.E4M3.F32.PACK_AB_MERGE_C R4, R46.reuse, R21, RZ ;  /* 0x000000152e04723e */ /* 0x041fe400048070ff */
[----:B------:R-:W-:-:S02]  /*15300*/  FADD.FTZ R3, R46, R3 ;  /* 0x000000032e037221 */ /* 0x000fc40000010000 */
[----:B------:R-:W-:Y:S01]  /*15310*/  F2FP.SATFINITE.E4M3.F32.PACK_AB_MERGE_C R187, R44, R45, R4 ;  /* 0x0000002d2cbb723e */ /* 0x000fe20004807004 */
[----:B------:R-:W-:-:S01]  /*15320*/  FADD.FTZ R4, R72, R69 ;  /* 0x0000004548047221 */ /* 0x000fc20000010000 */
        /* <DEDUP_REMOVED lines=12> */
.L_x_1757:
[----:B------:R-:W-:-:S13]  /*153f0*/  ISETP.NE.AND P3, PT, R7, 0x1, PT ;  /* 0x000000010700780c */ /* 0x000fda0003f65270 */
[----:B------:R-:W0:Y:S02]  /*15400*/  @P3 LDC.64 R12, c[0x0][0x9e8] ;  /* 0x00027a00ff0c3b82 */ /* 0x000e240000000a00 */
[----:B0-----:R-:W-:-:S05]  /*15410*/  @P3 IMAD.HI.U32 R12, R8, R12, RZ ;  /* 0x0000000c080c3227 */ /* 0x001fca00078e00ff */
[----:B------:R-:W-:-:S07]  /*15420*/  @P3 SHF.R.U32.HI R8, RZ, R13, R12 ;  /* 0x0000000dff083219 */ /* 0x000fce000001160c */
.L_x_1758:
[----:B------:R-:W-:Y:S05]  /*15430*/  BSYNC B0 ;  /* 0x0000000000007941 */ /* 0x000fea0003800000 */
.L_x_1756:
[----:B------:R-:W-:-:S05]  /*15440*/  IMAD R7, R8, R7, R7 ;  /* 0x0000000708077224 */ /* 0x000fca00078e0207 */
[----:B------:R-:W-:-:S07]  /*15450*/  VIMNMX R6, R6, R7, PT ;  /* 0x0000000706067248 */ /* 0x000fce0003fe0100 */
.L_x_1755:
[----:B------:R-:W-:Y:S01]  /*15460*/  SHF.R.S32.HI R7, RZ, 0x1f, R6 ;  /* 0x0000001fff077819 */ /* 0x000fe20000011406 */
[----:B------:R-:W-:Y:S01]  /*15470*/  ULDC UR32, c[0x0][0x9e4] ;  /* 0x0002790000207ab9 */ /* 0x000fe20000000800 */
[----:B------:R-:W-:Y:S01]  /*15480*/  ULDC UR29, c[0x0][0x9e4] ;  /* 0x00027900001d7ab9 */ /* 0x000fe20000000800 */
[----:B------:R-:W-:Y:S01]  /*15490*/  ULDC UR28, c[0x0][0x988] ;  /* 0x00026200001c7ab9 */ /* 0x000fe20000000800 */
[----:B------:R-:W-:Y:S01]  /*154a0*/  LEA.HI R7, R7, R6, RZ, 0x7 ;  /* 0x0000000607077211 */ /* 0x000fe200078f38ff */
[----:B------:R-:W-:Y:S01]  /*154b0*/  ULDC UR31, c[0x0][0x988] ;  /* 0x00026200001f7ab9 */ /* 0x000fe20000000800 */
[----:B------:R-:W-:Y:S01]  /*154c0*/  ULDC UR30, c[0x0][0x988] ;  /* 0x00026200001e7ab9 */ /* 0x000fe20000000800 */
[----:B------:R-:W-:Y:S01]  /*154d0*/  ULDC UR34, c[0x0][0x9e0] ;  /* 0x0002780000227ab9 */ /* 0x000fe20000000800 */
[----:B------:R-:W-:Y:S01]  /*154e0*/  SHF.R.S32.HI R7, RZ, 0x7, R7 ;  /* 0x00000007ff077819 */ /* 0x000fe20000011407 */
[----:B------:R-:W-:Y:S01]  /*154f0*/  ULDC UR33, c[0x0][0x9e0] ;  /* 0x0002780000217ab9 */ /* 0x000fe20000000800 */
[----:B------:R-:W-:-:S02]  /*15500*/  CS2R R24, SRZ ;  /* 0x0000000000187805 */ /* 0x000fc4000001ff00 */
[----:B------:R-:W-:Y:S02]  /*15510*/  CS2R R26, SRZ ;  /* 0x00000000001a7805 */ /* 0x000fe4000001ff00 */
[----:B------:R-:W-:Y:S02]  /*15520*/  VIMNMX R11, R224, R7, !PT ;  /* 0x00000007e00b7248 */ /* 0x000fe40007fe0100 */
        /* <DEDUP_REMOVED lines=47> */
[----:B------:R-:W-:Y:S06]  /*15820*/  @!P3 BRA `(.L_x_1759) ;  /* 0x0000003c008cb947 */ /* 0x000fec0003800000 */
        /* <DEDUP_REMOVED lines=47> */
[----:B------:R-:W-:-:S07]  /*15b20*/  CS2R R24, SRZ ;  /* 0x0000000000187805 */ /* 0x000fce000001ff00 */
.L_x_1779:
[----:B------:R-:W-:Y:S01]  /*15b30*/  ISETP.NE.AND P3, PT, R217, RZ, PT ;  /* 0x000000ffd900720c */ /* 0x000fe20003f65270 */
[----:B------:R-:W-:Y:S01]  /*15b40*/  VIADD R12, R17, 0x1 ;  /* 0x00000001110c7836 */ /* 0x000fe20000000000 */
[----:B------:R-:W-:Y:S05]  /*15b50*/  YIELD ;  /* 0x0000000000007946 */ /* 0x000fea0003800000 */
[----:B------:R-:W-:-:S04]  /*15b60*/  ISETP.NE.AND P4, PT, R12, 0x2, PT ;  /* 0x000000020c00780c */ /* 0x000fc80003f85270 */
[----:B------:R-:W-:Y:S02]  /*15b70*/  SEL R6, RZ, 0x1, P4 ;  /* 0x00000001ff067807 */ /* 0x000fe40002000000 */
[----:B------:R-:W-:Y:S02]  /*15b80*/  SEL R12, R12, RZ, P4 ;  /* 0x000000ff0c0c7207 */ /* 0x000fe40002000000 */
[----:B------:R-:W-:Y:S01]  /*15b90*/  LOP3.LUT R13, R23, R6, RZ, 0x3c, !PT ;  /* 0x00000006170d7212 */ /* 0x000fe200078e3cff */
[----:B------:R-:W-:Y:S06]  /*15ba0*/  @P3 BRA `(.L_x_1760) ;  /* 0x0000000000303947 */ /* 0x000fec0003800000 */
[----:B------:R-:W-:Y:S05]  /*15bb0*/  @!P0 BRA `(.L_x_1761) ;  /* 0x0000000000048947 */ /* 0x000fea0003800000 */
[----:B------:R-:W-:Y:S01]  /*15bc0*/  BPT.TRAP 0x1 ;  /* 0x000000040000795c */ /* 0x000fe20000300000 */
.L_x_1761:
[----:B------:R-:W-:Y:S01]  /*15bd0*/  IMAD R7, R12, 0x8, R16 ;  /* 0x000000080c077824 */ /* 0x000fe200078e0210 */
[----:B------:R-:W-:-:S04]  /*15be0*/  SHF.L.U32 R6, R13, 0x1f, RZ ;  /* 0x0000001f0d067819 */ /* 0x000fc800000006ff */
[----:B------:R0:W1:Y:S01]  /*15bf0*/  SYNCS.PHASECHK.TRANS64.TRYWAIT P4, [R7+URZ+0x2a830], R6 ;  /* 0x02a83006070075a7 */ /* 0x000062000808017f */
[----:B------:R-:W-:Y:S05]  /*15c00*/  @!P0 BRA `(.L_x_1762) ;  /* 0x0000000000048947 */ /* 0x000fea0003800000 */
[----:B------:R-:W-:Y:S01]  /*15c10*/  BPT.TRAP 0x1 ;  /* 0x000000040000795c */ /* 0x000fe20000300000 */
.L_x_1762:
[----:B------:R-:W-:Y:S04]  /*15c20*/  BSSY B0, `(.L_x_1760) ;  /* 0x0000004000007945 */ /* 0x000fe80003800000 */
[----:B-1----:R-:W-:Y:S05]  /*15c30*/  @P4 BRA `(.L_x_1763) ;  /* 0x0000000000084947 */ /* 0x002fea0003800000 */
[----:B------:R-:W1:Y:S02]  /*15c40*/  SYNCS.PHASECHK.TRANS64.TRYWAIT P4, [R7+URZ+0x2a830], R6 ;  /* 0x02a83006070075a7 */ /* 0x000e64000808017f */
[----:B-1----:R-:W-:Y:S05]  /*15c50*/  @!P4 BRA `(.L_x_1764) ;  /* 0x0000019c00c0c947 */ /* 0x002fea0003800000 */
.L_x_1763:
[----:B------:R-:W-:Y:S05]  /*15c60*/  BSYNC B0 ;  /* 0x0000000000007941 */ /* 0x000fea0003800000 */
.L_x_1760:
[----:B01----:R-:W0:Y:S01]  /*15c70*/  S2R R6, SR_TID.X ;  /* 0x0000000000067919 */ /* 0x003e220000002100 */
[----:B------:R-:W-:Y:S05]  /*15c80*/  WARPSYNC.ALL ;  /* 0x0000000000007948 */ /* 0x000fea0003800000 */
[----:B------:R-:W-:Y:S02]  /*15c90*/  IMAD.MOV.U32 R7, RZ, RZ, -0x7fffffe0 ;  /* 0x80000020ff077424 */ /* 0x000fe400078e00ff */
[----:B------:R-:W-:Y:S02]  /*15ca0*/  IMAD.MOV.U32 R121, RZ, RZ, -0x7fffffe0 ;  /* 0x80000020ff797424 */ /* 0x000fe400078e00ff */
[----:B------:R-:W-:Y:S01]  /*15cb0*/  IMAD.MOV.U32 R21, RZ, RZ, -0x7fffffe0 ;  /* 0x80000020ff157424 */ /* 0x000fe200078e00ff */
[----:B------:R-:W-:Y:S01]  /*15cc0*/  R2UR UR27, R7 ;  /* 0x00000000071b72ca */ /* 0x000fe200000e0000 */
[----:B------:R-:W-:Y:S01]  /*15cd0*/  IMAD.MOV.U32 R9, RZ, RZ, -0x7fffffe0 ;  /* 0x80000020ff097424 */ /* 0x000fe200078e00ff */
[----:B------:R-:W-:-:S02]  /*15ce0*/  R2UR UR19, R121 ;  /* 0x00000000791372ca */ /* 0x000fc400000e0000 */
[----:B------:R-:W-:Y:S02]  /*15cf0*/  R2UR UR7, R21 ;  /* 0x00000000150772ca */ /* 0x000fe400000e0000 */
[----:B------:R-:W-:Y:S02]  /*15d00*/  R2UR UR11, R9 ;  /* 0x00000000090b72ca */ /* 0x000fe400000e0000 */
[----:B------:R-:W-:Y:S02]  /*15d10*/  R2UR UR15, R21 ;  /* 0x00000000150f72ca */ /* 0x000fe400000e0000 */
[----:B------:R-:W-:Y:S02]  /*15d20*/  R2UR UR23, R7 ;  /* 0x00000000071772ca */ /* 0x000fe400000e0000 */
[----:B0-----:R-:W-:Y:S01]  /*15d30*/  SHF.R.U32.HI R8, RZ, 0x7, R6 ;  /* 0x00000007ff087819 */ /* 0x001fe20000011606 */
[----:B------:R-:W-:-:S04]  /*15d40*/  IMAD R6, R12, 0x600, R5 ;  /* 0x000006000c067824 */ /* 0x000fc800078e0205 */
[----:B------:R-:W-:Y:S01]  /*15d50*/  VIADD R15, R8, 0x8 ;  /* 0x00000008080f7836 */ /* 0x000fe20000000000 */
[C---:B------:R-:W-:Y:S01]  /*15d60*/  R2UR UR26, R6.reuse ;  /* 0x00000000061a72ca */ /* 0x040fe200000e0000 */
[C---:B------:R-:W-:Y:S02]  /*15d70*/  VIADD R120, R6.reuse, 0x400 ;  /* 0x0000040006787836 */ /* 0x040fe40000000000 */
[C---:B------:R-:W-:Y:S01]  /*15d80*/  VIADD R20, R6.reuse, 0x2 ;  /* 0x0000000206147836 */ /* 0x040fe20000000000 */
[----:B------:R0:W-:Y:S01]  /*15d90*/  BAR.SYNC.DEFER_BLOCKING R15, 0x100 ;  /* 0x0004000f0000751d */ /* 0x0001e20000010000 */
[----:B------:R-:W-:Y:S01]  /*15da0*/  VIADD R8, R6, 0x200 ;  /* 0x0000020006087836 */ /* 0x000fe20000000000 */
[----:B------:R-:W-:Y:S02]  /*15db0*/  R2UR UR18, R120 ;  /* 0x00000000781272ca */ /* 0x000fe400000e0000 */
[----:B------:R-:W-:Y:S01]  /*15dc0*/  R2UR UR6, R20 ;  /* 0x00000000140672ca */ /* 0x000fe200000e0000 */
[----:B------:R-:W-:Y:S01]  /*15dd0*/  VIADD R20, R6, 0x202 ;  /* 0x0000020206147836 */ /* 0x000fe20000000000 */
[----:B------:R-:W-:Y:S01]  /*15de0*/  R2UR UR10, R8 ;  /* 0x00000000080a72ca */ /* 0x000fe200000e0000 */
[----:B------:R-:W-:-:S03]  /*15df0*/  VIADD R6, R6, 0x402 ;  /* 0x0000040206067836 */ /* 0x000fc60000000000 */
[----:B------:R-:W-:Y:S02]  /*15e00*/  R2UR UR14, R20 ;  /* 0x00000000140e72ca */ /* 0x000fe400000e0000 */
[----:B------:R-:W-:Y:S01]  /*15e10*/  R2UR UR22, R6 ;  /* 0x00000000061672ca */ /* 0x000fe200000e0000 */
        /* <DEDUP_REMOVED lines=21> */
.L_x_1766:
[----:B------:R-:W-:Y:S01]  /*15f70*/  SHF.L.U32 R6, R23, 0x1f, RZ ;  /* 0x0000001f17067819 */ /* 0x000fe200000006ff */
[----:B------:R-:W-:-:S04]  /*15f80*/  IMAD R7, R17, 0x8, R16 ;  /* 0x0000000811077824 */ /* 0x000fc800078e0210 */
[----:B------:R0:W1:Y:S01]  /*15f90*/  SYNCS.PHASECHK.TRANS64.TRYWAIT P3, [R7+URZ+0x2a850], R6 ;  /* 0x02a85006070075a7 */ /* 0x000062000806017f */
[----:B------:R-:W-:Y:S05]  /*15fa0*/  @!P0 BRA `(.L_x_1767) ;  /* 0x0000000000048947 */ /* 0x000fea0003800000 */
[----:B------:R-:W-:Y:S01]  /*15fb0*/  BPT.TRAP 0x1 ;  /* 0x000000040000795c */ /* 0x000fe20000300000 */
.L_x_1767:
[----:B-1----:R-:W-:Y:S05]  /*15fc0*/  @P3 BRA `(.L_x_1765) ;  /* 0x0000000000083947 */ /* 0x002fea0003800000 */
[----:B------:R-:W1:Y:S02]  /*15fd0*/  SYNCS.PHASECHK.TRANS64.TRYWAIT P3, [R7+URZ+0x2a850], R6 ;  /* 0x02a85006070075a7 */ /* 0x000e64000806017f */
[----:B-1----:R-:W-:Y:S05]  /*15fe0*/  @!P3 BRA `(.L_x_1768) ;  /* 0x0000019800f0b947 */ /* 0x002fea0003800000 */
.L_x_1765:
[----:B01----:R-:W-:Y:S01]  /*15ff0*/  VIADD R6, R16, 0x400 ;  /* 0x0000040010067836 */ /* 0x003fe20000000000 */
[----:B------:R-:W-:Y:S05]  /*16000*/  WARPSYNC.ALL ;  /* 0x0000000000007948 */ /* 0x000fea0003800000 */
[----:B------:R-:W-:Y:S01]  /*16010*/  SHF.R.U32.HI R6, RZ, 0x4, R6 ;  /* 0x00000004ff067819 */ /* 0x000fe20000011606 */
[----:B------:R-:W-:Y:S01]  /*16020*/  IMAD.MOV.U32 R7, RZ, RZ, 0x40000040 ;  /* 0x40000040ff077424 */ /* 0x000fe200078e00ff */
[----:B------:R-:W-:Y:S01]  /*16030*/  WARPGROUP.ARRIVE ;  /* 0x00000000000079c5 */ /* 0x000fe20000000000 */
[----:B------:R-:W-:Y:S01]  /*16040*/  IMAD.MOV.U32 R9, RZ, RZ, 0x40000040 ;  /* 0x40000040ff097424 */ /* 0x000fe200078e00ff */
[----:B------:R-:W-:-:S04]  /*16050*/  LOP3.LUT R6, R6, 0x3fff, RZ, 0xc0, !PT ;  /* 0x00003fff06067812 */ /* 0x000fc800078ec0ff */
[----:B------:R-:W0:Y:S01]  /*16060*/  S2R R15, SR_TID.X ;  /* 0x00000000000f7919 */ /* 0x000e220000002100 */
[----:B------:R-:W-:Y:S01]  /*16070*/  R2UR UR7, R7 ;  /* 0x00000000070772ca */ /* 0x000fe200000e0000 */
[----:B------:R-:W-:Y:S01]  /*16080*/  IMAD.MOV.U32 R7, RZ, RZ, 0x40000040 ;  /* 0x40000040ff077424 */ /* 0x000fe200078e00ff */
[----:B------:R-:W-:-:S05]  /*16090*/  LOP3.LUT R6, R6, 0x10000, RZ, 0xfc, !PT ;  /* 0x0001000006067812 */ /* 0x000fca00078efcff */
[----:B------:R-:W-:-:S04]  /*160a0*/  IMAD R6, R17, 0x600, R6 ;  /* 0x0000060011067824 */ /* 0x000fc800078e0206 */
[C---:B------:R-:W-:Y:S01]  /*160b0*/  VIADD R8, R6.reuse, 0x2 ;  /* 0x0000000206087836 */ /* 0x040fe20000000000 */
[----:B------:R-:W-:-:S13]  /*160c0*/  R2UR UR6, R6 ;  /* 0x00000000060672ca */ /* 0x000fda00000e0000 */
[----:B------:R-:W-:Y:S01]  /*160d0*/  QGMMA.64x192x32.F32.E4M3.E4M3 R24, R196, gdesc[UR4], R24, gsb0 ;  /* 0x02e00004c4187df3 */ /* 0x000fe20008000818 */
[----:B------:R-:W-:Y:S01]  /*160e0*/  R2UR UR6, R8 ;  /* 0x00000000080672ca */ /* 0x000fe200000e0000 */
[C---:B------:R-:W-:Y:S01]  /*160f0*/  VIADD R8, R6.reuse, 0x4 ;  /* 0x0000000406087836 */ /* 0x040fe20000000000 */
[----:B------:R-:W-:Y:S01]  /*16100*/  R2UR UR7, R9 ;  /* 0x00000000090772ca */ /* 0x000fe200000e0000 */
[----:B------:R-:W-:Y:S02]  /*16110*/  IMAD.MOV.U32 R9, RZ, RZ, 0x40000040 ;  /* 0x40000040ff097424 */ /* 0x000fe400078e00ff */
[----:B------:R-:W-:Y:S01]  /*16120*/  VIADD R6, R6, 0x6 ;  /* 0x0000000606067836 */ /* 0x000fe20000000000 */
[----:B0-----:R-:W-:Y:S01]  /*16130*/  SHF.R.U32.HI R15, RZ, 0x7, R15 ;  /* 0x00000007ff0f7819 */ /* 0x001fe2000001160f */
[----:B------:R-:W-:Y:S02]  /*16140*/  WARPGROUP.DEPBAR.LE gsb0, 0x0 ;  /* 0x00008000000079c5 */ /* 0x000fe40000010000 */
[----:B------:R-:W-:-:S10]  /*16150*/  WARPGROUP.ARRIVE ;  /* 0x00000000000079c5 */ /* 0x000fd40000000000 */
[----:B------:R-:W-:Y:S01]  /*16160*/  QGMMA.64x192x32.F32.E4M3.E4M3 R24, R192, gdesc[UR4], R24, gsb0 ;  /* 0x02e00004c0187df3 */ /* 0x000fe20008000818 */
[----:B------:R-:W-:Y:S02]  /*16170*/  R2UR UR6, R8 ;  /* 0x00000000080672ca */ /* 0x000fe400000e0000 */
[----:B------:R-:W-:Y:S01]  /*16180*/  R2UR UR7, R9 ;  /* 0x00000000090772ca */ /* 0x000fe200000e0000 */
[----:B------:R-:W-:Y:S02]  /*16190*/  WARPGROUP.DEPBAR.LE gsb0, 0x0 ;  /* 0x00008000000079c5 */ /* 0x000fe40000010000 */
[----:B------:R-:W-:-:S14]  /*161a0*/  WARPGROUP.ARRIVE ;  /* 0x00000000000079c5 */ /* 0x000fdc0000000000 */
[----:B------:R-:W-:Y:S01]  /*161b0*/  QGMMA.64x192x32.F32.E4M3.E4M3 R24, R188, gdesc[UR4], R24, gsb0 ;  /* 0x02e00004bc187df3 */ /* 0x000fe20008000818 */
[----:B------:R-:W-:Y:S02]  /*161c0*/  R2UR UR6, R6 ;  /* 0x00000000060672ca */ /* 0x000fe400000e0000 */
[----:B------:R-:W-:Y:S02]  /*161d0*/  R2UR UR7, R7 ;  /* 0x00000000070772ca */ /* 0x000fe400000e0000 */
[----:B------:R-:W-:Y:S01]  /*161e0*/  IADD3 R6, -R15, 0xb, RZ ;  /* 0x0000000b0f067810 */ /* 0x000fe20007ffe1ff */
[----:B------:R-:W-:Y:S02]  /*161f0*/  WARPGROUP.DEPBAR.LE gsb0, 0x0 ;  /* 0x00008000000079c5 */ /* 0x000fe40000010000 */
[----:B------:R-:W-:-:S12]  /*16200*/  WARPGROUP.ARRIVE ;  /* 0x00000000000079c5 */ /* 0x000fd80000000000 */
[----:B------:R-:W-:Y:S03]  /*16210*/  QGMMA.64x192x32.F32.E4M3.E4M3 R24, R184, gdesc[UR4], R24, gsb0 ;  /* 0x02e00004b8187df3 */ /* 0x000fe60008000818 */
[----:B------:R-:W-:Y:S02]  /*16220*/  WARPGROUP.DEPBAR.LE gsb0, 0x0 ;  /* 0x00008000000079c5 */ /* 0x000fe40000010000 */
[----:B------:R0:W-:Y:S06]  /*16230*/  BAR.ARV R6, 0x100 ;  /* 0x000400060000751d */ /* 0x0001ec0000002000 */
[----:B------:R-:W-:Y:S05]  /*16240*/  @!P0 BRA `(.L_x_1769) ;  /* 0x0000000000048947 */ /* 0x000fea0003800000 */
[----:B------:R-:W-:Y:S01]  /*16250*/  BPT.TRAP 0x1 ;  /* 0x000000040000795c */ /* 0x000fe20000300000 */
.L_x_1769:
[----:B0-----:R-:W2:Y:S01]  /*16260*/  LDL R6, [R1] ;  /* 0x0000000001067983 */ /* 0x001ea20000100800 */
        /* <DEDUP_REMOVED lines=37> */
[C---:B------:R-:W-:Y:S01]  /*164c0*/  FMUL.FTZ R9, R2.reuse, R122 ;  /* 0x0000007a02097220 */ /* 0x040fe20000410000 */
[C---:B------:R-:W-:Y:S01]  /*164d0*/  FMUL.FTZ R15, R2.reuse, R123 ;  /* 0x0000007b020f7220 */ /* 0x040fe20000410000 */
[C---:B------:R-:W-:Y:S01]  /*164e0*/  FMUL.FTZ R179, R2.reuse, R181 ;  /* 0x000000b502b37220 */ /* 0x040fe20000410000 */
[----:B------:R-:W-:Y:S01]  /*164f0*/  FMUL.FTZ R176, R2, R182 ;  /* 0x000000b602b07220 */ /* 0x000fe20000410000 */
[----:B------:R-:W-:Y:S01]  /*16500*/  IMAD R122, R12, 0x8, R16 ;  /* 0x000000080c7a7824 */ /* 0x000fe200078e0210 */
[----:B------:R-:W-:Y:S01]  /*16510*/  IADD3 R181, -R201, 0x1, -R175 ;  /* 0x00000001c9b57810 */ /* 0x000fe20007ffe9af */
[----:B------:R-:W3:Y:S01]  /*16520*/  MUFU.TANH R9, R9 ;  /* 0x0000000900097308 */ /* 0x000ee20000002400 */
[----:B------:R-:W-:Y:S02]  /*16530*/  IMAD.U32 R123, RZ, RZ, UR38 ;  /* 0x00000026ff7b7e24 */ /* 0x000fe4000f8e00ff */
[----:B------:R-:W-:Y:S01]  /*16540*/  VIADD R122, R122, 0x2a840 ;  /* 0x0002a8407a7a7836 */ /* 0x000fe20000000000 */
[----:B------:R-:W-:-:S04]  /*16550*/  IADD3 R181, -R202, R181, R203 ;  /* 0x000000b5cab57210 */ /* 0x000fc80007ffe1cb */
[----:B------:R-:W4:Y:S01]  /*16560*/  MUFU.TANH R15, R15 ;  /* 0x0000000f000f7308 */ /* 0x000f220000002400 */
[----:B------:R-:W-:-:S04]  /*16570*/  PRMT R122, R123, 0x654, R122 ;  /* 0x000006547b7a7816 */ /* 0x000fc8000000007a */
[----:B------:R0:W-:Y:S03]  /*16580*/  SYNCS.ARRIVE.TRANS64.RED.A1T0 RZ, [R122+URZ], RZ ;  /* 0x000000ff7aff79a7 */ /* 0x0001e6000810043f */
        /* <DEDUP_REMOVED lines=29> */
[----:B------:R-:W1:Y:S01]  /*16760*/  MUFU.TANH R169, R169 ;  /* 0x000000a900a97308 */ /* 0x000e620000002400 */
[----:B--2---:R-:W-:-:S07]  /*16770*/  IMAD.IADD R6, R6, 0x1, R211 ;  /* 0x0000000106067824 */ /* 0x004fce00078e02d3 */
[----:B------:R-:W2:Y:S01]  /*16780*/  MUFU.TANH R170, R170 ;  /* 0x000000aa00aa7308 */ /* 0x000ea20000002400 */
[----:B0-----:R-:W-:-:S05]  /*16790*/  @P1 IMAD.HI.U32 R8, R6, R8, RZ ;  /* 0x0000000806081227 */ /* 0x001fca00078e00ff */
[----:B-1----:R-:W-:Y:S01]  /*167a0*/  @P1 SHF.R.U32.HI R6, RZ, R7, R8 ;  /* 0x00000007ff061219 */ /* 0x002fe20000011608 */
        /* <DEDUP_REMOVED lines=27> */
[----:B------:R-:W1:Y:S01]  /*16960*/  MUFU.TANH R7, R7 ;  /* 0x0000000700077308 */ /* 0x000e620000002400 */
[----:B------:R-:W-:-:S02]  /*16970*/  VIADD R180, R181, UR34 ;  /* 0x00000022b5b47c36 */ /* 0x000fc40008000000 */
[----:B------:R-:W-:-:S05]  /*16980*/  VIADD R181, R181, UR41 ;  /* 0x00000029b5b57c36 */ /* 0x000fca0008000000 */
[----:B------:R-:W1:Y:S01]  /*16990*/  MUFU.TANH R8, R8 ;  /* 0x0000000800087308 */ /* 0x000e620000002400 */
[--C-:B0-----:R-:W-:Y:S02]  /*169a0*/  IMAD.IADD R182, R180, 0x1, R184.reuse ;  /* 0x00000001b4b67824 */ /* 0x101fe400078e02b8 */
[----:B------:R-:W-:-:S05]  /*169b0*/  IMAD.IADD R183, R181, 0x1, R184 ;  /* 0x00000001b5b77824 */ /* 0x000fca00078e02b8 */
        /* <DEDUP_REMOVED lines=29> */
[----:B-1234-:R-:W-:Y:S05]  /*16b90*/  @!P2 BRA `(.L_x_1770) ;  /* 0x000000000058a947 */ /* 0x01efea0003800000 */
[----:B------:R-:W-:Y:S01]  /*16ba0*/  IADD3 R184, -R202, R203, R184 ;  /* 0x000000cbcab87210 */ /* 0x000fe20007ffe1b8 */
[----:B------:R-:W-:Y:S03]  /*16bb0*/  BSSY B0, `(.L_x_1771) ;  /* 0x0000010000007945 */ /* 0x000fe60003800000 */
        /* <DEDUP_REMOVED lines=10> */
.L_x_1772:
[----:B------:R-:W-:-:S05]  /*16c60*/  IMAD.U32 R185, RZ, RZ, UR32 ;  /* 0x00000020ffb97e24 */ /* 0x000fca000f8e00ff */
[----:B------:R-:W-:-:S13]  /*16c70*/  ISETP.NE.AND P3, PT, R185, 0x1, PT ;  /* 0x00000001b900780c */ /* 0x000fda0003f65270 */
[----:B------:R-:W1:Y:S02]  /*16c80*/  @P3 LDC.64 R122, c[0x0][0x9e8] ;  /* 0x00027a00ff7a3b82 */ /* 0x000e640000000a00 */
[----:B-1----:R-:W-:-:S05]  /*16c90*/  @P3 IMAD.HI.U32 R122, R184, R122, RZ ;  /* 0x0000007ab87a3227 */ /* 0x002fca00078e00ff */
[----:B------:R-:W-:-:S07]  /*16ca0*/  @P3 SHF.R.U32.HI R184, RZ, R123, R122 ;  /* 0x0000007bffb83219 */ /* 0x000fce000001167a */
.L_x_1773:
[----:B------:R-:W-:Y:S05]  /*16cb0*/  BSYNC B0 ;  /* 0x0000000000007941 */ /* 0x000fea0003800000 */
.L_x_1771:
[----:B------:R-:W-:-:S04]  /*16cc0*/  IMAD R184, R184, R185, -R175 ;  /* 0x000000b9b8b87224 */ /* 0x000fc800078e0aaf */
[----:B------:R-:W-:-:S05]  /*16cd0*/  IMAD.IADD R184, R184, 0x1, -R201 ;  /* 0x00000001b8b87824 */ /* 0x000fca00078e0ac9 */
[----:B------:R-:W-:Y:S02]  /*16ce0*/  VIMNMX R183, R183, R184, !PT ;  /* 0x000000b8b7b77248 */ /* 0x000fe40007fe0100 */
[----:B------:R-:W-:-:S07]  /*16cf0*/  VIADDMNMX R182, R184, R185, R182, PT ;  /* 0x000000b9b8b67246 */ /* 0x000fce00038001b6 */
.L_x_1770:
[----:B------:R-:W-:Y:S01]  /*16d00*/  ISETP.GT.AND P3, PT, R0, -0x1, PT ;  /* 0xffffffff0000780c */ /* 0x000fe20003f64270 */
[----:B------:R-:W1:Y:S03]  /*16d10*/  SHFL.IDX PT, R6, R6, 0x1, 0x1c1f ;  /* 0x003c1f0006067f89 */ /* 0x000e6600000e0000 */
[C---:B------:R-:W-:Y:S02]  /*16d20*/  ISETP.GT.AND P5, PT, R183.reuse, RZ, P3 ;  /* 0x000000ffb700720c */ /* 0x040fe40001fa4270 */
[----:B------:R-:W-:Y:S02]  /*16d30*/  ISETP.GT.AND P4, PT, R183, 0x1, P3 ;  /* 0x00000001b700780c */ /* 0x000fe40001f84270 */
[C---:B------:R-:W-:Y:S02]  /*16d40*/  ISETP.LT.OR P5, PT, R182.reuse, 0x1, P5 ;  /* 0x00000001b600780c */ /* 0x040fe40002fa1670 */
[----:B------:R-:W-:-:S02]  /*16d50*/  ISETP.LT.OR P4, PT, R182, 0x2, P4 ;  /* 0x00000002b600780c */ /* 0x000fc40002781670 */
[----:B------:R-:W-:Y:S02]  /*16d60*/  FSEL R122, R7, -INF , !P5 ;  /* 0xff800000077a7808 */ /* 0x000fe40006800000 */
[----:B------:R-:W-:Y:S02]  /*16d70*/  FSEL R8, R8, -INF , !P4 ;  /* 0xff80000008087808 */ /* 0x000fe40006000000 */
[C---:B------:R-:W-:Y:S02]  /*16d80*/  ISETP.GT.AND P5, PT, R183.reuse, 0x8, P3 ;  /* 0x00000008b700780c */ /* 0x040fe40001fa4270 */
[----:B------:R-:W-:Y:S02]  /*16d90*/  ISETP.GT.AND P4, PT, R183, 0x9, P3 ;  /* 0x00000009b700780c */ /* 0x000fe40001f84270 */
[C---:B------:R-:W-:Y:S02]  /*16da0*/  ISETP.LT.OR P5, PT, R182.reuse, 0x9, P5 ;  /* 0x00000009b600780c */ /* 0x040fe40002fa1670 */
[----:B------:R-:W-:-:S02]  /*16db0*/  ISETP.LT.OR P4, PT, R182, 0xa, P4 ;  /* 0x0000000ab600780c */ /* 0x000fc40002781670 */
[----:B------:R-:W-:Y:S01]  /*16dc0*/  FSEL R20, R20, -INF , !P5 ;  /* 0xff80000014147808 */ /* 0x000fe20006800000 */
[--C-:B-1----:R-:W-:Y:S01]  /*16dd0*/  IMAD.IADD R180, R180, 0x1, R6.reuse ;  /* 0x00000001b4b47824 */ /* 0x102fe200078e0206 */
[----:B------:R-:W-:Y:S01]  /*16de0*/  FSEL R21, R21, -INF , !P4 ;  /* 0xff80000015157808 */ /* 0x000fe20006000000 */
[----:B------:R-:W-:Y:S01]  /*16df0*/  IMAD.IADD R181, R181, 0x1, R6 ;  /* 0x00000001b5b57824 */ /* 0x000fe200078e0206 */
[C---:B------:R-:W-:Y:S02]  /*16e00*/  ISETP.GT.AND P5, PT, R183.reuse, 0x10, P3 ;  /* 0x00000010b700780c */ /* 0x040fe40001fa4270 */
[----:B------:R-:W-:Y:S02]  /*16e10*/  ISETP.GT.AND P4, PT, R183, 0x11, P3 ;  /* 0x00000011b700780c */ /* 0x000fe40001f84270 */
[C---:B------:R-:W-:Y:S02]  /*16e20*/  ISETP.LT.OR P5, PT, R182.reuse, 0x11, P5 ;  /* 0x00000011b600780c */ /* 0x040fe40002fa1670 */
[----:B------:R-:W-:-:S02]  /*16e30*/  ISETP.LT.OR P4, PT, R182, 0x12, P4 ;  /* 0x00000012b600780c */ /* 0x000fc40002781670 */
[----:B0-----:R-:W-:Y:S02]  /*16e40*/  FSEL R121, R121, -INF , !P5 ;  /* 0xff80000079797808 */ /* 0x001fe40006800000 */
[----:B------:R-:W-:Y:S02]  /*16e50*/  FSEL R124, R124, -INF , !P4 ;  /* 0xff8000007c7c7808 */ /* 0x000fe40006000000 */
[C---:B------:R-:W-:Y:S02]  /*16e60*/  ISETP.GT.AND P5, PT, R183.reuse, 0x18, P3 ;  /* 0x00000018b700780c */ /* 0x040fe40001fa4270 */
        /* <DEDUP_REMOVED lines=76> */
[----:B------:R-:W-:Y:S01]  /*17330*/  FSEL R179, R179, -INF , !P4 ;  /* 0xff800000b3b37808 */ /* 0x000fe20006000000 */
[----:B------:R-:W-:Y:S08]  /*17340*/  @!P2 BRA `(.L_x_1774) ;  /* 0x000000000058a947 */ /* 0x000ff00003800000 */
[----:B------:R-:W-:Y:S01]  /*17350*/  IADD3 R123, -R202, R203, R6 ;  /* 0x000000cbca7b7210 */ /* 0x000fe20007ffe106 */
[----:B------:R-:W-:Y:S03]  /*17360*/  BSSY B0, `(.L_x_1775) ;  /* 0x0000010000007945 */ /* 0x000fe60003800000 */
        /* <DEDUP_REMOVED lines=10> */
.L_x_1776:
[----:B------:R-:W-:-:S05]  /*17410*/  IMAD.U32 R182, RZ, RZ, UR32 ;  /* 0x00000020ffb67e24 */ /* 0x000fca000f8e00ff */
[----:B------:R-:W-:-:S13]  /*17420*/  ISETP.NE.AND P4, PT, R182, 0x1, PT ;  /* 0x00000001b600780c */ /* 0x000fda0003f85270 */
[----:B------:R-:W0:Y:S02]  /*17430*/  @P4 LDC.64 R6, c[0x0][0x9e8] ;  /* 0x00027a00ff064b82 */ /* 0x000e240000000a00 */
[----:B0-----:R-:W-:-:S05]  /*17440*/  @P4 IMAD.HI.U32 R6, R123, R6, RZ ;  /* 0x000000067b064227 */ /* 0x001fca00078e00ff */
[----:B------:R-:W-:-:S07]  /*17450*/  @P4 SHF.R.U32.HI R123, RZ, R7, R6 ;  /* 0x00000007ff7b4219 */ /* 0x000fce0000011606 */
.L_x_1777:
[----:B------:R-:W-:Y:S05]  /*17460*/  BSYNC B0 ;  /* 0x0000000000007941 */ /* 0x000fea0003800000 */
.L_x_1775:
[----:B------:R-:W-:-:S04]  /*17470*/  IMAD R123, R123, R182, -R175 ;  /* 0x000000b67b7b7224 */ /* 0x000fc800078e0aaf */
[----:B------:R-:W-:-:S05]  /*17480*/  IMAD.IADD R123, R123, 0x1, -R201 ;  /* 0x000000017b7b7824 */ /* 0x000fca00078e0ac9 */
[----:B------:R-:W-:Y:S02]  /*17490*/  VIMNMX R181, R181, R123, !PT ;  /* 0x0000007bb5b57248 */ /* 0x000fe40007fe0100 */
[----:B------:R-:W-:-:S07]  /*174a0*/  VIADDMNMX R180, R123, R182, R180, PT ;  /* 0x000000b67bb47246 */ /* 0x000fce00038001b4 */
.L_x_1774:
[----:B------:R-:W-:Y:S01]  /*174b0*/  FMNMX.FTZ R6, R122, R10, !PT ;  /* 0x0000000a7a067209 */ /* 0x000fe20007810000 */
[----:B------:R-:W-:-:S03]  /*174c0*/  UMOV UR35, UR31 ;  /* 0x0000001f00237c82 */ /* 0x000fc60008000000 */
        /* <DEDUP_REMOVED lines=34> */
[----:B0-----:R-:W-:-:S04]  /*176f0*/  FMNMX.FTZ R6, R6, R7, !PT ;  /* 0x0000000706067209 */ /* 0x001fc80007810000 */
[----:B------:R-:W-:-:S04]  /*17700*/  FSETP.NEU.FTZ.AND P4, PT, R6, -INF , PT ;  /* 0xff8000000600780b */ /* 0x000fc80003f9d000 */
[----:B------:R-:W-:-:S05]  /*17710*/  FSEL R7, R6, RZ, P4 ;  /* 0x000000ff06077208 */ /* 0x000fca0002000000 */
[----:B------:R-:W-:Y:S01]  /*17720*/  FADD.FTZ R7, -R7, R10 ;  /* 0x0000000a07077221 */ /* 0x000fe20000010100 */
[----:B------:R-:W-:-:S03]  /*17730*/  IMAD.U32 R10, RZ, RZ, UR35 ;  /* 0x00000023ff0a7e24 */ /* 0x000fc6000f8e00ff */
[----:B------:R-:W-:Y:S01]  /*17740*/  FMUL.FTZ R7, R7, UR35 ;  /* 0x0000002307077c20 */ /* 0x000fe20008410000 */
[----:B------:R-:W-:-:S05]  /*17750*/  FFMA.FTZ R10, R6, R10, -8 ;  /* 0xc1000000060a7423 */ /* 0x000fca000001000a */
[----:B------:R-:W-:Y:S01]  /*17760*/  FSEL R123, R10, RZ, P4 ;  /* 0x000000ff0a7b7208 */ /* 0x000fe20002000000 */
[----:B------:R-:W-:Y:S01]  /*17770*/  MUFU.EX2 R7, R7 ;  /* 0x0000000700077308 */ /* 0x000fe20000000800 */
[----:B------:R-:W-:-:S03]  /*17780*/  ISETP.GT.AND P4, PT, R181, 0x1, P3 ;  /* 0x00000001b500780c */ /* 0x000fc60001f84270 */
[--C-:B------:R-:W-:Y:S01]  /*17790*/  FFMA.FTZ R141, R141, UR35, -R123.reuse ;  /* 0x000000238d8d7c23 */ /* 0x100fe2000801087b */
[----:B------:R-:W-:Y:S01]  /*177a0*/  ISETP.LT.OR P5, PT, R180, 0x2, P4 ;  /* 0x00000002b400780c */ /* 0x000fe200027a1670 */
[--C-:B------:R-:W-:Y:S01]  /*177b0*/  FFMA.FTZ R122, R122, UR35, -R123.reuse ;  /* 0x000000237a7a7c23 */ /* 0x100fe2000801087b */
[----:B------:R-:W-:Y:S01]  /*177c0*/  ISETP.GT.AND P4, PT, R181, 0x8, P3 ;  /* 0x00000008b500780c */ /* 0x000fe20001f84270 */
[--C-:B------:R-:W-:Y:S01]  /*177d0*/  FFMA.FTZ R8, R8, UR35, -R123.reuse ;  /* 0x0000002308087c23 */ /* 0x100fe2000801087b */
[----:B------:R-:W-:Y:S01]  /*177e0*/  FSEL R15, R15, -INF , !P5 ;  /* 0xff8000000f0f7808 */ /* 0x000fe20006800000 */
[--C-:B------:R-:W-:Y:S01]  /*177f0*/  FFMA.FTZ R20, R20, UR35, -R123.reuse ;  /* 0x0000002314147c23 */ /* 0x100fe2000801087b */
[----:B------:R-:W-:Y:S01]  /*17800*/  ISETP.GT.AND P5, PT, R181, 0x9, P3 ;  /* 0x00000009b500780c */ /* 0x000fe20001fa4270 */
[----:B------:R-:W0:Y:S01]  /*17810*/  MUFU.EX2 R122, R122 ;  /* 0x0000007a007a7308 */ /* 0x000e220000000800 */
[C---:B------:R-:W-:Y:S01]  /*17820*/  ISETP.LT.OR P4, PT, R180.reuse, 0x9, P4 ;  /* 0x00000009b400780c */ /* 0x040fe20002781670 */
[--C-:B------:R-:W-:Y:S01]  /*17830*/  FFMA.FTZ R21, R21, UR35, -R123.reuse ;  /* 0x0000002315157c23 */ /* 0x100fe2000801087b */
[----:B------:R-:W-:Y:S01]  /*17840*/  ISETP.LT.OR P5, PT, R180, 0xa, P5 ;  /* 0x0000000ab400780c */ /* 0x000fe20002fa1670 */
[--C-:B------:R-:W-:Y:S01]  /*17850*/  FFMA.FTZ R121, R121, UR35, -R123.reuse ;  /* 0x0000002379797c23 */ /* 0x100fe2000801087b */
[----:B------:R-:W-:Y:S01]  /*17860*/  FSEL R23, R23, -INF , !P4 ;  /* 0xff80000017177808 */ /* 0x000fe20006000000 */
[--C-:B------:R-:W-:Y:S01]  /*17870*/  FFMA.FTZ R124, R124, UR35, -R123.reuse ;  /* 0x000000237c7c7c23 */ /* 0x100fe2000801087b */
[----:B------:R-:W-:Y:S01]  /*17880*/  FSEL R120, R120, -INF , !P5 ;  /* 0xff80000078787808 */ /* 0x000fe20006800000 */
[----:B------:R-:W1:Y:S01]  /*17890*/  MUFU.EX2 R8, R8 ;  /* 0x0000000800087308 */ /* 0x000e620000000800 */
[----:B------:R-:W-:Y:S01]  /*178a0*/  ISETP.GT.AND P5, PT, R181, 0x11, P3 ;  /* 0x00000011b500780c */ /* 0x000fe20001fa4270 */
[--C-:B------:R-:W-:Y:S01]  /*178b0*/  FFMA.FTZ R127, R127, UR35, -R123.reuse ;  /* 0x000000237f7f7c23 */ /* 0x100fe2000801087b */
[----:B------:R-:W-:Y:S01]  /*178c0*/  ISETP.GT.AND P4, PT, R181, 0x10, P3 ;  /* 0x00000010b500780c */ /* 0x000fe20001f84270 */
[--C-:B------:R-:W-:Y:S01]  /*178d0*/  FFMA.FTZ R128, R128, UR35, -R123.reuse ;  /* 0x0000002380807c23 */ /* 0x100fe2000801087b */
[C---:B------:R-:W-:Y:S01]  /*178e0*/  ISETP.LT.OR P5, PT, R180.reuse, 0x12, P5 ;  /* 0x00000012b400780c */ /* 0x040fe20002fa1670 */
[--C-:B------:R-:W-:Y:S01]  /*178f0*/  FFMA.FTZ R131, R131, UR35, -R123.reuse ;  /* 0x0000002383837c23 */ /* 0x100fe2000801087b */
[----:B------:R-:W-:Y:S01]  /*17900*/  ISETP.LT.OR P4, PT, R180, 0x11, P4 ;  /* 0x00000011b400780c */ /* 0x000fe20002781670 */
[----:B------:R-:W-:Y:S01]  /*17910*/  MUFU.EX2 R20, R20 ;  /* 0x0000001400147308 */ /* 0x000fe20000000800 */
[----:B------:R-:W-:Y:S01]  /*17920*/  FSEL R126, R126, -INF , !P5 ;  /* 0xff8000007e7e7808 */ /* 0x000fe20006800000 */
[----:B0-----:R-:W-:Y:S01]  /*17930*/  FFMA.FTZ R4, R7, R4, R122 ;  /* 0x0000000407047223 */ /* 0x001fe2000001007a */
[----:B------:R-:W-:Y:S01]  /*17940*/  ISETP.GT.AND P5, PT, R181, 0x19, P3 ;  /* 0x00000019b500780c */ /* 0x000fe20001fa4270 */
[--C-:B------:R-:W-:Y:S01]  /*17950*/  FFMA.FTZ R132, R132, UR35, -R123.reuse ;  /* 0x0000002384847c23 */ /* 0x100fe2000801087b */
[----:B------:R-:W-:Y:S01]  /*17960*/  FSEL R125, R125, -INF , !P4 ;  /* 0xff8000007d7d7808 */ /* 0x000fe20006000000 */
[--C-:B------:R-:W-:Y:S01]  /*17970*/  FFMA.FTZ R137, R137, UR35, -R123.reuse ;  /* 0x0000002389897c23 */ /* 0x100fe2000801087b */
[----:B------:R-:W-:Y:S01]  /*17980*/  ISETP.LT.OR P5, PT, R180, 0x1a, P5 ;  /* 0x0000001ab400780c */ /* 0x000fe20002fa1670 */
[----:B------:R-:W-:Y:S01]  /*17990*/  MUFU.EX2 R21, R21 ;  /* 0x0000001500157308 */ /* 0x000fe20000000800 */
[C---:B------:R-:W-:Y:S01]  /*179a0*/  ISETP.GT.AND P4, PT, R181.reuse, 0x18, P3 ;  /* 0x00000018b500780c */ /* 0x040fe20001f84270 */
[----:B-1----:R-:W-:Y:S01]  /*179b0*/  FADD.FTZ R4, R8, R4 ;  /* 0x0000000408047221 */ /* 0x002fe20000010000 */
[----:B------:R-:W-:Y:S01]  /*179c0*/  FSEL R130, R130, -INF , !P5 ;  /* 0xff80000082827808 */ /* 0x000fe20006800000 */
[--C-:B------:R-:W-:Y:S01]  /*179d0*/  FFMA.FTZ R138, R138, UR35, -R123.reuse ;  /* 0x000000238a8a7c23 */ /* 0x100fe2000801087b */
[----:B------:R-:W-:Y:S01]  /*179e0*/  ISETP.GT.AND P5, PT, R181, 0x21, P3 ;  /* 0x00000021b500780c */ /* 0x000fe20001fa4270 */
[--C-:B------:R-:W-:Y:S01]  /*179f0*/  FFMA.FTZ R142, R142, UR35, -R123.reuse ;  /* 0x000000238e8e7c23 */ /* 0x100fe2000801087b */
[C---:B------:R-:W-:Y:S01]  /*17a00*/  ISETP.LT.OR P4, PT, R180.reuse, 0x19, P4 ;  /* 0x00000019b400780c */ /* 0x040fe20002781670 */
[----:B------:R-:W-:Y:S01]  /*17a10*/  MUFU.EX2 R121, R121 ;  /* 0x0000007900797308 */ /* 0x000fe20000000800 */
[----:B------:R-:W-:Y:S01]  /*17a20*/  ISETP.LT.OR P5, PT, R180, 0x22, P5 ;  /* 0x00000022b400780c */ /* 0x000fe20002fa1670 */
[--C-:B------:R-:W-:Y:S01]  /*17a30*/  FFMA.FTZ R145, R145, UR35, -R123.reuse ;  /* 0x0000002391917c23 */ /* 0x100fe2000801087b */
[----:B------:R-:W-:Y:S01]  /*17a40*/  FSEL R129, R129, -INF , !P4 ;  /* 0xff80000081817808 */ /* 0x000fe20006000000 */
[--C-:B------:R-:W-:Y:S01]  /*17a50*/  FFMA.FTZ R146, R146, UR35, -R123.reuse ;  /* 0x0000002392927c23 */ /* 0x100fe2000801087b */
[----:B------:R-:W-:Y:S01]  /*17a60*/  FSEL R134, R134, -INF , !P5 ;  /* 0xff80000086867808 */ /* 0x000fe20006800000 */
[--C-:B------:R-:W-:Y:S01]  /*17a70*/  FFMA.FTZ R149, R149, UR35, -R123.reuse ;  /* 0x0000002395957c23 */ /* 0x100fe2000801087b */
[C---:B------:R-:W-:Y:S01]  /*17a80*/  ISETP.GT.AND P5, PT, R181.reuse, 0x29, P3 ;  /* 0x00000029b500780c */ /* 0x040fe20001fa4270 */
[----:B------:R-:W-:Y:S01]  /*17a90*/  MUFU.EX2 R124, R124 ;  /* 0x0000007c007c7308 */ /* 0x000fe20000000800 */
[----:B------:R-:W-:Y:S01]  /*17aa0*/  ISETP.GT.AND P4, PT, R181, 0x20, P3 ;  /* 0x00000020b500780c */ /* 0x000fe20001f84270 */
[--C-:B------:R-:W-:Y:S01]  /*17ab0*/  FFMA.FTZ R150, R150, UR35, -R123.reuse ;  /* 0x0000002396967c23 */ /* 0x100fe2000801087b */
[C---:B------:R-:W-:Y:S01]  /*17ac0*/  ISETP.LT.OR P5, PT, R180.reuse, 0x2a, P5 ;  /* 0x0000002ab400780c */ /* 0x040fe20002fa1670 */
[--C-:B------:R-:W-:Y:S01]  /*17ad0*/  FFMA.FTZ R153, R153, UR35, -R123.reuse ;  /* 0x0000002399997c23 */ /* 0x100fe2000801087b */
[----:B------:R-:W-:Y:S01]  /*17ae0*/  ISETP.LT.OR P4, PT, R180, 0x21, P4 ;  /* 0x00000021b400780c */ /* 0x000fe20002781670 */
[--C-:B------:R-:W-:Y:S01]  /*17af0*/  FFMA.FTZ R154, R154, UR35, -R123.reuse ;  /* 0x000000239a9a7c23 */ /* 0x100fe2000801087b */
[----:B------:R-:W-:Y:S01]  /*17b00*/  FSEL R136, R136, -INF , !P5 ;  /* 0xff80000088887808 */ /* 0x000fe20006800000 */
[----:B------:R-:W-:Y:S01]  /*17b10*/  MUFU.EX2 R127, R127 ;  /* 0x0000007f007f7308 */ /* 0x000fe20000000800 */
[----:B------:R-:W-:Y:S01]  /*17b20*/  ISETP.GT.AND P5, PT, R181, 0x31, P3 ;  /* 0x00000031b500780c */ /* 0x000fe20001fa4270 */
[--C-:B------:R-:W-:Y:S01]  /*17b30*/  FFMA.FTZ R157, R157, UR35, -R123.reuse ;  /* 0x000000239d9d7c23 */ /* 0x100fe2000801087b */
[----:B------:R-:W-:Y:S01]  /*17b40*/  FSEL R133, R133, -INF , !P4 ;  /* 0xff80000085857808 */ /* 0x000fe20006000000 */
[--C-:B------:R-:W-:Y:S01]  /*17b50*/  FFMA.FTZ R158, R158, UR35, -R123.reuse ;  /* 0x000000239e9e7c23 */ /* 0x100fe2000801087b */
[----:B------:R-:W-:Y:S01]  /*17b60*/  ISETP.LT.OR P5, PT, R180, 0x32, P5 ;  /* 0x00000032b400780c */ /* 0x000fe20002fa1670 */
[--C-:B------:R-:W-:Y:S01]  /*17b70*/  FFMA.FTZ R161, R161, UR35, -R123.reuse ;  /* 0x00000023a1a17c23 */ /* 0x100fe2000801087b */
[C---:B------:R-:W-:Y:S01]  /*17b80*/  ISETP.GT.AND P4, PT, R181.reuse, 0x28, P3 ;  /* 0x00000028b500780c */ /* 0x040fe20001f84270 */
[----:B------:R-:W-:Y:S01]  /*17b90*/  MUFU.EX2 R128, R128 ;  /* 0x0000008000807308 */ /* 0x000fe20000000800 */
[----:B------:R-:W-:Y:S01]  /*17ba0*/  FSEL R140, R140, -INF , !P5 ;  /* 0xff8000008c8c7808 */ /* 0x000fe20006800000 */
[--C-:B------:R-:W-:Y:S01]  /*17bb0*/  FFMA.FTZ R162, R162, UR35, -R123.reuse ;  /* 0x00000023a2a27c23 */ /* 0x100fe2000801087b */
[----:B------:R-:W-:Y:S01]  /*17bc0*/  ISETP.GT.AND P5, PT, R181, 0x39, P3 ;  /* 0x00000039b500780c */ /* 0x000fe20001fa4270 */
[--C-:B------:R-:W-:Y:S01]  /*17bd0*/  FFMA.FTZ R165, R165, UR35, -R123.reuse ;  /* 0x00000023a5a57c23 */ /* 0x100fe2000801087b */
[----:B------:R-:W-:Y:S01]  /*17be0*/  ISETP.LT.OR P4, PT, R180, 0x29, P4 ;  /* 0x00000029b400780c */ /* 0x000fe20002781670 */
[--C-:B------:R-:W-:Y:S01]  /*17bf0*/  FFMA.FTZ R166, R166, UR35, -R123.reuse ;  /* 0x00000023a6a67c23 */ /* 0x100fe2000801087b */
[----:B------:R-:W-:Y:S01]  /*17c00*/  ISETP.LT.OR P5, PT, R180, 0x3a, P5 ;  /* 0x0000003ab400780c */ /* 0x000fe20002fa1670 */
[----:B------:R-:W-:Y:S01]  /*17c10*/  MUFU.EX2 R131, R131 ;  /* 0x0000008300837308 */ /* 0x000fe20000000800 */
[----:B------:R-:W-:Y:S01]  /*17c20*/  FSEL R135, R135, -INF , !P4 ;  /* 0xff80000087877808 */ /* 0x000fe20006000000 */
[--C-:B------:R-:W-:Y:S01]  /*17c30*/  FFMA.FTZ R169, R169, UR35, -R123.reuse ;  /* 0x00000023a9a97c23 */ /* 0x100fe2000801087b */
[----:B------:R-:W-:Y:S01]  /*17c40*/  FSEL R144, R144, -INF , !P5 ;  /* 0xff80000090907808 */ /* 0x000fe20006800000 */
[--C-:B------:R-:W-:Y:S01]  /*17c50*/  FFMA.FTZ R170, R170, UR35, -R123.reuse ;  /* 0x00000023aaaa7c23 */ /* 0x100fe2000801087b */
[----:B------:R-:W-:Y:S01]  /*17c60*/  ISETP.GT.AND P5, PT, R181, 0x41, P3 ;  /* 0x00000041b500780c */ /* 0x000fe20001fa4270 */
[--C-:B------:R-:W-:Y:S01]  /*17c70*/  FFMA.FTZ R173, R173, UR35, -R123.reuse ;  /* 0x00000023adad7c23 */ /* 0x100fe2000801087b */
[----:B------:R-:W-:Y:S01]  /*17c80*/  ISETP.GT.AND P4, PT, R181, 0x30, P3 ;  /* 0x00000030b500780c */ /* 0x000fe20001f84270 */
[----:B------:R-:W-:Y:S01]  /*17c90*/  MUFU.EX2 R132, R132 ;  /* 0x0000008400847308 */ /* 0x000fe20000000800 */
[----:B------:R-:W-:Y:S01]  /*17ca0*/  ISETP.LT.OR P5, PT, R180, 0x42, P5 ;  /* 0x00000042b400780c */ /* 0x000fe20002fa1670 */
[--C-:B------:R-:W-:Y:S01]  /*17cb0*/  FFMA.FTZ R174, R174, UR35, -R123.reuse ;  /* 0x00000023aeae7c23 */ /* 0x100fe2000801087b */
[----:B------:R-:W-:Y:S01]  /*17cc0*/  ISETP.LT.OR P4, PT, R180, 0x31, P4 ;  /* 0x00000031b400780c */ /* 0x000fe20002781670 */
[--C-:B------:R-:W-:Y:S01]  /*17cd0*/  FFMA.FTZ R178, R178, UR35, -R123.reuse ;  /* 0x00000023b2b27c23 */ /* 0x100fe2000801087b */
[----:B------:R-:W-:Y:S01]  /*17ce0*/  FSEL R148, R148, -INF , !P5 ;  /* 0xff80000094947808 */ /* 0x000fe20006800000 */
[----:B------:R-:W-:Y:S01]  /*17cf0*/  FFMA.FTZ R123, R179, UR35, -R123 ;  /* 0x00000023b37b7c23 */ /* 0x000fe2000801087b */
[----:B------:R-:W-:Y:S01]  /*17d00*/  ISETP.GT.AND P5, PT, R181, 0x49, P3 ;  /* 0x00000049b500780c */ /* 0x000fe20001fa4270 */
[----:B------:R-:W-:Y:S01]  /*17d10*/  MUFU.EX2 R137, R137 ;  /* 0x0000008900897308 */ /* 0x000fe20000000800 */
[----:B------:R-:W-:-:S02]  /*17d20*/  FSEL R139, R139, -INF , !P4 ;  /* 0xff8000008b8b7808 */ /* 0x000fc40006000000 */
[----:B------:R-:W-:Y:S02]  /*17d30*/  ISETP.LT.OR P5, PT, R180, 0x4a, P5 ;  /* 0x0000004ab400780c */ /* 0x000fe40002fa1670 */
[C---:B------:R-:W-:Y:S02]  /*17d40*/  ISETP.GT.AND P4, PT, R181.reuse, 0x38, P3 ;  /* 0x00000038b500780c */ /* 0x040fe40001f84270 */
[----:B------:R-:W-:Y:S01]  /*17d50*/  FSEL R152, R152, -INF , !P5 ;  /* 0xff80000098987808 */ /* 0x000fe20006800000 */
[----:B------:R-:W-:Y:S01]  /*17d60*/  MUFU.EX2 R138, R138 ;  /* 0x0000008a008a7308 */ /* 0x000fe20000000800 */
[----:B------:R-:W-:Y:S02]  /*17d70*/  ISETP.GT.AND P5, PT, R181, 0x51, P3 ;  /* 0x00000051b500780c */ /* 0x000fe40001fa4270 */
[C---:B------:R-:W-:Y:S02]  /*17d80*/  ISETP.LT.OR P4, PT, R180.reuse, 0x39, P4 ;  /* 0x00000039b400780c */ /* 0x040fe40002781670 */
[----:B------:R-:W-:-:S02]  /*17d90*/  ISETP.LT.OR P5, PT, R180, 0x52, P5 ;  /* 0x00000052b400780c */ /* 0x000fc40002fa1670 */
[----:B------:R-:W-:Y:S01]  /*17da0*/  FSEL R143, R143, -INF , !P4 ;  /* 0xff8000008f8f7808 */ /* 0x000fe20006000000 */
[----:B------:R-:W-:Y:S01]  /*17db0*/  MUFU.EX2 R142, R142 ;  /* 0x0000008e008e7308 */ /* 0x000fe20000000800 */
[----:B------:R-:W-:Y:S02]  /*17dc0*/  FSEL R156, R156, -INF , !P5 ;  /* 0xff8000009c9c7808 */ /* 0x000fe40006800000 */
[C---:B------:R-:W-:Y:S02]  /*17dd0*/  ISETP.GT.AND P5, PT, R181.reuse, 0x59, P3 ;  /* 0x00000059b500780c */ /* 0x040fe40001fa4270 */
[----:B------:R-:W-:Y:S02]  /*17de0*/  ISETP.GT.AND P4, PT, R181, 0x40, P3 ;  /* 0x00000040b500780c */ /* 0x000fe40001f84270 */
[C---:B------:R-:W-:Y:S01]  /*17df0*/  ISETP.LT.OR P5, PT, R180.reuse, 0x5a, P5 ;  /* 0x0000005ab400780c */ /* 0x040fe20002fa1670 */
[----:B------:R-:W-:Y:S01]  /*17e00*/  MUFU.EX2 R145, R145 ;  /* 0x0000009100917308 */ /* 0x000fe20000000800 */
[----:B------:R-:W-:-:S02]  /*17e10*/  ISETP.LT.OR P4, PT, R180, 0x41, P4 ;  /* 0x00000041b400780c */ /* 0x000fc40002781670 */
[----:B------:R-:W-:Y:S02]  /*17e20*/  FSEL R160, R160, -INF , !P5 ;  /* 0xff800000a0a07808 */ /* 0x000fe40006800000 */
[----:B------:R-:W-:Y:S02]  /*17e30*/  ISETP.GT.AND P5, PT, R181, 0x61, P3 ;  /* 0x00000061b500780c */ /* 0x000fe40001fa4270 */
[----:B------:R-:W-:Y:S01]  /*17e40*/  FSEL R147, R147, -INF , !P4 ;  /* 0xff80000093937808 */ /* 0x000fe20006000000 */
[----:B------:R-:W-:Y:S01]  /*17e50*/  MUFU.EX2 R146, R146 ;  /* 0x0000009200927308 */ /* 0x000fe20000000800 */
[----:B------:R-:W-:Y:S02]  /*17e60*/  ISETP.LT.OR P5, PT, R180, 0x62, P5 ;  /* 0x00000062b400780c */ /* 0x000fe40002fa1670 */
[----:B------:R-:W-:Y:S02]  /*17e70*/  ISETP.GT.AND P4, PT, R181, 0x48, P3 ;  /* 0x00000048b500780c */ /* 0x000fe40001f84270 */
[----:B------:R-:W-:-:S02]  /*17e80*/  FSEL R164, R164, -INF , !P5 ;  /* 0xff800000a4a47808 */ /* 0x000fc40006800000 */
[----:B------:R-:W-:Y:S01]  /*17e90*/  ISETP.GT.AND P5, PT, R181, 0x69, P3 ;  /* 0x00000069b500780c */ /* 0x000fe20001fa4270 */
[----:B------:R-:W-:Y:S01]  /*17ea0*/  MUFU.EX2 R149, R149 ;  /* 0x0000009500957308 */ /* 0x000fe20000000800 */
[C---:B------:R-:W-:Y:S02]  /*17eb0*/  ISETP.LT.OR P4, PT, R180.reuse, 0x49, P4 ;  /* 0x00000049b400780c */ /* 0x040fe40002781670 */
[----:B------:R-:W-:Y:S02]  /*17ec0*/  ISETP.LT.OR P5, PT, R180, 0x6a, P5 ;  /* 0x0000006ab400780c */ /* 0x000fe40002fa1670 */
[----:B------:R-:W-:Y:S02]  /*17ed0*/  FSEL R151, R151, -INF , !P4 ;  /* 0xff80000097977808 */ /* 0x000fe40006000000 */
[----:B------:R-:W-:Y:S01]  /*17ee0*/  FSEL R168, R168, -INF , !P5 ;  /* 0xff800000a8a87808 */ /* 0x000fe20006800000 */
[----:B------:R-:W-:Y:S01]  /*17ef0*/  MUFU.EX2 R150, R150 ;  /* 0x0000009600967308 */ /* 0x000fe20000000800 */
[----:B------:R-:W-:-:S02]  /*17f00*/  ISETP.GT.AND P5, PT, R181, RZ, P3 ;  /* 0x000000ffb500720c */ /* 0x000fc40001fa4270 */
[----:B------:R-:W-:Y:S02]  /*17f10*/  ISETP.GT.AND P4, PT, R181, 0x50, P3 ;  /* 0x00000050b500780c */ /* 0x000fe40001f84270 */
[C---:B------:R-:W-:Y:S02]  /*17f20*/  ISETP.LT.OR P5, PT, R180.reuse, 0x1, P5 ;  /* 0x00000001b400780c */ /* 0x040fe40002fa1670 */
[----:B------:R-:W-:Y:S01]  /*17f30*/  ISETP.LT.OR P4, PT, R180, 0x51, P4 ;  /* 0x00000051b400780c */ /* 0x000fe20002781670 */
[----:B------:R-:W-:Y:S01]  /*17f40*/  MUFU.EX2 R153, R153 ;  /* 0x0000009900997308 */ /* 0x000fe20000000800 */
[----:B------:R-:W-:Y:S02]  /*17f50*/  FSEL R9, R9, -INF , !P5 ;  /* 0xff80000009097808 */ /* 0x000fe40006800000 */
[----:B------:R-:W-:Y:S02]  /*17f60*/  FSEL R155, R155, -INF , !P4 ;  /* 0xff8000009b9b7808 */ /* 0x000fe40006000000 */
[----:B------:R-:W-:-:S02]  /*17f70*/  FMNMX.FTZ R10, R9, R14, !PT ;  /* 0x0000000e090a7209 */ /* 0x000fc40007810000 */
[----:B------:R-:W-:Y:S01]  /*17f80*/  ISETP.GT.AND P4, PT, R181, 0x58, P3 ;  /* 0x00000058b500780c */ /* 0x000fe20001f84270 */
[----:B------:R-:W-:Y:S01]  /*17f90*/  MUFU.EX2 R154, R154 ;  /* 0x0000009a009a7308 */ /* 0x000fe20000000800 */
[----:B------:R-:W-:Y:S02]  /*17fa0*/  FMNMX.FTZ R10, R15, R10, !PT ;  /* 0x0000000a0f0a7209 */ /* 0x000fe40007810000 */
[----:B------:R-:W-:Y:S02]  /*17fb0*/  ISETP.LT.OR P4, PT, R180, 0x59, P4 ;  /* 0x00000059b400780c */ /* 0x000fe40002781670 */
[----:B------:R-:W-:Y:S02]  /*17fc0*/  FMNMX.FTZ R10, R23, R10, !PT ;  /* 0x0000000a170a7209 */ /* 0x000fe40007810000 */
[----:B------:R-:W-:Y:S01]  /*17fd0*/  FSEL R159, R159, -INF , !P4 ;  /* 0xff8000009f9f7808 */ /* 0x000fe20006000000 */
[----:B------:R-:W-:Y:S01]  /*17fe0*/  MUFU.EX2 R157, R157 ;  /* 0x0000009d009d7308 */ /* 0x000fe20000000800 */
[----:B------:R-:W-:-:S02]  /*17ff0*/  FMNMX.FTZ R10, R120, R10, !PT ;  /* 0x0000000a780a7209 */ /* 0x000fc40007810000 */
[----:B------:R-:W-:Y:S02]  /*18000*/  ISETP.GT.AND P4, PT, R181, 0x60, P3 ;  /* 0x00000060b500780c */ /* 0x000fe40001f84270 */
[----:B------:R-:W-:Y:S02]  /*18010*/  FMNMX.FTZ R10, R125, R10, !PT ;  /* 0x0000000a7d0a7209 */ /* 0x000fe40007810000 */
[----:B------:R-:W-:Y:S01]  /*18020*/  ISETP.LT.OR P4, PT, R180, 0x61, P4 ;  /* 0x00000061b400780c */ /* 0x000fe20002781670 */
[----:B------:R-:W-:Y:S01]  /*18030*/  MUFU.EX2 R158, R158 ;  /* 0x0000009e009e7308 */ /* 0x000fe20000000800 */
[----:B------:R-:W-:Y:S02]  /*18040*/  FMNMX.FTZ R10, R126, R10, !PT ;  /* 0x0000000a7e0a7209 */ /* 0x000fe40007810000 */
        /* <DEDUP_REMOVED lines=17> */
[C---:B------:R-:W-:Y:S01]  /*18160*/  ISETP.GT.AND P4, PT, R181.reuse, 0x71, P3 ;  /* 0x00000071b500780c */ /* 0x040fe20001f84270 */
[----:B------:R-:W-:Y:S01]  /*18170*/  MUFU.EX2 R166, R166 ;  /* 0x000000a600a67308 */ /* 0x000fe20000000800 */
[----:B------:R-:W-:Y:S02]  /*18180*/  FMNMX.FTZ R10, R140, R10, !PT ;  /* 0x0000000a8c0a7209 */ /* 0x000fe40007810000 */
[----:B------:R-:W-:Y:S02]  /*18190*/  ISETP.GT.AND P5, PT, R181, 0x78, P3 ;  /* 0x00000078b500780c */ /* 0x000fe40001fa4270 */
[----:B------:R-:W-:Y:S02]  /*181a0*/  FMNMX.FTZ R10, R143, R10, !PT ;  /* 0x0000000a8f0a7209 */ /* 0x000fe40007810000 */
[----:B------:R-:W-:Y:S01]  /*181b0*/  ISETP.LT.OR P4, PT, R180, 0x72, P4 ;  /* 0x00000072b400780c */ /* 0x000fe20002781670 */
        /* <DEDUP_REMOVED lines=9> */
[----:B------:R-:W-:Y:S01]  /*18250*/  ISETP.LT.OR P3, PT, R180, 0x7a, P3 ;  /* 0x0000007ab400780c */ /* 0x000fe20001f61670 */
[----:B------:R-:W-:Y:S01]  /*18260*/  MUFU.EX2 R173, R173 ;  /* 0x000000ad00ad7308 */ /* 0x000fe20000000800 */
[----:B------:R-:W-:Y:S02]  /*18270*/  FMNMX.FTZ R10, R152, R10, !PT ;  /* 0x0000000a980a7209 */ /* 0x000fe40007810000 */
[----:B------:R-:W-:Y:S02]  /*18280*/  FSEL R176, R176, -INF , !P5 ;  /* 0xff800000b0b07808 */ /* 0x000fe40006800000 */
[----:B------:R-:W-:Y:S02]  /*18290*/  FMNMX.FTZ R10, R155, R10, !PT ;  /* 0x0000000a9b0a7209 */ /* 0x000fe40007810000 */
[----:B------:R-:W-:Y:S01]  /*182a0*/  FSEL R177, R177, -INF , !P3 ;  /* 0xff800000b1b17808 */ /* 0x000fe20005800000 */
        /* <DEDUP_REMOVED lines=16> */
[----:B------:R0:W-:Y:S03]  /*183b0*/  MUFU.EX2 R10, R141 ;  /* 0x0000008d000a7308 */ /* 0x0001e60000000800 */
[----:B0-----:R-:W0:Y:S02]  /*183c0*/  SHFL.BFLY PT, R141, R175, 0x1, 0x1f ;  /* 0x0c201f00af8d7f89 */ /* 0x001e2400000e0000 */
        /* <DEDUP_REMOVED lines=8> */
[----:B------:R-:W-:Y:S04]  /*18450*/  MUFU.EX2 R14, R14 ;  /* 0x0000000e000e7308 */ /* 0x000fe80000000800 */
[----:B------:R-:W-:-:S01]  /*18460*/  FFMA.FTZ R9, R9, UR35, -R180 ;  /* 0x0000002309097c23 */ /* 0x000fc200080108b4 */
[--C-:B------:R-:W-:Y:S01]  /*18470*/  FFMA.FTZ R15, R15, UR35, -R180.reuse ;  /* 0x000000230f0f7c23 */ /* 0x100fe200080108b4 */
[----:B------:R-:W-:-:S01]  /*18480*/  FFMA.FTZ R23, R23, UR35, -R180 ;  /* 0x0000002317177c23 */ /* 0x000fc200080108b4 */
        /* <DEDUP_REMOVED lines=29> */
[----:B------:R-:W-:Y:S01]  /*18660*/  FADD.FTZ R3, R20, R4 ;  /* 0x0000000414037221 */ /* 0x000fe20000010000 */
[----:B------:R-:W-:-:S01]  /*18670*/  FFMA.FTZ R167, R167, UR35, -R180 ;  /* 0x00000023a7a77c23 */ /* 0x000fc200080108b4 */
[--C-:B------:R-:W-:Y:S01]  /*18680*/  FFMA.FTZ R168, R168, UR35, -R180.reuse ;  /* 0x00000023a8a87c23 */ /* 0x100fe200080108b4 */
[----:B------:R-:W-:-:S01]  /*18690*/  FFMA.FTZ R171, R171, UR35, -R180 ;  /* 0x00000023abab7c23 */ /* 0x000fc200080108b4 */
[----:B------:R-:W-:Y:S01]  /*186a0*/  FADD.FTZ R3, R21, R3 ;  /* 0x0000000315037221 */ /* 0x000fe20000010000 */
[----:B------:R-:W-:-:S01]  /*186b0*/  FFMA.FTZ R172, R172, UR35, -R180 ;  /* 0x00000023acac7c23 */ /* 0x000fc200080108b4 */
[----:B------:R-:W1:Y:S01]  /*186c0*/  MUFU.EX2 R125, R125 ;  /* 0x0000007d007d7308 */ /* 0x000e620000000800 */
[----:B--2---:R-:W-:-:S01]  /*186d0*/  FADD.FTZ R4, R23, R175 ;  /* 0x000000af17047221 */ /* 0x004fc20000010000 */
[----:B------:R-:W-:Y:S01]  /*186e0*/  FADD.FTZ R3, R121, R3 ;  /* 0x0000000379037221 */ /* 0x000fe20000010000 */
[----:B------:R-:W-:-:S01]  /*186f0*/  FFMA.FTZ R176, R176, UR35, -R180 ;  /* 0x00000023b0b07c23 */ /* 0x000fc200080108b4 */
[----:B------:R-:W-:-:S02]  /*18700*/  FFMA.FTZ R177, R177, UR35, -R180 ;  /* 0x00000023b1b17c23 */ /* 0x000fc400080108b4 */
[----:B------:R-:W-:-:S02]  /*18710*/  FADD.FTZ R3, R124, R3 ;  /* 0x000000037c037221 */ /* 0x000fc40000010000 */
        /* <DEDUP_REMOVED lines=50> */
[----:B------:R-:W-:-:S06]  /*18a40*/  FADD.FTZ R3, R178, R3 ;  /* 0x00000003b2037221 */ /* 0x000fcc0000010000 */
        /* <DEDUP_REMOVED lines=28> */
[----:B0-----:R-:W-:Y:S01]  /*18c10*/  FADD.FTZ R175, R176, R4 ;  /* 0x00000004b0af7221 */ /* 0x001fe20000010000 */
[----:B------:R-:W-:-:S03]  /*18c20*/  FADD.FTZ R4, R123, R3 ;  /* 0x000000037b047221 */ /* 0x000fc60000010000 */
[----:B-1----:R-:W-:Y:S01]  /*18c30*/  FADD.FTZ R3, R177, R175 ;  /* 0x000000afb1037221 */ /* 0x002fe20000010000 */
[----:B------:R-:W-:Y:S06]  /*18c40*/  @!P0 BRA `(.L_x_1778) ;  /* 0x0000000000048947 */ /* 0x000fec0003800000 */
[----:B------:R-:W-:Y:S01]  /*18c50*/  BPT.TRAP 0x1 ;  /* 0x000000040000795c */ /* 0x000fe20000300000 */
.L_x_1778:
[----:B------:R-:W-:Y:S01]  /*18c60*/  IMAD R17, R17, 0x8, R16 ;  /* 0x0000000811117824 */ /* 0x000fe200078e0210 */
[----:B------:R-:W-:Y:S01]  /*18c70*/  ISETP.GT.AND P3, PT, R0, R11, PT ;  /* 0x0000000b0000720c */ /* 0x000fe20003f64270 */
[----:B------:R-:W-:Y:S01]  /*18c80*/  IMAD.U32 R175, RZ, RZ, UR38 ;  /* 0x00000026ffaf7e24 */ /* 0x000fe2000f8e00ff */
[----:B------:R-:W-:Y:S01]  /*18c90*/  F2FP.SATFINITE.E4M3.F32.PACK_AB_MERGE_C R20, R21, R20, RZ ;  /* 0x000000141514723e */ /* 0x000fe200048070ff */
[----:B------:R-:W-:Y:S01]  /*18ca0*/  VIADD R17, R17, 0x2a860 ;  /* 0x0002a86011117836 */ /* 0x000fe20000000000 */
        /* <DEDUP_REMOVED lines=30> */
[----:B------:R-:W-:Y:S01]  /*18e90*/  PRMT R17, R175, 0x654, R17 ;  /* 0x00000654af117816 */ /* 0x000fe20000000011 */
[----:B------:R-:W-:Y:S01]  /*18ea0*/  FMUL.FTZ R55, R55, R14 ;  /* 0x0000000e37377220 */ /* 0x000fe20000410000 */
[----:B------:R-:W-:Y:S01]  /*18eb0*/  F2FP.SATFINITE.E4M3.F32.PACK_AB_MERGE_C R8, R8, R122, R20 ;  /* 0x0000007a0808723e */ /* 0x000fe20004807014 */
[-C--:B------:R-:W-:Y:S01]  /*18ec0*/  FMUL.FTZ R58, R58, R14.reuse ;  /* 0x0000000e3a3a7220 */ /* 0x080fe20000410000 */
[----:B------:R-:W-:Y:S01]  /*18ed0*/  F2FP.SATFINITE.E4M3.F32.PACK_AB_MERGE_C R9, R15, R9, R23 ;  /* 0x000000090f09723e */ /* 0x000fe20004807017 */
[----:B------:R0:W-:Y:S01]  /*18ee0*/  SYNCS.ARRIVE.TRANS64.RED.A1T0 RZ, [R17+URZ], RZ ;  /* 0x000000ff11ff79a7 */ /* 0x0001e2000810043f */
        /* <DEDUP_REMOVED lines=94> */
[----:B------:R-:W-:Y:S01]  /*194d0*/  MOV R198, R127 ;  /* 0x0000007f00c67202 */ /* 0x000fe20000000f00 */
[----:B------:R-:W-:-:S02]  /*194e0*/  IMAD.MOV.U32 R14, RZ, RZ, R141 ;  /* 0x000000ffff0e7224 */ /* 0x000fc400078e008d */
[----:B------:R-:W-:Y:S02]  /*194f0*/  IMAD.MOV.U32 R10, RZ, RZ, R6 ;  /* 0x000000ffff0a7224 */ /* 0x000fe400078e0006 */
[----:B------:R-:W-:Y:S02]  /*19500*/  IMAD.MOV.U32 R23, RZ, RZ, R13 ;  /* 0x000000ffff177224 */ /* 0x000fe400078e000d */
[----:B0-----:R-:W-:Y:S02]  /*19510*/  IMAD.MOV.U32 R17, RZ, RZ, R12 ;  /* 0x000000ffff117224 */ /* 0x001fe400078e000c */
        /* <DEDUP_REMOVED lines=15> */
[----:B------:R-:W-:Y:S06]  /*19610*/  @P3 BRA `(.L_x_1779) ;  /* 0xffffffc400443947 */ /* 0x000fec000383ffff */
[----:B------:R-:W-:Y:S02]  /*19620*/  IMAD.MOV.U32 R14, RZ, RZ, R141 ;  /* 0x000000ffff0e7224 */ /* 0x000fe400078e008d */
[----:B------:R-:W-:Y:S02]  /*19630*/  IMAD.MOV.U32 R10, RZ, RZ, R6 ;  /* 0x000000ffff0a7224 */ /* 0x000fe400078e0006 */
[----:B------:R-:W-:Y:S02]  /*19640*/  IMAD.MOV.U32 R17, RZ, RZ, R12 ;  /* 0x000000ffff117224 */ /* 0x000fe400078e000c */
[----:B------:R-:W-:-:S07]  /*19650*/  IMAD.MOV.U32 R23, RZ, RZ, R13 ;  /* 0x000000ffff177224 */ /* 0x000fce00078e000d */
.L_x_1759:
[----:B------:R-:W0:Y:S01]  /*19660*/  LDC R6, c[0x0][0x448] ;  /* 0x00011200ff067b82 */ /* 0x000e220000000800 */
[----:B------:R-:W-:-:S07]  /*19670*/  ULDC UR6, c[0x0][0x9dc] ;  /* 0x0002770000067ab9 */ /* 0x000fce0000000800 */
[----:B------:R-:W1:Y:S01]  /*19680*/  LDC R12, c[0x0][0x9e4] ;  /* 0x00027900ff0c7b82 */ /* 0x000e620000000800 */
[----:B0-----:R-:W-:Y:S01]  /*19690*/  ISETP.NE.AND P4, PT, R6, 0x1, PT ;  /* 0x000000010600780c */ /* 0x001fe20003f85270 */
[----:B------:R-:W-:Y:S01]  /*196a0*/  VIADD R6, R211, 0x7f ;  /* 0x0000007fd3067836 */ /* 0x000fe20000000000 */
[----:B-1----:R-:W-:-:S11]  /*196b0*/  ISETP.GE.AND P5, PT, R12, 0x1, PT ;  /* 0x000000010c00780c */ /* 0x002fd60003fa6270 */
[----:B------:R-:W0:Y:S08]  /*196c0*/  @P4 LDC R7, c[0x0][0x44c] ;  /* 0x00011300ff074b82 */ /* 0x000e300000000800 */
[----:B------:R-:W1:Y:S01]  /*196d0*/  @P4 LDC R8, c[0x0][0x450] ;  /* 0x00011400ff084b82 */ /* 0x000e620000000800 */
[----:B0-----:R-:W-:-:S05]  /*196e0*/  @P4 IMAD.HI.U32 R7, R6, R7, RZ ;  /* 0x0000000706074227 */ /* 0x001fca00078e00ff */
[----:B-1----:R-:W-:Y:S02]  /*196f0*/  @P4 SHF.R.U32.HI R6, RZ, R8, R7 ;  /* 0x00000008ff064219 */ /* 0x002fe40000011607 */
[----:B------:R-:W-:-:S05]  /*19700*/  IADD3 R7, R203, 0x1, -R202 ;  /* 0x00000001cb077810 */ /* 0x000fca0007ffe8ca */
[----:B------:R-:W-:-:S04]  /*19710*/  IMAD.IADD R6, R7, 0x1, R6 ;  /* 0x0000000107067824 */ /* 0x000fc800078e0206 */
[----:B------:R-:W-:Y:S01]  /*19720*/  VIADD R8, R6, -UR6 ;  /* 0x8000000606087c36 */ /* 0x000fe20008000000 */
[----:B------:R-:W-:Y:S06]  /*19730*/  @!P5 BRA `(.L_x_1780) ;  /* 0x000000000048d947 */ /* 0x000fec0003800000 */
[----:B------:R-:W-:Y:S01]  /*19740*/  IMAD.MOV.U32 R9, RZ, RZ, R6 ;  /* 0x000000ffff097224 */ /* 0x000fe200078e0006 */
[----:B------:R-:W-:Y:S04]  /*19750*/  BSSY B0, `(.L_x_1781) ;  /* 0x000000e000007945 */ /* 0x000fe80003800000 */
        /* <DEDUP_REMOVED lines=9> */
.L_x_1782:
[----:B------:R-:W-:-:S13]  /*197f0*/  ISETP.NE.AND P1, PT, R12, 0x1, PT ;  /* 0x000000010c00780c */ /* 0x000fda0003f25270 */
[----:B------:R-:W0:Y:S02]  /*19800*/  @P1 LDC.64 R6, c[0x0][0x9e8] ;  /* 0x00027a00ff061b82 */ /* 0x000e240000000a00 */
[----:B0-----:R-:W-:-:S05]  /*19810*/  @P1 IMAD.HI.U32 R6, R9, R6, RZ ;  /* 0x0000000609061227 */ /* 0x001fca00078e00ff */
[----:B------:R-:W-:-:S07]  /*19820*/  @P1 SHF.R.U32.HI R9, RZ, R7, R6 ;  /* 0x00000007ff091219 */ /* 0x000fce0000011606 */
.L_x_1783:
[----:B------:R-:W-:Y:S05]  /*19830*/  BSYNC B0 ;  /* 0x0000000000007941 */ /* 0x000fea0003800000 */
.L_x_1781:
[----:B------:R-:W-:-:S05]  /*19840*/  IMAD R9, R9, R12, RZ ;  /* 0x0000000c09097224 */ /* 0x000fca00078e02ff */
[----:B------:R-:W-:-:S07]  /*19850*/  VIMNMX R8, R8, R9, !PT ;  /* 0x0000000908087248 */ /* 0x000fce0007fe0100 */
.L_x_1780:
[----:B------:R-:W-:-:S05]  /*19860*/  VIADD R8, R8, 0x7f ;  /* 0x0000007f08087836 */ /* 0x000fca0000000000 */
[----:B------:R-:W-:-:S04]  /*19870*/  SHF.R.S32.HI R7, RZ, 0x1f, R8 ;  /* 0x0000001fff077819 */ /* 0x000fc80000011408 */
[----:B------:R-:W-:-:S04]  /*19880*/  LEA.HI R7, R7, R8, RZ, 0x7 ;  /* 0x0000000807077211 */ /* 0x000fc800078f38ff */
[----:B------:R-:W-:-:S04]  /*19890*/  SHF.R.S32.HI R7, RZ, 0x7, R7 ;  /* 0x00000007ff077819 */ /* 0x000fc80000011407 */
[----:B------:R-:W-:-:S04]  /*198a0*/  VIMNMX R13, R224, R7, !PT ;  /* 0x00000007e00d7248 */ /* 0x000fc80007fe0100 */
[----:B------:R-:W-:-:S13]  /*198b0*/  ISETP.GE.AND P1, PT, R0, R13, PT ;  /* 0x0000000d0000720c */ /* 0x000fda0003f26270 */
[----:B------:R-:W-:Y:S05]  /*198c0*/  @!P1 BRA `(.L_x_1784) ;  /* 0x0000002800c49947 */ /* 0x000fea0003800000 */
[----:B------:R-:W-:Y:S02]  /*198d0*/  IMAD.MOV.U32 R12, RZ, RZ, R14 ;  /* 0x000000ffff0c7224 */ /* 0x000fe400078e000e */
[----:B------:R-:W-:Y:S02]  /*198e0*/  IMAD.MOV.U32 R11, RZ, RZ, R10 ;  /* 0x000000ffff0b7224 */ /* 0x000fe400078e000a */
[----:B------:R-:W-:Y:S02]  /*198f0*/  IMAD.MOV.U32 R6, RZ, RZ, R23 ;  /* 0x000000ffff067224 */ /* 0x000fe400078e0017 */
[----:B------:R-:W-:-:S07]  /*19900*/  IMAD.MOV.U32 R15, RZ, RZ, R17 ;  /* 0x000000ffff0f7224 */ /* 0x000fce00078e0011 */
.L_x_1796:
[----:B------:R-:W-:Y:S01]  /*19910*/  ISETP.NE.AND P1, PT, R15, 0x1, PT ;  /* 0x000000010f00780c */ /* 0x000fe20003f25270 */
[----:B------:R-:W-:Y:S05]  /*19920*/  YIELD ;  /* 0x0000000000007946 */ /* 0x000fea0003800000 */
[----:B------:R-:W-:Y:S02]  /*19930*/  SEL R23, RZ, 0x1, P1 ;  /* 0x00000001ff177807 */ /* 0x000fe40000800000 */
[----:B------:R-:W-:Y:S02]  /*19940*/  ISETP.NE.AND P1, PT, R217, RZ, PT ;  /* 0x000000ffd900720c */ /* 0x000fe40003f25270 */
[----:B------:R-:W-:-:S11]  /*19950*/  LOP3.LUT R23, R6, R23, RZ, 0x3c, !PT ;  /* 0x0000001706177212 */ /* 0x000fd600078e3cff */
[----:B------:R-:W-:Y:S05]  /*19960*/  @P1 BRA `(.L_x_1785) ;  /* 0x00000000003c1947 */ /* 0x000fea0003800000 */
[----:B------:R-:W-:Y:S05]  /*19970*/  @!P0 BRA `(.L_x_1786) ;  /* 0x0000000000048947 */ /* 0x000fea0003800000 */
[----:B------:R-:W-:Y:S01]  /*19980*/  BPT.TRAP 0x1 ;  /* 0x000000040000795c */ /* 0x000fe20000300000 */
.L_x_1786:
[----:B------:R-:W-:Y:S01]  /*19990*/  VIADD R7, R15, 0x1 ;  /* 0x000000010f077836 */ /* 0x000fe20000000000 */
[----:B------:R-:W-:-:S04]  /*199a0*/  SHF.L.U32 R8, R23, 0x1f, RZ ;  /* 0x0000001f17087819 */ /* 0x000fc800000006ff */
[----:B------:R-:W-:-:S04]  /*199b0*/  ISETP.NE.AND P2, PT, R7, 0x2, PT ;  /* 0x000000020700780c */ /* 0x000fc80003f45270 */
[----:B------:R-:W-:-:S05]  /*199c0*/  SEL R7, R7, RZ, P2 ;  /* 0x000000ff07077207 */ /* 0x000fca0001000000 */
[----:B------:R-:W-:-:S04]  /*199d0*/  IMAD R7, R7, 0x8, R16 ;  /* 0x0000000807077824 */ /* 0x000fc800078e0210 */
[----:B------:R0:W1:Y:S01]  /*199e0*/  SYNCS.PHASECHK.TRANS64.TRYWAIT P2, [R7+URZ+0x2a830], R8 ;  /* 0x02a83008070075a7 */ /* 0x000062000804017f */
[----:B------:R-:W-:Y:S05]  /*199f0*/  @!P0 BRA `(.L_x_1787) ;  /* 0x0000000000048947 */ /* 0x000fea0003800000 */
[----:B------:R-:W-:Y:S01]  /*19a00*/  BPT.TRAP 0x1 ;  /* 0x000000040000795c */ /* 0x000fe20000300000 */
.L_x_1787:
[----:B------:R-:W-:Y:S04]  /*19a10*/  BSSY B0, `(.L_x_1785) ;  /* 0x0000004000007945 */ /* 0x000fe80003800000 */
[----:B-1----:R-:W-:Y:S05]  /*19a20*/  @P2 BRA `(.L_x_1788) ;  /* 0x0000000000082947 */ /* 0x002fea0003800000 */
[----:B------:R-:W1:Y:S02]  /*19a30*/  SYNCS.PHASECHK.TRANS64.TRYWAIT P2, [R7+URZ+0x2a830], R8 ;  /* 0x02a83008070075a7 */ /* 0x000e64000804017f */
[----:B-1----:R-:W-:Y:S05]  /*19a40*/  @!P2 BRA `(.L_x_1789) ;  /* 0x00000160006ca947 */ /* 0x002fea0003800000 */
.L_x_1788:
[----:B------:R-:W-:Y:S05]  /*19a50*/  BSYNC B0 ;  /* 0x0000000000007941 */ /* 0x000fea0003800000 */
.L_x_1785:
[----:B01----:R-:W0:Y:S01]  /*19a60*/  S2R R7, SR_TID.X ;  /* 0x0000000000077919 */ /* 0x003e220000002100 */
[----:B------:R-:W-:Y:S01]  /*19a70*/  VIADD R17, R15, 0x1 ;  /* 0x000000010f117836 */ /* 0x000fe20000000000 */
[----:B------:R-:W-:Y:S05]  /*19a80*/  WARPSYNC.ALL ;  /* 0x0000000000007948 */ /* 0x000fea0003800000 */
[C---:B------:R-:W-:Y:S01]  /*19a90*/  ISETP.NE.AND P2, PT, R17.reuse, 0x2, PT ;  /* 0x000000021100780c */ /* 0x040fe20003f45270 */
[----:B------:R-:W-:Y:S02]  /*19aa0*/  IMAD.MOV.U32 R9, RZ, RZ, -0x7fffffe0 ;  /* 0x80000020ff097424 */ /* 0x000fe400078e00ff */
[----:B------:R-:W-:Y:S01]  /*19ab0*/  IMAD.MOV.U32 R121, RZ, RZ, -0x7fffffe0 ;  /* 0x80000020ff797424 */ /* 0x000fe200078e00ff */
[----:B------:R-:W-:Y:S01]  /*19ac0*/  SEL R17, R17, RZ, P2 ;  /* 0x000000ff11117207 */ /* 0x000fe20001000000 */
[----:B------:R-:W-:Y:S01]  /*19ad0*/  IMAD.MOV.U32 R123, RZ, RZ, -0x7fffffe0 ;  /* 0x80000020ff7b7424 */ /* 0x000fe200078e00ff */
[----:B------:R-:W-:Y:S01]  /*19ae0*/  R2UR UR27, R9 ;  /* 0x00000000091b72ca */ /* 0x000fe200000e0000 */
[----:B------:R-:W-:Y:S01]  /*19af0*/  IMAD.MOV.U32 R21, RZ, RZ, -0x7fffffe0 ;  /* 0x80000020ff157424 */ /* 0x000fe200078e00ff */
[----:B------:R-:W-:Y:S01]  /*19b00*/  R2UR UR7, R121 ;  /* 0x00000000790772ca */ /* 0x000fe200000e0000 */
[----:B------:R-:W-:Y:S01]  /*19b10*/  IMAD R8, R17, 0x600, R5 ;  /* 0x0000060011087824 */ /* 0x000fe200078e0205 */
[----:B------:R-:W-:-:S02]  /*19b20*/  R2UR UR15, R121 ;  /* 0x00000000790f72ca */ /* 0x000fc400000e0000 */
[----:B------:R-:W-:Y:S01]  /*19b30*/  R2UR UR19, R123 ;  /* 0x000000007b1372ca */ /* 0x000fe200000e0000 */
[C---:B------:R-:W-:Y:S01]  /*19b40*/  VIADD R120, R8.reuse, 0x2 ;  /* 0x0000000208787836 */ /* 0x040fe20000000000 */
[C---:B------:R-:W-:Y:S01]  /*19b50*/  R2UR UR26, R8.reuse ;  /* 0x00000000081a72ca */ /* 0x040fe200000e0000 */
[C---:B------:R-:W-:Y:S01]  /*19b60*/  VIADD R122, R8.reuse, 0x400 ;  /* 0x00000400087a7836 */ /* 0x040fe20000000000 */
[----:B------:R-:W-:Y:S01]  /*19b70*/  R2UR UR11, R21 ;  /* 0x00000000150b72ca */ /* 0x000fe200000e0000 */
[----:B------:R-:W-:Y:S01]  /*19b80*/  VIADD R20, R8, 0x200 ;  /* 0x0000020008147836 */ /* 0x000fe20000000000 */
[----:B------:R-:W-:Y:S01]  /*19b90*/  R2UR UR6, R120 ;  /* 0x00000000780672ca */ /* 0x000fe200000e0000 */
[----:B------:R-:W-:Y:S01]  /*19ba0*/  VIADD R120, R8, 0x202 ;  /* 0x0000020208787836 */ /* 0x000fe20000000000 */
[----:B------:R-:W-:Y:S01]  /*19bb0*/  R2UR UR18, R122 ;  /* 0x000000007a1272ca */ /* 0x000fe200000e0000 */
[----:B------:R-:W-:Y:S01]  /*19bc0*/  VIADD R8, R8, 0x402 ;  /* 0x0000040208087836 */ /* 0x000fe20000000000 */
[----:B------:R-:W-:-:S02]  /*19bd0*/  R2UR UR10, R20 ;  /* 0x00000000140a72ca */ /* 0x000fc400000e0000 */
[----:B------:R-:W-:Y:S02]  /*19be0*/  R2UR UR14, R120 ;  /* 0x00000000780e72ca */ /* 0x000fe400000e0000 */
[----:B0-----:R-:W-:Y:S02]  /*19bf0*/  SHF.R.U32.HI R7, RZ, 0x7, R7 ;  /* 0x00000007ff077819 */ /* 0x001fe40000011607 */
[----:B------:R-:W-:Y:S02]  /*19c00*/  R2UR UR22, R8 ;  /* 0x00000000081672ca */ /* 0x000fe400000e0000 */
[----:B------:R-:W-:Y:S01]  /*19c10*/  R2UR UR23, R9 ;  /* 0x00000000091772ca */ /* 0x000fe200000e0000 */
[----:B------:R-:W-:-:S05]  /*19c20*/  VIADD R7, R7, 0x8 ;  /* 0x0000000807077836 */ /* 0x000fca0000000000 */
        /* <DEDUP_REMOVED lines=22> */
.L_x_1791:
[----:B------:R-:W-:Y:S01]  /*19d90*/  SHF.L.U32 R6, R6, 0x1f, RZ ;  /* 0x0000001f06067819 */ /* 0x000fe200000006ff */
[----:B------:R-:W-:-:S04]  /*19da0*/  IMAD R7, R15, 0x8, R16 ;  /* 0x000000080f077824 */ /* 0x000fc800078e0210 */
[----:B------:R0:W1:Y:S01]  /*19db0*/  SYNCS.PHASECHK.TRANS64.TRYWAIT P1, [R7+URZ+0x2a850], R6 ;  /* 0x02a85006070075a7 */ /* 0x000062000802017f */
[----:B------:R-:W-:Y:S05]  /*19dc0*/  @!P0 BRA `(.L_x_1792) ;  /* 0x0000000000048947 */ /* 0x000fea0003800000 */
[----:B------:R-:W-:Y:S01]  /*19dd0*/  BPT.TRAP 0x1 ;  /* 0x000000040000795c */ /* 0x000fe20000300000 */
.L_x_1792:
[----:B-1----:R-:W-:Y:S05]  /*19de0*/  @P1 BRA `(.L_x_1790) ;  /* 0x0000000000081947 */ /* 0x002fea0003800000 */
[----:B------:R-:W1:Y:S02]  /*19df0*/  SYNCS.PHASECHK.TRANS64.TRYWAIT P1, [R7+URZ+0x2a850], R6 ;  /* 0x02a85006070075a7 */ /* 0x000e64000802017f */
[----:B-1----:R-:W-:Y:S05]  /*19e00*/  @!P1 BRA `(.L_x_1793) ;  /* 0x0000015c00909947 */ /* 0x002fea0003800000 */
.L_x_1790:
        /* <DEDUP_REMOVED lines=39> */
.L_x_1794:
[C---:B0-----:R-:W-:Y:S01]  /*1a080*/  FMUL.FTZ R6, R2.reuse, R120 ;  /* 0x0000007802067220 */ /* 0x041fe20000410000 */
[C---:B------:R-:W-:Y:S01]  /*1a090*/  FMUL.FTZ R7, R2.reuse, R121 ;  /* 0x0000007902077220 */ /* 0x040fe20000410000 */
[C---:B------:R-:W-:Y:S01]  /*1a0a0*/  FMUL.FTZ R20, R2.reuse, R124 ;  /* 0x0000007c02147220 */ /* 0x040fe20000410000 */
[----:B------:R-:W-:Y:S02]  /*1a0b0*/  IMAD R10, R17, 0x8, R16 ;  /* 0x00000008110a7824 */ /* 0x000fe400078e0210 */
[----:B------:R-:W-:Y:S01]  /*1a0c0*/  FMUL.FTZ R21, R2, R125 ;  /* 0x0000007d02157220 */ /* 0x000fe20000410000 */
[----:B------:R-:W-:Y:S01]  /*1a0d0*/  IMAD.U32 R14, RZ, RZ, UR38 ;  /* 0x00000026ff0e7e24 */ /* 0x000fe2000f8e00ff */
[----:B------:R-:W0:Y:S01]  /*1a0e0*/  MUFU.TANH R6, R6 ;  /* 0x0000000600067308 */ /* 0x000e220000002400 */
[----:B------:R-:W-:Y:S02]  /*1a0f0*/  VIADD R10, R10, 0x2a840 ;  /* 0x0002a8400a0a7836 */ /* 0x000fe40000000000 */
[C---:B------:R-:W-:Y:S01]  /*1a100*/  FMUL.FTZ R8, R2.reuse, R122 ;  /* 0x0000007a02087220 */ /* 0x040fe20000410000 */
[C---:B------:R-:W-:Y:S01]  /*1a110*/  FMUL.FTZ R122, R2.reuse, R128 ;  /* 0x00000080027a7220 */ /* 0x040fe20000410000 */
[C---:B------:R-:W-:Y:S01]  /*1a120*/  FMUL.FTZ R9, R2.reuse, R123 ;  /* 0x0000007b02097220 */ /* 0x040fe20000410000 */
[----:B------:R-:W-:Y:S01]  /*1a130*/  FMUL.FTZ R123, R2, R129 ;  /* 0x00000081027b7220 */ /* 0x000fe20000410000 */
[----:B------:R-:W-:Y:S01]  /*1a140*/  PRMT R10, R14, 0x654, R10 ;  /* 0x000006540e0a7816 */ /* 0x000fe2000000000a */
[C---:B------:R-:W-:Y:S01]  /*1a150*/  FMUL.FTZ R120, R2.reuse, R126 ;  /* 0x0000007e02787220 */ /* 0x040fe20000410000 */
[----:B------:R-:W1:Y:S01]  /*1a160*/  MUFU.TANH R7, R7 ;  /* 0x0000000700077308 */ /* 0x000e620000002400 */
[C---:B------:R-:W-:Y:S01]  /*1a170*/  FMUL.FTZ R126, R2.reuse, R132 ;  /* 0x00000084027e7220 */ /* 0x040fe20000410000 */
[----:B------:R0:W-:Y:S01]  /*1a180*/  SYNCS.ARRIVE.TRANS64.RED.A1T0 RZ, [R10+URZ], RZ ;  /* 0x000000ff0aff79a7 */ /* 0x0001e2000810043f */
[C---:B------:R-:W-:Y:S01]  /*1a190*/  FMUL.FTZ R121, R2.reuse, R127 ;  /* 0x0000007f02797220 */ /* 0x040fe20000410000 */
[C---:B------:R-:W-:Y:S01]  /*1a1a0*/  FMUL.FTZ R127, R2.reuse, R133 ;  /* 0x00000085027f7220 */ /* 0x040fe20000410000 */
[C---:B------:R-:W-:Y:S01]  /*1a1b0*/  FMUL.FTZ R128, R2.reuse, R136 ;  /* 0x0000008802807220 */ /* 0x040fe20000410000 */
[C---:B------:R-:W-:Y:S01]  /*1a1c0*/  FMUL.FTZ R129, R2.reuse, R137 ;  /* 0x0000008902817220 */ /* 0x040fe20000410000 */
[C---:B------:R-:W-:Y:S01]  /*1a1d0*/  FMUL.FTZ R124, R2.reuse, R130 ;  /* 0x00000082027c7220 */ /* 0x040fe20000410000 */
[----:B------:R-:W2:Y:S01]  /*1a1e0*/  MUFU.TANH R20, R20 ;  /* 0x0000001400147308 */ /* 0x000ea20000002400 */
[----:B------:R-:W-:Y:S01]  /*1a1f0*/  FMUL.FTZ R130, R2, R140 ;  /* 0x0000008c02827220 */ /* 0x000fe20000410000 */
[----:B0-----:R-:W-:Y:S01]  /*1a200*/  FMNMX.FTZ R10, R6, R11, !PT ;  /* 0x0000000b060a7209 */ /* 0x001fe20007810000 */
        /* <DEDUP_REMOVED lines=63> */
[----:B------:R-:W-:Y:S01]  /*1a600*/  FMUL.FTZ R178, R2, R183 ;  /* 0x000000b702b27220 */ /* 0x000fe20000410000 */
[----:B------:R-:W-:-:S05]  /*1a610*/  UMOV UR35, UR30 ;  /* 0x0000001e00237c82 */ /* 0x000fca0008000000 */
        /* <DEDUP_REMOVED lines=45> */
[----:B-1----:R-:W-:-:S05]  /*1a8f0*/  FMNMX.FTZ R14, R169, R10, !PT ;  /* 0x0000000aa90e7209 */ /* 0x002fca0007810000 */
[----:B------:R-:W1:Y:S02]  /*1a900*/  SHFL.BFLY PT, R10, R14, 0x2, 0x1f ;  /* 0x0c401f000e0a7f89 */ /* 0x000e6400000e0000 */
[----:B------:R-:W3:Y:S08]  /*1a910*/  MUFU.TANH R120, R120 ;  /* 0x0000007800787308 */ /* 0x000ef00000002400 */
[----:B------:R-:W4:Y:S08]  /*1a920*/  MUFU.TANH R121, R121 ;  /* 0x0000007900797308 */ /* 0x000f300000002400 */
[----:B------:R-:W5:Y:S01]  /*1a930*/  MUFU.TANH R124, R124 ;  /* 0x0000007c007c7308 */ /* 0x000f620000002400 */
[----:B-1----:R-:W-:-:S07]  /*1a940*/  FMNMX.FTZ R10, R14, R10, !PT ;  /* 0x0000000a0e0a7209 */ /* 0x002fce0007810000 */
[----:B------:R-:W1:Y:S01]  /*1a950*/  MUFU.TANH R125, R125 ;  /* 0x0000007d007d7308 */ /* 0x000e620000002400 */
[----:B------:R-:W2:Y:S07]  /*1a960*/  SHFL.BFLY PT, R14, R10, 0x1, 0x1f ;  /* 0x0c201f000a0e7f89 */ /* 0x000eae00000e0000 */
[----:B------:R-:W1:Y:S08]  /*1a970*/  MUFU.TANH R134, R134 ;  /* 0x0000008600867308 */ /* 0x000e700000002400 */
[----:B------:R-:W1:Y:S08]  /*1a980*/  MUFU.TANH R135, R135 ;  /* 0x0000008700877308 */ /* 0x000e700000002400 */
[----:B------:R-:W1:Y:S01]  /*1a990*/  MUFU.TANH R138, R138 ;  /* 0x0000008a008a7308 */ /* 0x000e620000002400 */
[----:B--2---:R-:W-:-:S02]  /*1a9a0*/  FMNMX.FTZ R10, R10, R14, !PT ;  /* 0x0000000e0a0a7209 */ /* 0x004fc40007810000 */
[----:B------:R-:W-:-:S05]  /*1a9b0*/  FMNMX.FTZ R14, R8, R12, !PT ;  /* 0x0000000c080e7209 */ /* 0x000fca0007810000 */
[----:B------:R-:W2:Y:S01]  /*1a9c0*/  MUFU.TANH R139, R139 ;  /* 0x0000008b008b7308 */ /* 0x000ea20000002400 */
[----:B0-----:R-:W-:Y:S01]  /*1a9d0*/  FMNMX.FTZ R14, R9, R14, !PT ;  /* 0x0000000e090e7209 */ /* 0x001fe20007810000 */
[----:B------:R-:W-:-:S03]  /*1a9e0*/  FADD.FTZ R11, -R10, R11 ;  /* 0x0000000b0a0b7221 */ /* 0x000fc60000010100 */
[----:B---3--:R-:W-:Y:S01]  /*1a9f0*/  FMNMX.FTZ R14, R120, R14, !PT ;  /* 0x0000000e780e7209 */ /* 0x008fe20007810000 */
[----:B------:R-:W-:Y:S02]  /*1aa00*/  FMUL.FTZ R11, R11, UR35 ;  /* 0x000000230b0b7c20 */ /* 0x000fe40008410000 */
[----:B------:R-:W0:Y:S01]  /*1aa10*/  MUFU.TANH R142, R142 ;  /* 0x0000008e008e7308 */ /* 0x000e220000002400 */
[----:B----4-:R-:W-:-:S04]  /*1aa20*/  FMNMX.FTZ R14, R121, R14, !PT ;  /* 0x0000000e790e7209 */ /* 0x010fc80007810000 */
[----:B-----5:R-:W-:-:S03]  /*1aa30*/  FMNMX.FTZ R14, R124, R14, !PT ;  /* 0x0000000e7c0e7209 */ /* 0x020fc60007810000 */
[----:B------:R-:W3:Y:S01]  /*1aa40*/  MUFU.TANH R143, R143 ;  /* 0x0000008f008f7308 */ /* 0x000ee20000002400 */
[----:B-1----:R-:W-:-:S04]  /*1aa50*/  FMNMX.FTZ R14, R125, R14, !PT ;  /* 0x0000000e7d0e7209 */ /* 0x002fc80007810000 */
[----:B------:R-:W-:-:S03]  /*1aa60*/  FMNMX.FTZ R14, R134, R14, !PT ;  /* 0x0000000e860e7209 */ /* 0x000fc60007810000 */
[----:B------:R-:W1:Y:S01]  /*1aa70*/  MUFU.TANH R146, R146 ;  /* 0x0000009200927308 */ /* 0x000e620000002400 */
[----:B------:R-:W-:-:S04]  /*1aa80*/  FMNMX.FTZ R14, R135, R14, !PT ;  /* 0x0000000e870e7209 */ /* 0x000fc80007810000 */
[----:B------:R-:W-:-:S03]  /*1aa90*/  FMNMX.FTZ R14, R138, R14, !PT ;  /* 0x0000000e8a0e7209 */ /* 0x000fc60007810000 */
[----:B------:R-:W4:Y:S01]  /*1aaa0*/  MUFU.TANH R147, R147 ;  /* 0x0000009300937308 */ /* 0x000f220000002400 */
[----:B--2---:R-:W-:-:S04]  /*1aab0*/  FMNMX.FTZ R14, R139, R14, !PT ;  /* 0x0000000e8b0e7209 */ /* 0x004fc80007810000 */
[----:B0-----:R-:W-:-:S03]  /*1aac0*/  FMNMX.FTZ R14, R142, R14, !PT ;  /* 0x0000000e8e0e7209 */ /* 0x001fc60007810000 */
[----:B------:R-:W0:Y:S01]  /*1aad0*/  MUFU.TANH R150, R150 ;  /* 0x0000009600967308 */ /* 0x000e220000002400 */
[----:B---3--:R-:W-:-:S04]  /*1aae0*/  FMNMX.FTZ R14, R143, R14, !PT ;  /* 0x0000000e8f0e7209 */ /* 0x008fc80007810000 */
[----:B-1----:R-:W-:-:S03]  /*1aaf0*/  FMNMX.FTZ R14, R146, R14, !PT ;  /* 0x0000000e920e7209 */ /* 0x002fc60007810000 */
[----:B------:R-:W1:Y:S01]  /*1ab00*/  MUFU.TANH R151, R151 ;  /* 0x0000009700977308 */ /* 0x000e620000002400 */
[----:B----4-:R-:W-:-:S07]  /*1ab10*/  FMNMX.FTZ R14, R147, R14, !PT ;  /* 0x0000000e930e7209 */ /* 0x010fce0007810000 */
        /* <DEDUP_REMOVED lines=32> */
[----:B------:R-:W-:Y:S01]  /*1ad20*/  MUFU.EX2 R11, R11 ;  /* 0x0000000b000b7308 */ /* 0x000fe20000000800 */
[----:B-1----:R-:W-:-:S04]  /*1ad30*/  FMNMX.FTZ R14, R176, R14, !PT ;  /* 0x0000000eb00e7209 */ /* 0x002fc80007810000 */
[----:B--2---:R-:W-:-:S05]  /*1ad40*/  FMNMX.FTZ R14, R178, R14, !PT ;  /* 0x0000000eb20e7209 */ /* 0x004fca0007810000 */
[----:B------:R-:W0:Y:S02]  /*1ad50*/  SHFL.BFLY PT, R177, R14, 0x2, 0x1f ;  /* 0x0c401f000eb17f89 */ /* 0x000e2400000e0000 */
[----:B0-----:R-:W-:-:S05]  /*1ad60*/  FMNMX.FTZ R14, R14, R177, !PT ;  /* 0x000000b10e0e7209 */ /* 0x001fca0007810000 */
[----:B------:R-:W0:Y:S02]  /*1ad70*/  SHFL.BFLY PT, R177, R14, 0x1, 0x1f ;  /* 0x0c201f000eb17f89 */ /* 0x000e2400000e0000 */
[----:B0-----:R-:W-:Y:S01]  /*1ad80*/  FMNMX.FTZ R14, R14, R177, !PT ;  /* 0x000000b10e0e7209 */ /* 0x001fe20007810000 */
[----:B------:R-:W-:-:S04]  /*1ad90*/  IMAD.U32 R177, RZ, RZ, UR35 ;  /* 0x00000023ffb17e24 */ /* 0x000fc8000f8e00ff */
[----:B------:R-:W-:Y:S01]  /*1ada0*/  FFMA.FTZ R177, R10, R177, -8 ;  /* 0xc10000000ab17423 */ /* 0x000fe200000100b1 */
        /* <DEDUP_REMOVED lines=34> */
[----:B------:R-:W-:Y:S01]  /*1afd0*/  FMUL.FTZ R12, R12, UR35 ;  /* 0x000000230c0c7c20 */ /* 0x000fe20008410000 */
[----:B------:R-:W0:Y:S01]  /*1afe0*/  MUFU.EX2 R6, R6 ;  /* 0x0000000600067308 */ /* 0x000e220000000800 */
[----:B------:R-:W-:-:S04]  /*1aff0*/  FFMA.FTZ R177, R14, R177, -8 ;  /* 0xc10000000eb17423 */ /* 0x000fc800000100b1 */
[--C-:B------:R-:W-:Y:S01]  /*1b000*/  FFMA.FTZ R8, R8, UR35, -R177.reuse ;  /* 0x0000002308087c23 */ /* 0x100fe200080108b1 */
[----:B------:R-:W-:-:S02]  /*1b010*/  FFMA.FTZ R9, R9, UR35, -R177 ;  /* 0x0000002309097c23 */ /* 0x000fc400080108b1 */
        /* <DEDUP_REMOVED lines=36> */
[----:B------:R-:W-:Y:S01]  /*1b260*/  FFMA.FTZ R177, R178, UR35, -R177 ;  /* 0x00000023b2b17c23 */ /* 0x000fe200080108b1 */
[----:B0-----:R-:W-:-:S03]  /*1b270*/  FADD.FTZ R4, R7, R4 ;  /* 0x0000000407047221 */ /* 0x001fc60000010000 */
        /* <DEDUP_REMOVED lines=122> */
.L_x_1795:
        /* <DEDUP_REMOVED lines=35> */
[----:B------:R-:W-:Y:S01]  /*1bc50*/  PRMT R15, R178, 0x654, R15 ;  /* 0x00000654b20f7816 */ /* 0x000fe2000000000f */
[-C--:B------:R-:W-:Y:S01]  /*1bc60*/  FMUL.FTZ R53, R53, R11.reuse ;  /* 0x0000000b35357220 */ /* 0x080fe20000410000 */
        /* <DEDUP_REMOVED lines=97> */
[----:B------:R-:W-:Y:S01]  /*1c280*/  IADD3 R0, R0, -0x1, RZ ;  /* 0xffffffff00007810 */ /* 0x000fe20007ffe0ff */
        /* <DEDUP_REMOVED lines=19> */
[----:B------:R-:W-:Y:S01]  /*1c3c0*/  IMAD.MOV.U32 R187, RZ, RZ, R176 ;  /* 0x000000ffffbb7224 */ /* 0x000fe200078e00b0 */
[----:B------:R-:W-:Y:S06]  /*1c3d0*/  @P1 BRA `(.L_x_1796) ;  /* 0xffffffd4004c1947 */ /* 0x000fec000383ffff */
.L_x_1784:
[----:B------:R-:W-:-:S13]  /*1c3e0*/  ISETP.GE.AND P1, PT, R0, R224, PT ;  /* 0x000000e00000720c */ /* 0x000fda0003f26270 */
[----:B------:R-:W-:Y:S05]  /*1c3f0*/  @!P1 BRA `(.L_x_1797) ;  /* 0x0000003800dc9947 */ /* 0x000fea0003800000 */
[----:B------:R-:W-:Y:S02]  /*1c400*/  IMAD.MOV.U32 R11, RZ, RZ, R14 ;  /* 0x000000ffff0b7224 */ /* 0x000fe400078e000e */
[----:B------:R-:W-:Y:S02]  /*1c410*/  IMAD.MOV.U32 R12, RZ, RZ, R10 ;  /* 0x000000ffff0c7224 */ /* 0x000fe400078e000a */
[----:B------:R-:W-:Y:S02]  /*1c420*/  IMAD.MOV.U32 R6, RZ, RZ, R23 ;  /* 0x000000ffff067224 */ /* 0x000fe400078e0017 */
[----:B------:R-:W-:-:S07]  /*1c430*/  IMAD.MOV.U32 R13, RZ, RZ, R17 ;  /* 0x000000ffff0d7224 */ /* 0x000fce00078e0011 */
.L_x_1817:
        /* <DEDUP_REMOVED lines=8> */
.L_x_1799:
        /* <DEDUP_REMOVED lines=8> */
.L_x_1800:
[----:B------:R-:W-:Y:S04]  /*1c540*/  BSSY B0, `(.L_x_1798) ;  /* 0x0000004000007945 */ /* 0x000fe80003800000 */
[----:B-1----:R-:W-:Y:S05]  /*1c550*/  @P2 BRA `(.L_x_1801) ;  /* 0x0000000000082947 */ /* 0x002fea0003800000 */
[----:B------:R-:W1:Y:S02]  /*1c560*/  SYNCS.PHASECHK.TRANS64.TRYWAIT P2, [R7+URZ+0x2a830], R8 ;  /* 0x02a83008070075a7 */ /* 0x000e64000804017f */
[----:B-1----:R-:W-:Y:S05]  /*1c570*/  @!P2 BRA `(.L_x_1802) ;  /* 0x0000013400c8a947 */ /* 0x002fea0003800000 */
.L_x_1801:
[----:B------:R-:W-:Y:S05]  /*1c580*/  BSYNC B0 ;  /* 0x0000000000007941 */ /* 0x000fea0003800000 */
.L_x_1798:
        /* <DEDUP_REMOVED lines=19> */
[----:B------:R-:W-:Y:S02]  /*1c6c0*/  R2UR UR18, R120 ;  /* 0x00000000781272ca */ /* 0x000fe400000e0000 */
[----:B------:R-:W-:Y:S01]  /*1c6d0*/  R2UR UR6, R20 ;  /* 0x00000000140672ca */ /* 0x000fe200000e0000 */
[----:B------:R-:W-:Y:S01]  /*1c6e0*/  VIADD R20, R8, 0x202 ;  /* 0x0000020208147836 */ /* 0x000fe20000000000 */
[----:B------:R-:W-:Y:S01]  /*1c6f0*/  R2UR UR10, R14 ;  /* 0x000000000e0a72ca */ /* 0x000fe200000e0000 */
[----:B------:R-:W-:Y:S01]  /*1c700*/  VIADD R8, R8, 0x402 ;  /* 0x0000040208087836 */ /* 0x000fe20000000000 */
[----:B------:R-:W-:-:S02]  /*1c710*/  R2UR UR23, R9 ;  /* 0x00000000091772ca */ /* 0x000fc400000e0000 */
        /* <DEDUP_REMOVED lines=26> */
.L_x_1804:
[----:B------:R-:W-:Y:S01]  /*1c8c0*/  SHF.L.U32 R6, R6, 0x1f, RZ ;  /* 0x0000001f06067819 */ /* 0x000fe200000006ff */
[----:B------:R-:W-:-:S04]  /*1c8d0*/  IMAD R7, R13, 0x8, R16 ;  /* 0x000000080d077824 */ /* 0x000fc800078e0210 */
[----:B------:R0:W1:Y:S01]  /*1c8e0*/  SYNCS.PHASECHK.TRANS64.TRYWAIT P1, [R7+URZ+0x2a850], R6 ;  /* 0x02a85006070075a7 */ /* 0x000062000802017f */
[----:B------:R-:W-:Y:S05]  /*1c8f0*/  @!P0 BRA `(.L_x_1805) ;  /* 0x0000000000048947 */ /* 0x000fea0003800000 */
[----:B------:R-:W-:Y:S01]  /*1c900*/  BPT.TRAP 0x1 ;  /* 0x000000040000795c */ /* 0x000fe20000300000 */
.L_x_1805:
[----:B-1----:R-:W-:Y:S05]  /*1c910*/  @P1 BRA `(.L_x_1803) ;  /* 0x0000000000081947 */ /* 0x002fea0003800000 */
[----:B------:R-:W1:Y:S02]  /*1c920*/  SYNCS.PHASECHK.TRANS64.TRYWAIT P1, [R7+URZ+0x2a850], R6 ;  /* 0x02a85006070075a7 */ /* 0x000e64000802017f */
[----:B-1----:R-:W-:Y:S05]  /*1c930*/  @!P1 BRA `(.L_x_1806) ;  /* 0x0000013000ec9947 */ /* 0x002fea0003800000 */
.L_x_1803:
        /* <DEDUP_REMOVED lines=39> */
.L_x_1807:
[----:B0-----:R-:W2:Y:S01]  /*1cbb0*/  LDL R6, [R1] ;  /* 0x0000000001067983 */ /* 0x001ea20000100800 */
[----:B------:R-:W0:Y:S01]  /*1cbc0*/  @P4 LDC R8, c[0x0][0x44c] ;  /* 0x00011300ff084b82 */ /* 0x000e220000000800 */
[C---:B------:R-:W-:Y:S01]  /*1cbd0*/  FMUL.FTZ R9, R2.reuse, R121 ;  /* 0x0000007902097220 */ /* 0x040fe20000410000 */
[C---:B------:R-:W-:Y:S01]  /*1cbe0*/  FMUL.FTZ R14, R2.reuse, R123 ;  /* 0x0000007b020e7220 */ /* 0x040fe20000410000 */
[C---:B------:R-:W-:Y:S01]  /*1cbf0*/  FMUL.FTZ R121, R2.reuse, R130 ;  /* 0x0000008202797220 */ /* 0x040fe20000410000 */
[C---:B------:R-:W-:Y:S01]  /*1cc00*/  FMUL.FTZ R130, R2.reuse, R136 ;  /* 0x0000008802827220 */ /* 0x040fe20000410000 */
[----:B------:R-:W-:Y:S02]  /*1cc10*/  IMAD.U32 R123, RZ, RZ, UR38 ;  /* 0x00000026ff7b7e24 */ /* 0x000fe4000f8e00ff */
        /* <DEDUP_REMOVED lines=50> */
[----:B------:R-:W-:Y:S01]  /*1cf40*/  IADD3 R180, -R201, 0x1, -R176 ;  /* 0x00000001c9b47810 */ /* 0x000fe20007ffe9b0 */
[----:B------:R-:W3:Y:S03]  /*1cf50*/  MUFU.TANH R9, R9 ;  /* 0x0000000900097308 */ /* 0x000ee60000002400 */
[----:B------:R-:W-:-:S05]  /*1cf60*/  IADD3 R180, -R202, R180, R203 ;  /* 0x000000b4cab47210 */ /* 0x000fca0007ffe1cb */
[----:B------:R-:W4:Y:S01]  /*1cf70*/  MUFU.TANH R14, R14 ;  /* 0x0000000e000e7308 */ /* 0x000f220000002400 */
[C---:B------:R-:W-:Y:S02]  /*1cf80*/  VIADD R179, R180.reuse, UR33 ;  /* 0x00000021b4b37c36 */ /* 0x040fe40008000000 */
[----:B------:R-:W-:-:S05]  /*1cf90*/  VIADD R180, R180, UR41 ;  /* 0x00000029b4b47c36 */ /* 0x000fca0008000000 */
        /* <DEDUP_REMOVED lines=27> */
[----:B------:R-:W1:Y:S08]  /*1d150*/  MUFU.TANH R152, R152 ;  /* 0x0000009800987308 */ /* 0x000e700000002400 */
[----:B------:R-:W3:Y:S01]  /*1d160*/  MUFU.TANH R149, R149 ;  /* 0x0000009500957308 */ /* 0x000ee20000002400 */
[----:B--2---:R-:W-:-:S04]  /*1d170*/  IMAD.IADD R6, R6, 0x1, R211 ;  /* 0x0000000106067824 */ /* 0x004fc800078e02d3 */
[----:B0-----:R-:W-:-:S03]  /*1d180*/  @P4 IMAD.HI.U32 R8, R6, R8, RZ ;  /* 0x0000000806084227 */ /* 0x001fc600078e00ff */
[----:B------:R-:W0:Y:S02]  /*1d190*/  MUFU.TANH R151, R151 ;  /* 0x0000009700977308 */ /* 0x000e240000002400 */
[----:B-1----:R-:W-:Y:S01]  /*1d1a0*/  @P4 SHF.R.U32.HI R6, RZ, R7, R8 ;  /* 0x00000007ff064219 */ /* 0x002fe20000011608 */
[C---:B------:R-:W-:Y:S01]  /*1d1b0*/  FMUL.FTZ R8, R2.reuse, R122 ;  /* 0x0000007a02087220 */ /* 0x040fe20000410000 */
[----:B------:R-:W-:Y:S02]  /*1d1c0*/  IMAD R122, R17, 0x8, R16 ;  /* 0x00000008117a7824 */ /* 0x000fe400078e0210 */
[C---:B------:R-:W-:Y:S01]  /*1d1d0*/  FMUL.FTZ R7, R2.reuse, R120 ;  /* 0x0000007802077220 */ /* 0x040fe20000410000 */
[C---:B------:R-:W-:Y:S01]  /*1d1e0*/  FMUL.FTZ R120, R2.reuse, R128 ;  /* 0x0000008002787220 */ /* 0x040fe20000410000 */
[----:B------:R-:W-:Y:S01]  /*1d1f0*/  FMUL.FTZ R128, R2, R133 ;  /* 0x0000008502807220 */ /* 0x000fe20000410000 */
[----:B------:R-:W-:Y:S02]  /*1d200*/  VIADD R122, R122, 0x2a840 ;  /* 0x0002a8407a7a7836 */ /* 0x000fe40000000000 */
[C---:B------:R-:W-:Y:S01]  /*1d210*/  FMUL.FTZ R133, R2.reuse, R142 ;  /* 0x0000008e02857220 */ /* 0x040fe20000410000 */
[C---:B------:R-:W-:Y:S01]  /*1d220*/  FMUL.FTZ R142, R2.reuse, R145 ;  /* 0x00000091028e7220 */ /* 0x040fe20000410000 */
[C---:B------:R-:W-:Y:S01]  /*1d230*/  FMUL.FTZ R145, R2.reuse, R154 ;  /* 0x0000009a02917220 */ /* 0x040fe20000410000 */
[C---:B------:R-:W-:Y:S01]  /*1d240*/  FMUL.FTZ R154, R2.reuse, R157 ;  /* 0x0000009d029a7220 */ /* 0x040fe20000410000 */
[----:B------:R-:W-:Y:S01]  /*1d250*/  PRMT R123, R123, 0x654, R122 ;  /* 0x000006547b7b7816 */ /* 0x000fe2000000007a */
[C---:B------:R-:W-:Y:S01]  /*1d260*/  FMUL.FTZ R157, R2.reuse, R166 ;  /* 0x000000a6029d7220 */ /* 0x040fe20000410000 */
[----:B------:R-:W1:Y:S01]  /*1d270*/  SHFL.IDX PT, R122, R6, RZ, 0x1c1f ;  /* 0x001c1fff067a7589 */ /* 0x000e6200000e0000 */
[C---:B------:R-:W-:Y:S01]  /*1d280*/  FMUL.FTZ R166, R2.reuse, R169 ;  /* 0x000000a902a67220 */ /* 0x040fe20000410000 */
[C---:B------:R-:W-:Y:S01]  /*1d290*/  FMUL.FTZ R169, R2.reuse, R178 ;  /* 0x000000b202a97220 */ /* 0x040fe20000410000 */
[----:B------:R-:W-:Y:S01]  /*1d2a0*/  FMUL.FTZ R178, R2, R181 ;  /* 0x000000b502b27220 */ /* 0x000fe20000410000 */
[----:B------:R-:W2:Y:S01]  /*1d2b0*/  MUFU.TANH R7, R7 ;  /* 0x0000000700077308 */ /* 0x000ea20000002400 */
[----:B------:R0:W-:Y:S07]  /*1d2c0*/  SYNCS.ARRIVE.TRANS64.RED.A1T0 RZ, [R123+URZ], RZ ;  /* 0x000000ff7bff79a7 */ /* 0x0001ee000810043f */
[----:B------:R-:W0:Y:S08]  /*1d2d0*/  MUFU.TANH R8, R8 ;  /* 0x0000000800087308 */ /* 0x000e300000002400 */
[----:B------:R-:W0:Y:S01]  /*1d2e0*/  MUFU.TANH R120, R120 ;  /* 0x0000007800787308 */ /* 0x000e220000002400 */
[----:B-1----:R-:W-:-:S02]  /*1d2f0*/  IMAD.IADD R181, R179, 0x1, R122 ;  /* 0x00000001b3b57824 */ /* 0x002fc400078e027a */
[----:B------:R-:W-:-:S05]  /*1d300*/  IMAD.IADD R182, R180, 0x1, R122 ;  /* 0x00000001b4b67824 */ /* 0x000fca00078e027a */
[----:B------:R-:W1:Y:S08]  /*1d310*/  MUFU.TANH R128, R128 ;  /* 0x0000008000807308 */ /* 0x000e700000002400 */
        /* <DEDUP_REMOVED lines=36> */
[----:B0-----:R-:W0:Y:S02]  /*1d560*/  @P1 LDC.64 R122, c[0x0][0x9e8] ;  /* 0x00027a00ff7a1b82 */ /* 0x001e240000000a00 */
[----:B0-----:R-:W-:-:S05]  /*1d570*/  @P1 IMAD.HI.U32 R122, R183, R122, RZ ;  /* 0x0000007ab77a1227 */ /* 0x001fca00078e00ff */
[----:B------:R-:W-:-:S04]  /*1d580*/  @P1 SHF.R.U32.HI R183, RZ, R123, R122 ;  /* 0x0000007bffb71219 */ /* 0x000fc8000001167a */
[----:B------:R-:W-:Y:S01]  /*1d590*/  LOP3.LUT R183, RZ, R183, RZ, 0x33, !PT ;  /* 0x000000b7ffb77212 */ /* 0x000fe200078e33ff */
[----:B------:R-:W-:Y:S06]  /*1d5a0*/  BRA `(.L_x_1811) ;  /* 0x0000000000147947 */ /* 0x000fec0003800000 */
.L_x_1810:
[----:B------:R-:W-:-:S04]  /*1d5b0*/  MOV R184, UR29 ;  /* 0x0000001d00b87c02 */ /* 0x000fc80008000f00 */
[----:B------:R-:W-:-:S13]  /*1d5c0*/  ISETP.NE.AND P1, PT, R184, 0x1, PT ;  /* 0x00000001b800780c */ /* 0x000fda0003f25270 */
[----:B0-----:R-:W0:Y:S02]  /*1d5d0*/  @P1 LDC.64 R122, c[0x0][0x9e8] ;  /* 0x00027a00ff7a1b82 */ /* 0x001e240000000a00 */
[----:B0-----:R-:W-:-:S05]  /*1d5e0*/  @P1 IMAD.HI.U32 R122, R183, R122, RZ ;  /* 0x0000007ab77a1227 */ /* 0x001fca00078e00ff */
[----:B------:R-:W-:-:S07]  /*1d5f0*/  @P1 SHF.R.U32.HI R183, RZ, R123, R122 ;  /* 0x0000007bffb71219 */ /* 0x000fce000001167a */
.L_x_1811:
[----:B------:R-:W-:Y:S05]  /*1d600*/  BSYNC B0 ;  /* 0x0000000000007941 */ /* 0x000fea0003800000 */
.L_x_1809:
[----:B------:R-:W-:-:S04]  /*1d610*/  IMAD R183, R183, R184, -R176 ;  /* 0x000000b8b7b77224 */ /* 0x000fc800078e0ab0 */
[----:B------:R-:W-:-:S05]  /*1d620*/  IMAD.IADD R183, R183, 0x1, -R201 ;  /* 0x00000001b7b77824 */ /* 0x000fca00078e0ac9 */
[----:B------:R-:W-:Y:S02]  /*1d630*/  VIMNMX R182, R182, R183, !PT ;  /* 0x000000b7b6b67248 */ /* 0x000fe40007fe0100 */
[----:B------:R-:W-:-:S07]  /*1d640*/  VIADDMNMX R181, R183, R184, R181, PT ;  /* 0x000000b8b7b57246 */ /* 0x000fce00038001b5 */
.L_x_1808:
        /* <DEDUP_REMOVED lines=12> */
[----:B0-----:R-:W-:Y:S01]  /*1d710*/  FSEL R123, R10, -INF , !P3 ;  /* 0xff8000000a7b7808 */ /* 0x001fe20005800000 */
[--C-:B-1----:R-:W-:Y:S01]  /*1d720*/  IMAD.IADD R179, R179, 0x1, R6.reuse ;  /* 0x00000001b3b37824 */ /* 0x102fe200078e0206 */
[----:B------:R-:W-:Y:S01]  /*1d730*/  FSEL R20, R20, -INF , !P2 ;  /* 0xff80000014147808 */ /* 0x000fe20005000000 */
[----:B------:R-:W-:Y:S01]  /*1d740*/  IMAD.IADD R180, R180, 0x1, R6 ;  /* 0x00000001b4b47824 */ /* 0x000fe200078e0206 */
        /* <DEDUP_REMOVED lines=97> */
.L_x_1814:
[----:B------:R-:W-:-:S05]  /*1dd60*/  IMAD.U32 R181, RZ, RZ, UR29 ;  /* 0x0000001dffb57e24 */ /* 0x000fca000f8e00ff */
[----:B------:R-:W-:-:S13]  /*1dd70*/  ISETP.NE.AND P2, PT, R181, 0x1, PT ;  /* 0x00000001b500780c */ /* 0x000fda0003f45270 */
[----:B------:R-:W0:Y:S02]  /*1dd80*/  @P2 LDC.64 R6, c[0x0][0x9e8] ;  /* 0x00027a00ff062b82 */ /* 0x000e240000000a00 */
[----:B0-----:R-:W-:-:S05]  /*1dd90*/  @P2 IMAD.HI.U32 R6, R10, R6, RZ ;  /* 0x000000060a062227 */ /* 0x001fca00078e00ff */
[----:B------:R-:W-:-:S07]  /*1dda0*/  @P2 SHF.R.U32.HI R10, RZ, R7, R6 ;  /* 0x00000007ff0a2219 */ /* 0x000fce0000011606 */
.L_x_1815:
[----:B------:R-:W-:Y:S05]  /*1ddb0*/  BSYNC B0 ;  /* 0x0000000000007941 */ /* 0x000fea0003800000 */
.L_x_1813:
[----:B------:R-:W-:-:S04]  /*1ddc0*/  IMAD R10, R10, R181, -R176 ;  /* 0x000000b50a0a7224 */ /* 0x000fc800078e0ab0 */
[----:B------:R-:W-:-:S05]  /*1ddd0*/  IMAD.IADD R10, R10, 0x1, -R201 ;  /* 0x000000010a0a7824 */ /* 0x000fca00078e0ac9 */
[----:B------:R-:W-:Y:S02]  /*1dde0*/  VIMNMX R180, R180, R10, !PT ;  /* 0x0000000ab4b47248 */ /* 0x000fe40007fe0100 */
[----:B------:R-:W-:-:S07]  /*1ddf0*/  VIADDMNMX R179, R10, R181, R179, PT ;  /* 0x000000b50ab37246 */ /* 0x000fce00038001b3 */
.L_x_1812:
        /* <DEDUP_REMOVED lines=39> */
[----:B------:R-:W-:-:S03]  /*1e070*/  FFMA.FTZ R7, R10, R7, -8 ;  /* 0xc10000000a077423 */ /* 0x000fc60000010007 */
[----:B------:R-:W-:Y:S02]  /*1e080*/  FSEL R6, R10, RZ, P2 ;  /* 0x000000ff0a067208 */ /* 0x000fe40001000000 */
[----:B------:R-:W-:Y:S02]  /*1e090*/  FSEL R7, R7, RZ, P2 ;  /* 0x000000ff07077208 */ /* 0x000fe40001000000 */
[----:B------:R-:W-:Y:S01]  /*1e0a0*/  ISETP.GT.AND P2, PT, R180, 0x1, P1 ;  /* 0x00000001b400780c */ /* 0x000fe20000f44270 */
[----:B------:R-:W-:-:S02]  /*1e0b0*/  FADD.FTZ R6, -R6, R12 ;  /* 0x0000000c06067221 */ /* 0x000fc40000010100 */
[--C-:B------:R-:W-:Y:S01]  /*1e0c0*/  FFMA.FTZ R122, R122, UR35, -R7.reuse ;  /* 0x000000237a7a7c23 */ /* 0x100fe20008010807 */
[----:B------:R-:W-:Y:S01]  /*1e0d0*/  ISETP.LT.OR P3, PT, R179, 0x2, P2 ;  /* 0x00000002b300780c */ /* 0x000fe20001761670 */
[----:B------:R-:W-:Y:S01]  /*1e0e0*/  FMUL.FTZ R6, R6, UR35 ;  /* 0x0000002306067c20 */ /* 0x000fe20008410000 */
[----:B------:R-:W-:Y:S01]  /*1e0f0*/  ISETP.GT.AND P2, PT, R180, 0x8, P1 ;  /* 0x00000008b400780c */ /* 0x000fe20000f44270 */
[--C-:B------:R-:W-:Y:S01]  /*1e100*/  FFMA.FTZ R9, R9, UR35, -R7.reuse ;  /* 0x0000002309097c23 */ /* 0x100fe20008010807 */
[----:B------:R-:W-:Y:S01]  /*1e110*/  FSEL R12, R14, -INF , !P3 ;  /* 0xff8000000e0c7808 */ /* 0x000fe20005800000 */
        /* <DEDUP_REMOVED lines=8> */
[----:B------:R-:W0:Y:S01]  /*1e1a0*/  MUFU.EX2 R6, R6 ;  /* 0x0000000600067308 */ /* 0x000e220000000800 */
[----:B------:R-:W-:Y:S01]  /*1e1b0*/  FSEL R21, R21, -INF , !P3 ;  /* 0xff80000015157808 */ /* 0x000fe20005800000 */
[--C-:B------:R-:W-:Y:S01]  /*1e1c0*/  FFMA.FTZ R124, R124, UR35, -R7.reuse ;  /* 0x000000237c7c7c23 */ /* 0x100fe20008010807 */
[----:B------:R-:W-:Y:S01]  /*1e1d0*/  ISETP.GT.AND P3, PT, R180, 0x11, P1 ;  /* 0x00000011b400780c */ /* 0x000fe20000f64270 */
[--C-:B------:R-:W-:Y:S01]  /*1e1e0*/  FFMA.FTZ R126, R126, UR35, -R7.reuse ;  /* 0x000000237e7e7c23 */ /* 0x100fe20008010807 */
[----:B------:R-:W-:Y:S01]  /*1e1f0*/  ISETP.GT.AND P2, PT, R180, 0x10, P1 ;  /* 0x00000010b400780c */ /* 0x000fe20000f44270 */
[--C-:B------:R-:W-:Y:S01]  /*1e200*/  FFMA.FTZ R128, R128, UR35, -R7.reuse ;  /* 0x0000002380807c23 */ /* 0x100fe20008010807 */
[C---:B------:R-:W-:Y:S01]  /*1e210*/  ISETP.LT.OR P3, PT, R179.reuse, 0x12, P3 ;  /* 0x00000012b300780c */ /* 0x040fe20001f61670 */
[----:B------:R-:W1:Y:S01]  /*1e220*/  MUFU.EX2 R9, R9 ;  /* 0x0000000900097308 */ /* 0x000e620000000800 */
[----:B------:R-:W-:Y:S01]  /*1e230*/  ISETP.LT.OR P2, PT, R179, 0x11, P2 ;  /* 0x00000011b300780c */ /* 0x000fe20001741670 */
[--C-:B------:R-:W-:Y:S01]  /*1e240*/  FFMA.FTZ R130, R130, UR35, -R7.reuse ;  /* 0x0000002382827c23 */ /* 0x100fe20008010807 */
[----:B------:R-:W-:Y:S01]  /*1e250*/  FSEL R125, R125, -INF , !P3 ;  /* 0xff8000007d7d7808 */ /* 0x000fe20005800000 */
[--C-:B------:R-:W-:Y:S01]  /*1e260*/  FFMA.FTZ R134, R134, UR35, -R7.reuse ;  /* 0x0000002386867c23 */ /* 0x100fe20008010807 */
[----:B------:R-:W-:Y:S01]  /*1e270*/  ISETP.GT.AND P3, PT, R180, 0x19, P1 ;  /* 0x00000019b400780c */ /* 0x000fe20000f64270 */
[--C-:B------:R-:W-:Y:S01]  /*1e280*/  FFMA.FTZ R136, R136, UR35, -R7.reuse ;  /* 0x0000002388887c23 */ /* 0x100fe20008010807 */
[----:B------:R-:W-:Y:S01]  /*1e290*/  FSEL R121, R121, -INF , !P2 ;  /* 0xff80000079797808 */ /* 0x000fe20005000000 */
[----:B------:R-:W-:Y:S01]  /*1e2a0*/  MUFU.EX2 R123, R123 ;  /* 0x0000007b007b7308 */ /* 0x000fe20000000800 */
[----:B------:R-:W-:Y:S01]  /*1e2b0*/  ISETP.LT.OR P3, PT, R179, 0x1a, P3 ;  /* 0x0000001ab300780c */ /* 0x000fe20001f61670 */
[----:B0-----:R-:W-:Y:S01]  /*1e2c0*/  FFMA.FTZ R4, R6, R4, R122 ;  /* 0x0000000406047223 */ /* 0x001fe2000001007a */
[----:B------:R-:W-:Y:S01]  /*1e2d0*/  ISETP.GT.AND P2, PT, R180, 0x18, P1 ;  /* 0x00000018b400780c */ /* 0x000fe20000f44270 */
[--C-:B------:R-:W-:Y:S01]  /*1e2e0*/  FFMA.FTZ R138, R138, UR35, -R7.reuse ;  /* 0x000000238a8a7c23 */ /* 0x100fe20008010807 */
[----:B------:R-:W-:Y:S01]  /*1e2f0*/  FSEL R129, R129, -INF , !P3 ;  /* 0xff80000081817808 */ /* 0x000fe20005800000 */
[--C-:B------:R-:W-:Y:S01]  /*1e300*/  FFMA.FTZ R140, R140, UR35, -R7.reuse ;  /* 0x000000238c8c7c23 */ /* 0x100fe20008010807 */
[----:B------:R-:W-:Y:S01]  /*1e310*/  ISETP.GT.AND P3, PT, R180, 0x21, P1 ;  /* 0x00000021b400780c */ /* 0x000fe20000f64270 */
[----:B------:R-:W-:Y:S01]  /*1e320*/  MUFU.EX2 R20, R20 ;  /* 0x0000001400147308 */ /* 0x000fe20000000800 */
[----:B------:R-:W-:Y:S01]  /*1e330*/  ISETP.LT.OR P2, PT, R179, 0x19, P2 ;  /* 0x00000019b300780c */ /* 0x000fe20001741670 */
[----:B-1----:R-:W-:Y:S01]  /*1e340*/  FADD.FTZ R4, R9, R4 ;  /* 0x0000000409047221 */ /* 0x002fe20000010000 */
[----:B------:R-:W-:Y:S01]  /*1e350*/  ISETP.LT.OR P3, PT, R179, 0x22, P3 ;  /* 0x00000022b300780c */ /* 0x000fe20001f61670 */
[--C-:B------:R-:W-:Y:S01]  /*1e360*/  FFMA.FTZ R142, R142, UR35, -R7.reuse ;  /* 0x000000238e8e7c23 */ /* 0x100fe20008010807 */
[----:B------:R-:W-:Y:S01]  /*1e370*/  FSEL R127, R127, -INF , !P2 ;  /* 0xff8000007f7f7808 */ /* 0x000fe20005000000 */
[--C-:B------:R-:W-:Y:S01]  /*1e380*/  FFMA.FTZ R144, R144, UR35, -R7.reuse ;  /* 0x0000002390907c23 */ /* 0x100fe20008010807 */
[----:B------:R-:W-:Y:S01]  /*1e390*/  FSEL R132, R132, -INF , !P3 ;  /* 0xff80000084847808 */ /* 0x000fe20005800000 */
[----:B------:R-:W-:Y:S01]  /*1e3a0*/  MUFU.EX2 R120, R120 ;  /* 0x0000007800787308 */ /* 0x000fe20000000800 */
        /* <DEDUP_REMOVED lines=9> */
[--C-:B------:R-:W-:Y:S01]  /*1e440*/  FFMA.FTZ R152, R152, UR35, -R7.reuse ;  /* 0x0000002398987c23 */ /* 0x100fe20008010807 */
[----:B------:R-:W-:Y:S01]  /*1e450*/  ISETP.GT.AND P3, PT, R180, 0x31, P1 ;  /* 0x00000031b400780c */ /* 0x000fe20000f64270 */
[--C-:B------:R-:W-:Y:S01]  /*1e460*/  FFMA.FTZ R154, R154, UR35, -R7.reuse ;  /* 0x000000239a9a7c23 */ /* 0x100fe20008010807 */
[----:B------:R-:W-:Y:S01]  /*1e470*/  FSEL R131, R131, -INF , !P2 ;  /* 0xff80000083837808 */ /* 0x000fe20005000000 */
[--C-:B------:R-:W-:Y:S01]  /*1e480*/  FFMA.FTZ R156, R156, UR35, -R7.reuse ;  /* 0x000000239c9c7c23 */ /* 0x100fe20008010807 */
[----:B------:R-:W-:Y:S01]  /*1e490*/  ISETP.LT.OR P3, PT, R179, 0x32, P3 ;  /* 0x00000032b300780c */ /* 0x000fe20001f61670 */
[----:B------:R-:W-:Y:S01]  /*1e4a0*/  MUFU.EX2 R126, R126 ;  /* 0x0000007e007e7308 */ /* 0x000fe20000000800 */
[----:B------:R-:W-:Y:S01]  /*1e4b0*/  ISETP.GT.AND P2, PT, R180, 0x28, P1 ;  /* 0x00000028b400780c */ /* 0x000fe20000f44270 */
[--C-:B------:R-:W-:Y:S01]  /*1e4c0*/  FFMA.FTZ R158, R158, UR35, -R7.reuse ;  /* 0x000000239e9e7c23 */ /* 0x100fe20008010807 */
        /* <DEDUP_REMOVED lines=25> */
[----:B------:R-:W-:Y:S01]  /*1e660*/  FFMA.FTZ R7, R178, UR35, -R7 ;  /* 0x00000023b2077c23 */ /* 0x000fe20008010807 */
[----:B------:R-:W-:-:S02]  /*1e670*/  ISETP.LT.OR P3, PT, R179, 0x4a, P3 ;  /* 0x0000004ab300780c */ /* 0x000fc40001f61670 */
[C---:B------:R-:W-:Y:S01]  /*1e680*/  ISETP.GT.AND P2, PT, R180.reuse, 0x38, P1 ;  /* 0x00000038b400780c */ /* 0x040fe20000f44270 */
[----:B------:R-:W-:Y:S01]  /*1e690*/  MUFU.EX2 R136, R136 ;  /* 0x0000008800887308 */ /* 0x000fe20000000800 */
[----:B------:R-:W-:Y:S02]  /*1e6a0*/  FSEL R151, R151, -INF , !P3 ;  /* 0xff80000097977808 */ /* 0x000fe40005800000 */
[----:B------:R-:W-:Y:S02]  /*1e6b0*/  ISETP.GT.AND P3, PT, R180, 0x51, P1 ;  /* 0x00000051b400780c */ /* 0x000fe40000f64270 */
[C---:B------:R-:W-:Y:S02]  /*1e6c0*/  ISETP.LT.OR P2, PT, R179.reuse, 0x39, P2 ;  /* 0x00000039b300780c */ /* 0x040fe40001741670 */
[----:B------:R-:W-:Y:S01]  /*1e6d0*/  ISETP.LT.OR P3, PT, R179, 0x52, P3 ;  /* 0x00000052b300780c */ /* 0x000fe20001f61670 */
[----:B------:R-:W-:Y:S01]  /*1e6e0*/  MUFU.EX2 R138, R138 ;  /* 0x0000008a008a7308 */ /* 0x000fe20000000800 */
[----:B------:R-:W-:-:S02]  /*1e6f0*/  FSEL R141, R141, -INF , !P2 ;  /* 0xff8000008d8d7808 */ /* 0x000fc40005000000 */
[----:B------:R-:W-:Y:S02]  /*1e700*/  FSEL R155, R155, -INF , !P3 ;  /* 0xff8000009b9b7808 */ /* 0x000fe40005800000 */
[C---:B------:R-:W-:Y:S02]  /*1e710*/  ISETP.GT.AND P3, PT, R180.reuse, 0x59, P1 ;  /* 0x00000059b400780c */ /* 0x040fe40000f64270 */
[----:B------:R-:W-:Y:S01]  /*1e720*/  ISETP.GT.AND P2, PT, R180, 0x40, P1 ;  /* 0x00000040b400780c */ /* 0x000fe20000f44270 */
[----:B------:R-:W-:Y:S01]  /*1e730*/  MUFU.EX2 R140, R140 ;  /* 0x0000008c008c7308 */ /* 0x000fe20000000800 */
[C---:B------:R-:W-:Y:S02]  /*1e740*/  ISETP.LT.OR P3, PT, R179.reuse, 0x5a, P3 ;  /* 0x0000005ab300780c */ /* 0x040fe40001f61670 */
[----:B------:R-:W-:Y:S02]  /*1e750*/  ISETP.LT.OR P2, PT, R179, 0x41, P2 ;  /* 0x00000041b300780c */ /* 0x000fe40001741670 */
[----:B------:R-:W-:-:S02]  /*1e760*/  FSEL R159, R159, -INF , !P3 ;  /* 0xff8000009f9f7808 */ /* 0x000fc40005800000 */
[C---:B------:R-:W-:Y:S01]  /*1e770*/  ISETP.GT.AND P3, PT, R180.reuse, 0x61, P1 ;  /* 0x00000061b400780c */ /* 0x040fe20000f64270 */
[----:B------:R-:W-:Y:S01]  /*1e780*/  MUFU.EX2 R142, R142 ;  /* 0x0000008e008e7308 */ /* 0x000fe20000000800 */
[----:B------:R-:W-:Y:S02]  /*1e790*/  FSEL R145, R145, -INF , !P2 ;  /* 0xff80000091917808 */ /* 0x000fe40005000000 */
[----:B------:R-:W-:Y:S02]  /*1e7a0*/  ISETP.LT.OR P3, PT, R179, 0x62, P3 ;  /* 0x00000062b300780c */ /* 0x000fe40001f61670 */
[C---:B------:R-:W-:Y:S02]  /*1e7b0*/  ISETP.GT.AND P2, PT, R180.reuse, 0x48, P1 ;  /* 0x00000048b400780c */ /* 0x040fe40000f44270 */
[----:B------:R-:W-:Y:S01]  /*1e7c0*/  FSEL R163, R163, -INF , !P3 ;  /* 0xff800000a3a37808 */ /* 0x000fe20005800000 */
[----:B------:R-:W-:Y:S01]  /*1e7d0*/  MUFU.EX2 R144, R144 ;  /* 0x0000009000907308 */ /* 0x000fe20000000800 */
[----:B------:R-:W-:-:S02]  /*1e7e0*/  ISETP.GT.AND P3, PT, R180, 0x69, P1 ;  /* 0x00000069b400780c */ /* 0x000fc40000f64270 */
[C---:B------:R-:W-:Y:S02]  /*1e7f0*/  ISETP.LT.OR P2, PT, R179.reuse, 0x49, P2 ;  /* 0x00000049b300780c */ /* 0x040fe40001741670 */
[----:B------:R-:W-:Y:S02]  /*1e800*/  ISETP.LT.OR P3, PT, R179, 0x6a, P3 ;  /* 0x0000006ab300780c */ /* 0x000fe40001f61670 */
[----:B------:R-:W-:Y:S01]  /*1e810*/  FSEL R149, R149, -INF , !P2 ;  /* 0xff80000095957808 */ /* 0x000fe20005000000 */
[----:B------:R-:W-:Y:S01]  /*1e820*/  MUFU.EX2 R146, R146 ;  /* 0x0000009200927308 */ /* 0x000fe20000000800 */
[----:B------:R-:W-:Y:S02]  /*1e830*/  FSEL R167, R167, -INF , !P3 ;  /* 0xff800000a7a77808 */ /* 0x000fe40005800000 */
[C---:B------:R-:W-:Y:S02]  /*1e840*/  ISETP.GT.AND P3, PT, R180.reuse, RZ, P1 ;  /* 0x000000ffb400720c */ /* 0x040fe40000f64270 */
[----:B------:R-:W-:-:S02]  /*1e850*/  ISETP.GT.AND P2, PT, R180, 0x50, P1 ;  /* 0x00000050b400780c */ /* 0x000fc40000f44270 */
[C---:B------:R-:W-:Y:S01]  /*1e860*/  ISETP.LT.OR P3, PT, R179.reuse, 0x1, P3 ;  /* 0x00000001b300780c */ /* 0x040fe20001f61670 */
[----:B------:R-:W-:Y:S01]  /*1e870*/  MUFU.EX2 R148, R148 ;  /* 0x0000009400947308 */ /* 0x000fe20000000800 */
[----:B------:R-:W-:Y:S02]  /*1e880*/  ISETP.LT.OR P2, PT, R179, 0x51, P2 ;  /* 0x00000051b300780c */ /* 0x000fe40001741670 */
[----:B------:R-:W-:Y:S02]  /*1e890*/  FSEL R8, R8, -INF , !P3 ;  /* 0xff80000008087808 */ /* 0x000fe40005800000 */
[----:B------:R-:W-:Y:S02]  /*1e8a0*/  FSEL R153, R153, -INF , !P2 ;  /* 0xff80000099997808 */ /* 0x000fe40005000000 */
[----:B------:R-:W-:Y:S01]  /*1e8b0*/  FMNMX.FTZ R14, R8, R11, !PT ;  /* 0x0000000b080e7209 */ /* 0x000fe20007810000 */
[----:B------:R-:W-:Y:S01]  /*1e8c0*/  MUFU.EX2 R150, R150 ;  /* 0x0000009600967308 */ /* 0x000fe20000000800 */
[----:B------:R-:W-:-:S02]  /*1e8d0*/  ISETP.GT.AND P2, PT, R180, 0x58, P1 ;  /* 0x00000058b400780c */ /* 0x000fc40000f44270 */
[----:B------:R-:W-:Y:S02]  /*1e8e0*/  FMNMX.FTZ R14, R12, R14, !PT ;  /* 0x0000000e0c0e7209 */ /* 0x000fe40007810000 */
[----:B------:R-:W-:Y:S02]  /*1e8f0*/  ISETP.LT.OR P2, PT, R179, 0x59, P2 ;  /* 0x00000059b300780c */ /* 0x000fe40001741670 */
[----:B------:R-:W-:Y:S01]  /*1e900*/  FMNMX.FTZ R14, R15, R14, !PT ;  /* 0x0000000e0f0e7209 */ /* 0x000fe20007810000 */
[----:B------:R-:W-:Y:S01]  /*1e910*/  MUFU.EX2 R152, R152 ;  /* 0x0000009800987308 */ /* 0x000fe20000000800 */
[----:B------:R-:W-:Y:S02]  /*1e920*/  FSEL R157, R157, -INF , !P2 ;  /* 0xff8000009d9d7808 */ /* 0x000fe40005000000 */
[----:B------:R-:W-:Y:S02]  /*1e930*/  FMNMX.FTZ R14, R21, R14, !PT ;  /* 0x0000000e150e7209 */ /* 0x000fe40007810000 */
[----:B------:R-:W-:-:S02]  /*1e940*/  ISETP.GT.AND P2, PT, R180, 0x60, P1 ;  /* 0x00000060b400780c */ /* 0x000fc40000f44270 */
[----:B------:R-:W-:Y:S01]  /*1e950*/  FMNMX.FTZ R14, R121, R14, !PT ;  /* 0x0000000e790e7209 */ /* 0x000fe20007810000 */
[----:B------:R-:W-:Y:S01]  /*1e960*/  MUFU.EX2 R154, R154 ;  /* 0x0000009a009a7308 */ /* 0x000fe20000000800 */
[----:B------:R-:W-:Y:S02]  /*1e970*/  ISETP.LT.OR P2, PT, R179, 0x61, P2 ;  /* 0x00000061b300780c */ /* 0x000fe40001741670 */
[----:B------:R-:W-:Y:S02]  /*1e980*/  FMNMX.FTZ R14, R125, R14, !PT ;  /* 0x0000000e7d0e7209 */ /* 0x000fe40007810000 */
        /* <DEDUP_REMOVED lines=20> */
[C---:B------:R-:W-:Y:S02]  /*1ead0*/  ISETP.GT.AND P3, PT, R180.reuse, 0x78, P1 ;  /* 0x00000078b400780c */ /* 0x040fe40000f64270 */
[----:B------:R-:W-:Y:S01]  /*1eae0*/  FMNMX.FTZ R14, R141, R14, !PT ;  /* 0x0000000e8d0e7209 */ /* 0x000fe20007810000 */
[----:B------:R-:W-:Y:S01]  /*1eaf0*/  MUFU.EX2 R164, R164 ;  /* 0x000000a400a47308 */ /* 0x000fe20000000800 */
[----:B------:R-:W-:Y:S02]  /*1eb00*/  ISETP.LT.OR P2, PT, R179, 0x72, P2 ;  /* 0x00000072b300780c */ /* 0x000fe40001741670 */
        /* <DEDUP_REMOVED lines=9> */
[----:B------:R-:W-:-:S02]  /*1eba0*/  ISETP.LT.OR P1, PT, R179, 0x7a, P1 ;  /* 0x0000007ab300780c */ /* 0x000fc40000f21670 */
[----:B------:R-:W-:Y:S02]  /*1ebb0*/  FMNMX.FTZ R14, R151, R14, !PT ;  /* 0x0000000e970e7209 */ /* 0x000fe40007810000 */
[----:B------:R-:W-:Y:S02]  /*1ebc0*/  FSEL R173, R173, -INF , !P3 ;  /* 0xff800000adad7808 */ /* 0x000fe40005800000 */
[----:B------:R-:W-:Y:S01]  /*1ebd0*/  FMNMX.FTZ R14, R153, R14, !PT ;  /* 0x0000000e990e7209 */ /* 0x000fe20007810000 */
[----:B------:R-:W-:Y:S01]  /*1ebe0*/  MUFU.EX2 R170, R170 ;  /* 0x000000aa00aa7308 */ /* 0x000fe20000000800 */
[----:B------:R-:W-:Y:S02]  /*1ebf0*/  FSEL R175, R175, -INF , !P1 ;  /* 0xff800000afaf7808 */ /* 0x000fe40004800000 */
        /* <DEDUP_REMOVED lines=63> */
[----:B------:R-:W-:Y:S01]  /*1eff0*/  FFMA.FTZ R175, R175, UR35, -R176 ;  /* 0x00000023afaf7c23 */ /* 0x000fe200080108b0 */
[----:B-1----:R-:W-:-:S01]  /*1f000*/  FADD.FTZ R176, R12, R3 ;  /* 0x000000030cb07221 */ /* 0x002fc20000010000 */
[----:B------:R-:W1:Y:S01]  /*1f010*/  MUFU.EX2 R121, R121 ;  /* 0x0000007900797308 */ /* 0x000e620000000800 */
[----:B------:R-:W-:-:S02]  /*1f020*/  FADD.FTZ R3, R123, R4 ;  /* 0x000000047b037221 */ /* 0x000fc40000010000 */
[----:B--2---:R-:W-:Y:S02]  /*1f030*/  FADD.FTZ R4, R15, R176 ;  /* 0x000000b00f047221 */ /* 0x004fe40000010000 */
        /* <DEDUP_REMOVED lines=87> */
.L_x_1816:
[----:B------:R-:W-:Y:S01]  /*1f5b0*/  IMAD R13, R13, 0x8, R16 ;  /* 0x000000080d0d7824 */ /* 0x000fe200078e0210 */
[----:B------:R-:W-:Y:S01]  /*1f5c0*/  ISETP.GT.AND P1, PT, R0, R224, PT ;  /* 0x000000e00000720c */ /* 0x000fe20003f24270 */
[----:B------:R-:W-:Y:S01]  /*1f5d0*/  IMAD.U32 R176, RZ, RZ, UR38 ;  /* 0x00000026ffb07e24 */ /* 0x000fe2000f8e00ff */
[----:B------:R-:W-:Y:S01]  /*1f5e0*/  F2FP.SATFINITE.E4M3.F32.PACK_AB_MERGE_C R20, R20, R123, RZ ;  /* 0x0000007b1414723e */ /* 0x000fe200048070ff */
[----:B------:R-:W-:Y:S01]  /*1f5f0*/  VIADD R13, R13, 0x2a860 ;  /* 0x0002a8600d0d7836 */ /* 0x000fe20000000000 */
        /* <DEDUP_REMOVED lines=31> */
[----:B------:R-:W-:Y:S01]  /*1f7f0*/  FMUL.FTZ R53, R53, R6 ;  /* 0x0000000635357220 */ /* 0x000fe20000410000 */
[----:B------:R-:W-:Y:S01]  /*1f800*/  F2FP.SATFINITE.E4M3.F32.PACK_AB_MERGE_C R9, R9, R122, R20 ;  /* 0x0000007a0909723e */ /* 0x000fe20004807014 */
[----:B------:R-:W-:Y:S01]  /*1f810*/  FMUL.FTZ R56, R56, R6 ;  /* 0x0000000638387220 */ /* 0x000fe20000410000 */
[----:B------:R-:W-:Y:S01]  /*1f820*/  F2FP.SATFINITE.E4M3.F32.PACK_AB_MERGE_C R15, R12, R8, R15 ;  /* 0x000000080c0f723e */ /* 0x000fe2000480700f */
[----:B------:R0:W-:Y:S01]  /*1f830*/  SYNCS.ARRIVE.TRANS64.RED.A1T0 RZ, [R13+URZ], RZ ;  /* 0x000000ff0dff79a7 */ /* 0x0001e2000810043f */
        /* <DEDUP_REMOVED lines=96> */
[----:B------:R-:W-:Y:S02]  /*1fe40*/  IMAD.MOV.U32 R6, RZ, RZ, R23 ;  /* 0x000000ffff067224 */ /* 0x000fe400078e0017 */
[----:B0-----:R-:W-:Y:S02]  /*1fe50*/  IMAD.MOV.U32 R13, RZ, RZ, R17 ;  /* 0x000000ffff0d7224 */ /* 0x001fe400078e0011 */
        /* <DEDUP_REMOVED lines=15> */
[----:B------:R-:W-:Y:S01]  /*1ff50*/  IMAD.MOV.U32 R187, RZ, RZ, R173 ;  /* 0x000000ffffbb7224 */ /* 0x000fe200078e00ad */
[----:B------:R-:W-:Y:S06]  /*1ff60*/  @P1 BRA `(.L_x_1817) ;  /* 0xffffffc400341947 */ /* 0x000fec000383ffff */
.L_x_1797:
[----:B------:R-:W-:Y:S05]  /*1ff70*/  WARPSYNC.ALL ;  /* 0x0000000000007948 */ /* 0x000fea0003800000 */
[----:B------:R-:W-:Y:S06]  /*1ff80*/  BAR.ARV 0x8, 0x180 ;  /* 0x0206000000007b1d */ /* 0x000fec0000002000 */
[----:B------:R-:W-:Y:S05]  /*1ff90*/  @!P0 BRA `(.L_x_1818) ;  /* 0x0000000000048947 */ /* 0x000fea0003800000 */
[----:B------:R-:W-:Y:S01]  /*1ffa0*/  BPT.TRAP 0x1 ;  /* 0x000000040000795c */ /* 0x000fe20000300000 */
.L_x_1818:
[----:B------:R-:W-:Y:S01]  /*1ffb0*/  IMAD R2, R17, 0x8, R16 ;  /* 0x0000000811027824 */ /* 0x000fe200078e0210 */
[----:B------:R-:W-:-:S04]  /*1ffc0*/  SHF.L.U32 R5, R23, 0x1f, RZ ;  /* 0x0000001f17057819 */ /* 0x000fc800000006ff */
[----:B------:R0:W1:Y:S01]  /*1ffd0*/  SYNCS.PHASECHK.TRANS64.TRYWAIT P1, [R2+URZ+0x2a850], R5 ;  /* 0x02a85005020075a7 */ /* 0x000062000802017f */
[----:B------:R-:W-:Y:S05]  /*1ffe0*/  @!P0 BRA `(.L_x_1819) ;  /* 0x0000000000048947 */ /* 0x000fea0003800000 */
[----:B------:R-:W-:Y:S01]  /*1fff0*/  BPT.TRAP 0x1 ;  /* 0x000000040000795c */ /* 0x000fe20000300000 */
.L_x_1819:
[----:B------:R-:W-:-:S05]  /*20000*/  VIADD R16, R16, 0x400 ;  /* 0x0000040010107836 */ /* 0x000fca0000000000 */
[----:B------:R-:W-:-:S04]  /*20010*/  SHF.R.U32.HI R16, RZ, 0x4, R16 ;  /* 0x00000004ff107819 */ /* 0x000fc80000011610 */
[----:B------:R-:W-:-:S04]  /*20020*/  LOP3.LUT R16, R16, 0x3fff, RZ, 0xc0, !PT ;  /* 0x00003fff10107812 */ /* 0x000fc800078ec0ff */
[----:B------:R-:W-:Y:S01]  /*20030*/  LOP3.LUT R16, R16, 0x10000, RZ, 0xfc, !PT ;  /* 0x0001000010107812 */ /* 0x000fe200078efcff */
[----:B-1----:R-:W-:Y:S06]  /*20040*/  @P1 BRA `(.L_x_1820) ;  /* 0x0000000000081947 */ /* 0x002fec0003800000 */
[----:B------:R-:W1:Y:S02]  /*20050*/  SYNCS.PHASECHK.TRANS64.TRYWAIT P1, [R2+URZ+0x2a850], R5 ;  /* 0x02a85005020075a7 */ /* 0x000e64000802017f */
[----:B-1----:R-:W-:Y:S05]  /*20060*/  @!P1 BRA `(.L_x_1821) ;  /* 0x000000fc00349947 */ /* 0x002fea0003800000 */
.L_x_1820:
[----:B------:R-:W-:Y:S01]  /*20070*/  IMAD R6, R17, 0x600, R16 ;  /* 0x0000060011067824 */ /* 0x000fe200078e0210 */
[----:B------:R-:W-:Y:S05]  /*20080*/  WARPSYNC.ALL ;  /* 0x0000000000007948 */ /* 0x000fea0003800000 */
[----:B------:R-:W-:Y:S01]  /*20090*/  IMAD.MOV.U32 R7, RZ, RZ, 0x40000040 ;  /* 0x40000040ff077424 */ /* 0x000fe200078e00ff */
[C---:B------:R-:W-:Y:S01]  /*200a0*/  R2UR UR6, R6.reuse ;  /* 0x00000000060672ca */ /* 0x040fe200000e0000 */
[----:B------:R-:W-:Y:S01]  /*200b0*/  WARPGROUP.ARRIVE ;  /* 0x00000000000079c5 */ /* 0x000fe20000000000 */
[----:B------:R-:W-:Y:S01]  /*200c0*/  VIADD R8, R6, 0x2 ;  /* 0x0000000206087836 */ /* 0x000fe20000000000 */
[----:B------:R-:W-:Y:S01]  /*200d0*/  ULDC.64 UR4, c[0x0][0x9a0] ;  /* 0x0002680000047ab9 */ /* 0x000fe20000000a00 */
[----:B------:R-:W-:Y:S01]  /*200e0*/  R2UR UR7, R7 ;  /* 0x00000000070772ca */ /* 0x000fe200000e0000 */
[----:B------:R-:W-:Y:S01]  /*200f0*/  IMAD.MOV.U32 R9, RZ, RZ, 0x40000040 ;  /* 0x40000040ff097424 */ /* 0x000fe200078e00ff */
[----:B------:R-:W-:-:S04]  /*20100*/  ISETP.NE.U32.AND P1, PT, RZ, UR4, PT ;  /* 0x00000004ff007c0c */ /* 0x000fc8000bf25070 */
[----:B------:R-:W-:-:S07]  /*20110*/  ISETP.NE.AND.EX P1, PT, RZ, UR5, PT, P1 ;  /* 0x00000005ff007c0c */ /* 0x000fce000bf25310 */
[----:B------:R-:W-:Y:S01]  /*20120*/  QGMMA.64x192x32.F32.E4M3.E4M3 R24, R196, gdesc[UR4], R24, gsb0 ;  /* 0x02e00004c4187df3 */ /* 0x000fe20008000818 */
[----:B------:R-:W-:Y:S02]  /*20130*/  R2UR UR6, R8 ;  /* 0x00000000080672ca */ /* 0x000fe400000e0000 */
[----:B------:R-:W-:-:S03]  /*20140*/  R2UR UR7, R9 ;  /* 0x00000000090772ca */ /* 0x000fc600000e0000 */
[----:B------:R-:W2:Y:S01]  /*20150*/  @P1 LDC.64 R8, c[0x0][0x9c8] ;  /* 0x00027200ff081b82 */ /* 0x000ea20000000a00 */
[----:B01----:R-:W-:-:S07]  /*20160*/  @P1 SHF.R.S32.HI R5, RZ, 0x1f, R227 ;  /* 0x0000001fff051819 */ /* 0x003fce00000114e3 */
[----:B------:R-:W0:Y:S01]  /*20170*/  @P1 LDC.64 R12, c[0x0][0x9d0] ;  /* 0x00027400ff0c1b82 */ /* 0x000e220000000a00 */
[----:B--2---:R-:W-:-:S04]  /*20180*/  @P1 IMAD R0, R5, R8, RZ ;  /* 0x0000000805001224 */ /* 0x004fc800078e02ff */
[C---:B------:R-:W-:Y:S02]  /*20190*/  @P1 IMAD R5, R227.reuse, R9, R0 ;  /* 0x00000009e3051224 */ /* 0x040fe400078e0200 */
[----:B------:R-:W-:-:S04]  /*201a0*/  @P1 IMAD.WIDE.U32 R8, R227, R8, RZ ;  /* 0x00000008e3081225 */ /* 0x000fc800078e00ff */
[----:B------:R-:W-:Y:S02]  /*201b0*/  @P1 IMAD.IADD R9, R9, 0x1, R5 ;  /* 0x0000000109091824 */ /* 0x000fe400078e0205 */
[----:B------:R-:W-:Y:S02]  /*201c0*/  IMAD.MOV.U32 R0, RZ, RZ, 0x3f800000 ;  /* 0x3f800000ff007424 */ /* 0x000fe400078e00ff */
[----:B0-----:R-:W-:-:S04]  /*201d0*/  @P1 IMAD.WIDE.U32 R8, R200, R12, R8 ;  /* 0x0000000cc8081225 */ /* 0x001fc800078e0008 */
[----:B------:R-:W-:Y:S01]  /*201e0*/  @P1 IMAD R13, R200, R13, R9 ;  /* 0x0000000dc80d1224 */ /* 0x000fe200078e0209 */
[----:B------:R-:W-:-:S04]  /*201f0*/  @P1 LEA R12, P2, R8, UR4, 0x2 ;  /* 0x00000004080c1c11 */ /* 0x000fc8000f8410ff */
[----:B------:R-:W-:-:S05]  /*20200*/  @P1 LEA.HI.X R13, R8, UR5, R13, 0x2, P2 ;  /* 0x00000005080d1c11 */ /* 0x000fca00090f140d */
[----:B------:R0:W2:Y:S01]  /*20210*/  @P1 LDG.E R0, desc[UR42][R12.64] ;  /* 0x0000002a0c001981 */ /* 0x0000a2000c1e1900 */
[----:B------:R-:W-:Y:S02]  /*20220*/  VIADD R8, R6, 0x4 ;  /* 0x0000000406087836 */ /* 0x000fe40000000000 */
[----:B------:R-:W-:Y:S01]  /*20230*/  IMAD.MOV.U32 R9, RZ, RZ, 0x40000040 ;  /* 0x40000040ff097424 */ /* 0x000fe200078e00ff */
[----:B------:R-:W-:Y:S02]  /*20240*/  WARPGROUP.DEPBAR.LE gsb0, 0x0 ;  /* 0x00008000000079c5 */ /* 0x000fe40000010000 */
[----:B------:R-:W-:-:S06]  /*20250*/  WARPGROUP.ARRIVE ;  /* 0x00000000000079c5 */ /* 0x000fcc0000000000 */
[----:B------:R-:W-:Y:S01]  /*20260*/  QGMMA.64x192x32.F32.E4M3.E4M3 R24, R192, gdesc[UR4], R24, gsb0 ;  /* 0x02e00004c0187df3 */ /* 0x000fe20008000818 */
[----:B------:R-:W-:Y:S02]  /*20270*/  R2UR UR6, R8 ;  /* 0x00000000080672ca */ /* 0x000fe400000e0000 */
[----:B------:R-:W-:Y:S01]  /*20280*/  R2UR UR7, R9 ;  /* 0x00000000090772ca */ /* 0x000fe200000e0000 */
[----:B------:R-:W-:Y:S02]  /*20290*/  VIADD R6, R6, 0x6 ;  /* 0x0000000606067836 */ /* 0x000fe40000000000 */
[----:B------:R-:W-:Y:S01]  /*202a0*/  IMAD.MOV.U32 R7, RZ, RZ, 0x40000040 ;  /* 0x40000040ff077424 */ /* 0x000fe200078e00ff */
[----:B------:R-:W1:Y:S04]  /*202b0*/  SHFL.BFLY PT, R5, R4, 0x2, 0x1f ;  /* 0x0c401f0004057f89 */ /* 0x000e6800000e0000 */
[----:B------:R-:W3:Y:S01]  /*202c0*/  SHFL.BFLY PT, R8, R3, 0x2, 0x1f ;  /* 0x0c401f0003087f89 */ /* 0x000ee200000e0000 */
[----:B------:R-:W-:-:S02]  /*202d0*/  WARPGROUP.DEPBAR.LE gsb0, 0x0 ;  /* 0x00008000000079c5 */ /* 0x000fc40000010000 */
[----:B------:R-:W-:-:S06]  /*202e0*/  WARPGROUP.ARRIVE ;  /* 0x00000000000079c5 */ /* 0x000fcc0000000000 */
[----:B------:R-:W-:Y:S01]  /*202f0*/  QGMMA.64x192x32.F32.E4M3.E4M3 R24, R188, gdesc[UR4], R24, gsb0 ;  /* 0x02e00004bc187df3 */ /* 0x000fe20008000818 */
[----:B------:R-:W-:Y:S02]  /*20300*/  R2UR UR6, R6 ;  /* 0x00000000060672ca */ /* 0x000fe400000e0000 */
[----:B------:R-:W-:Y:S01]  /*20310*/  R2UR UR7, R7 ;  /* 0x00000000070772ca */ /* 0x000fe200000e0000 */
[----:B-1----:R-:W-:-:S01]  /*20320*/  FADD.FTZ R5, R5, R4 ;  /* 0x0000000405057221 */ /* 0x002fc20000010000 */
[----:B---3--:R-:W-:-:S04]  /*20330*/  FADD.FTZ R8, R8, R3 ;  /* 0x0000000308087221 */ /* 0x008fc80000010000 */
[----:B------:R-:W1:Y:S04]  /*20340*/  SHFL.BFLY PT, R6, R5, 0x1, 0x1f ;  /* 0x0c201f0005067f89 */ /* 0x000e6800000e0000 */
[----:B------:R-:W3:Y:S01]  /*20350*/  SHFL.BFLY PT, R7, R8, 0x1, 0x1f ;  /* 0x0c201f0008077f89 */ /* 0x000ee200000e0000 */
[----:B-1----:R-:W-:-:S01]  /*20360*/  FADD.FTZ R9, R5, R6 ;  /* 0x0000000605097221 */ /* 0x002fc20000010000 */
[----:B---3--:R-:W-:-:S04]  /*20370*/  FADD.FTZ R11, R8, R7 ;  /* 0x00000007080b7221 */ /* 0x008fc80000010000 */
[C---:B------:R-:W-:Y:S01]  /*20380*/  FSETP.NE.FTZ.AND P1, PT, R9.reuse, RZ, PT ;  /* 0x000000ff0900720b */ /* 0x040fe20003f35000 */
[----:B0-----:R-:W-:Y:S01]  /*20390*/  FMUL.FTZ R12, R9, 0.00390625 ;  /* 0x3b800000090c7820 */ /* 0x001fe20000410000 */
[----:B------:R-:W-:Y:S01]  /*203a0*/  FMUL.FTZ R6, R11, 0.00390625 ;  /* 0x3b8000000b067820 */ /* 0x000fe20000410000 */
[----:B------:R-:W-:-:S03]  /*203b0*/  IMAD.MOV.U32 R7, RZ, RZ, RZ ;  /* 0x000000ffff077224 */ /* 0x000fc600078e00ff */
[----:B------:R-:W-:Y:S02]  /*203c0*/  FSETP.NE.FTZ.AND P2, PT, R12, RZ, PT ;  /* 0x000000ff0c00720b */ /* 0x000fe40003f55000 */
[----:B------:R-:W-:-:S05]  /*203d0*/  FSETP.NE.FTZ.AND P3, PT, R6, RZ, PT ;  /* 0x000000ff0600720b */ /* 0x000fca0003f75000 */
[----:B------:R-:W-:Y:S01]  /*203e0*/  @P1 MUFU.RCP R7, R9 ;  /* 0x0000000900071308 */ /* 0x000fe20000001000 */
[----:B------:R-:W-:Y:S01]  /*203f0*/  FSETP.NE.FTZ.AND P1, PT, R11, RZ, PT ;  /* 0x000000ff0b00720b */ /* 0x000fe20003f35000 */
[----:B------:R-:W-:-:S06]  /*20400*/  IMAD.MOV.U32 R5, RZ, RZ, RZ ;  /* 0x000000ffff057224 */ /* 0x000fcc00078e00ff */
[----:B------:R-:W0:Y:S08]  /*20410*/  @P2 MUFU.LG2 R4, R12 ;  /* 0x0000000c00042308 */ /* 0x000e300000000c00 */
[----:B------:R-:W1:Y:S01]  /*20420*/  @P3 MUFU.LG2 R6, R6 ;  /* 0x0000000600063308 */ /* 0x000e620000000c00 */
[----:B------:R-:W-:-:S07]  /*20430*/  IMAD.U32 R3, RZ, RZ, UR35 ;  /* 0x00000023ff037e24 */ /* 0x000fce000f8e00ff */
[----:B------:R-:W3:Y:S01]  /*20440*/  @P1 MUFU.RCP R5, R11 ;  /* 0x0000000b00051308 */ /* 0x000ee20000001000 */
[----:B------:R-:W-:Y:S02]  /*20450*/  WARPGROUP.DEPBAR.LE gsb0, 0x0 ;  /* 0x00008000000079c5 */ /* 0x000fe40000010000 */
        /* <DEDUP_REMOVED lines=10> */
[----:B--2---:R-:W-:Y:S01]  /*20500*/  FMUL.FTZ R4, R7, R0 ;  /* 0x0000000007047220 */ /* 0x004fe20000410000 */
[----:B------:R-:W-:Y:S01]  /*20510*/  @P3 FFMA.FTZ R152, R8, R14, R9 ;  /* 0x0000000e08983223 */ /* 0x000fe20000010009 */
[----:B---3--:R-:W-:Y:S01]  /*20520*/  FMUL.FTZ R0, R5, R0 ;  /* 0x0000000005007220 */ /* 0x008fe20000410000 */
[----:B------:R-:W-:Y:S02]  /*20530*/  WARPGROUP.DEPBAR.LE gsb0, 0x0 ;  /* 0x00008000000079c5 */ /* 0x000fe40000010000 */
[----:B------:R-:W-:Y:S05]  /*20540*/  @!P0 BRA `(.L_x_1822) ;  /* 0x0000000000048947 */ /* 0x000fea0003800000 */
[----:B------:R-:W-:Y:S01]  /*20550*/  BPT.TRAP 0x1 ;  /* 0x000000040000795c */ /* 0x000fe20000300000 */
.L_x_1822:
[----:B------:R-:W-:Y:S02]  /*20560*/  VIADD R6, R2, 0x2a860 ;  /* 0x0002a86002067836 */ /* 0x000fe40000000000 */
[-C--:B------:R-:W-:Y:S01]  /*20570*/  FMUL.FTZ R134, R49, R4.reuse ;  /* 0x0000000431867220 */ /* 0x080fe20000410000 */
[----:B------:R-:W-:Y:S02]  /*20580*/  IMAD.U32 R3, RZ, RZ, UR38 ;  /* 0x00000026ff037e24 */ /* 0x000fe4000f8e00ff */
[-C--:B------:R-:W-:Y:S01]  /*20590*/  FMUL.FTZ R121, R53, R4.reuse ;  /* 0x0000000435797220 */ /* 0x080fe20000410000 */
[----:B------:R-:W-:Y:S02]  /*205a0*/  VIADD R17, R17, 0x1 ;  /* 0x0000000111117836 */ /* 0x000fe40000000000 */
[-C--:B------:R-:W-:Y:S01]  /*205b0*/  FMUL.FTZ R122, R56, R4.reuse ;  /* 0x00000004387a7220 */ /* 0x080fe20000410000 */
[-C--:B------:R-:W-:Y:S01]  /*205c0*/  FMUL.FTZ R8, R64, R4.reuse ;  /* 0x0000000440087220 */ /* 0x080fe20000410000 */
[----:B------:R-:W-:Y:S01]  /*205d0*/  PRMT R6, R3, 0x654, R6 ;  /* 0x0000065403067816 */ /* 0x000fe20000000006 */
[-C--:B------:R-:W-:Y:S01]  /*205e0*/  FMUL.FTZ R7, R93, R4.reuse ;  /* 0x000000045d077220 */ /* 0x080fe20000410000 */
[----:B------:R-:W-:Y:S01]  /*205f0*/  ISETP.NE.AND P1, PT, R17, 0x2, PT ;  /* 0x000000021100780c */ /* 0x000fe20003f25270 */
[-C--:B------:R-:W-:Y:S01]  /*20600*/  FMUL.FTZ R5, R109, R4.reuse ;  /* 0x000000046d057220 */ /* 0x080fe20000410000 */
[----:B------:R0:W-:Y:S01]  /*20610*/  SYNCS.ARRIVE.TRANS64.RED.A1T0 RZ, [R6+URZ], RZ ;  /* 0x000000ff06ff79a7 */ /* 0x0001e2000810043f */
        /* <DEDUP_REMOVED lines=42> */
[----:B------:R-:W-:Y:S01]  /*208c0*/  SEL R4, RZ, 0x1, P1 ;  /* 0x00000001ff047807 */ /* 0x000fe20000800000 */
        /* <DEDUP_REMOVED lines=48> */
[----:B------:R-:W-:Y:S01]  /*20bd0*/  FMUL.FTZ R115, R115, R0 ;  /* 0x0000000073737220 */ /* 0x000fe20000410000 */
[----:B------:R-:W-:Y:S01]  /*20be0*/  LOP3.LUT R23, R23, R4, RZ, 0x3c, !PT ;  /* 0x0000000417177212 */ /* 0x000fe200078e3cff */
[----:B------:R-:W-:Y:S01]  /*20bf0*/  UIADD3 UR37, UR37, 0x1, URZ ;  /* 0x0000000125257890 */ /* 0x000fe2000fffe03f */
[----:B0-----:R-:W-:-:S11]  /*20c00*/  SEL R17, R17, RZ, P1 ;  /* 0x000000ff11117207 */ /* 0x001fd60000800000 */
.L_x_1706:
[----:B------:R-:W-:Y:S05]  /*20c10*/  WARPSYNC.ALL ;  /* 0x0000000000007948 */ /* 0x000fea0003800000 */
[----:B------:R-:W2:Y:S01]  /*20c20*/  LDL R166, [R1+0x8] ;  /* 0x0000080001a67983 */ /* 0x000ea20000100800 */
[----:B------:R-:W0:Y:S01]  /*20c30*/  S2UR UR38, SR_CgaCtaId ;  /* 0x00000000002679c3 */ /* 0x000e220000008800 */
[----:B------:R-:W-:Y:S01]  /*20c40*/  UMOV UR4, 0x400 ;  /* 0x0000040000047882 */ /* 0x000fe20000000000 */
[----:B------:R-:W-:Y:S01]  /*20c50*/  BSSY B0, `(.L_x_1823) ;  /* 0x000059c000007945 */ /* 0x000fe20003800000 */
[----:B0-----:R-:W-:-:S06]  /*20c60*/  ULEA UR4, UR38, UR4, 0x18 ;  /* 0x0000000426047291 */ /* 0x001fcc000f8ec03f */
[----:B------:R-:W-:Y:S01]  /*20c70*/  IMAD.U32 R16, RZ, RZ, UR4 ;  /* 0x00000004ff107e24 */ /* 0x000fe2000f8e00ff */
        /* <DEDUP_REMOVED lines=9> */
[----:B------:R-:W1:Y:S01]  /*20d10*/  S2R R167, SR_TID.X ;  /* 0x0000000000a77919 */ /* 0x000e620000002100 */
[----:B------:R-:W3:Y:S01]  /*20d20*/  S2R R13, SR_SWINHI ;  /* 0x00000000000d7919 */ /* 0x000ee20000002f00 */
[----:B-1----:R-:W-:-:S05]  /*20d30*/  IMAD.SHL.U32 R0, R167, 0x4, RZ ;  /* 0x00000004a7007824 */ /* 0x002fca00078e00ff */
[----:B------:R-:W-:Y:S02]  /*20d40*/  LOP3.LUT R0, R0, 0xc, RZ, 0xc0, !PT ;  /* 0x0000000c00007812 */ /* 0x000fe400078ec0ff */
[----:B------:R-:W-:Y:S02]  /*20d50*/  MOV R84, R16 ;  /* 0x0000001000547202 */ /* 0x000fe40000000f00 */
[----:B---3--:R-:W-:Y:S02]  /*20d60*/  MOV R85, R13 ;  /* 0x0000000d00557202 */ /* 0x008fe40000000f00 */
[----:B------:R-:W-:-:S05]  /*20d70*/  IADD3 R20, P0, R0, UR4, RZ ;  /* 0x0000000400147c10 */ /* 0x000fca000ff1e0ff */
[----:B------:R-:W-:Y:S01]  /*20d80*/  IMAD.X R21, RZ, RZ, UR5, P0 ;  /* 0x00000005ff157e24 */ /* 0x000fe200080e06ff */
[----:B------:R-:W-:-:S04]  /*20d90*/  LOP3.LUT P0, R4, R167, 0x3, RZ, 0xc0, !PT ;  /* 0x00000003a7047812 */ /* 0x000fc8000780c0ff */
[----:B------:R-:W-:Y:S01]  /*20da0*/  ISETP.EQ.OR P0, PT, R4, 0x3, !P0 ;  /* 0x000000030400780c */ /* 0x000fe20004702670 */
[----:B------:R1:W5:Y:S01]  /*20db0*/  LDG.E.CONSTANT R0, desc[UR42][R20.64] ;  /* 0x0000002a14007981 */ /* 0x000362000c1e9900 */
[----:B------:R-:W-:Y:S02]  /*20dc0*/  UMOV UR4, 0xffffffff ;  /* 0xffffffff00047882 */ /* 0x000fe40000000000 */
[----:B------:R-:W-:Y:S02]  /*20dd0*/  SEL R4, R24, R25, P0 ;  /* 0x0000001918047207 */ /* 0x000fe40000000000 */
[----:B------:R-:W-:Y:S02]  /*20de0*/  SEL R150, R25, R24, P0 ;  /* 0x0000001819967207 */ /* 0x000fe40000000000 */
[----:B------:R-:W-:Y:S02]  /*20df0*/  SEL R13, R28, R29, P0 ;  /* 0x0000001d1c0d7207 */ /* 0x000fe40000000000 */
[----:B------:R-:W-:Y:S01]  /*20e00*/  SEL R149, R29, R28, P0 ;  /* 0x0000001c1d957207 */ /* 0x000fe20000000000 */
[----:B--2---:R-:W-:-:S03]  /*20e10*/  IMAD.WIDE R62, R6, 0x2, R84 ;  /* 0x00000002063e7825 */ /* 0x004fc600078e0254 */
[C---:B------:R-:W-:Y:S02]  /*20e20*/  IADD3 R31, P3, R62.reuse, 0x8060, RZ ;  /* 0x000080603e1f7810 */ /* 0x040fe40007f7e0ff */
[----:B------:R-:W-:Y:S02]  /*20e30*/  IADD3 R25, P4, R62, 0x8040, RZ ;  /* 0x000080403e197810 */ /* 0x000fe40007f9e0ff */
[----:B-1----:R-:W-:Y:S01]  /*20e40*/  LOP3.LUT R20, R31, 0x380, RZ, 0xc0, !PT ;  /* 0x000003801f147812 */ /* 0x002fe200078ec0ff */
[----:B------:R-:W-:Y:S01]  /*20e50*/  IMAD.X R21, RZ, RZ, R63, P3 ;  /* 0x000000ffff157224 */ /* 0x000fe200018e063f */
[----:B------:R-:W-:Y:S02]  /*20e60*/  LOP3.LUT R24, R25, 0x380, RZ, 0xc0, !PT ;  /* 0x0000038019187812 */ /* 0x000fe400078ec0ff */
[----:B------:R-:W-:Y:S02]  /*20e70*/  SHF.R.U64 R20, R20, 0x3, RZ ;  /* 0x0000000314147819 */ /* 0x000fe400000012ff */
[----:B------:R-:W-:-:S02]  /*20e80*/  SHF.R.U64 R24, R24, 0x3, RZ ;  /* 0x0000000318187819 */ /* 0x000fc400000012ff */
[----:B------:R-:W-:Y:S02]  /*20e90*/  LOP3.LUT R20, R20, R31, RZ, 0x3c, !PT ;  /* 0x0000001f14147212 */ /* 0x000fe400078e3cff */
[C---:B------:R-:W-:Y:S02]  /*20ea0*/  IADD3 R27, P5, R62.reuse, 0x8020, RZ ;  /* 0x000080203e1b7810 */ /* 0x040fe40007fbe0ff */
[C---:B------:R-:W-:Y:S02]  /*20eb0*/  IADD3 R29, P1, R62.reuse, 0x8000, RZ ;  /* 0x000080003e1d7810 */ /* 0x040fe40007f3e0ff */
[C---:B------:R-:W-:Y:S02]  /*20ec0*/  IADD3 R31, P2, R62.reuse, 0x4060, RZ ;  /* 0x000040603e1f7810 */ /* 0x040fe40007f5e0ff */
[----:B------:R-:W-:Y:S02]  /*20ed0*/  IADD3 R45, P3, R62, 0x4040, RZ ;  /* 0x000040403e2d7810 */ /* 0x000fe40007f7e0ff */
[----:B------:R-:W-:-:S02]  /*20ee0*/  LOP3.LUT R24, R24, R25, RZ, 0x3c, !PT ;  /* 0x0000001918187212 */ /* 0x000fc400078e3cff */
[----:B-----5:R-:W-:Y:S02]  /*20ef0*/  LOP3.LUT R26, R27, 0x380, RZ, 0xc0, !PT ;  /* 0x000003801b1a7812 */ /* 0x020fe400078ec0ff */
[----:B------:R-:W-:Y:S02]  /*20f00*/  LOP3.LUT R28, R29, 0x380, RZ, 0xc0, !PT ;  /* 0x000003801d1c7812 */ /* 0x000fe400078ec0ff */
[----:B------:R-:W-:Y:S02]  /*20f10*/  IADD3.X R25, RZ, R63, RZ, P4, !PT ;  /* 0x0000003fff197210 */ /* 0x000fe400027fe4ff */
[----:B------:R-:W-:Y:S02]  /*20f20*/  LOP3.LUT R30, R31, 0x380, RZ, 0xc0, !PT ;  /* 0x000003801f1e7812 */ /* 0x000fe400078ec0ff */
[----:B------:R-:W-:Y:S02]  /*20f30*/  LOP3.LUT R44, R45, 0x380, RZ, 0xc0, !PT ;  /* 0x000003802d2c7812 */ /* 0x000fe400078ec0ff */
[----:B------:R-:W-:-:S02]  /*20f40*/  IADD3 R47, P4, R62, 0x4020, RZ ;  /* 0x000040203e2f7810 */ /* 0x000fc40007f9e0ff */
[----:B------:R-:W-:Y:S02]  /*20f50*/  SHF.R.U64 R26, R26, 0x3, RZ ;  /* 0x000000031a1a7819 */ /* 0x000fe400000012ff */
[----:B------:R-:W-:Y:S02]  /*20f60*/  SHF.R.U64 R28, R28, 0x3, RZ ;  /* 0x000000031c1c7819 */ /* 0x000fe400000012ff */
[----:B------:R-:W-:Y:S02]  /*20f70*/  SHF.R.U64 R30, R30, 0x3, RZ ;  /* 0x000000031e1e7819 */ /* 0x000fe400000012ff */
[----:B------:R-:W-:Y:S02]  /*20f80*/  SHF.R.U64 R44, R44, 0x3, RZ ;  /* 0x000000032c2c7819 */ /* 0x000fe400000012ff */
[----:B------:R-:W-:Y:S02]  /*20f90*/  LOP3.LUT R46, R47, 0x380, RZ, 0xc0, !PT ;  /* 0x000003802f2e7812 */ /* 0x000fe400078ec0ff */
        /* <DEDUP_REMOVED lines=8> */
[----:B------:R-:W-:-:S02]  /*21020*/  SHF.R.U64 R46, R46, 0x3, RZ ;  /* 0x000000032e2e7819 */ /* 0x000fc400000012ff */
[C---:B------:R-:W-:Y:S02]  /*21030*/  IADD3 R51, P5, R62.reuse, 0x4000, RZ ;  /* 0x000040003e337810 */ /* 0x040fe40007fbe0ff */
[C---:B------:R-:W-:Y:S02]  /*21040*/  IADD3 R55, P1, R62.reuse, 0x60, RZ ;  /* 0x000000603e377810 */ /* 0x040fe40007f3e0ff */
[C---:B------:R-:W-:Y:S02]  /*21050*/  IADD3 R59, P2, R62.reuse, 0x40, RZ ;  /* 0x000000403e3b7810 */ /* 0x040fe40007f5e0ff */
[----:B------:R-:W-:Y:S02]  /*21060*/  IADD3 R67, P3, R62, 0x20, RZ ;  /* 0x000000203e437810 */ /* 0x000fe40007f7e0ff */
[----:B------:R-:W-:Y:S02]  /*21070*/  LOP3.LUT R46, R46, R47, RZ, 0x3c, !PT ;  /* 0x0000002f2e2e7212 */ /* 0x000fe400078e3cff */
[----:B------:R-:W-:-:S02]  /*21080*/  LOP3.LUT R50, R51, 0x380, RZ, 0xc0, !PT ;  /* 0x0000038033327812 */ /* 0x000fc400078ec0ff */
[----:B------:R-:W-:Y:S02]  /*21090*/  LOP3.LUT R47, R62, 0x380, RZ, 0xc0, !PT ;  /* 0x000003803e2f7812 */ /* 0x000fe400078ec0ff */
[----:B------:R-:W-:Y:S02]  /*210a0*/  LOP3.LUT R54, R55, 0x380, RZ, 0xc0, !PT ;  /* 0x0000038037367812 */ /* 0x000fe400078ec0ff */
[----:B------:R-:W-:Y:S02]  /*210b0*/  LOP3.LUT R58, R59, 0x380, RZ, 0xc0, !PT ;  /* 0x000003803b3a7812 */ /* 0x000fe400078ec0ff */
[----:B------:R-:W-:Y:S02]  /*210c0*/  LOP3.LUT R66, R67, 0x380, RZ, 0xc0, !PT ;  /* 0x0000038043427812 */ /* 0x000fe400078ec0ff */
[----:B------:R-:W-:Y:S02]  /*210d0*/  SHF.R.U64 R50, R50, 0x3, RZ ;  /* 0x0000000332327819 */ /* 0x000fe400000012ff */
[----:B------:R-:W-:-:S02]  /*210e0*/  SHF.R.U64 R47, R47, 0x3, RZ ;  /* 0x000000032f2f7819 */ /* 0x000fc400000012ff */
[----:B------:R-:W-:Y:S02]  /*210f0*/  SHF.R.U64 R54, R54, 0x3, RZ ;  /* 0x0000000336367819 */ /* 0x000fe400000012ff */
[----:B------:R-:W-:Y:S02]  /*21100*/  SHF.R.U64 R58, R58, 0x3, RZ ;  /* 0x000000033a3a7819 */ /* 0x000fe400000012ff */
        /* <DEDUP_REMOVED lines=11> */
[----:B------:R-:W-:-:S02]  /*211c0*/  MOV R158, R62 ;  /* 0x0000003e009e7202 */ /* 0x000fc40000000f00 */
[----:B------:R-:W-:Y:S02]  /*211d0*/  MOV R165, R20 ;  /* 0x0000001400a57202 */ /* 0x000fe40000000f00 */
        /* <DEDUP_REMOVED lines=9> */
[----:B------:R-:W-:Y:S01]  /*21270*/  MOV R154, R66 ;  /* 0x00000042009a7202 */ /* 0x000fe20000000f00 */
[----:B------:R-:W-:Y:S06]  /*21280*/  BRA.DIV UR4, `(.L_x_1825) ;  /* 0x000000ea04c07947 */ /* 0x000fec000b800000 */
[----:B------:R-:W-:Y:S02]  /*21290*/  SEL R86, R108, R5, P0 ;  /* 0x000000056c567207 */ /* 0x000fe40000000000 */
[----:B------:R-:W-:Y:S02]  /*212a0*/  SEL R63, R41, R87, P0 ;  /* 0x00000057293f7207 */ /* 0x000fe40000000000 */
[----:B------:R-:W-:Y:S02]  /*212b0*/  SEL R6, R2, R129, P0 ;  /* 0x0000008102067207 */ /* 0x000fe40000000000 */
[----:B------:R-:W-:Y:S01]  /*212c0*/  SEL R148, R129, R2, P0 ;  /* 0x0000000281947207 */ /* 0x000fe20000000000 */
[----:B------:R-:W-:Y:S01]  /*212d0*/  SHFL.IDX PT, R86, R86, R0, 0x1c1f ;  /* 0x001c1f0056567589 */ /* 0x000fe200000e0000 */
        /* <DEDUP_REMOVED lines=50> */
[----:B------:R-:W-:Y:S01]  /*21600*/  SEL R30, R57, R131, P0 ;  /* 0x00000083391e7207 */ /* 0x000fe20000000000 */
[----:B------:R-:W-:Y:S01]  /*21610*/  IMAD.MOV.U32 R131, RZ, RZ, RZ ;  /* 0x000000ffff837224 */ /* 0x000fe200078e00ff */
        /* <DEDUP_REMOVED lines=46> */
[----:B------:R-:W1:Y:S01]  /*21900*/  SHFL.IDX PT, R82, R148, R87, 0x1c1f ;  /* 0x001c1f5794527589 */ /* 0x000e6200000e0000 */
        /* <DEDUP_REMOVED lines=26> */
[----:B------:R-:W2:Y:S01]  /*21ab0*/  SHFL.IDX PT, R76, R146, R87, 0x1c1f ;  /* 0x001c1f57924c7589 */ /* 0x000ea200000e0000 */
[----:B------:R-:W-:Y:S02]  /*21ac0*/  SEL R32, R32, R78, P0 ;  /* 0x0000004e20207207 */ /* 0x000fe40000000000 */
[----:B------:R-:W-:Y:S01]  /*21ad0*/  SEL R153, R11, R115, P0 ;  /* 0x000000730b997207 */ /* 0x000fe20000000000 */
[----:B------:R-:W3:Y:S01]  /*21ae0*/  SHFL.IDX PT, R78, R147, R87, 0x1c1f ;  /* 0x001c1f57934e7589 */ /* 0x000ee200000e0000 */
[----:B------:R-:W-:-:S02]  /*21af0*/  SEL R91, R118, R119, P0 ;  /* 0x00000077765b7207 */ /* 0x000fc40000000000 */
[----:B------:R-:W-:Y:S01]  /*21b00*/  SEL R115, R115, R11, P0 ;  /* 0x0000000b73737207 */ /* 0x000fe20000000000 */
[----:B------:R4:W5:Y:S01]  /*21b10*/  SHFL.IDX PT, R74, R2, R87, 0x1c1f ;  /* 0x001c1f57024a7589 */ /* 0x00096200000e0000 */
[----:B------:R-:W-:Y:S02]  /*21b20*/  SEL R118, R119, R118, P0 ;  /* 0x0000007677767207 */ /* 0x000fe40000000000 */
[----:B-1----:R-:W-:Y:S01]  /*21b30*/  SEL R123, R125, R82, P0 ;  /* 0x000000527d7b7207 */ /* 0x002fe20000000000 */
[----:B------:R-:W1:Y:S01]  /*21b40*/  SHFL.IDX PT, R72, R134, R87, 0x1c1f ;  /* 0x001c1f5786487589 */ /* 0x000e6200000e0000 */
[----:B------:R-:W-:Y:S02]  /*21b50*/  SEL R125, R82, R125, P0 ;  /* 0x0000007d527d7207 */ /* 0x000fe40000000000 */
[----:B------:R-:W-:Y:S01]  /*21b60*/  SEL R82, R79, R3, P0 ;  /* 0x000000034f527207 */ /* 0x000fe20000000000 */
[----:B------:R-:W-:Y:S01]  /*21b70*/  SHFL.IDX PT, R68, R68, R87, 0x1c1f ;  /* 0x001c1f5744447589 */ /* 0x000fe200000e0000 */
[----:B------:R-:W-:-:S02]  /*21b80*/  SEL R79, R3, R79, P0 ;  /* 0x0000004f034f7207 */ /* 0x000fc40000000000 */
[----:B----4-:R-:W-:Y:S01]  /*21b90*/  SEL R2, R121, R92, P0 ;  /* 0x0000005c79027207 */ /* 0x010fe20000000000 */
[----:B------:R-:W-:Y:S01]  /*21ba0*/  SHFL.IDX PT, R70, R70, R87, 0x1c1f ;  /* 0x001c1f5746467589 */ /* 0x000fe200000e0000 */
[----:B------:R-:W-:Y:S02]  /*21bb0*/  SEL R3, R4, R46, P0 ;  /* 0x0000002e04037207 */ /* 0x000fe40000000000 */
[----:B------:R-:W-:Y:S01]  /*21bc0*/  SEL R121, R92, R121, P0 ;  /* 0x000000795c797207 */ /* 0x000fe20000000000 */
[----:B------:R-:W4:Y:S01]  /*21bd0*/  SHFL.IDX PT, R62, R62, R87, 0x1c1f ;  /* 0x001c1f573e3e7589 */ /* 0x000f2200000e0000 */
[----:B--2---:R-:W-:Y:S02]  /*21be0*/  SEL R122, R124, R76, P0 ;  /* 0x0000004c7c7a7207 */ /* 0x004fe40000000000 */
[----:B------:R-:W-:Y:S01]  /*21bf0*/  SEL R124, R76, R124, P0 ;  /* 0x0000007c4c7c7207 */ /* 0x000fe20000000000 */
[----:B------:R-:W2:Y:S01]  /*21c00*/  SHFL.IDX PT, R66, R66, R87, 0x1c1f ;  /* 0x001c1f5742427589 */ /* 0x000ea200000e0000 */
[----:B---3--:R-:W-:-:S02]  /*21c10*/  SEL R126, R129, R78, P0 ;  /* 0x0000004e817e7207 */ /* 0x008fc40000000000 */
[----:B------:R-:W-:Y:S01]  /*21c20*/  SEL R129, R78, R129, P0 ;  /* 0x000000814e817207 */ /* 0x000fe20000000000 */
[----:B------:R-:W3:Y:S01]  /*21c30*/  SHFL.IDX PT, R58, R58, R87, 0x1c1f ;  /* 0x001c1f573a3a7589 */ /* 0x000ee200000e0000 */
[----:B-----5:R-:W-:Y:S02]  /*21c40*/  SEL R119, R128, R74, P0 ;  /* 0x0000004a80777207 */ /* 0x020fe40000000000 */
[----:B------:R-:W-:Y:S01]  /*21c50*/  SEL R128, R74, R128, P0 ;  /* 0x000000804a807207 */ /* 0x000fe20000000000 */
[----:B------:R-:W5:Y:S01]  /*21c60*/  SHFL.IDX PT, R64, R64, R87, 0x1c1f ;  /* 0x001c1f5740407589 */ /* 0x000f6200000e0000 */
[----:B-1----:R-:W-:Y:S02]  /*21c70*/  SEL R130, R117, R72, P0 ;  /* 0x0000004875827207 */ /* 0x002fe40000000000 */
[----:B------:R-:W-:Y:S01]  /*21c80*/  SEL R117, R72, R117, P0 ;  /* 0x0000007548757207 */ /* 0x000fe20000000000 */
[----:B------:R-:W1:Y:S01]  /*21c90*/  SHFL.IDX PT, R60, R60, R87, 0x1c1f ;  /* 0x001c1f573c3c7589 */ /* 0x000e6200000e0000 */
[----:B------:R-:W-:-:S03]  /*21ca0*/  SEL R4, R46, R4, P0 ;  /* 0x000000042e047207 */ /* 0x000fc60000000000 */
[----:B------:R-:W0:Y:S04]  /*21cb0*/  SHFL.IDX PT, R56, R56, R87, 0x1c1f ;  /* 0x001c1f5738387589 */ /* 0x000e2800000e0000 */
[----:B------:R-:W-:Y:S01]  /*21cc0*/  SHFL.IDX PT, R44, R44, R87, 0x1c1f ;  /* 0x001c1f572c2c7589 */ /* 0x000fe200000e0000 */
[----:B----4-:R-:W-:Y:S02]  /*21cd0*/  SEL R116, R109, R62, P0 ;  /* 0x0000003e6d747207 */ /* 0x010fe40000000000 */
[----:B------:R-:W-:Y:S01]  /*21ce0*/  SEL R109, R62, R109, P0 ;  /* 0x0000006d3e6d7207 */ /* 0x000fe20000000000 */
[----:B------:R-:W-:Y:S01]  /*21cf0*/  SHFL.IDX PT, R93, R93, R0, 0x1c1f ;  /* 0x001c1f005d5d7589 */ /* 0x000fe200000e0000 */
[----:B--2---:R-:W-:Y:S02]  /*21d00*/  SEL R111, R110, R66, P0 ;  /* 0x000000426e6f7207 */ /* 0x004fe40000000000 */
[----:B------:R-:W-:Y:S01]  /*21d10*/  SEL R110, R66, R110, P0 ;  /* 0x0000006e426e7207 */ /* 0x000fe20000000000 */
[----:B------:R-:W-:Y:S01]  /*21d20*/  SHFL.IDX PT, R99, R99, R0, 0x1c1f ;  /* 0x001c1f0063637589 */ /* 0x000fe200000e0000 */
[----:B---3--:R-:W-:-:S02]  /*21d30*/  SEL R112, R105, R58, P0 ;  /* 0x0000003a69707207 */ /* 0x008fc40000000000 */
[----:B------:R-:W-:Y:S01]  /*21d40*/  SEL R105, R58, R105, P0 ;  /* 0x000000693a697207 */ /* 0x000fe20000000000 */
[----:B------:R-:W-:Y:S01]  /*21d50*/  SHFL.IDX PT, R94, R94, R0, 0x1c1f ;  /* 0x001c1f005e5e7589 */ /* 0x000fe200000e0000 */
[----:B-----5:R-:W-:Y:S02]  /*21d60*/  SEL R107, R106, R64, P0 ;  /* 0x000000406a6b7207 */ /* 0x020fe40000000000 */
[----:B------:R-:W-:Y:S01]  /*21d70*/  SEL R106, R64, R106, P0 ;  /* 0x0000006a406a7207 */ /* 0x000fe20000000000 */
[----:B------:R-:W-:Y:S01]  /*21d80*/  SHFL.IDX PT, R95, R95, R0, 0x1c1f ;  /* 0x001c1f005f5f7589 */ /* 0x000fe200000e0000 */
[----:B-1----:R-:W-:Y:S02]  /*21d90*/  SEL R103, R102, R60, P0 ;  /* 0x0000003c66677207 */ /* 0x002fe40000000000 */
[----:B------:R-:W-:Y:S01]  /*21da0*/  SEL R102, R60, R102, P0 ;  /* 0x000000663c667207 */ /* 0x000fe20000000000 */
[----:B------:R-:W-:Y:S01]  /*21db0*/  SHFL.IDX PT, R83, R83, R0, 0x1c1f ;  /* 0x001c1f0053537589 */ /* 0x000fe200000e0000 */
[----:B0-----:R-:W-:-:S02]  /*21dc0*/  SEL R100, R97, R56, P0 ;  /* 0x0000003861647207 */ /* 0x001fc40000000000 */
[----:B------:R-:W-:Y:S01]  /*21dd0*/  SEL R97, R56, R97, P0 ;  /* 0x0000006138617207 */ /* 0x000fe20000000000 */
        /* <DEDUP_REMOVED lines=14> */
[----:B------:R-:W1:Y:S04]  /*21ec0*/  SHFL.IDX PT, R53, R53, R87, 0x1c1f ;  /* 0x001c1f5735357589 */ /* 0x000e6800000e0000 */
[----:B------:R-:W2:Y:S04]  /*21ed0*/  SHFL.IDX PT, R51, R51, R87, 0x1c1f ;  /* 0x001c1f5733337589 */ /* 0x000ea800000e0000 */
[----:B------:R-:W3:Y:S04]  /*21ee0*/  SHFL.IDX PT, R54, R54, R87, 0x1c1f ;  /* 0x001c1f5736367589 */ /* 0x000ee800000e0000 */
[----:B------:R-:W4:Y:S04]  /*21ef0*/  SHFL.IDX PT, R49, R49, R87, 0x1c1f ;  /* 0x001c1f5731317589 */ /* 0x000f2800000e0000 */
[----:B------:R-:W5:Y:S04]  /*21f00*/  SHFL.IDX PT, R52, R52, R87, 0x1c1f ;  /* 0x001c1f5734347589 */ /* 0x000f6800000e0000 */
[----:B------:R-:W-:Y:S01]  /*21f10*/  SHFL.IDX PT, R50, R50, R87, 0x1c1f ;  /* 0x001c1f5732327589 */ /* 0x000fe200000e0000 */
[----:B0-----:R-:W-:-:S02]  /*21f20*/  SEL R108, R93, R55, P0 ;  /* 0x000000375d6c7207 */ /* 0x001fc40000000000 */
[----:B------:R-:W-:Y:S01]  /*21f30*/  SEL R93, R55, R93, P0 ;  /* 0x0000005d375d7207 */ /* 0x000fe20000000000 */
[----:B------:R-:W-:Y:S01]  /*21f40*/  SHFL.IDX PT, R42, R42, R87, 0x1c1f ;  /* 0x001c1f572a2a7589 */ /* 0x000fe200000e0000 */
[----:B-1----:R-:W-:Y:S02]  /*21f50*/  SEL R104, R99, R53, P0 ;  /* 0x0000003563687207 */ /* 0x002fe40000000000 */
[----:B------:R-:W-:Y:S01]  /*21f60*/  SEL R99, R53, R99, P0 ;  /* 0x0000006335637207 */ /* 0x000fe20000000000 */
[----:B------:R-:W0:Y:S01]  /*21f70*/  SHFL.IDX PT, R48, R48, R87, 0x1c1f ;  /* 0x001c1f5730307589 */ /* 0x000e2200000e0000 */
[----:B--2---:R-:W-:Y:S02]  /*21f80*/  SEL R101, R98, R51, P0 ;  /* 0x0000003362657207 */ /* 0x004fe40000000000 */
[----:B------:R-:W-:Y:S01]  /*21f90*/  SEL R98, R51, R98, P0 ;  /* 0x0000006233627207 */ /* 0x000fe20000000000 */
[----:B------:R-:W1:Y:S01]  /*21fa0*/  SHFL.IDX PT, R40, R40, R87, 0x1c1f ;  /* 0x001c1f5728287589 */ /* 0x000e6200000e0000 */
[----:B---3--:R-:W-:-:S02]  /*21fb0*/  SEL R96, R94, R54, P0 ;  /* 0x000000365e607207 */ /* 0x008fc40000000000 */
[----:B------:R-:W-:Y:S01]  /*21fc0*/  SEL R94, R54, R94, P0 ;  /* 0x0000005e365e7207 */ /* 0x000fe20000000000 */
[----:B------:R-:W2:Y:S01]  /*21fd0*/  SHFL.IDX PT, R43, R43, R87, 0x1c1f ;  /* 0x001c1f572b2b7589 */ /* 0x000ea200000e0000 */
[----:B----4-:R-:W-:Y:S02]  /*21fe0*/  SEL R78, R95, R49, P0 ;  /* 0x000000315f4e7207 */ /* 0x010fe40000000000 */
[----:B------:R-:W-:Y:S01]  /*21ff0*/  SEL R95, R49, R95, P0 ;  /* 0x0000005f315f7207 */ /* 0x000fe20000000000 */
[----:B------:R-:W3:Y:S01]  /*22000*/  SHFL.IDX PT, R38, R38, R87, 0x1c1f ;  /* 0x001c1f5726267589 */ /* 0x000ee200000e0000 */
[----:B-----5:R-:W-:Y:S02]  /*22010*/  SEL R92, R83, R52, P0 ;  /* 0x00000034535c7207 */ /* 0x020fe40000000000 */
[----:B------:R-:W-:Y:S01]  /*22020*/  SEL R83, R52, R83, P0 ;  /* 0x0000005334537207 */ /* 0x000fe20000000000 */
[----:B------:R-:W4:Y:S04]  /*22030*/  SHFL.IDX PT, R41, R41, R87, 0x1c1f ;  /* 0x001c1f5729297589 */ /* 0x000f2800000e0000 */
[----:B------:R-:W5:Y:S04]  /*22040*/  SHFL.IDX PT, R36, R36, R87, 0x1c1f ;  /* 0x001c1f5724247589 */ /* 0x000f6800000e0000 */
[----:B------:R-:W5:Y:S01]  /*22050*/  SHFL.IDX PT, R39, R39, R87, 0x1c1f ;  /* 0x001c1f5727277589 */ /* 0x000f6200000e0000 */
[----:B0-----:R-:W-:-:S02]  /*22060*/  SEL R46, R47, R48, P0 ;  /* 0x000000302f2e7207 */ /* 0x001fc40000000000 */
[----:B------:R-:W-:Y:S01]  /*22070*/  SEL R47, R48, R47, P0 ;  /* 0x0000002f302f7207 */ /* 0x000fe20000000000 */
[----:B------:R-:W0:Y:S01]  /*22080*/  SHFL.IDX PT, R34, R34, R87, 0x1c1f ;  /* 0x001c1f5722227589 */ /* 0x000e2200000e0000 */
[----:B-1----:R-:W-:Y:S02]  /*22090*/  SEL R56, R57, R40, P0 ;  /* 0x0000002839387207 */ /* 0x002fe40000000000 */
[----:B------:R-:W-:Y:S01]  /*220a0*/  SEL R57, R40, R57, P0 ;  /* 0x0000003928397207 */ /* 0x000fe20000000000 */
[----:B------:R-:W1:Y:S01]  /*220b0*/  SHFL.IDX PT, R37, R37, R87, 0x1c1f ;  /* 0x001c1f5725257589 */ /* 0x000e6200000e0000 */
[----:B--2---:R-:W-:Y:S02]  /*220c0*/  SEL R58, R59, R43, P0 ;  /* 0x0000002b3b3a7207 */ /* 0x004fe40000000000 */
[----:B------:R-:W-:Y:S01]  /*220d0*/  SEL R59, R43, R59, P0 ;  /* 0x0000003b2b3b7207 */ /* 0x000fe20000000000 */
[----:B------:R-:W2:Y:S01]  /*220e0*/  SHFL.IDX PT, R33, R33, R87, 0x1c1f ;  /* 0x001c1f5721217589 */ /* 0x000ea200000e0000 */
[----:B---3--:R-:W-:-:S02]  /*220f0*/  SEL R60, R61, R38, P0 ;  /* 0x000000263d3c7207 */ /* 0x008fc40000000000 */
[----:B------:R-:W-:Y:S01]  /*22100*/  SEL R61, R38, R61, P0 ;  /* 0x0000003d263d7207 */ /* 0x000fe20000000000 */
[----:B------:R-:W3:Y:S01]  /*22110*/  SHFL.IDX PT, R35, R35, R87, 0x1c1f ;  /* 0x001c1f5723237589 */ /* 0x000ee200000e0000 */
[----:B----4-:R-:W-:Y:S02]  /*22120*/  SEL R62, R63, R41, P0 ;  /* 0x000000293f3e7207 */ /* 0x010fe40000000000 */
[----:B------:R-:W-:Y:S01]  /*22130*/  SEL R63, R41, R63, P0 ;  /* 0x0000003f293f7207 */ /* 0x000fe20000000000 */
[----:B------:R-:W4:Y:S01]  /*22140*/  SHFL.IDX PT, R32, R32, R87, 0x1c1f ;  /* 0x001c1f5720207589 */ /* 0x000f2200000e0000 */
[----:B-----5:R-:W-:Y:S02]  /*22150*/  SEL R64, R65, R36, P0 ;  /* 0x0000002441407207 */ /* 0x020fe40000000000 */
[----:B------:R-:W-:Y:S01]  /*22160*/  SEL R65, R36, R65, P0 ;  /* 0x0000004124417207 */ /* 0x000fe20000000000 */
[----:B------:R5:W0:Y:S01]  /*22170*/  SHFL.IDX PT, R11, R115, R87, 0x1c1f ;  /* 0x001c1f57730b7589 */ /* 0x000a2200000e0000 */
[----:B------:R-:W-:-:S02]  /*22180*/  SEL R66, R67, R39, P0 ;  /* 0x0000002743427207 */ /* 0x000fc40000000000 */
[----:B------:R-:W-:Y:S01]  /*22190*/  SEL R67, R39, R67, P0 ;  /* 0x0000004327437207 */ /* 0x000fe20000000000 */
[----:B------:R1:W0:Y:S04]  /*221a0*/  SHFL.IDX PT, R127, R118, R87, 0x1c1f ;  /* 0x001c1f57767f7589 */ /* 0x00022800000e0000 */
[----:B------:R-:W0:Y:S01]  /*221b0*/  SHFL.IDX PT, R90, R153, R0, 0x1c1f ;  /* 0x001c1f00995a7589 */ /* 0x000e2200000e0000 */
[----:B-----5:R-:W-:-:S03]  /*221c0*/  SEL R115, R114, R70, P0 ;  /* 0x0000004672737207 */ /* 0x020fc60000000000 */
[----:B------:R5:W0:Y:S01]  /*221d0*/  SHFL.IDX PT, R91, R91, R0, 0x1c1f ;  /* 0x001c1f005b5b7589 */ /* 0x000a2200000e0000 */
[----:B------:R-:W-:Y:S02]  /*221e0*/  SEL R114, R70, R114, P0 ;  /* 0x0000007246727207 */ /* 0x000fe40000000000 */
[----:B-1----:R-:W-:Y:S02]  /*221f0*/  SEL R87, R86, R5, P0 ;  /* 0x0000000556577207 */ /* 0x002fe40000000000 */
        /* <DEDUP_REMOVED lines=15> */
[----:B-----5:R-:W-:-:S02]  /*222f0*/  SEL R0, R120, R81, P0 ;  /* 0x0000005178007207 */ /* 0x020fc40000000000 */
[----:B------:R-:W-:Y:S02]  /*22300*/  SEL R118, R113, R68, P0 ;  /* 0x0000004471767207 */ /* 0x000fe40000000000 */
[----:B------:R-:W-:Y:S02]  /*22310*/  SEL R30, R31, R44, P0 ;  /* 0x0000002c1f1e7207 */ /* 0x000fe40000000000 */
[----:B------:R-:W-:Y:S02]  /*22320*/  SEL R120, R81, R120, P0 ;  /* 0x0000007851787207 */ /* 0x000fe40000000000 */
[----:B------:R-:W-:Y:S02]  /*22330*/  SEL R113, R68, R113, P0 ;  /* 0x0000007144717207 */ /* 0x000fe40000000000 */
[----:B------:R-:W-:Y:S02]  /*22340*/  SEL R31, R44, R31, P0 ;  /* 0x0000001f2c1f7207 */ /* 0x000fe40000000000 */
[----:B------:R-:W-:-:S02]  /*22350*/  SEL R81, R80, R50, P0 ;  /* 0x0000003250517207 */ /* 0x000fc40000000000 */
[----:B------:R-:W-:Y:S02]  /*22360*/  SEL R44, R45, R42, P0 ;  /* 0x0000002a2d2c7207 */ /* 0x000fe40000000000 */
[----:B0-----:R-:W-:Y:S02]  /*22370*/  SEL R68, R69, R34, P0 ;  /* 0x0000002245447207 */ /* 0x001fe40000000000 */
[----:B------:R-:W-:Y:S02]  /*22380*/  SEL R70, R71, R37, P0 ;  /* 0x0000002547467207 */ /* 0x000fe40000000000 */
[----:B--2---:R-:W-:Y:S02]  /*22390*/  SEL R72, R73, R33, P0 ;  /* 0x0000002149487207 */ /* 0x004fe40000000000 */
[----:B---3--:R-:W-:Y:S02]  /*223a0*/  SEL R74, R75, R35, P0 ;  /* 0x000000234b4a7207 */ /* 0x008fe40000000000 */
[----:B----4-:R-:W-:-:S02]  /*223b0*/  SEL R76, R77, R32, P0 ;  /* 0x000000204d4c7207 */ /* 0x010fc40000000000 */
[----:B------:R-:W-:Y:S02]  /*223c0*/  SEL R80, R50, R80, P0 ;  /* 0x0000005032507207 */ /* 0x000fe40000000000 */
[----:B------:R-:W-:Y:S02]  /*223d0*/  SEL R45, R42, R45, P0 ;  /* 0x0000002d2a2d7207 */ /* 0x000fe40000000000 */
[----:B------:R-:W-:Y:S02]  /*223e0*/  SEL R69, R34, R69, P0 ;  /* 0x0000004522457207 */ /* 0x000fe40000000000 */
[----:B------:R-:W-:Y:S02]  /*223f0*/  SEL R71, R37, R71, P0 ;  /* 0x0000004725477207 */ /* 0x000fe40000000000 */
[----:B------:R-:W-:Y:S02]  /*22400*/  SEL R73, R33, R73, P0 ;  /* 0x0000004921497207 */ /* 0x000fe40000000000 */
[----:B------:R-:W-:-:S02]  /*22410*/  SEL R75, R35, R75, P0 ;  /* 0x0000004b234b7207 */ /* 0x000fc40000000000 */
[----:B------:R-:W-:-:S07]  /*22420*/  SEL R77, R32, R77, P0 ;  /* 0x0000004d204d7207 */ /* 0x000fce0000000000 */
.L_x_2148:
[----:B------:R-:W2:Y:S01]  /*22430*/  LDL R134, [R1+0xc] ;  /* 0x00000c0001867983 */ /* 0x000ea20000100800 */
[----:B------:R-:W-:Y:S05]  /*22440*/  WARPSYNC.ALL ;  /* 0x0000000000007948 */ /* 0x000fea0003800000 */
[----:B------:R-:W-:Y:S01]  /*22450*/  F2FP.BF16.F32.PACK_AB R48, R0, R2 ;  /* 0x000000020030723e */ /* 0x000fe200000010ff */
[----:B------:R-:W2:Y:S01]  /*22460*/  LDC.64 R132, c[0x0][0xc00] ;  /* 0x00030000ff847b82 */ /* 0x000ea20000000a00 */
[----:B------:R-:W-:Y:S01]  /*22470*/  F2FP.BF16.F32.PACK_AB R49, R5, R3 ;  /* 0x000000030531723e */ /* 0x000fe200000010ff */
[----:B------:R-:W-:Y:S01]  /*22480*/  ULDC.64 UR4, c[0x0][0xc00] ;  /* 0x0003000000047ab9 */ /* 0x000fe20000000a00 */
[----:B------:R-:W-:Y:S01]  /*22490*/  F2FP.BF16.F32.PACK_AB R50, R120, R121 ;  /* 0x000000797832723e */ /* 0x000fe200000010ff */
[----:B------:R-:W-:Y:S01]  /*224a0*/  ULDC.64 UR6, c[0x0][0xc08] ;  /* 0x0003020000067ab9 */ /* 0x000fe20000000a00 */
[----:B------:R-:W-:-:S03]  /*224b0*/  F2FP.BF16.F32.PACK_AB R51, R6, R4 ;  /* 0x000000040633723e */ /* 0x000fc600000010ff */
[----:B------:R-:W-:Y:S01]  /*224c0*/  BAR.SYNC.DEFER_BLOCKING 0x1, 0x100 ;  /* 0x0044000000007b1d */ /* 0x000fe20000010000 */
[----:B------:R-:W-:Y:S02]  /*224d0*/  F2FP.BF16.F32.PACK_AB R40, R122, R123 ;  /* 0x0000007b7a28723e */ /* 0x000fe400000010ff */
        /* <DEDUP_REMOVED lines=10> */
[----:B------:R-:W-:Y:S01]  /*22580*/  F2FP.BF16.F32.PACK_AB R35, R29, R27 ;  /* 0x0000001b1d23723e */ /* 0x000fe200000010ff */
[----:B------:R0:W-:Y:S01]  /*22590*/  STSM.16.M88.4 [R158], R48 ;  /* 0x000000309e007844 */ /* 0x0001e20000000200 */
[----:B------:R-:W-:-:S02]  /*225a0*/  F2FP.BF16.F32.PACK_AB R36, R116, R115 ;  /* 0x000000737424723e */ /* 0x000fc400000010ff */
[----:B------:R-:W-:Y:S01]  /*225b0*/  F2FP.BF16.F32.PACK_AB R37, R44, R30 ;  /* 0x0000001e2c25723e */ /* 0x000fe200000010ff */
[----:B------:R1:W-:Y:S01]  /*225c0*/  STSM.16.M88.4 [R154], R40 ;  /* 0x000000289a007844 */ /* 0x0003e20000000200 */
[----:B------:R-:W-:Y:S02]  /*225d0*/  F2FP.BF16.F32.PACK_AB R38, R109, R114 ;  /* 0x000000726d26723e */ /* 0x000fe400000010ff */
[----:B------:R-:W-:Y:S01]  /*225e0*/  F2FP.BF16.F32.PACK_AB R39, R45, R31 ;  /* 0x0000001f2d27723e */ /* 0x000fe200000010ff */
[----:B------:R3:W-:Y:S01]  /*225f0*/  STSM.16.M88.4 [R155], R12 ;  /* 0x0000000c9b007844 */ /* 0x0007e20000000200 */
[----:B------:R-:W-:Y:S02]  /*22600*/  SEL R88, R90, R11, P0 ;  /* 0x0000000b5a587207 */ /* 0x000fe40000000000 */
[----:B------:R-:W-:Y:S01]  /*22610*/  SEL R89, R91, R127, P0 ;  /* 0x0000007f5b597207 */ /* 0x000fe20000000000 */
[----:B------:R4:W-:Y:S01]  /*22620*/  STSM.16.M88.4 [R156], R32 ;  /* 0x000000209c007844 */ /* 0x0009e20000000200 */
[----:B------:R-:W-:-:S02]  /*22630*/  SEL R90, R11, R90, P0 ;  /* 0x0000005a0b5a7207 */ /* 0x000fc40000000000 */
[----:B------:R-:W-:Y:S01]  /*22640*/  F2FP.BF16.F32.PACK_AB R52, R104, R103 ;  /* 0x000000676834723e */ /* 0x000fe200000010ff */
[----:B------:R4:W-:Y:S01]  /*22650*/  STSM.16.M88.4 [R157], R36 ;  /* 0x000000249d007844 */ /* 0x0009e20000000200 */
[----:B0-----:R-:W-:Y:S02]  /*22660*/  F2FP.BF16.F32.PACK_AB R48, R108, R107 ;  /* 0x0000006b6c30723e */ /* 0x001fe400000010ff */
[----:B------:R-:W-:Y:S02]  /*22670*/  F2FP.BF16.F32.PACK_AB R49, R60, R58 ;  /* 0x0000003a3c31723e */ /* 0x000fe400000010ff */
[----:B-1----:R-:W-:Y:S02]  /*22680*/  F2FP.BF16.F32.PACK_AB R40, R112, R111 ;  /* 0x0000006f7028723e */ /* 0x002fe400000010ff */
[----:B------:R-:W-:Y:S02]  /*22690*/  F2FP.BF16.F32.PACK_AB R41, R56, R46 ;  /* 0x0000002e3829723e */ /* 0x000fe400000010ff */
[----:B------:R-:W-:-:S02]  /*226a0*/  F2FP.BF16.F32.PACK_AB R42, R105, R110 ;  /* 0x0000006e692a723e */ /* 0x000fc400000010ff */
[----:B------:R-:W-:Y:S02]  /*226b0*/  F2FP.BF16.F32.PACK_AB R43, R57, R47 ;  /* 0x0000002f392b723e */ /* 0x000fe400000010ff */
[----:B------:R-:W-:Y:S02]  /*226c0*/  F2FP.BF16.F32.PACK_AB R50, R93, R106 ;  /* 0x0000006a5d32723e */ /* 0x000fe400000010ff */
[----:B------:R-:W-:Y:S01]  /*226d0*/  F2FP.BF16.F32.PACK_AB R51, R61, R59 ;  /* 0x0000003b3d33723e */ /* 0x000fe200000010ff */
[----:B------:R0:W-:Y:S01]  /*226e0*/  STSM.16.M88.4 [R159], R40 ;  /* 0x000000289f007844 */ /* 0x0001e20000000200 */
[----:B------:R-:W-:Y:S02]  /*226f0*/  F2FP.BF16.F32.PACK_AB R53, R64, R62 ;  /* 0x0000003e4035723e */ /* 0x000fe400000010ff */
[----:B------:R-:W-:Y:S01]  /*22700*/  F2FP.BF16.F32.PACK_AB R54, R99, R102 ;  /* 0x000000666336723e */ /* 0x000fe200000010ff */
[----:B------:R-:W-:Y:S01]  /*22710*/  STSM.16.M88.4 [R160], R48 ;  /* 0x00000030a0007844 */ /* 0x000fe20000000200 */
[----:B------:R-:W-:-:S02]  /*22720*/  F2FP.BF16.F32.PACK_AB R55, R65, R63 ;  /* 0x0000003f4137723e */ /* 0x000fc400000010ff */
[----:B------:R-:W-:Y:S02]  /*22730*/  SEL R91, R127, R91, P0 ;  /* 0x0000005b7f5b7207 */ /* 0x000fe40000000000 */
[----:B---3--:R-:W-:Y:S01]  /*22740*/  F2FP.BF16.F32.PACK_AB R12, R101, R100 ;  /* 0x00000064650c723e */ /* 0x008fe200000010ff */
[----:B------:R-:W-:Y:S01]  /*22750*/  STSM.16.M88.4 [R161], R52 ;  /* 0x00000034a1007844 */ /* 0x000fe20000000200 */
[----:B------:R-:W-:Y:S01]  /*22760*/  F2FP.BF16.F32.PACK_AB R13, R68, R66 ;  /* 0x00000042440d723e */ /* 0x000fe200000010ff */
[----:B------:R-:W1:Y:S01]  /*22770*/  LDC R127, c[0x0][0xbe8] ;  /* 0x0002fa00ff7f7b82 */ /* 0x000e620000000800 */
[----:B------:R-:W-:Y:S02]  /*22780*/  F2FP.BF16.F32.PACK_AB R14, R98, R97 ;  /* 0x00000061620e723e */ /* 0x000fe400000010ff */
[----:B------:R-:W-:Y:S02]  /*22790*/  F2FP.BF16.F32.PACK_AB R15, R69, R67 ;  /* 0x00000043450f723e */ /* 0x000fe400000010ff */
[----:B----4-:R-:W-:-:S02]  /*227a0*/  F2FP.BF16.F32.PACK_AB R32, R78, R96 ;  /* 0x000000604e20723e */ /* 0x010fc400000010ff */
[----:B------:R-:W-:Y:S01]  /*227b0*/  F2FP.BF16.F32.PACK_AB R33, R72, R70 ;  /* 0x000000464821723e */ /* 0x000fe200000010ff */
[----:B------:R2:W-:Y:S01]  /*227c0*/  STSM.16.M88.4 [R162], R12 ;  /* 0x0000000ca2007844 */ /* 0x0005e20000000200 */
[----:B------:R-:W-:Y:S02]  /*227d0*/  F2FP.BF16.F32.PACK_AB R34, R95, R94 ;  /* 0x0000005e5f22723e */ /* 0x000fe400000010ff */
[----:B------:R-:W-:Y:S02]  /*227e0*/  F2FP.BF16.F32.PACK_AB R35, R73, R71 ;  /* 0x000000474923723e */ /* 0x000fe400000010ff */
[----:B------:R-:W-:Y:S02]  /*227f0*/  F2FP.BF16.F32.PACK_AB R36, R87, R92 ;  /* 0x0000005c5724723e */ /* 0x000fe400000010ff */
[----:B------:R-:W-:Y:S01]  /*22800*/  F2FP.BF16.F32.PACK_AB R37, R76, R74 ;  /* 0x0000004a4c25723e */ /* 0x000fe200000010ff */
[----:B------:R-:W-:Y:S01]  /*22810*/  STSM.16.M88.4 [R163], R32 ;  /* 0x00000020a3007844 */ /* 0x000fe20000000200 */
[----:B------:R-:W-:-:S02]  /*22820*/  F2FP.BF16.F32.PACK_AB R38, R86, R83 ;  /* 0x000000535626723e */ /* 0x000fc400000010ff */
[----:B------:R-:W-:Y:S02]  /*22830*/  F2FP.BF16.F32.PACK_AB R39, R77, R75 ;  /* 0x0000004b4d27723e */ /* 0x000fe400000010ff */
[----:B0-----:R-:W-:Y:S02]  /*22840*/  F2FP.BF16.F32.PACK_AB R40, R82, R81 ;  /* 0x000000515228723e */ /* 0x001fe400000010ff */
[----:B------:R-:W-:Y:S01]  /*22850*/  F2FP.BF16.F32.PACK_AB R42, R79, R80 ;  /* 0x000000504f2a723e */ /* 0x000fe200000010ff */
[----:B------:R-:W-:Y:S01]  /*22860*/  STSM.16.M88.4 [R164], R36 ;  /* 0x00000024a4007844 */ /* 0x000fe20000000200 */
[----:B------:R-:W-:Y:S02]  /*22870*/  F2FP.BF16.F32.PACK_AB R41, R89, R88 ;  /* 0x000000585929723e */ /* 0x000fe400000010ff */
[----:B------:R-:W-:Y:S02]  /*22880*/  F2FP.BF16.F32.PACK_AB R43, R91, R90 ;  /* 0x0000005a5b2b723e */ /* 0x000fe400000010ff */
[----:B------:R-:W-:-:S03]  /*22890*/  ISETP.NE.U32.AND P3, PT, RZ, UR4, PT ;  /* 0x00000004ff007c0c */ /* 0x000fc6000bf65070 */
[----:B------:R0:W-:Y:S01]  /*228a0*/  STSM.16.M88.4 [R165], R40 ;  /* 0x00000028a5007844 */ /* 0x0001e20000000200 */
[----:B------:R-:W-:Y:S01]  /*228b0*/  BAR.SYNC.DEFER_BLOCKING 0x1, 0x100 ;  /* 0x0044000000007b1d */ /* 0x000fe20000010000 */
[----:B------:R-:W-:Y:S01]  /*228c0*/  ISETP.NE.AND.EX P3, PT, RZ, UR5, PT, P3 ;  /* 0x00000005ff007c0c */ /* 0x000fe2000bf65330 */
[----:B--2---:R-:W-:-:S12]  /*228d0*/  IMAD.WIDE R12, R134, 0x4, R132 ;  /* 0x00000004860c7825 */ /* 0x004fd800078e0284 */
[----:B------:R-:W5:Y:S01]  /*228e0*/  @P3 LDG.E R131, desc[UR42][R12.64] ;  /* 0x0000002a0c833981 */ /* 0x000f62000c1e1900 */
[----:B------:R-:W-:Y:S01]  /*228f0*/  ISETP.NE.U32.AND P0, PT, RZ, UR6, PT ;  /* 0x00000006ff007c0c */ /* 0x000fe2000bf05070 */
[----:B------:R-:W-:Y:S01]  /*22900*/  ULDC UR6, c[0x0][0xa88] ;  /* 0x0002a20000067ab9 */ /* 0x000fe20000000800 */
[----:B0-----:R-:W-:Y:S02]  /*22910*/  IMAD.MOV.U32 R40, RZ, RZ, 0x9b8 ;  /* 0x000009b8ff287424 */ /* 0x001fe400078e00ff */
[----:B------:R-:W-:Y:S01]  /*22920*/  ISETP.NE.AND.EX P0, PT, RZ, UR7, PT, P0 ;  /* 0x00000007ff007c0c */ /* 0x000fe2000bf05300 */
[----:B------:R-:W-:-:S12]  /*22930*/  IMAD.U32 R48, RZ, RZ, UR6 ;  /* 0x00000006ff307e24 */ /* 0x000fd8000f8e00ff */
[----:B------:R-:W0:Y:S01]  /*22940*/  @P0 LDC.64 R14, c[0x0][0xc08] ;  /* 0x00030200ff0e0b82 */ /* 0x000e220000000a00 */
[----:B------:R-:W-:-:S04]  /*22950*/  ISETP.GT.AND P1, PT, R166, 0x1, PT ;  /* 0x00000001a600780c */ /* 0x000fc80003f24270 */
[----:B------:R-:W-:-:S04]  /*22960*/  SEL R40, R40, 0x978, P1 ;  /* 0x0000097828287807 */ /* 0x000fc80000800000 */
[----:B------:R2:W3:Y:S08]  /*22970*/  LDC.64 R32, c[0x0][R40+0x218] ;  /* 0x0000860028207b82 */ /* 0x0004f00000000a00 */
[----:B------:R2:W4:Y:S01]  /*22980*/  LDC.64 R34, c[0x0][R40+0x228] ;  /* 0x00008a0028227b82 */ /* 0x0005220000000a00 */
[----:B0-----:R-:W-:-:S05]  /*22990*/  @P0 IMAD.WIDE R14, R134, 0x4, R14 ;  /* 0x00000004860e0825 */ /* 0x001fca00078e020e */
[----:B------:R0:W5:Y:S01]  /*229a0*/  @P0 LDG.E R48, desc[UR42][R14.64] ;  /* 0x0000002a0e300981 */ /* 0x000162000c1e1900 */
[----:B-1----:R-:W-:Y:S01]  /*229b0*/  ISETP.NE.AND P2, PT, R127, 0x1, PT ;  /* 0x000000017f00780c */ /* 0x002fe20003f45270 */
[----:B0-----:R2:W0:Y:S01]  /*229c0*/  LDC.64 R14, c[0x0][R40+0x220] ;  /* 0x00008800280e7b82 */ /* 0x0014220000000a00 */
[----:B---3--:R-:W-:Y:S11]  /*229d0*/  @P0 BRA `(.L_x_1826) ;  /* 0x0000000000100947 */ /* 0x008ff60003800000 */
[----:B------:R-:W-:Y:S05]  /*229e0*/  @!P3 BRA `(.L_x_1826) ;  /* 0x00000000000cb947 */ /* 0x000fea0003800000 */
[----:B------:R-:W3:Y:S04]  /*229f0*/  LDG.E R11, desc[UR42][R12.64] ;  /* 0x0000002a0c0b7981 */ /* 0x000ee8000c1e1900 */
[----:B-----5:R-:W3:Y:S02]  /*22a00*/  LDG.E R48, desc[UR42][R12.64+0x4] ;  /* 0x0000042a0c307981 */ /* 0x020ee4000c1e1900 */
[----:B---3--:R-:W-:-:S07]  /*22a10*/  IMAD.IADD R48, R48, 0x1, -R11 ;  /* 0x0000000130307824 */ /* 0x008fce00078e0a0b */
.L_x_1826:
[----:B------:R-:W3:Y:S04]  /*22a20*/  LDL R38, [R1] ;  /* 0x0000000001267983 */ /* 0x000ee80000100800 */
[----:B------:R-:W2:Y:S01]  /*22a30*/  LDL R132, [R1+0x14] ;  /* 0x0000140001847983 */ /* 0x000ea20000100800 */
[----:B------:R1:W1:Y:S01]  /*22a40*/  LDC.64 R12, c[0x0][R40+0x210] ;  /* 0x00008400280c7b82 */ /* 0x0002620000000a00 */
[----:B------:R-:W-:Y:S01]  /*22a50*/  ISETP.NE.U32.AND P0, PT, RZ, UR4, PT ;  /* 0x00000004ff007c0c */ /* 0x000fe2000bf05070 */
[-C--:B------:R-:W-:Y:S01]  /*22a60*/  IMAD R41, R33, R200.reuse, RZ ;  /* 0x000000c821297224 */ /* 0x080fe200078e02ff */
[----:B------:R-:W4:Y:S01]  /*22a70*/  LDL R50, [R1+0x38] ;  /* 0x0000380001327983 */ /* 0x000f220000100800 */
[----:B------:R-:W-:Y:S01]  /*22a80*/  SHF.R.S32.HI R39, RZ, 0x1f, R134 ;  /* 0x0000001fff277819 */ /* 0x000fe20000011486 */
[----:B------:R-:W-:Y:S01]  /*22a90*/  IMAD.WIDE.U32 R32, R32, R200, RZ ;  /* 0x000000c820207225 */ /* 0x000fe200078e00ff */
[----:B------:R-:W-:Y:S01]  /*22aa0*/  ISETP.NE.AND.EX P0, PT, RZ, UR5, PT, P0 ;  /* 0x00000005ff007c0c */ /* 0x000fe2000bf05300 */
[----:B------:R-:W4:Y:S01]  /*22ab0*/  LDL R42, [R1+0x28] ;  /* 0x00002800012a7983 */ /* 0x000f220000100800 */
[----:B------:R-:W1:Y:S02]  /*22ac0*/  @P2 LDC R49, c[0x0][0xbec] ;  /* 0x0002fb00ff312b82 */ /* 0x000e640000000800 */
[----:B------:R-:W-:-:S02]  /*22ad0*/  SEL R11, R134, RZ, !P0 ;  /* 0x000000ff860b7207 */ /* 0x000fc40004000000 */
[----:B------:R-:W-:-:S03]  /*22ae0*/  SEL R39, R39, RZ, !P0 ;  /* 0x000000ff27277207 */ /* 0x000fc60004000000 */
[----:B0-----:R-:W-:Y:S01]  /*22af0*/  IMAD R15, R15, R11, RZ ;  /* 0x0000000b0f0f7224 */ /* 0x001fe200078e02ff */
[----:B------:R-:W0:Y:S03]  /*22b00*/  @P2 LDC R51, c[0x0][0xbf0] ;  /* 0x0002fc00ff332b82 */ /* 0x000e260000000800 */
[C---:B------:R-:W-:Y:S02]  /*22b10*/  IMAD R43, R14.reuse, R39, R15 ;  /* 0x000000270e2b7224 */ /* 0x040fe400078e020f */
[----:B------:R-:W-:-:S03]  /*22b20*/  IMAD.WIDE.U32 R14, R14, R11, RZ ;  /* 0x0000000b0e0e7225 */ /* 0x000fc600078e00ff */
[----:B------:R-:W1:Y:S01]  /*22b30*/  LDC.64 R36, c[0x0][0xba8] ;  /* 0x0002ea00ff247b82 */ /* 0x000e620000000a00 */
[----:B------:R-:W-:Y:S01]  /*22b40*/  IMAD.IADD R53, R33, 0x1, R41 ;  /* 0x0000000121357824 */ /* 0x000fe200078e0229 */
[----:B-----5:R-:W-:Y:S01]  /*22b50*/  IADD3 R33, P0, P3, R14, R32, R131 ;  /* 0x000000200e217210 */ /* 0x020fe20007b1e083 */
[----:B------:R-:W-:Y:S01]  /*22b60*/  IMAD.IADD R43, R15, 0x1, R43 ;  /* 0x000000010f2b7824 */ /* 0x000fe200078e022b */
[----:B------:R-:W-:-:S04]  /*22b70*/  SHF.R.S32.HI R32, RZ, 0x1f, R131 ;  /* 0x0000001fff207819 */ /* 0x000fc80000011483 */
[----:B-1----:R-:W1:Y:S08]  /*22b80*/  @!P1 LDC R36, c[0x0][0xb50] ;  /* 0x0002d400ff249b82 */ /* 0x002e700000000800 */
[----:B------:R-:W1:Y:S01]  /*22b90*/  @!P1 LDC R37, c[0x0][0xb54] ;  /* 0x0002d500ff259b82 */ /* 0x000e620000000800 */
[----:B---3--:R-:W-:-:S04]  /*22ba0*/  IMAD.IADD R38, R38, 0x1, R211 ;  /* 0x0000000126267824 */ /* 0x008fc800078e02d3 */
[----:B------:R-:W-:Y:S01]  /*22bb0*/  @P2 IMAD.HI.U32 R14, R38, R49, RZ ;  /* 0x00000031260e2227 */ /* 0x000fe200078e00ff */
[----:B--2---:R-:W-:-:S03]  /*22bc0*/  SEL R39, R132, RZ, P1 ;  /* 0x000000ff84277207 */ /* 0x004fc60000800000 */
[----:B------:R-:W-:Y:S01]  /*22bd0*/  IMAD.MOV.U32 R15, RZ, RZ, R38 ;  /* 0x000000ffff0f7224 */ /* 0x000fe200078e0026 */
[----:B0-----:R-:W-:Y:S01]  /*22be0*/  @P2 SHF.R.U32.HI R15, RZ, R51, R14 ;  /* 0x00000033ff0f2219 */ /* 0x001fe2000001160e */
[-C--:B----4-:R-:W-:Y:S02]  /*22bf0*/  IMAD R41, R35, R39.reuse, RZ ;  /* 0x0000002723297224 */ /* 0x090fe400078e02ff */
[----:B------:R-:W-:Y:S01]  /*22c00*/  IMAD.WIDE.U32 R34, R34, R39, RZ ;  /* 0x0000002722227225 */ /* 0x000fe200078e00ff */
[----:B------:R-:W-:-:S03]  /*22c10*/  IADD3.X R39, R43, R53, R32, P0, P3 ;  /* 0x000000352b277210 */ /* 0x000fc600007e6420 */
[----:B------:R-:W-:Y:S01]  /*22c20*/  IMAD.MOV R40, RZ, RZ, -R15 ;  /* 0x000000ffff287224 */ /* 0x000fe200078e0a0f */
[----:B------:R-:W-:Y:S01]  /*22c30*/  IADD3 R34, P0, P3, R15, R33, R34 ;  /* 0x000000210f227210 */ /* 0x000fe20007b1e022 */
[----:B------:R-:W-:Y:S01]  /*22c40*/  IMAD.IADD R41, R35, 0x1, R41 ;  /* 0x0000000123297824 */ /* 0x000fe200078e0229 */
[----:B------:R-:W-:Y:S01]  /*22c50*/  SHF.R.S32.HI R14, RZ, 0x1f, R15 ;  /* 0x0000001fff0e7819 */ /* 0x000fe2000001140f */
[----:B------:R-:W-:-:S03]  /*22c60*/  IMAD R15, R127, R40, R38 ;  /* 0x000000287f0f7224 */ /* 0x000fc600078e0226 */
[----:B------:R-:W-:Y:S01]  /*22c70*/  IADD3.X R35, R14, R39, R41, P0, P3 ;  /* 0x000000270e237210 */ /* 0x000fe200007e6429 */
[-C--:B------:R-:W-:Y:S01]  /*22c80*/  IMAD R13, R13, R15.reuse, RZ ;  /* 0x0000000f0d0d7224 */ /* 0x080fe200078e02ff */
[----:B------:R-:W-:Y:S01]  /*22c90*/  SHF.R.S32.HI R33, RZ, 0x1f, R15 ;  /* 0x0000001fff217819 */ /* 0x000fe2000001140f */
[----:B------:R-:W-:-:S04]  /*22ca0*/  IMAD.WIDE.U32 R34, R12, R15, R34 ;  /* 0x0000000f0c227225 */ /* 0x000fc800078e0022 */
[----:B------:R-:W-:Y:S01]  /*22cb0*/  IMAD R13, R12, R33, R13 ;  /* 0x000000210c0d7224 */ /* 0x000fe200078e020d */
[----:B-1----:R-:W-:-:S03]  /*22cc0*/  LEA R36, P0, R34, R36, 0x2 ;  /* 0x0000002422247211 */ /* 0x002fc600078010ff */
[----:B------:R-:W-:-:S05]  /*22cd0*/  IMAD.IADD R12, R35, 0x1, R13 ;  /* 0x00000001230c7824 */ /* 0x000fca00078e020d */
[----:B------:R-:W-:Y:S01]  /*22ce0*/  LEA.HI.X R37, R34, R37, R12, 0x2, P0 ;  /* 0x0000002522257211 */ /* 0x000fe200000f140c */
[----:B------:R-:W-:Y:S01]  /*22cf0*/  SHFL.IDX PT, R14, R36, 0x1, 0x1c1f ;  /* 0x003c1f00240e7f89 */ /* 0x000fe200000e0000 */
[----:B------:R-:W-:-:S03]  /*22d00*/  IMAD.IADD R33, R50, 0x1, R211 ;  /* 0x0000000132217824 */ /* 0x000fc600078e02d3 */
[----:B------:R-:W-:Y:S04]  /*22d10*/  SHFL.IDX PT, R12, R36, RZ, 0x1c1f ;  /* 0x001c1fff240c7589 */ /* 0x000fe800000e0000 */
[----:B------:R-:W0:Y:S04]  /*22d20*/  SHFL.IDX PT, R13, R37, RZ, 0x1c1f ;  /* 0x001c1fff250d7589 */ /* 0x000e2800000e0000 */
        /* <DEDUP_REMOVED lines=18> */
[----:B------:R-:W-:-:S04]  /*22e50*/  IMAD.SHL.U32 R9, R33, 0x8, RZ ;  /* 0x0000000821097824 */ /* 0x000fc800078e00ff */
[----:B------:R-:W-:-:S04]  /*22e60*/  IMAD R3, R8, 0x40, R9 ;  /* 0x0000004008037824 */ /* 0x000fc800078e0209 */
        /* <DEDUP_REMOVED lines=15> */
[----:B------:R-:W-:-:S02]  /*22f60*/  SHF.R.U64 R48, R48, 0x3, RZ ;  /* 0x0000000330307819 */ /* 0x000fc400000012ff */
[----:B------:R-:W-:Y:S02]  /*22f70*/  LOP3.LUT R36, R37, 0x380, RZ, 0xc0, !PT ;  /* 0x0000038025247812 */ /* 0x000fe400078ec0ff */
[----:B------:R-:W-:Y:S01]  /*22f80*/  LOP3.LUT R48, R48, R49, RZ, 0x3c, !PT ;  /* 0x0000003130307212 */ /* 0x000fe200078e3cff */
[--C-:B------:R-:W-:Y:S01]  /*22f90*/  IMAD.X R49, RZ, RZ, R85.reuse, P3 ;  /* 0x000000ffff317224 */ /* 0x100fe200018e0655 */
[----:B------:R-:W-:Y:S02]  /*22fa0*/  IADD3 R3, P3, R84, 0xb000, RZ ;  /* 0x0000b00054037810 */ /* 0x000fe40007f7e0ff */
[----:B------:R-:W-:Y:S02]  /*22fb0*/  LOP3.LUT R40, R41, 0x380, RZ, 0xc0, !PT ;  /* 0x0000038029287812 */ /* 0x000fe400078ec0ff */
[----:B------:R-:W-:Y:S02]  /*22fc0*/  LOP3.LUT R0, R3, 0x380, RZ, 0xc0, !PT ;  /* 0x0000038003007812 */ /* 0x000fe400078ec0ff */
[----:B------:R-:W-:Y:S01]  /*22fd0*/  LOP3.LUT R44, R45, 0x380, RZ, 0xc0, !PT ;  /* 0x000003802d2c7812 */ /* 0x000fe200078ec0ff */
[----:B------:R-:W-:Y:S01]  /*22fe0*/  IMAD R13, R131, UR5, R32 ;  /* 0x00000005830d7c24 */ /* 0x000fe2000f8e0220 */
[----:B------:R-:W-:Y:S01]  /*22ff0*/  SHF.R.U64 R0, R0, 0x3, RZ ;  /* 0x0000000300007819 */ /* 0x000fe200000012ff */
[----:B------:R-:W-:Y:S01]  /*23000*/  IMAD.X R69, RZ, RZ, R85, P3 ;  /* 0x000000ffff457224 */ /* 0x000fe200018e0655 */
[----:B------:R-:W-:Y:S01]  /*23010*/  SHF.R.U64 R28, R28, 0x3, RZ ;  /* 0x000000031c1c7819 */ /* 0x000fe200000012ff */
[----:B------:R-:W5:Y:S01]  /*23020*/  LD.E.128 R48, desc[UR42][R48.64] ;  /* 0x0000002a30307980 */ /* 0x000f62000c101d00 */
[----:B------:R-:W-:-:S02]  /*23030*/  SHF.R.U64 R36, R36, 0x3, RZ ;  /* 0x0000000324247819 */ /* 0x000fc400000012ff */
        /* <DEDUP_REMOVED lines=12> */
[C---:B------:R-:W-:Y:S01]  /*23100*/  IADD3 R53, P4, R84.reuse, 0x7000, RZ ;  /* 0x0000700054357810 */ /* 0x040fe20007f9e0ff */
[--C-:B------:R-:W-:Y:S01]  /*23110*/  IMAD.X R41, RZ, RZ, R85.reuse, P0 ;  /* 0x000000ffff297224 */ /* 0x100fe200000e0655 */
[C---:B------:R-:W-:Y:S01]  /*23120*/  IADD3 R57, P5, R84.reuse, 0x8000, RZ ;  /* 0x0000800054397810 */ /* 0x040fe20007fbe0ff */
[----:B------:R-:W-:Y:S01]  /*23130*/  IMAD.X R45, RZ, RZ, R85, P1 ;  /* 0x000000ffff2d7224 */ /* 0x000fe200008e0655 */
[C---:B------:R-:W-:Y:S01]  /*23140*/  IADD3 R61, P0, R84.reuse, 0x9000, RZ ;  /* 0x00009000543d7810 */ /* 0x040fe20007f1e0ff */
[----:B------:R-:W-:Y:S01]  /*23150*/  IMAD.IADD R3, R3, 0x1, R13 ;  /* 0x0000000103037824 */ /* 0x000fe200078e020d */
[----:B------:R-:W-:Y:S01]  /*23160*/  IADD3 R65, P1, R84, 0xa000, RZ ;  /* 0x0000a00054417810 */ /* 0x000fe20007f3e0ff */
[----:B------:R-:W-:Y:S01]  /*23170*/  IMAD.IADD R12, R211, 0x1, R0 ;  /* 0x00000001d30c7824 */ /* 0x000fe200078e0200 */
[----:B------:R-:W-:Y:S01]  /*23180*/  LOP3.LUT R52, R53, 0x380, RZ, 0xc0, !PT ;  /* 0x0000038035347812 */ /* 0x000fe200078ec0ff */
[----:B------:R-:W-:Y:S01]  /*23190*/  IMAD.WIDE.U32 R2, R200, UR4, R2 ;  /* 0x00000004c8027c25 */ /* 0x000fe2000f8e0002 */
[----:B------:R-:W-:Y:S01]  /*231a0*/  LOP3.LUT R56, R57, 0x380, RZ, 0xc0, !PT ;  /* 0x0000038039387812 */ /* 0x000fe200078ec0ff */
[----:B------:R-:W5:Y:S01]  /*231b0*/  LD.E.128 R28, desc[UR42][R28.64] ;  /* 0x0000002a1c1c7980 */ /* 0x000f62000c101d00 */
[----:B------:R-:W-:-:S02]  /*231c0*/  LOP3.LUT R60, R61, 0x380, RZ, 0xc0, !PT ;  /* 0x000003803d3c7812 */ /* 0x000fc400078ec0ff */
[----:B------:R-:W-:Y:S01]  /*231d0*/  LOP3.LUT R64, R65, 0x380, RZ, 0xc0, !PT ;  /* 0x0000038041407812 */ /* 0x000fe200078ec0ff */
[----:B0-----:R-:W-:Y:S01]  /*231e0*/  @P2 IMAD.HI.U32 R0, R12, R15, RZ ;  /* 0x0000000f0c002227 */ /* 0x001fe200078e00ff */
[----:B------:R-:W-:Y:S01]  /*231f0*/  LOP3.LUT R5, R84, 0x380, RZ, 0xc0, !PT ;  /* 0x0000038054057812 */ /* 0x000fe200078ec0ff */
[----:B------:R-:W5:Y:S01]  /*23200*/  LD.E.128 R36, desc[UR42][R36.64] ;  /* 0x0000002a24247980 */ /* 0x000f62000c101d00 */
[----:B------:R-:W-:Y:S01]  /*23210*/  SHF.R.S32.HI R10, RZ, 0x1f, R11 ;  /* 0x0000001fff0a7819 */ /* 0x000fe2000001140b */
[----:B------:R-:W-:Y:S01]  /*23220*/  IMAD R3, R200, UR5, R3 ;  /* 0x00000005c8037c24 */ /* 0x000fe2000f8e0203 */
[----:B------:R-:W-:Y:S01]  /*23230*/  SHF.R.U64 R52, R52, 0x3, RZ ;  /* 0x0000000334347819 */ /* 0x000fe200000012ff */
[----:B------:R-:W-:Y:S01]  /*23240*/  ULDC.64 UR4, c[0x0][0xaf0] ;  /* 0x0002bc0000047ab9 */ /* 0x000fe20000000a00 */
[----:B------:R-:W-:Y:S01]  /*23250*/  SHF.R.U64 R56, R56, 0x3, RZ ;  /* 0x0000000338387819 */ /* 0x000fe200000012ff */
[----:B------:R-:W5:Y:S01]  /*23260*/  LD.E.128 R40, desc[UR42][R40.64] ;  /* 0x0000002a28287980 */ /* 0x000f62000c101d00 */
[----:B------:R-:W-:-:S02]  /*23270*/  SHF.R.U64 R60, R60, 0x3, RZ ;  /* 0x000000033c3c7819 */ /* 0x000fc400000012ff */
[----:B------:R-:W-:Y:S01]  /*23280*/  SHF.R.U64 R64, R64, 0x3, RZ ;  /* 0x0000000340407819 */ /* 0x000fe200000012ff */
[----:B------:R-:W-:Y:S01]  /*23290*/  IMAD.MOV.U32 R13, RZ, RZ, R12 ;  /* 0x000000ffff0d7224 */ /* 0x000fe200078e000c */
[----:B------:R-:W-:Y:S01]  /*232a0*/  SHF.R.U64 R5, R5, 0x3, RZ ;  /* 0x0000000305057819 */ /* 0x000fe200000012ff */
[----:B------:R-:W-:Y:S01]  /*232b0*/  IMAD R10, R10, UR4, RZ ;  /* 0x000000040a0a7c24 */ /* 0x000fe2000f8e02ff */
[----:B-1----:R-:W-:Y:S01]  /*232c0*/  @P2 SHF.R.U32.HI R13, RZ, R21, R0 ;  /* 0x00000015ff0d2219 */ /* 0x002fe20000011600 */
[----:B------:R-:W5:Y:S01]  /*232d0*/  LD.E.128 R44, desc[UR42][R44.64] ;  /* 0x0000002a2c2c7980 */ /* 0x000f62000c101d00 */
        /* <DEDUP_REMOVED lines=9> */
[C---:B------:R-:W-:Y:S01]  /*23370*/  IMAD R15, R11.reuse, UR5, R10 ;  /* 0x000000050b0f7c24 */ /* 0x040fe2000f8e020a */
[--C-:B------:R-:W-:Y:S01]  /*23380*/  SHF.R.S32.HI R0, RZ, 0x1f, R13.reuse ;  /* 0x0000001fff007819 */ /* 0x100fe2000001140d */
[----:B------:R-:W-:Y:S01]  /*23390*/  IMAD.MOV R10, RZ, RZ, -R13 ;  /* 0x000000ffff0a7224 */ /* 0x000fe200078e0a0d */
[----:B------:R-:W5:Y:S01]  /*233a0*/  LD.E.128 R52, desc[UR42][R52.64] ;  /* 0x0000002a34347980 */ /* 0x000f62000c101d00 */
[----:B------:R-:W-:Y:S01]  /*233b0*/  IMAD.WIDE.U32 R2, R11, UR4, R2 ;  /* 0x000000040b027c25 */ /* 0x000fe2000f8e0002 */
[----:B------:R-:W-:-:S02]  /*233c0*/  ULDC.64 UR4, c[0x0][0xae0] ;  /* 0x0002b80000047ab9 */ /* 0x000fc40000000a00 */
[----:B------:R0:W5:Y:S01]  /*233d0*/  LD.E.128 R4, desc[UR42][R84.64] ;  /* 0x0000002a54047980 */ /* 0x000162000c101d00 */
[----:B------:R-:W-:-:S03]  /*233e0*/  IMAD R11, R127, R10, R12 ;  /* 0x0000000a7f0b7224 */ /* 0x000fc600078e020c */
[----:B------:R-:W5:Y:S01]  /*233f0*/  LD.E.128 R56, desc[UR42][R56.64] ;  /* 0x0000002a38387980 */ /* 0x000f62000c101d00 */
[----:B------:R-:W-:-:S03]  /*23400*/  IMAD.IADD R3, R3, 0x1, R15 ;  /* 0x0000000103037824 */ /* 0x000fc600078e020f */
[----:B------:R-:W5:Y:S04]  /*23410*/  LD.E.128 R60, desc[UR42][R60.64] ;  /* 0x0000002a3c3c7980 */ /* 0x000f68000c101d00 */
[----:B------:R-:W5:Y:S04]  /*23420*/  LD.E.128 R64, desc[UR42][R64.64] ;  /* 0x0000002a40407980 */ /* 0x000f68000c101d00 */
[----:B------:R-:W5:Y:S01]  /*23430*/  LD.E.128 R68, desc[UR42][R68.64] ;  /* 0x0000002a44447980 */ /* 0x000f62000c101d00 */
[----:B------:R-:W-:Y:S01]  /*23440*/  IMAD R0, R0, UR4, RZ ;  /* 0x0000000400007c24 */ /* 0x000fe2000f8e02ff */
[----:B------:R-:W-:Y:S01]  /*23450*/  @!PT LDS RZ, [RZ] ;  /* 0x00000000fffff984 */ /* 0x000fe20000000800 */
[----:B------:R-:W-:Y:S01]  /*23460*/  @!PT LDS RZ, [RZ] ;  /* 0x00000000fffff984 */ /* 0x000fe20000000800 */
[----:B------:R-:W-:Y:S01]  /*23470*/  @!PT LDS RZ, [RZ] ;  /* 0x00000000fffff984 */ /* 0x000fe20000000800 */
[----:B------:R-:W-:Y:S01]  /*23480*/  @!PT LDS RZ, [RZ] ;  /* 0x00000000fffff984 */ /* 0x000fe20000000800 */
[----:B------:R1:W-:Y:S06]  /*23490*/  MEMBAR.ALL.CTA ;  /* 0x0000000000007992 */ /* 0x0003ec0000008000 */
[----:B-1----:R-:W1:Y:S01]  /*234a0*/  FENCE.VIEW.ASYNC.S ;  /* 0x00000000000073c6 */ /* 0x002e620000000000 */
[----:B------:R-:W-:Y:S01]  /*234b0*/  SHF.R.S32.HI R10, RZ, 0x1f, R11 ;  /* 0x0000001fff0a7819 */ /* 0x000fe2000001140b */
[----:B------:R-:W-:-:S04]  /*234c0*/  IMAD.WIDE.U32 R2, R13, UR4, R2 ;  /* 0x000000040d027c25 */ /* 0x000fc8000f8e0002 */
[----:B------:R-:W-:Y:S01]  /*234d0*/  IMAD R13, R13, UR5, R0 ;  /* 0x000000050d0d7c24 */ /* 0x000fe2000f8e0200 */
[----:B------:R-:W-:Y:S02]  /*234e0*/  ULDC.64 UR4, c[0x0][0xad8] ;  /* 0x0002b60000047ab9 */ /* 0x000fe40000000a00 */
[----:B------:R-:W-:Y:S02]  /*234f0*/  IMAD R10, R10, UR4, RZ ;  /* 0x000000040a0a7c24 */ /* 0x000fe4000f8e02ff */
[----:B------:R-:W-:Y:S02]  /*23500*/  IMAD.IADD R3, R3, 0x1, R13 ;  /* 0x0000000103037824 */ /* 0x000fe400078e020d */
[C---:B------:R-:W-:Y:S02]  /*23510*/  IMAD R13, R11.reuse, UR5, R10 ;  /* 0x000000050b0d7c24 */ /* 0x040fe4000f8e020a */
[----:B------:R-:W-:Y:S02]  /*23520*/  VIADD R0, R16, 0x2a820 ;  /* 0x0002a82010007836 */ /* 0x000fe40000000000 */
[----:B------:R-:W-:Y:S01]  /*23530*/  IMAD.WIDE.U32 R10, R11, UR4, R2 ;  /* 0x000000040b0a7c25 */ /* 0x000fe2000f8e0002 */
[----:B------:R-:W-:-:S02]  /*23540*/  ULDC.64 UR4, c[0x0][0xa80] ;  /* 0x0002a00000047ab9 */ /* 0x000fc40000000a00 */
[----:B------:R-:W-:Y:S01]  /*23550*/  PRMT R0, RZ, 0x654, R0 ;  /* 0x00000654ff007816 */ /* 0x000fe20000000000 */
[----:B------:R-:W-:Y:S01]  /*23560*/  IMAD.IADD R3, R11, 0x1, R13 ;  /* 0x000000010b037824 */ /* 0x000fe200078e020d */
[C---:B------:R-:W-:Y:S01]  /*23570*/  LEA R2, P0, R10.reuse, UR4, 0x1 ;  /* 0x000000040a027c11 */ /* 0x040fe2000f8008ff */
[C---:B------:R-:W-:Y:S01]  /*23580*/  VIADD R33, R9.reuse, 0x40 ;  /* 0x0000004009217836 */ /* 0x040fe20000000000 */
[----:B------:R-:W-:Y:S01]  /*23590*/  UMOV UR4, 0xffffffff ;  /* 0xffffffff00047882 */ /* 0x000fe20000000000 */
[----:B------:R-:W-:Y:S01]  /*235a0*/  VIADD R21, R9, 0x80 ;  /* 0x0000008009157836 */ /* 0x000fe20000000000 */
[----:B-1----:R0:W-:Y:S01]  /*235b0*/  SYNCS.ARRIVE.TRANS64.RED.A1T0 RZ, [R0+URZ], RZ ;  /* 0x000000ff00ff79a7 */ /* 0x0021e2000810043f */
[----:B------:R-:W-:Y:S02]  /*235c0*/  LEA.HI.X R3, R10, UR5, R3, 0x1, P0 ;  /* 0x000000050a037c11 */ /* 0x000fe400080f0c03 */
[----:B------:R-:W-:Y:S02]  /*235d0*/  SHF.R.S32.HI R35, RZ, 0x1f, R9 ;  /* 0x0000001fff237819 */ /* 0x000fe40000011409 */
[----:B------:R-:W-:-:S02]  /*235e0*/  SHF.R.S32.HI R20, RZ, 0x1f, R33 ;  /* 0x0000001fff147819 */ /* 0x000fc40000011421 */
[----:B------:R-:W-:Y:S01]  /*235f0*/  SHF.R.S32.HI R32, RZ, 0x1f, R21 ;  /* 0x0000001fff207819 */ /* 0x000fe20000011415 */
[----:B0-----:R-:W-:Y:S06]  /*23600*/  BRA.DIV UR4, `(.L_x_1828) ;  /* 0x000000f604107947 */ /* 0x001fec000b800000 */
[----:B------:R0:W1:Y:S04]  /*23610*/  SHFL.IDX PT, R0, R3, RZ, 0x181f ;  /* 0x00181fff03007589 */ /* 0x00006800000e0000 */
[----:B------:R0:W2:Y:S02]  /*23620*/  SHFL.IDX PT, R14, R2, RZ, 0x181f ;  /* 0x00181fff020e7589 */ /* 0x0000a400000e0000 */
.L_x_2151:
[----:B------:R-:W-:Y:S01]  /*23630*/  IMAD.IADD R211, R8, 0x1, R211 ;  /* 0x0000000108d37824 */ /* 0x000fe200078e02d3 */
        /* <DEDUP_REMOVED lines=16> */
.L_x_1830:
[----:B------:R-:W-:Y:S05]  /*23740*/  BSYNC B1 ;  /* 0x0000000000017941 */ /* 0x000fea0003800000 */
.L_x_1829:
[----:B------:R-:W-:-:S03]  /*23750*/  UMOV UR4, 0xffffffff ;  /* 0xffffffff00047882 */ /* 0x000fc60000000000 */
[----:B------:R-:W-:Y:S05]  /*23760*/  BRA.DIV UR4, `(.L_x_1831) ;  /* 0x000000f204ec7947 */ /* 0x000fea000b800000 */
[----:B-1----:R1:W4:Y:S04]  /*23770*/  SHFL.IDX PT, R0, R3, 0x1, 0x181f ;  /* 0x00381f0003007f89 */ /* 0x00232800000e0000 */
[----:B--23--:R1:W2:Y:S02]  /*23780*/  SHFL.IDX PT, R14, R2, 0x1, 0x181f ;  /* 0x00381f00020e7f89 */ /* 0x00c2a400000e0000 */
.L_x_2155:
[----:B-----5:R-:W-:Y:S01]  /*23790*/  VIADD R5, R211, 0x20 ;  /* 0x00000020d3057836 */ /* 0x020fe20000000000 */
        /* <DEDUP_REMOVED lines=16> */
.L_x_1833:
[----:B------:R-:W-:Y:S05]  /*238a0*/  BSYNC B1 ;  /* 0x0000000000017941 */ /* 0x000fea0003800000 */
.L_x_1832:
[----:B------:R-:W-:-:S03]  /*238b0*/  UMOV UR4, 0xffffffff ;  /* 0xffffffff00047882 */ /* 0x000fc60000000000 */
[----:B------:R-:W-:Y:S05]  /*238c0*/  BRA.DIV UR4, `(.L_x_1834) ;  /* 0x000000f204dc7947 */ /* 0x000fea000b800000 */
[----:B----4-:R4:W0:Y:S04]  /*238d0*/  SHFL.IDX PT, R0, R3, 0x2, 0x181f ;  /* 0x00581f0003007f89 */ /* 0x01082800000e0000 */
[----:B--23--:R4:W2:Y:S02]  /*238e0*/  SHFL.IDX PT, R14, R2, 0x2, 0x181f ;  /* 0x00581f00020e7f89 */ /* 0x00c8a400000e0000 */
.L_x_2159:
        /* <DEDUP_REMOVED lines=17> */
.L_x_1836:
[----:B------:R-:W-:Y:S05]  /*23a00*/  BSYNC B1 ;  /* 0x0000000000017941 */ /* 0x000fea0003800000 */
.L_x_1835:
[----:B------:R-:W-:-:S03]  /*23a10*/  UMOV UR4, 0xffffffff ;  /* 0xffffffff00047882 */ /* 0x000fc60000000000 */
[----:B------:R-:W-:Y:S05]  /*23a20*/  BRA.DIV UR4, `(.L_x_1837) ;  /* 0x000000f204cc7947 */ /* 0x000fea000b800000 */
[----:B0-----:R0:W0:Y:S04]  /*23a30*/  SHFL.IDX PT, R0, R3, 0x3, 0x181f ;  /* 0x00781f0003007f89 */ /* 0x00102800000e0000 */
[----:B--23--:R2:W3:Y:S02]  /*23a40*/  SHFL.IDX PT, R14, R2, 0x3, 0x181f ;  /* 0x00781f00020e7f89 */ /* 0x00c4e400000e0000 */
.L_x_2163:
[----:B01--4-:R-:W-:-:S05]  /*23a50*/  VIADD R3, R211, 0x60 ;  /* 0x00000060d3037836 */ /* 0x013fca0000000000 */
[----:B------:R-:W-:-:S13]  /*23a60*/  ISETP.GE.AND P0, PT, R3, R34, PT ;  /* 0x000000220300720c */ /* 0x000fda0003f06270 */
[----:B------:R-:W-:Y:S05]  /*23a70*/  @P0 BRA `(.L_x_1838) ;  /* 0x0000002800e40947 */ /* 0x000fea0003800000 */
[----:B------:R-:W-:Y:S02]  /*23a80*/  ULDC UR4, c[0x0][0xac8] ;  /* 0x0002b20000047ab9 */ /* 0x000fe40000000800 */
[----:B------:R-:W-:Y:S02]  /*23a90*/  ISETP.GE.AND P2, PT, R9, UR4, PT ;  /* 0x0000000409007c0c */ /* 0x000fe4000bf46270 */
[----:B------:R-:W-:-:S11]  /*23aa0*/  ISETP.GE.AND P3, PT, R33, UR4, PT ;  /* 0x0000000421007c0c */ /* 0x000fd6000bf66270 */
[-C--:B--23--:R-:W-:Y:S02]  /*23ab0*/  @!P2 LEA R2, P0, R9, R14.reuse, 0x1 ;  /* 0x0000000e0902a211 */ /* 0x08cfe400078008ff */
[----:B------:R-:W-:Y:S02]  /*23ac0*/  @!P3 LEA R4, P1, R33, R14, 0x1 ;  /* 0x0000000e2104b211 */ /* 0x000fe400078208ff */
[-C--:B------:R-:W-:Y:S02]  /*23ad0*/  @!P2 LEA.HI.X R3, R9, R0.reuse, R35, 0x1, P0 ;  /* 0x000000000903a211 */ /* 0x080fe400000f0c23 */
        /* <DEDUP_REMOVED lines=9> */
.L_x_1827:
        /* <DEDUP_REMOVED lines=20> */
[----:B------:R-:W-:Y:S01]  /*23cb0*/  IMAD.WIDE.U32 R12, R132, UR4, R12 ;  /* 0x00000004840c7c25 */ /* 0x000fe2000f8e000c */
[----:B------:R-:W-:Y:S02]  /*23cc0*/  IADD3 R32, R16, 0x2a820, RZ ;  /* 0x0002a82010207810 */ /* 0x000fe40007ffe0ff */
[--C-:B------:R-:W-:Y:S01]  /*23cd0*/  SHF.R.S32.HI R14, RZ, 0x1f, R11.reuse ;  /* 0x0000001fff0e7819 */ /* 0x100fe2000001140b */
[----:B------:R-:W-:Y:S01]  /*23ce0*/  IMAD.MOV R15, RZ, RZ, -R11 ;  /* 0x000000ffff0f7224 */ /* 0x000fe200078e0a0b */
[----:B------:R-:W-:Y:S01]  /*23cf0*/  PRMT R32, RZ, 0x654, R32 ;  /* 0x00000654ff207816 */ /* 0x000fe20000000020 */
[----:B------:R-:W-:Y:S01]  /*23d00*/  IMAD R13, R132, UR5, R13 ;  /* 0x00000005840d7c24 */ /* 0x000fe2000f8e020d */
[----:B------:R-:W-:Y:S01]  /*23d10*/  ULDC.64 UR4, c[0x0][0xb30] ;  /* 0x0002cc0000047ab9 */ /* 0x000fe20000000a00 */
[----:B------:R-:W-:Y:S01]  /*23d20*/  IMAD R127, R127, R15, R38 ;  /* 0x0000000f7f7f7224 */ /* 0x000fe200078e0226 */
[----:B------:R0:W-:Y:S01]  /*23d30*/  SYNCS.ARRIVE.TRANS64.RED.A1T0 RZ, [R32+URZ], RZ ;  /* 0x000000ff20ff79a7 */ /* 0x0001e2000810043f */
[----:B------:R-:W-:-:S02]  /*23d40*/  IMAD R14, R14, UR4, RZ ;  /* 0x000000040e0e7c24 */ /* 0x000fc4000f8e02ff */
[----:B------:R-:W-:-:S04]  /*23d50*/  IMAD.WIDE.U32 R12, R11, UR4, R12 ;  /* 0x000000040b0c7c25 */ /* 0x000fc8000f8e000c */
        /* <DEDUP_REMOVED lines=15> */
.L_x_2166:
[----:B------:R-:W-:Y:S01]  /*23e50*/  ISETP.GE.AND P0, PT, R33, R34, PT ;  /* 0x000000222100720c */ /* 0x000fe20003f06270 */
[----:B------:R-:W-:-:S12]  /*23e60*/  BSSY B1, `(.L_x_1840) ;  /* 0x00000cf000017945 */ /* 0x000fd80003800000 */
[----:B------:R-:W-:Y:S05]  /*23e70*/  @P0 BRA `(.L_x_1841) ;  /* 0x0000000c00340947 */ /* 0x000fea0003800000 */
[----:B------:R-:W-:Y:S01]  /*23e80*/  ULDC UR4, c[0x0][0xac8] ;  /* 0x0002b20000047ab9 */ /* 0x000fe20000000800 */
[C---:B------:R-:W-:Y:S01]  /*23e90*/  VIADD R41, R201.reuse, 0x8 ;  /* 0x00000008c9297836 */ /* 0x040fe20000000000 */
[C---:B------:R-:W-:Y:S01]  /*23ea0*/  ISETP.GE.AND P3, PT, R201.reuse, UR4, PT ;  /* 0x00000004c9007c0c */ /* 0x040fe2000bf66270 */
[C---:B------:R-:W-:Y:S01]  /*23eb0*/  VIADD R40, R201.reuse, 0x10 ;  /* 0x00000010c9287836 */ /* 0x040fe20000000000 */
[----:B------:R-:W-:Y:S01]  /*23ec0*/  SHF.R.S32.HI R14, RZ, 0x1f, R201 ;  /* 0x0000001fff0e7819 */ /* 0x000fe200000114c9 */
[----:B------:R-:W-:Y:S01]  /*23ed0*/  VIADD R39, R201, 0x18 ;  /* 0x00000018c9277836 */ /* 0x000fe20000000000 */
[----:B------:R-:W-:Y:S01]  /*23ee0*/  ISETP.GE.AND P2, PT, R41, UR4, PT ;  /* 0x0000000429007c0c */ /* 0x000fe2000bf46270 */
[C---:B------:R-:W-:Y:S01]  /*23ef0*/  VIADD R48, R201.reuse, 0x8 ;  /* 0x00000008c9307836 */ /* 0x040fe20000000000 */
[----:B------:R-:W-:Y:S01]  /*23f00*/  ISETP.GE.AND P1, PT, R40, UR4, PT ;  /* 0x0000000428007c0c */ /* 0x000fe2000bf26270 */
[C---:B------:R-:W-:Y:S02]  /*23f10*/  VIADD R42, R201.reuse, 0x20 ;  /* 0x00000020c92a7836 */ /* 0x040fe40000000000 */
[----:B------:R-:W-:Y:S01]  /*23f20*/  VIADD R43, R201, 0x10 ;  /* 0x00000010c92b7836 */ /* 0x000fe20000000000 */
[----:B------:R-:W-:-:S03]  /*23f30*/  SHF.R.S32.HI R48, RZ, 0x1f, R48 ;  /* 0x0000001fff307819 */ /* 0x000fc60000011430 */
[CC--:B--2---:R-:W-:Y:S01]  /*23f40*/  @!P3 LEA R12, P0, R201.reuse, R11.reuse, 0x2 ;  /* 0x0000000bc90cb211 */ /* 0x0c4fe200078010ff */
[----:B------:R-:W-:Y:S01]  /*23f50*/  @!P3 IMAD.MOV.U32 R15, RZ, RZ, R0 ;  /* 0x000000ffff0fb224 */ /* 0x000fe200078e0000 */
[----:B------:R-:W-:Y:S01]  /*23f60*/  SHF.R.S32.HI R43, RZ, 0x1f, R43 ;  /* 0x0000001fff2b7819 */ /* 0x000fe2000001142b */
[C---:B------:R-:W-:Y:S01]  /*23f70*/  VIADD R0, R201.reuse, 0x40 ;  /* 0x00000040c9007836 */ /* 0x040fe20000000000 */
[----:B-1----:R-:W-:Y:S01]  /*23f80*/  @!P3 LEA.HI.X R13, R201, R38, R14, 0x2, P0 ;  /* 0x00000026c90db211 */ /* 0x002fe200000f140e */
[----:B------:R-:W-:Y:S01]  /*23f90*/  @!P3 IMAD.MOV.U32 R14, RZ, RZ, R2 ;  /* 0x000000ffff0eb224 */ /* 0x000fe200078e0002 */
[-C--:B------:R-:W-:Y:S01]  /*23fa0*/  @!P2 LOP3.LUT R121, R121, R120.reuse, RZ, 0x3c, !PT ;  /* 0x000000787979a212 */ /* 0x080fe200078e3cff */
[----:B------:R-:W-:Y:S01]  /*23fb0*/  VIADD R2, R201, 0x38 ;  /* 0x00000038c9027836 */ /* 0x000fe20000000000 */
[----:B------:R-:W-:Y:S02]  /*23fc0*/  ISETP.GE.AND P0, PT, R39, UR4, PT ;  /* 0x0000000427007c0c */ /* 0x000fe4000bf06270 */
[----:B------:R-:W-:Y:S01]  /*23fd0*/  @!P2 LEA R32, P4, R41, R11, 0x2 ;  /* 0x0000000b2920a211 */ /* 0x000fe200078810ff */
[----:B------:R1:W-:Y:S01]  /*23fe0*/  @!P3 ST.E.64 desc[UR42][R12.64], R14 ;  /* 0x0000000e0c00b985 */ /* 0x0003e2000c101b2a */
[----:B------:R-:W-:-:S02]  /*23ff0*/  @!P2 LOP3.LUT R120, R121, R120, RZ, 0x3c, !PT ;  /* 0x000000787978a212 */ /* 0x000fc400078e3cff */
[----:B------:R-:W-:Y:S02]  /*24000*/  @!P1 LOP3.LUT R123, R123, R122, RZ, 0x3c, !PT ;  /* 0x0000007a7b7b9212 */ /* 0x000fe400078e3cff */
[----:B------:R-:W-:Y:S02]  /*24010*/  ISETP.GE.AND P3, PT, R42, UR4, PT ;  /* 0x000000042a007c0c */ /* 0x000fe4000bf66270 */
[----:B------:R-:W-:Y:S01]  /*24020*/  @!P2 LEA.HI.X R33, R41, R38, R48, 0x2, P4 ;  /* 0x000000262921a211 */ /* 0x000fe200020f1430 */
[----:B------:R-:W-:Y:S01]  /*24030*/  VIADD R41, R201, 0x28 ;  /* 0x00000028c9297836 */ /* 0x000fe20000000000 */
[----:B------:R-:W-:Y:S01]  /*24040*/  @!P2 LOP3.LUT R121, R121, R120, RZ, 0x3c, !PT ;  /* 0x000000787979a212 */ /* 0x000fe200078e3cff */
[----:B------:R-:W-:Y:S01]  /*24050*/  VIADD R48, R201, 0x18 ;  /* 0x00000018c9307836 */ /* 0x000fe20000000000 */
[----:B------:R-:W-:Y:S02]  /*24060*/  @!P1 LOP3.LUT R122, R123, R122, RZ, 0x3c, !PT ;  /* 0x0000007a7b7a9212 */ /* 0x000fe400078e3cff */
[----:B------:R-:W-:Y:S01]  /*24070*/  @!P0 LOP3.LUT R125, R125, R124, RZ, 0x3c, !PT ;  /* 0x0000007c7d7d8212 */ /* 0x000fe200078e3cff */
[----:B------:R-:W-:Y:S01]  /*24080*/  @!P2 ST.E.64 desc[UR42][R32.64], R120 ;  /* 0x000000782000a985 */ /* 0x000fe2000c101b2a */
[----:B-1----:R-:W-:-:S02]  /*24090*/  @!P1 LEA R12, P5, R40, R11, 0x2 ;  /* 0x0000000b280c9211 */ /* 0x002fc400078a10ff */
[----:B------:R-:W-:Y:S01]  /*240a0*/  @!P1 LOP3.LUT R123, R123, R122, RZ, 0x3c, !PT ;  /* 0x0000007a7b7b9212 */ /* 0x000fe200078e3cff */
[----:B------:R-:W-:Y:S01]  /*240b0*/  @!P3 IMAD.MOV.U32 R127, RZ, RZ, R119 ;  /* 0x000000ffff7fb224 */ /* 0x000fe200078e0077 */
[----:B------:R-:W-:Y:S01]  /*240c0*/  @!P1 LEA.HI.X R13, R40, R38, R43, 0x2, P5 ;  /* 0x00000026280d9211 */ /* 0x000fe200028f142b */
[----:B------:R-:W-:Y:S01]  /*240d0*/  VIADD R40, R201, 0x30 ;  /* 0x00000030c9287836 */ /* 0x000fe20000000000 */
[----:B------:R-:W-:Y:S01]  /*240e0*/  ISETP.GE.AND P2, PT, R41, UR4, PT ;  /* 0x0000000429007c0c */ /* 0x000fe2000bf46270 */
[----:B------:R-:W-:Y:S01]  /*240f0*/  VIADD R43, R201, 0x20 ;  /* 0x00000020c92b7836 */ /* 0x000fe20000000000 */
[----:B------:R-:W-:Y:S01]  /*24100*/  @!P0 LEA R14, P4, R39, R11, 0x2 ;  /* 0x0000000b270e8211 */ /* 0x000fe200078810ff */
[----:B------:R1:W-:Y:S01]  /*24110*/  @!P1 ST.E.64 desc[UR42][R12.64], R122 ;  /* 0x0000007a0c009985 */ /* 0x0003e2000c101b2a */
[----:B------:R-:W-:Y:S02]  /*24120*/  SHF.R.S32.HI R48, RZ, 0x1f, R48 ;  /* 0x0000001fff307819 */ /* 0x000fe40000011430 */
[----:B------:R-:W-:-:S02]  /*24130*/  @!P0 LOP3.LUT R124, R125, R124, RZ, 0x3c, !PT ;  /* 0x0000007c7d7c8212 */ /* 0x000fc400078e3cff */
[----:B------:R-:W-:Y:S02]  /*24140*/  ISETP.GE.AND P1, PT, R40, UR4, PT ;  /* 0x0000000428007c0c */ /* 0x000fe4000bf26270 */
[----:B------:R-:W-:Y:S02]  /*24150*/  SHF.R.S32.HI R43, RZ, 0x1f, R43 ;  /* 0x0000001fff2b7819 */ /* 0x000fe4000001142b */
[----:B------:R-:W-:Y:S01]  /*24160*/  @!P0 LEA.HI.X R15, R39, R38, R48, 0x2, P4 ;  /* 0x00000026270f8211 */ /* 0x000fe200020f1430 */
[----:B------:R-:W-:Y:S01]  /*24170*/  VIADD R39, R201, 0x38 ;  /* 0x00000038c9277836 */ /* 0x000fe20000000000 */
[----:B------:R-:W-:Y:S01]  /*24180*/  @!P0 LOP3.LUT R125, R125, R124, RZ, 0x3c, !PT ;  /* 0x0000007c7d7d8212 */ /* 0x000fe200078e3cff */
[----:B------:R-:W-:Y:S01]  /*24190*/  VIADD R48, R201, 0x28 ;  /* 0x00000028c9307836 */ /* 0x000fe20000000000 */
[----:B------:R-:W-:Y:S02]  /*241a0*/  @!P2 LOP3.LUT R129, R129, R128, RZ, 0x3c, !PT ;  /* 0x000000808181a212 */ /* 0x000fe400078e3cff */
[C---:B-1----:R-:W-:Y:S01]  /*241b0*/  @!P3 LEA R12, P5, R42.reuse, R11, 0x2 ;  /* 0x0000000b2a0cb211 */ /* 0x042fe200078a10ff */
[----:B------:R1:W-:Y:S01]  /*241c0*/  @!P0 ST.E.64 desc[UR42][R14.64], R124 ;  /* 0x0000007c0e008985 */ /* 0x0003e2000c101b2a */
[----:B------:R-:W-:Y:S01]  /*241d0*/  ISETP.GE.AND P0, PT, R39, UR4, PT ;  /* 0x0000000427007c0c */ /* 0x000fe2000bf06270 */
[----:B------:R-:W-:Y:S01]  /*241e0*/  @!P1 IMAD.MOV.U32 R119, RZ, RZ, R118 ;  /* 0x000000ffff779224 */ /* 0x000fe200078e0076 */
[----:B------:R-:W-:Y:S01]  /*241f0*/  @!P3 LEA.HI.X R13, R42, R38, R43, 0x2, P5 ;  /* 0x000000262a0db211 */ /* 0x000fe200028f142b */
[C---:B------:R-:W-:Y:S01]  /*24200*/  VIADD R42, R201.reuse, 0x40 ;  /* 0x00000040c92a7836 */ /* 0x040fe20000000000 */
[----:B------:R-:W-:Y:S01]  /*24210*/  SHF.R.S32.HI R48, RZ, 0x1f, R48 ;  /* 0x0000001fff307819 */ /* 0x000fe20000011430 */
[----:B------:R-:W-:Y:S01]  /*24220*/  VIADD R43, R201, 0x30 ;  /* 0x00000030c92b7836 */ /* 0x000fe20000000000 */
[----:B------:R-:W-:Y:S01]  /*24230*/  @!P2 LOP3.LUT R128, R129, R128, RZ, 0x3c, !PT ;  /* 0x000000808180a212 */ /* 0x000fe200078e3cff */
[----:B------:R2:W-:Y:S01]  /*24240*/  @!P3 ST.E.64 desc[UR42][R12.64], R126 ;  /* 0x0000007e0c00b985 */ /* 0x0005e2000c101b2a */
[----:B------:R-:W-:Y:S01]  /*24250*/  ISETP.GE.AND P3, PT, R42, UR4, PT ;  /* 0x000000042a007c0c */ /* 0x000fe2000bf66270 */
[----:B------:R-:W-:Y:S01]  /*24260*/  @!P1 IMAD.MOV.U32 R118, RZ, RZ, R130 ;  /* 0x000000ffff769224 */ /* 0x000fe200078e0082 */
[----:B------:R-:W-:-:S02]  /*24270*/  SHF.R.S32.HI R43, RZ, 0x1f, R43 ;  /* 0x0000001fff2b7819 */ /* 0x000fc4000001142b */
[----:B------:R-:W-:Y:S01]  /*24280*/  @!P2 LOP3.LUT R129, R129, R128, RZ, 0x3c, !PT ;  /* 0x000000808181a212 */ /* 0x000fe200078e3cff */
[----:B------:R-:W-:Y:S01]  /*24290*/  @!P0 IMAD.MOV.U32 R32, RZ, RZ, R117 ;  /* 0x000000ffff208224 */ /* 0x000fe200078e0075 */
[CC--:B-1----:R-:W-:Y:S01]  /*242a0*/  @!P2 LEA R14, P4, R41.reuse, R11.reuse, 0x2 ;  /* 0x0000000b290ea211 */ /* 0x0c2fe200078810ff */
[----:B------:R-:W-:Y:S01]  /*242b0*/  @!P0 IMAD.MOV.U32 R33, RZ, RZ, R113 ;  /* 0x000000ffff218224 */ /* 0x000fe200078e0071 */
[----:B------:R-:W-:Y:S02]  /*242c0*/  SHF.R.S32.HI R2, RZ, 0x1f, R2 ;  /* 0x0000001fff027819 */ /* 0x000fe40000011402 */
[-C--:B------:R-:W-:Y:S01]  /*242d0*/  @!P2 LEA.HI.X R15, R41, R38.reuse, R48, 0x2, P4 ;  /* 0x00000026290fa211 */ /* 0x080fe200020f1430 */
[----:B------:R-:W-:Y:S01]  /*242e0*/  VIADD R41, R201, 0x48 ;  /* 0x00000048c9297836 */ /* 0x000fe20000000000 */
[----:B------:R-:W-:Y:S01]  /*242f0*/  SHF.R.S32.HI R0, RZ, 0x1f, R0 ;  /* 0x0000001fff007819 */ /* 0x000fe20000011400 */
[----:B------:R-:W-:Y:S01]  /*24300*/  @!P3 IMAD.MOV.U32 R117, RZ, RZ, R116 ;  /* 0x000000ffff75b224 */ /* 0x000fe200078e0074 */
[C---:B--2---:R-:W-:Y:S01]  /*24310*/  @!P1 LEA R12, P5, R40.reuse, R11, 0x2 ;  /* 0x0000000b280c9211 */ /* 0x044fe200078a10ff */
[----:B------:R1:W-:Y:S01]  /*24320*/  @!P2 ST.E.64 desc[UR42][R14.64], R128 ;  /* 0x000000800e00a985 */ /* 0x0003e2000c101b2a */
[----:B------:R-:W-:Y:S01]  /*24330*/  ISETP.GE.AND P2, PT, R41, UR4, PT ;  /* 0x0000000429007c0c */ /* 0x000fe2000bf46270 */
[----:B------:R-:W-:Y:S01]  /*24340*/  @!P3 IMAD.MOV.U32 R116, RZ, RZ, R115 ;  /* 0x000000ffff74b224 */ /* 0x000fe200078e0073 */
[----:B------:R-:W-:Y:S01]  /*24350*/  @!P1 LEA.HI.X R13, R40, R38, R43, 0x2, P5 ;  /* 0x00000026280d9211 */ /* 0x000fe200028f142b */
[----:B------:R-:W-:-:S02]  /*24360*/  VIADD R40, R201, 0x50 ;  /* 0x00000050c9287836 */ /* 0x000fc40000000000 */
[----:B------:R-:W-:Y:S02]  /*24370*/  VIADD R43, R201, 0x68 ;  /* 0x00000068c92b7836 */ /* 0x000fe40000000000 */
[----:B------:R2:W-:Y:S01]  /*24380*/  @!P1 ST.E.64 desc[UR42][R12.64], R118 ;  /* 0x000000760c009985 */ /* 0x0005e2000c101b2a */
[----:B------:R-:W-:Y:S02]  /*24390*/  ISETP.GE.AND P1, PT, R40, UR4, PT ;  /* 0x0000000428007c0c */ /* 0x000fe4000bf26270 */
[----:B------:R-:W-:Y:S02]  /*243a0*/  SHF.R.S32.HI R43, RZ, 0x1f, R43 ;  /* 0x0000001fff2b7819 */ /* 0x000fe4000001142b */
[----:B-1----:R-:W-:Y:S01]  /*243b0*/  @!P0 LEA R14, P4, R39, R11, 0x2 ;  /* 0x0000000b270e8211 */ /* 0x002fe200078810ff */
[----:B------:R-:W-:-:S03]  /*243c0*/  @!P2 IMAD.MOV.U32 R115, RZ, RZ, R109 ;  /* 0x000000ffff73a224 */ /* 0x000fc600078e006d */
[-C--:B------:R-:W-:Y:S01]  /*243d0*/  @!P0 LEA.HI.X R15, R39, R38.reuse, R2, 0x2, P4 ;  /* 0x00000026270f8211 */ /* 0x080fe200020f1402 */
[C---:B------:R-:W-:Y:S02]  /*243e0*/  VIADD R39, R201.reuse, 0x58 ;  /* 0x00000058c9277836 */ /* 0x040fe40000000000 */
[----:B------:R-:W-:Y:S01]  /*243f0*/  VIADD R2, R201, 0x50 ;  /* 0x00000050c9027836 */ /* 0x000fe20000000000 */
[C---:B--2---:R-:W-:Y:S01]  /*24400*/  @!P3 LEA R12, P5, R42.reuse, R11, 0x2 ;  /* 0x0000000b2a0cb211 */ /* 0x044fe200078a10ff */
[----:B------:R1:W-:Y:S01]  /*24410*/  @!P0 ST.E.64 desc[UR42][R14.64], R32 ;  /* 0x000000200e008985 */ /* 0x0003e2000c101b2a */
[----:B------:R-:W-:Y:S01]  /*24420*/  ISETP.GE.AND P0, PT, R39, UR4, PT ;  /* 0x0000000427007c0c */ /* 0x000fe2000bf06270 */
[----:B------:R-:W-:Y:S01]  /*24430*/  @!P1 IMAD.MOV.U32 R113, RZ, RZ, R112 ;  /* 0x000000ffff719224 */ /* 0x000fe200078e0070 */
[----:B------:R-:W-:Y:S01]  /*24440*/  @!P3 LEA.HI.X R13, R42, R38, R0, 0x2, P5 ;  /* 0x000000262a0db211 */ /* 0x000fe200028f1400 */
[C---:B------:R-:W-:Y:S01]  /*24450*/  VIADD R0, R201.reuse, 0x60 ;  /* 0x00000060c9007836 */ /* 0x040fe20000000000 */
[----:B------:R-:W-:Y:S01]  /*24460*/  SHF.R.S32.HI R2, RZ, 0x1f, R2 ;  /* 0x0000001fff027819 */ /* 0x000fe20000011402 */
[----:B------:R-:W-:-:S02]  /*24470*/  VIADD R42, R201, 0x48 ;  /* 0x00000048c92a7836 */ /* 0x000fc40000000000 */
[----:B------:R2:W-:Y:S01]  /*24480*/  @!P3 ST.E.64 desc[UR42][R12.64], R116 ;  /* 0x000000740c00b985 */ /* 0x0005e2000c101b2a */
[----:B------:R-:W-:Y:S01]  /*24490*/  ISETP.GE.AND P3, PT, R0, UR4, PT ;  /* 0x0000000400007c0c */ /* 0x000fe2000bf66270 */
[----:B------:R-:W-:Y:S01]  /*244a0*/  @!P1 IMAD.MOV.U32 R112, RZ, RZ, R111 ;  /* 0x000000ffff709224 */ /* 0x000fe200078e006f */
[----:B------:R-:W-:Y:S02]  /*244b0*/  SHF.R.S32.HI R42, RZ, 0x1f, R42 ;  /* 0x0000001fff2a7819 */ /* 0x000fe4000001142a */
[----:B-1----:R-:W-:Y:S01]  /*244c0*/  @!P2 LEA R14, P4, R41, R11, 0x2 ;  /* 0x0000000b290ea211 */ /* 0x002fe200078810ff */
[----:B------:R-:W-:Y:S02]  /*244d0*/  @!P0 IMAD.MOV.U32 R111, RZ, RZ, R105 ;  /* 0x000000ffff6f8224 */ /* 0x000fe400078e0069 */
[----:B------:R-:W-:Y:S01]  /*244e0*/  VIADD R32, R201, 0x78 ;  /* 0x00000078c9207836 */ /* 0x000fe20000000000 */
[----:B------:R-:W-:Y:S01]  /*244f0*/  @!P2 LEA.HI.X R15, R41, R38, R42, 0x2, P4 ;  /* 0x00000026290fa211 */ /* 0x000fe200020f142a */
[----:B------:R-:W-:-:S02]  /*24500*/  VIADD R42, R201, 0x68 ;  /* 0x00000068c92a7836 */ /* 0x000fc40000000000 */
[C---:B------:R-:W-:Y:S01]  /*24510*/  VIADD R41, R201.reuse, 0x58 ;  /* 0x00000058c9297836 */ /* 0x040fe20000000000 */
[----:B--2---:R-:W-:Y:S01]  /*24520*/  @!P1 LEA R12, P5, R40, R11, 0x2 ;  /* 0x0000000b280c9211 */ /* 0x004fe200078a10ff */
[----:B------:R1:W-:Y:S01]  /*24530*/  @!P2 ST.E.64 desc[UR42][R14.64], R114 ;  /* 0x000000720e00a985 */ /* 0x0003e2000c101b2a */
[----:B------:R-:W-:Y:S01]  /*24540*/  ISETP.GE.AND P2, PT, R42, UR4, PT ;  /* 0x000000042a007c0c */ /* 0x000fe2000bf46270 */
[----:B------:R-:W-:Y:S01]  /*24550*/  @!P3 IMAD.MOV.U32 R109, RZ, RZ, R108 ;  /* 0x000000ffff6db224 */ /* 0x000fe200078e006c */
[----:B------:R-:W-:Y:S01]  /*24560*/  @!P1 LEA.HI.X R13, R40, R38, R2, 0x2, P5 ;  /* 0x00000026280d9211 */ /* 0x000fe200028f1402 */
[C---:B------:R-:W-:Y:S01]  /*24570*/  VIADD R2, R201.reuse, 0x70 ;  /* 0x00000070c9027836 */ /* 0x040fe20000000000 */
[----:B------:R-:W-:Y:S01]  /*24580*/  SHF.R.S32.HI R41, RZ, 0x1f, R41 ;  /* 0x0000001fff297819 */ /* 0x000fe20000011429 */
[----:B------:R-:W-:Y:S01]  /*24590*/  VIADD R40, R201, 0x60 ;  /* 0x00000060c9287836 */ /* 0x000fe20000000000 */
[----:B------:R-:W-:Y:S01]  /*245a0*/  SHF.R.S32.HI R32, RZ, 0x1f, R32 ;  /* 0x0000001fff207819 */ /* 0x000fe20000011420 */
[----:B------:R2:W-:Y:S01]  /*245b0*/  @!P1 ST.E.64 desc[UR42][R12.64], R112 ;  /* 0x000000700c009985 */ /* 0x0005e2000c101b2a */
[----:B------:R-:W-:Y:S01]  /*245c0*/  ISETP.GE.AND P1, PT, R2, UR4, PT ;  /* 0x0000000402007c0c */ /* 0x000fe2000bf26270 */
[----:B------:R-:W-:Y:S01]  /*245d0*/  @!P3 IMAD.MOV.U32 R108, RZ, RZ, R107 ;  /* 0x000000ffff6cb224 */ /* 0x000fe200078e006b */
[----:B------:R-:W-:-:S02]  /*245e0*/  SHF.R.S32.HI R40, RZ, 0x1f, R40 ;  /* 0x0000001fff287819 */ /* 0x000fc40000011428 */
        /* <DEDUP_REMOVED lines=16> */
[----:B-1----:R-:W-:-:S03]  /*246f0*/  @!P2 LEA R14, P5, R42, R11, 0x2 ;  /* 0x0000000b2a0ea211 */ /* 0x002fc600078a10ff */
[----:B------:R-:W-:Y:S01]  /*24700*/  @!P0 IMAD.MOV.U32 R103, RZ, RZ, R99 ;  /* 0x000000ffff678224 */ /* 0x000fe200078e0063 */
[-C--:B------:R-:W-:Y:S01]  /*24710*/  @!P2 LEA.HI.X R15, R42, R38.reuse, R43, 0x2, P5 ;  /* 0x000000262a0fa211 */ /* 0x080fe200028f142b */
[C---:B------:R-:W-:Y:S01]  /*24720*/  VIADD R42, R201.reuse, 0xa0 ;  /* 0x000000a0c92a7836 */ /* 0x040fe20000000000 */
[----:B------:R-:W-:Y:S01]  /*24730*/  ISETP.GE.AND P5, PT, R0, UR4, PT ;  /* 0x0000000400007c0c */ /* 0x000fe2000bfa6270 */
[C---:B------:R-:W-:Y:S01]  /*24740*/  VIADD R43, R201.reuse, 0xa0 ;  /* 0x000000a0c92b7836 */ /* 0x040fe20000000000 */
[C---:B--2---:R-:W-:Y:S01]  /*24750*/  @!P1 LEA R12, P4, R2.reuse, R11, 0x2 ;  /* 0x0000000b020c9211 */ /* 0x044fe200078810ff */
[----:B------:R1:W-:Y:S03]  /*24760*/  @!P2 ST.E.64 desc[UR42][R14.64], R106 ;  /* 0x0000006a0e00a985 */ /* 0x0003e6000c101b2a */
[----:B------:R-:W-:Y:S01]  /*24770*/  @!P1 LEA.HI.X R13, R2, R38, R41, 0x2, P4 ;  /* 0x00000026020d9211 */ /* 0x000fe200020f1429 */
[C---:B------:R-:W-:Y:S01]  /*24780*/  VIADD R41, R201.reuse, 0x80 ;  /* 0x00000080c9297836 */ /* 0x040fe20000000000 */
[----:B------:R-:W-:Y:S01]  /*24790*/  SHF.R.S32.HI R43, RZ, 0x1f, R43 ;  /* 0x0000001fff2b7819 */ /* 0x000fe2000001142b */
[----:B------:R-:W-:-:S02]  /*247a0*/  VIADD R2, R201, 0x90 ;  /* 0x00000090c9027836 */ /* 0x000fc40000000000 */
[----:B------:R2:W-:Y:S01]  /*247b0*/  @!P1 ST.E.64 desc[UR42][R12.64], R104 ;  /* 0x000000680c009985 */ /* 0x0005e2000c101b2a */
[----:B------:R-:W-:Y:S01]  /*247c0*/  SHF.R.S32.HI R41, RZ, 0x1f, R41 ;  /* 0x0000001fff297819 */ /* 0x000fe20000011429 */
[----:B------:R-:W-:Y:S01]  /*247d0*/  @!P5 IMAD.MOV.U32 R99, RZ, RZ, R98 ;  /* 0x000000ffff63d224 */ /* 0x000fe200078e0062 */
[----:B------:R-:W-:Y:S01]  /*247e0*/  ISETP.GE.AND P1, PT, R2, UR4, PT ;  /* 0x0000000402007c0c */ /* 0x000fe2000bf26270 */
[----:B------:R-:W-:Y:S01]  /*247f0*/  @!P5 IMAD.MOV.U32 R98, RZ, RZ, R97 ;  /* 0x000000ffff62d224 */ /* 0x000fe200078e0061 */
[----:B-1----:R-:W-:-:S04]  /*24800*/  @!P0 LEA R14, P2, R39, R11, 0x2 ;  /* 0x0000000b270e8211 */ /* 0x002fc800078410ff */
[-C--:B------:R-:W-:Y:S01]  /*24810*/  @!P0 LEA.HI.X R15, R39, R38.reuse, R32, 0x2, P2 ;  /* 0x00000026270f8211 */ /* 0x080fe200010f1420 */
[----:B------:R-:W-:Y:S01]  /*24820*/  VIADD R39, R201, 0x98 ;  /* 0x00000098c9277836 */ /* 0x000fe20000000000 */
[-C--:B------:R-:W-:Y:S02]  /*24830*/  @!P5 LEA R32, P2, R0, R11.reuse, 0x2 ;  /* 0x0000000b0020d211 */ /* 0x080fe400078410ff */
[C---:B--2---:R-:W-:Y:S01]  /*24840*/  @!P3 LEA R12, P4, R40.reuse, R11, 0x2 ;  /* 0x0000000b280cb211 */ /* 0x044fe200078810ff */
[----:B------:R1:W-:Y:S01]  /*24850*/  @!P0 ST.E.64 desc[UR42][R14.64], R102 ;  /* 0x000000660e008985 */ /* 0x0003e2000c101b2a */
[----:B------:R-:W-:Y:S01]  /*24860*/  ISETP.GE.AND P0, PT, R39, UR4, PT ;  /* 0x0000000427007c0c */ /* 0x000fe2000bf06270 */
[----:B------:R-:W-:Y:S01]  /*24870*/  @!P1 IMAD.MOV.U32 R97, RZ, RZ, R78 ;  /* 0x000000ffff619224 */ /* 0x000fe200078e004e */
[----:B------:R-:W-:Y:S01]  /*24880*/  @!P3 LEA.HI.X R13, R40, R38, R41, 0x2, P4 ;  /* 0x00000026280db211 */ /* 0x000fe200020f1429 */
[C---:B------:R-:W-:Y:S01]  /*24890*/  VIADD R41, R201.reuse, 0x90 ;  /* 0x00000090c9297836 */ /* 0x040fe20000000000 */
[----:B------:R-:W-:-:S03]  /*248a0*/  IADD3 R40, R201, 0x88, RZ ;  /* 0x00000088c9287810 */ /* 0x000fc60007ffe0ff */
[----:B------:R2:W-:Y:S01]  /*248b0*/  @!P3 ST.E.64 desc[UR42][R12.64], R100 ;  /* 0x000000640c00b985 */ /* 0x0005e2000c101b2a */
[----:B------:R-:W-:Y:S02]  /*248c0*/  SHF.R.S32.HI R40, RZ, 0x1f, R40 ;  /* 0x0000001fff287819 */ /* 0x000fe40000011428 */
[----:B------:R-:W-:Y:S02]  /*248d0*/  SHF.R.S32.HI R41, RZ, 0x1f, R41 ;  /* 0x0000001fff297819 */ /* 0x000fe40000011429 */
[----:B------:R-:W-:Y:S01]  /*248e0*/  @!P5 LEA.HI.X R33, R0, R38, R40, 0x2, P2 ;  /* 0x000000260021d211 */ /* 0x000fe200010f1428 */
[C---:B------:R-:W-:Y:S01]  /*248f0*/  VIADD R40, R201.reuse, 0xb0 ;  /* 0x000000b0c9287836 */ /* 0x040fe20000000000 */
[----:B------:R-:W-:Y:S01]  /*24900*/  ISETP.GE.AND P3, PT, R42, UR4, PT ;  /* 0x000000042a007c0c */ /* 0x000fe2000bf66270 */
[----:B------:R-:W-:Y:S01]  /*24910*/  VIADD R0, R201, 0xb8 ;  /* 0x000000b8c9007836 */ /* 0x000fe20000000000 */
[-C--:B-1----:R-:W-:Y:S01]  /*24920*/  @!P0 LEA R14, P4, R39, R11.reuse, 0x2 ;  /* 0x0000000b270e8211 */ /* 0x082fe200078810ff */
[----:B------:R1:W-:Y:S01]  /*24930*/  @!P5 ST.E.64 desc[UR42][R32.64], R98 ;  /* 0x000000622000d985 */ /* 0x0003e2000c101b2a */
[----:B--2---:R-:W-:-:S04]  /*24940*/  @!P1 LEA R12, P2, R2, R11, 0x2 ;  /* 0x0000000b020c9211 */ /* 0x004fc800078410ff */
[-C--:B------:R-:W-:Y:S01]  /*24950*/  @!P1 LEA.HI.X R13, R2, R38.reuse, R41, 0x2, P2 ;  /* 0x00000026020d9211 */ /* 0x080fe200010f1429 */
[C---:B------:R-:W-:Y:S01]  /*24960*/  VIADD R41, R201.reuse, 0x98 ;  /* 0x00000098c9297836 */ /* 0x040fe20000000000 */
[----:B------:R-:W-:Y:S01]  /*24970*/  ISETP.GE.AND P2, PT, R40, UR4, PT ;  /* 0x0000000428007c0c */ /* 0x000fe2000bf46270 */
[----:B------:R-:W-:Y:S02]  /*24980*/  VIADD R2, R201, 0xa8 ;  /* 0x000000a8c9027836 */ /* 0x000fe40000000000 */
[----:B------:R2:W-:Y:S01]  /*24990*/  @!P1 ST.E.64 desc[UR42][R12.64], R96 ;  /* 0x000000600c009985 */ /* 0x0005e2000c101b2a */
[----:B------:R-:W-:Y:S01]  /*249a0*/  SHF.R.S32.HI R41, RZ, 0x1f, R41 ;  /* 0x0000001fff297819 */ /* 0x000fe20000011429 */
[----:B------:R-:W-:Y:S01]  /*249b0*/  @!P3 IMAD.MOV.U32 R93, RZ, RZ, R87 ;  /* 0x000000ffff5db224 */ /* 0x000fe200078e0057 */
[----:B------:R-:W-:Y:S02]  /*249c0*/  ISETP.GE.AND P1, PT, R0, UR4, PT ;  /* 0x0000000400007c0c */ /* 0x000fe4000bf26270 */
[----:B------:R-:W-:-:S02]  /*249d0*/  @!P0 LEA.HI.X R15, R39, R38, R41, 0x2, P4 ;  /* 0x00000026270f8211 */ /* 0x000fc400020f1429 */
[----:B------:R-:W-:Y:S02]  /*249e0*/  ISETP.GE.AND P4, PT, R2, UR4, PT ;  /* 0x0000000402007c0c */ /* 0x000fe4000bf86270 */
[CC--:B-1----:R-:W-:Y:S01]  /*249f0*/  @!P3 LEA R32, P5, R42.reuse, R11.reuse, 0x2 ;  /* 0x0000000b2a20b211 */ /* 0x0c2fe200078a10ff */
[----:B------:R1:W-:Y:S01]  /*24a00*/  @!P0 ST.E.64 desc[UR42][R14.64], R94 ;  /* 0x0000005e0e008985 */ /* 0x0003e2000c101b2a */
[----:B------:R-:W-:Y:S02]  /*24a10*/  SHF.R.S32.HI R39, RZ, 0x1f, R40 ;  /* 0x0000001fff277819 */ /* 0x000fe40000011428 */
[-C--:B------:R-:W-:Y:S01]  /*24a20*/  @!P3 LEA.HI.X R33, R42, R38.reuse, R43, 0x2, P5 ;  /* 0x000000262a21b211 */ /* 0x080fe200028f142b */
[----:B------:R-:W-:Y:S01]  /*24a30*/  VIADD R42, R201, 0xa8 ;  /* 0x000000a8c92a7836 */ /* 0x000fe20000000000 */
[CC--:B--2---:R-:W-:Y:S02]  /*24a40*/  @!P2 LEA R12, P0, R40.reuse, R11.reuse, 0x2 ;  /* 0x0000000b280ca211 */ /* 0x0c4fe400078010ff */
[----:B------:R-:W-:Y:S01]  /*24a50*/  SHF.R.S32.HI R41, RZ, 0x1f, R0 ;  /* 0x0000001fff297819 */ /* 0x000fe20000011400 */
[----:B------:R3:W-:Y:S01]  /*24a60*/  @!P3 ST.E.64 desc[UR42][R32.64], R92 ;  /* 0x0000005c2000b985 */ /* 0x0007e2000c101b2a */
[----:B------:R-:W-:Y:S01]  /*24a70*/  @!P2 LEA.HI.X R13, R40, R38, R39, 0x2, P0 ;  /* 0x00000026280da211 */ /* 0x000fe200000f1427 */
[----:B------:R-:W-:Y:S01]  /*24a80*/  @!P4 IMAD.MOV.U32 R87, RZ, RZ, R86 ;  /* 0x000000ffff57c224 */ /* 0x000fe200078e0056 */
[----:B------:R-:W-:Y:S01]  /*24a90*/  SHF.R.S32.HI R42, RZ, 0x1f, R42 ;  /* 0x0000001fff2a7819 */ /* 0x000fe2000001142a */
[----:B------:R-:W-:Y:S01]  /*24aa0*/  @!P4 IMAD.MOV.U32 R86, RZ, RZ, R83 ;  /* 0x000000ffff56c224 */ /* 0x000fe200078e0053 */
[-C--:B------:R-:W-:Y:S01]  /*24ab0*/  @!P4 LEA R40, P0, R2, R11.reuse, 0x2 ;  /* 0x0000000b0228c211 */ /* 0x080fe200078010ff */
[----:B------:R-:W-:Y:S01]  /*24ac0*/  @!P2 IMAD.MOV.U32 R83, RZ, RZ, R82 ;  /* 0x000000ffff53a224 */ /* 0x000fe200078e0052 */
[----:B-1----:R-:W-:Y:S01]  /*24ad0*/  @!P1 LEA R14, P5, R0, R11, 0x2 ;  /* 0x0000000b000e9211 */ /* 0x002fe200078a10ff */
[----:B------:R-:W-:-:S02]  /*24ae0*/  @!P2 IMAD.MOV.U32 R82, RZ, RZ, R81 ;  /* 0x000000ffff52a224 */ /* 0x000fc400078e0051 */
[----:B------:R-:W-:Y:S01]  /*24af0*/  @!P1 IMAD.MOV.U32 R81, RZ, RZ, R79 ;  /* 0x000000ffff519224 */ /* 0x000fe200078e004f */
[-C--:B------:R-:W-:Y:S02]  /*24b00*/  @!P1 LEA.HI.X R15, R0, R38.reuse, R41, 0x2, P5 ;  /* 0x00000026000f9211 */ /* 0x080fe400028f1429 */
[----:B------:R-:W-:-:S05]  /*24b10*/  @!P4 LEA.HI.X R41, R2, R38, R42, 0x2, P0 ;  /* 0x000000260229c211 */ /* 0x000fca00000f142a */
[----:B------:R3:W-:Y:S04]  /*24b20*/  @!P4 ST.E.64 desc[UR42][R40.64], R86 ;  /* 0x000000562800c985 */ /* 0x0007e8000c101b2a */
[----:B------:R3:W-:Y:S04]  /*24b30*/  @!P2 ST.E.64 desc[UR42][R12.64], R82 ;  /* 0x000000520c00a985 */ /* 0x0007e8000c101b2a */
[----:B------:R3:W-:Y:S02]  /*24b40*/  @!P1 ST.E.64 desc[UR42][R14.64], R80 ;  /* 0x000000500e009985 */ /* 0x0007e4000c101b2a */
.L_x_1841:
[----:B------:R-:W-:Y:S05]  /*24b50*/  BSYNC B1 ;  /* 0x0000000000017941 */ /* 0x000fea0003800000 */
.L_x_1840:
[----:B------:R-:W-:-:S03]  /*24b60*/  UMOV UR4, 0xffffffff ;  /* 0xffffffff00047882 */ /* 0x000fc60000000000 */
[----:B------:R-:W-:Y:S05]  /*24b70*/  BRA.DIV UR4, `(.L_x_1842) ;  /* 0x000000e204f87947 */ /* 0x000fea000b800000 */
[----:B------:R4:W1:Y:S04]  /*24b80*/  SHFL.IDX PT, R0, R37, 0x1, 0x1c1f ;  /* 0x003c1f0025007f89 */ /* 0x00086800000e0000 */
[----:B0-----:R-:W0:Y:S02]  /*24b90*/  SHFL.IDX PT, R36, R36, 0x1, 0x1c1f ;  /* 0x003c1f0024247f89 */ /* 0x001e2400000e0000 */
.L_x_2170:
[----:B------:R-:W-:-:S13]  /*24ba0*/  ISETP.GE.AND P0, PT, R35, R34, PT ;  /* 0x000000222300720c */ /* 0x000fda0003f06270 */
[----:B------:R-:W-:Y:S05]  /*24bb0*/  @P0 BRA `(.L_x_1838) ;  /* 0x0000001800940947 */ /* 0x000fea0003800000 */
[----:B------:R-:W-:Y:S01]  /*24bc0*/  ULDC UR4, c[0x0][0xac8] ;  /* 0x0002b20000047ab9 */ /* 0x000fe20000000800 */
[C---:B---3--:R-:W-:Y:S01]  /*24bd0*/  VIADD R32, R201.reuse, 0x8 ;  /* 0x00000008c9207836 */ /* 0x048fe20000000000 */
[C---:B------:R-:W-:Y:S01]  /*24be0*/  ISETP.GE.AND P5, PT, R201.reuse, UR4, PT ;  /* 0x00000004c9007c0c */ /* 0x040fe2000bfa6270 */
[C---:B----4-:R-:W-:Y:S01]  /*24bf0*/  VIADD R37, R201.reuse, 0x10 ;  /* 0x00000010c9257836 */ /* 0x050fe20000000000 */
[----:B------:R-:W-:Y:S01]  /*24c00*/  SHF.R.S32.HI R14, RZ, 0x1f, R201 ;  /* 0x0000001fff0e7819 */ /* 0x000fe200000114c9 */
[C---:B--2---:R-:W-:Y:S01]  /*24c10*/  VIADD R11, R201.reuse, 0x18 ;  /* 0x00000018c90b7836 */ /* 0x044fe20000000000 */
[----:B------:R-:W-:Y:S01]  /*24c20*/  ISETP.GE.AND P1, PT, R32, UR4, PT ;  /* 0x0000000420007c0c */ /* 0x000fe2000bf26270 */
[----:B------:R-:W-:Y:S01]  /*24c30*/  VIADD R33, R201, 0x8 ;  /* 0x00000008c9217836 */ /* 0x000fe20000000000 */
[----:B------:R-:W-:Y:S01]  /*24c40*/  ISETP.GE.AND P2, PT, R37, UR4, PT ;  /* 0x0000000425007c0c */ /* 0x000fe2000bf46270 */
[----:B-1----:R-:W-:Y:S01]  /*24c50*/  VIADD R38, R201, 0x20 ;  /* 0x00000020c9267836 */ /* 0x002fe20000000000 */
[----:B------:R-:W-:Y:S01]  /*24c60*/  ISETP.GE.AND P3, PT, R11, UR4, PT ;  /* 0x000000040b007c0c */ /* 0x000fe2000bf66270 */
[C---:B------:R-:W-:Y:S01]  /*24c70*/  VIADD R39, R201.reuse, 0x10 ;  /* 0x00000010c9277836 */ /* 0x040fe20000000000 */
[----:B------:R-:W-:Y:S01]  /*24c80*/  SHF.R.S32.HI R33, RZ, 0x1f, R33 ;  /* 0x0000001fff217819 */ /* 0x000fe20000011421 */
[----:B------:R-:W-:-:S02]  /*24c90*/  VIADD R40, R201, 0x40 ;  /* 0x00000040c9287836 */ /* 0x000fc40000000000 */
[C---:B0-----:R-:W-:Y:S01]  /*24ca0*/  @!P5 LEA R12, P0, R201.reuse, R36, 0x2 ;  /* 0x00000024c90cd211 */ /* 0x041fe200078010ff */
[----:B------:R-:W-:Y:S01]  /*24cb0*/  @!P5 IMAD.MOV.U32 R15, RZ, RZ, R5 ;  /* 0x000000ffff0fd224 */ /* 0x000fe200078e0005 */
[----:B------:R-:W-:Y:S01]  /*24cc0*/  SHF.R.S32.HI R39, RZ, 0x1f, R39 ;  /* 0x0000001fff277819 */ /* 0x000fe20000011427 */
[C---:B------:R-:W-:Y:S01]  /*24cd0*/  VIADD R41, R201.reuse, 0x90 ;  /* 0x00000090c9297836 */ /* 0x040fe20000000000 */
[C---:B------:R-:W-:Y:S01]  /*24ce0*/  @!P5 LEA.HI.X R13, R201.reuse, R0, R14, 0x2, P0 ;  /* 0x00000000c90dd211 */ /* 0x040fe200000f140e */
[----:B------:R-:W-:Y:S01]  /*24cf0*/  @!P5 IMAD.MOV.U32 R14, RZ, RZ, R3 ;  /* 0x000000ffff0ed224 */ /* 0x000fe200078e0003 */
[----:B------:R-:W-:Y:S01]  /*24d00*/  @!P1 LEA R2, P4, R32, R36, 0x2 ;  /* 0x0000002420029211 */ /* 0x000fe200078810ff */
[----:B------:R-:W-:Y:S01]  /*24d10*/  @!P1 IMAD.MOV.U32 R5, RZ, RZ, R6 ;  /* 0x000000ffff059224 */ /* 0x000fe200078e0006 */
[----:B------:R-:W-:Y:S02]  /*24d20*/  ISETP.GE.AND P0, PT, R38, UR4, PT ;  /* 0x0000000426007c0c */ /* 0x000fe4000bf06270 */
[----:B------:R-:W-:Y:S01]  /*24d30*/  @!P1 LEA.HI.X R3, R32, R0, R33, 0x2, P4 ;  /* 0x0000000020039211 */ /* 0x000fe200020f1421 */
[----:B------:R0:W-:Y:S01]  /*24d40*/  @!P5 ST.E.64 desc[UR42][R12.64], R14 ;  /* 0x0000000e0c00d985 */ /* 0x0001e2000c101b2a */
[C---:B------:R-:W-:Y:S01]  /*24d50*/  VIADD R32, R201.reuse, 0x28 ;  /* 0x00000028c9207836 */ /* 0x040fe20000000000 */
[----:B------:R-:W-:Y:S01]  /*24d60*/  SHF.R.S32.HI R40, RZ, 0x1f, R40 ;  /* 0x0000001fff287819 */ /* 0x000fe20000011428 */
[----:B------:R-:W-:Y:S01]  /*24d70*/  VIADD R33, R201, 0x18 ;  /* 0x00000018c9217836 */ /* 0x000fe20000000000 */
[----:B------:R1:W-:Y:S01]  /*24d80*/  @!P1 ST.E.64 desc[UR42][R2.64], R4 ;  /* 0x0000000402009985 */ /* 0x0003e2000c101b2a */
[----:B------:R-:W-:-:S02]  /*24d90*/  SHF.R.S32.HI R41, RZ, 0x1f, R41 ;  /* 0x0000001fff297819 */ /* 0x000fc40000011429 */
[----:B------:R-:W-:Y:S02]  /*24da0*/  ISETP.GE.AND P1, PT, R32, UR4, PT ;  /* 0x0000000420007c0c */ /* 0x000fe4000bf26270 */
[----:B------:R-:W-:Y:S01]  /*24db0*/  SHF.R.S32.HI R33, RZ, 0x1f, R33 ;  /* 0x0000001fff217819 */ /* 0x000fe20000011421 */
[----:B------:R-:W-:Y:S01]  /*24dc0*/  @!P0 IMAD.MOV.U32 R6, RZ, RZ, R20 ;  /* 0x000000ffff068224 */ /* 0x000fe200078e0014 */
[----:B0-----:R-:W-:-:S04]  /*24dd0*/  @!P2 LEA R12, P4, R37, R36, 0x2 ;  /* 0x00000024250ca211 */ /* 0x001fc800078810ff */
[----:B------:R-:W-:Y:S01]  /*24de0*/  @!P2 LEA.HI.X R13, R37, R0, R39, 0x2, P4 ;  /* 0x00000000250da211 */ /* 0x000fe200020f1427 */
[----:B-1----:R-:W-:Y:S01]  /*24df0*/  @!P2 IMAD.MOV.U32 R4, RZ, RZ, R7 ;  /* 0x000000ffff04a224 */ /* 0x002fe200078e0007 */
[----:B------:R-:W-:Y:S01]  /*24e00*/  @!P3 LEA R2, P5, R11, R36, 0x2 ;  /* 0x000000240b02b211 */ /* 0x000fe200078a10ff */
[----:B------:R-:W-:Y:S02]  /*24e10*/  @!P2 IMAD.MOV.U32 R5, RZ, RZ, R9 ;  /* 0x000000ffff05a224 */ /* 0x000fe400078e0009 */
[----:B------:R-:W-:Y:S01]  /*24e20*/  VIADD R37, R201, 0x30 ;  /* 0x00000030c9257836 */ /* 0x000fe20000000000 */
[----:B------:R-:W-:Y:S01]  /*24e30*/  @!P3 LEA.HI.X R3, R11, R0, R33, 0x2, P5 ;  /* 0x000000000b03b211 */ /* 0x000fe200028f1421 */
[----:B------:R-:W-:Y:S01]  /*24e40*/  VIADD R39, R201, 0x20 ;  /* 0x00000020c9277836 */ /* 0x000fe20000000000 */
[----:B------:R0:W-:Y:S01]  /*24e50*/  @!P2 ST.E.64 desc[UR42][R12.64], R4 ;  /* 0x000000040c00a985 */ /* 0x0001e2000c101b2a */
[----:B------:R-:W-:Y:S01]  /*24e60*/  @!P3 IMAD.MOV.U32 R9, RZ, RZ, R10 ;  /* 0x000000ffff09b224 */ /* 0x000fe200078e000a */
[----:B------:R-:W-:Y:S01]  /*24e70*/  ISETP.GE.AND P2, PT, R37, UR4, PT ;  /* 0x0000000425007c0c */ /* 0x000fe2000bf46270 */
[C---:B------:R-:W-:Y:S01]  /*24e80*/  VIADD R11, R201.reuse, 0x38 ;  /* 0x00000038c90b7836 */ /* 0x040fe20000000000 */
[----:B------:R-:W-:Y:S01]  /*24e90*/  SHF.R.S32.HI R39, RZ, 0x1f, R39 ;  /* 0x0000001fff277819 */ /* 0x000fe20000011427 */
[----:B------:R-:W-:Y:S01]  /*24ea0*/  VIADD R33, R201, 0x28 ;  /* 0x00000028c9217836 */ /* 0x000fe20000000000 */
[----:B------:R1:W-:Y:S01]  /*24eb0*/  @!P3 ST.E.64 desc[UR42][R2.64], R8 ;  /* 0x000000080200b985 */ /* 0x0003e2000c101b2a */
[----:B------:R-:W-:Y:S01]  /*24ec0*/  @!P0 IMAD.MOV.U32 R7, RZ, RZ, R24 ;  /* 0x000000ffff078224 */ /* 0x000fe200078e0018 */
[----:B------:R-:W-:-:S02]  /*24ed0*/  ISETP.GE.AND P3, PT, R11, UR4, PT ;  /* 0x000000040b007c0c */ /* 0x000fc4000bf66270 */
[----:B------:R-:W-:Y:S02]  /*24ee0*/  SHF.R.S32.HI R33, RZ, 0x1f, R33 ;  /* 0x0000001fff217819 */ /* 0x000fe40000011421 */
[----:B0-----:R-:W-:-:S04]  /*24ef0*/  @!P0 LEA R4, P4, R38, R36, 0x2 ;  /* 0x0000002426048211 */ /* 0x001fc800078810ff */
[----:B------:R-:W-:Y:S01]  /*24f00*/  @!P0 LEA.HI.X R5, R38, R0, R39, 0x2, P4 ;  /* 0x0000000026058211 */ /* 0x000fe200020f1427 */
[C---:B------:R-:W-:Y:S01]  /*24f10*/  VIADD R38, R201.reuse, 0x40 ;  /* 0x00000040c9267836 */ /* 0x040fe20000000000 */
[C---:B-1----:R-:W-:Y:S01]  /*24f20*/  @!P1 LEA R2, P5, R32.reuse, R36, 0x2 ;  /* 0x0000002420029211 */ /* 0x042fe200078a10ff */
[C---:B------:R-:W-:Y:S02]  /*24f30*/  VIADD R39, R201.reuse, 0x30 ;  /* 0x00000030c9277836 */ /* 0x040fe40000000000 */
[----:B------:R0:W-:Y:S01]  /*24f40*/  @!P0 ST.E.64 desc[UR42][R4.64], R6 ;  /* 0x0000000604008985 */ /* 0x0001e2000c101b2a */
[----:B------:R-:W-:Y:S01]  /*24f50*/  @!P1 LEA.HI.X R3, R32, R0, R33, 0x2, P5 ;  /* 0x0000000020039211 */ /* 0x000fe200028f1421 */
[C---:B------:R-:W-:Y:S01]  /*24f60*/  VIADD R32, R201.reuse, 0x48 ;  /* 0x00000048c9207836 */ /* 0x040fe20000000000 */
[----:B------:R-:W-:Y:S01]  /*24f70*/  ISETP.GE.AND P0, PT, R38, UR4, PT ;  /* 0x0000000426007c0c */ /* 0x000fe2000bf06270 */
[----:B------:R-:W-:Y:S01]  /*24f80*/  VIADD R33, R201, 0x38 ;  /* 0x00000038c9217836 */ /* 0x000fe20000000000 */
[----:B------:R-:W-:-:S04]  /*24f90*/  SHF.R.S32.HI R39, RZ, 0x1f, R39 ;  /* 0x0000001fff277819 */ /* 0x000fc80000011427 */
[----:B------:R-:W-:Y:S01]  /*24fa0*/  SHF.R.S32.HI R33, RZ, 0x1f, R33 ;  /* 0x0000001fff217819 */ /* 0x000fe20000011421 */
[----:B0-----:R-:W-:Y:S01]  /*24fb0*/  @!P1 IMAD.MOV.U32 R4, RZ, RZ, R21 ;  /* 0x000000ffff049224 */ /* 0x001fe200078e0015 */
[----:B------:R-:W-:Y:S01]  /*24fc0*/  @!P2 LEA R6, P4, R37, R36, 0x2 ;  /* 0x000000242506a211 */ /* 0x000fe200078810ff */
[----:B------:R-:W-:-:S03]  /*24fd0*/  @!P1 IMAD.MOV.U32 R5, RZ, RZ, R25 ;  /* 0x000000ffff059224 */ /* 0x000fc600078e0019 */
[----:B------:R-:W-:Y:S01]  /*24fe0*/  @!P2 LEA.HI.X R7, R37, R0, R39, 0x2, P4 ;  /* 0x000000002507a211 */ /* 0x000fe200020f1427 */
[C---:B------:R-:W-:Y:S01]  /*24ff0*/  VIADD R39, R201.reuse, 0x50 ;  /* 0x00000050c9277836 */ /* 0x040fe20000000000 */
[----:B------:R0:W-:Y:S01]  /*25000*/  @!P1 ST.E.64 desc[UR42][R2.64], R4 ;  /* 0x0000000402009985 */ /* 0x0001e2000c101b2a */
[----:B------:R-:W-:Y:S01]  /*25010*/  ISETP.GE.AND P1, PT, R32, UR4, PT ;  /* 0x0000000420007c0c */ /* 0x000fe2000bf26270 */
[----:B------:R-:W-:Y:S01]  /*25020*/  VIADD R37, R201, 0x48 ;  /* 0x00000048c9257836 */ /* 0x000fe20000000000 */
[----:B------:R-:W-:-:S04]  /*25030*/  @!P0 LEA R8, P4, R38, R36, 0x2 ;  /* 0x0000002426088211 */ /* 0x000fc800078810ff */
[----:B------:R-:W-:Y:S01]  /*25040*/  @!P0 LEA.HI.X R9, R38, R0, R40, 0x2, P4 ;  /* 0x0000000026098211 */ /* 0x000fe200020f1428 */
[C---:B------:R-:W-:Y:S01]  /*25050*/  VIADD R38, R201.reuse, 0x60 ;  /* 0x00000060c9267836 */ /* 0x040fe20000000000 */
[----:B------:R-:W-:Y:S01]  /*25060*/  SHF.R.S32.HI R37, RZ, 0x1f, R37 ;  /* 0x0000001fff257819 */ /* 0x000fe20000011425 */
[----:B------:R-:W-:Y:S02]  /*25070*/  VIADD R40, R201, 0x50 ;  /* 0x00000050c9287836 */ /* 0x000fe40000000000 */
[----:B0-----:R-:W-:Y:S01]  /*25080*/  @!P2 IMAD.MOV.U32 R4, RZ, RZ, R26 ;  /* 0x000000ffff04a224 */ /* 0x001fe200078e001a */
[C---:B------:R-:W-:Y:S01]  /*25090*/  @!P3 LEA R2, P5, R11.reuse, R36, 0x2 ;  /* 0x000000240b02b211 */ /* 0x040fe200078a10ff */
[----:B------:R-:W-:Y:S01]  /*250a0*/  @!P2 IMAD.MOV.U32 R5, RZ, RZ, R28 ;  /* 0x000000ffff05a224 */ /* 0x000fe200078e001c */
[----:B------:R-:W-:Y:S01]  /*250b0*/  SHF.R.S32.HI R40, RZ, 0x1f, R40 ;  /* 0x0000001fff287819 */ /* 0x000fe20000011428 */
[----:B------:R-:W-:Y:S01]  /*250c0*/  @!P3 IMAD.MOV.U32 R28, RZ, RZ, R27 ;  /* 0x000000ffff1cb224 */ /* 0x000fe200078e001b */
[----:B------:R-:W-:Y:S01]  /*250d0*/  @!P3 LEA.HI.X R3, R11, R0, R33, 0x2, P5 ;  /* 0x000000000b03b211 */ /* 0x000fe200028f1421 */
[----:B------:R-:W-:Y:S01]  /*250e0*/  VIADD R33, R201, 0x58 ;  /* 0x00000058c9217836 */ /* 0x000fe20000000000 */
[----:B------:R0:W-:Y:S01]  /*250f0*/  @!P2 ST.E.64 desc[UR42][R6.64], R4 ;  /* 0x000000040600a985 */ /* 0x0001e2000c101b2a */
[----:B------:R-:W-:-:S02]  /*25100*/  ISETP.GE.AND P2, PT, R39, UR4, PT ;  /* 0x0000000427007c0c */ /* 0x000fc4000bf46270 */
[C---:B------:R-:W-:Y:S01]  /*25110*/  @!P1 LEA R10, P5, R32.reuse, R36, 0x2 ;  /* 0x00000024200a9211 */ /* 0x040fe200078a10ff */
[----:B------:R1:W-:Y:S01]  /*25120*/  @!P3 ST.E.64 desc[UR42][R2.64], R28 ;  /* 0x0000001c0200b985 */ /* 0x0003e2000c101b2a */
[----:B------:R-:W-:Y:S02]  /*25130*/  ISETP.GE.AND P3, PT, R33, UR4, PT ;  /* 0x0000000421007c0c */ /* 0x000fe4000bf66270 */
[----:B------:R-:W-:Y:S01]  /*25140*/  @!P1 LEA.HI.X R11, R32, R0, R37, 0x2, P5 ;  /* 0x00000000200b9211 */ /* 0x000fe200028f1425 */
[C---:B------:R-:W-:Y:S01]  /*25150*/  VIADD R32, R201.reuse, 0x68 ;  /* 0x00000068c9207836 */ /* 0x040fe20000000000 */
[----:B------:R-:W-:-:S04]  /*25160*/  IADD3 R37, R201, 0x58, RZ ;  /* 0x00000058c9257810 */ /* 0x000fc80007ffe0ff */
[----:B------:R-:W-:Y:S02]  /*25170*/  SHF.R.S32.HI R37, RZ, 0x1f, R37 ;  /* 0x0000001fff257819 */ /* 0x000fe40000011425 */
[----:B0-----:R-:W-:Y:S01]  /*25180*/  @!P2 LEA R4, P4, R39, R36, 0x2 ;  /* 0x000000242704a211 */ /* 0x001fe200078810ff */
[----:B-1----:R-:W-:-:S03]  /*25190*/  @!P0 IMAD.MOV.U32 R2, RZ, RZ, R30 ;  /* 0x000000ffff028224 */ /* 0x002fc600078e001e */
[----:B------:R-:W-:Y:S01]  /*251a0*/  @!P2 LEA.HI.X R5, R39, R0, R40, 0x2, P4 ;  /* 0x000000002705a211 */ /* 0x000fe200020f1428 */
[----:B------:R-:W-:Y:S01]  /*251b0*/  @!P0 IMAD.MOV.U32 R3, RZ, RZ, R44 ;  /* 0x000000ffff038224 */ /* 0x000fe200078e002c */
[----:B------:R-:W-:Y:S01]  /*251c0*/  @!P3 LEA R6, P5, R33, R36, 0x2 ;  /* 0x000000242106b211 */ /* 0x000fe200078a10ff */
[----:B------:R-:W-:Y:S02]  /*251d0*/  @!P1 IMAD.MOV.U32 R44, RZ, RZ, R31 ;  /* 0x000000ffff2c9224 */ /* 0x000fe400078e001f */
[C---:B------:R-:W-:Y:S01]  /*251e0*/  VIADD R39, R201.reuse, 0x70 ;  /* 0x00000070c9277836 */ /* 0x040fe20000000000 */
[----:B------:R0:W-:Y:S01]  /*251f0*/  @!P0 ST.E.64 desc[UR42][R8.64], R2 ;  /* 0x0000000208008985 */ /* 0x0001e2000c101b2a */
[----:B------:R-:W-:Y:S01]  /*25200*/  ISETP.GE.AND P0, PT, R38, UR4, PT ;  /* 0x0000000426007c0c */ /* 0x000fe2000bf06270 */
[----:B------:R-:W-:Y:S01]  /*25210*/  VIADD R40, R201, 0x60 ;  /* 0x00000060c9287836 */ /* 0x000fe20000000000 */
[----:B------:R-:W-:Y:S01]  /*25220*/  @!P3 LEA.HI.X R7, R33, R0, R37, 0x2, P5 ;  /* 0x000000002107b211 */ /* 0x000fe200028f1425 */
[----:B------:R1:W-:Y:S01]  /*25230*/  @!P1 ST.E.64 desc[UR42][R10.64], R44 ;  /* 0x0000002c0a009985 */ /* 0x0003e2000c101b2a */
[----:B------:R-:W-:Y:S01]  /*25240*/  ISETP.GE.AND P1, PT, R32, UR4, PT ;  /* 0x0000000420007c0c */ /* 0x000fe2000bf26270 */
[C---:B------:R-:W-:Y:S01]  /*25250*/  VIADD R33, R201.reuse, 0x78 ;  /* 0x00000078c9217836 */ /* 0x040fe20000000000 */
[----:B------:R-:W-:Y:S01]  /*25260*/  SHF.R.S32.HI R40, RZ, 0x1f, R40 ;  /* 0x0000001fff287819 */ /* 0x000fe20000011428 */
[----:B------:R-:W-:-:S05]  /*25270*/  VIADD R37, R201, 0x68 ;  /* 0x00000068c9257836 */ /* 0x000fca0000000000 */
[----:B------:R-:W-:Y:S01]  /*25280*/  SHF.R.S32.HI R37, RZ, 0x1f, R37 ;  /* 0x0000001fff257819 */ /* 0x000fe20000011425 */
[----:B0-----:R-:W-:Y:S01]  /*25290*/  @!P2 IMAD.MOV.U32 R2, RZ, RZ, R46 ;  /* 0x000000ffff02a224 */ /* 0x001fe200078e002e */
[C---:B------:R-:W-:Y:S01]  /*252a0*/  @!P0 LEA R8, P4, R38.reuse, R36, 0x2 ;  /* 0x0000002426088211 */ /* 0x040fe200078810ff */
[----:B------:R-:W-:Y:S02]  /*252b0*/  @!P2 IMAD.MOV.U32 R3, RZ, RZ, R56 ;  /* 0x000000ffff03a224 */ /* 0x000fe400078e0038 */
[----:B------:R-:W-:Y:S01]  /*252c0*/  @!P3 IMAD.MOV.U32 R56, RZ, RZ, R47 ;  /* 0x000000ffff38b224 */ /* 0x000fe200078e002f */
[----:B------:R-:W-:Y:S01]  /*252d0*/  @!P0 LEA.HI.X R9, R38, R0, R40, 0x2, P4 ;  /* 0x0000000026098211 */ /* 0x000fe200020f1428 */
[----:B------:R-:W-:Y:S01]  /*252e0*/  VIADD R38, R201, 0x80 ;  /* 0x00000080c9267836 */ /* 0x000fe20000000000 */
[----:B------:R0:W-:Y:S01]  /*252f0*/  @!P2 ST.E.64 desc[UR42][R4.64], R2 ;  /* 0x000000020400a985 */ /* 0x0001e2000c101b2a */
[----:B------:R-:W-:Y:S01]  /*25300*/  ISETP.GE.AND P2, PT, R39, UR4, PT ;  /* 0x0000000427007c0c */ /* 0x000fe2000bf46270 */
[----:B------:R-:W-:Y:S01]  /*25310*/  VIADD R40, R201, 0x70 ;  /* 0x00000070c9287836 */ /* 0x000fe20000000000 */
[----:B-1----:R-:W-:Y:S01]  /*25320*/  @!P1 LEA R10, P5, R32, R36, 0x2 ;  /* 0x00000024200a9211 */ /* 0x002fe200078a10ff */
[----:B------:R1:W-:Y:S01]  /*25330*/  @!P3 ST.E.64 desc[UR42][R6.64], R56 ;  /* 0x000000380600b985 */ /* 0x0003e2000c101b2a */
[----:B------:R-:W-:-:S02]  /*25340*/  ISETP.GE.AND P3, PT, R33, UR4, PT ;  /* 0x0000000421007c0c */ /* 0x000fc4000bf66270 */
[----:B------:R-:W-:Y:S01]  /*25350*/  @!P1 LEA.HI.X R11, R32, R0, R37, 0x2, P5 ;  /* 0x00000000200b9211 */ /* 0x000fe200028f1425 */
[C---:B------:R-:W-:Y:S01]  /*25360*/  VIADD R32, R201.reuse, 0x88 ;  /* 0x00000088c9207836 */ /* 0x040fe20000000000 */
[----:B------:R-:W-:Y:S01]  /*25370*/  SHF.R.S32.HI R40, RZ, 0x1f, R40 ;  /* 0x0000001fff287819 */ /* 0x000fe20000011428 */
[----:B------:R-:W-:Y:S02]  /*25380*/  VIADD R37, R201, 0x78 ;  /* 0x00000078c9257836 */ /* 0x000fe40000000000 */
[----:B0-----:R-:W-:Y:S02]  /*25390*/  @!P0 IMAD.MOV.U32 R2, RZ, RZ, R58 ;  /* 0x000000ffff028224 */ /* 0x001fe400078e003a */
[C---:B------:R-:W-:Y:S01]  /*253a0*/  @!P2 LEA R4, P4, R39.reuse, R36, 0x2 ;  /* 0x000000242704a211 */ /* 0x040fe200078810ff */
[----:B------:R-:W-:Y:S01]  /*253b0*/  @!P0 IMAD.MOV.U32 R3, RZ, RZ, R60 ;  /* 0x000000ffff038224 */ /* 0x000fe200078e003c */
[----:B------:R-:W-:Y:S01]  /*253c0*/  SHF.R.S32.HI R37, RZ, 0x1f, R37 ;  /* 0x0000001fff257819 */ /* 0x000fe20000011425 */
[----:B------:R-:W-:Y:S01]  /*253d0*/  @!P1 IMAD.MOV.U32 R60, RZ, RZ, R59 ;  /* 0x000000ffff3c9224 */ /* 0x000fe200078e003b */
[----:B------:R-:W-:Y:S01]  /*253e0*/  @!P2 LEA.HI.X R5, R39, R0, R40, 0x2, P4 ;  /* 0x000000002705a211 */ /* 0x000fe200020f1428 */
[C---:B------:R-:W-:Y:S01]  /*253f0*/  VIADD R40, R201.reuse, 0x90 ;  /* 0x00000090c9287836 */ /* 0x040fe20000000000 */
        /* <DEDUP_REMOVED lines=9> */
[C---:B------:R-:W-:Y:S02]  /*25490*/  VIADD R37, R201.reuse, 0x88 ;  /* 0x00000088c9257836 */ /* 0x040fe40000000000 */
        /* <DEDUP_REMOVED lines=15> */
[----:B------:R-:W-:Y:S01]  /*25590*/  ISETP.GE.AND P4, PT, R38, UR4, PT ;  /* 0x0000000426007c0c */ /* 0x000fe2000bf86270 */
[----:B------:R-:W-:Y:S01]  /*255a0*/  VIADD R32, R201, 0xa8 ;  /* 0x000000a8c9207836 */ /* 0x000fe20000000000 */
[----:B------:R-:W-:Y:S01]  /*255b0*/  SHF.R.S32.HI R39, RZ, 0x1f, R39 ;  /* 0x0000001fff277819 */ /* 0x000fe20000011427 */
[----:B0-----:R-:W-:Y:S02]  /*255c0*/  @!P0 IMAD.MOV.U32 R2, RZ, RZ, R66 ;  /* 0x000000ffff028224 */ /* 0x001fe400078e0042 */
[----:B------:R-:W-:Y:S02]  /*255d0*/  @!P0 IMAD.MOV.U32 R3, RZ, RZ, R68 ;  /* 0x000000ffff038224 */ /* 0x000fe400078e0044 */
[----:B------:R-:W-:Y:S02]  /*255e0*/  @!P1 IMAD.MOV.U32 R68, RZ, RZ, R67 ;  /* 0x000000ffff449224 */ /* 0x000fe400078e0043 */
[-C--:B-1----:R-:W-:Y:S01]  /*255f0*/  @!P3 LEA R6, P5, R33, R36.reuse, 0x2 ;  /* 0x000000242106b211 */ /* 0x082fe200078a10ff */
[----:B------:R0:W-:Y:S01]  /*25600*/  @!P0 ST.E.64 desc[UR42][R8.64], R2 ;  /* 0x0000000208008985 */ /* 0x0001e2000c101b2a */
[----:B------:R-:W-:-:S02]  /*25610*/  @!P2 LEA R4, P0, R40, R36, 0x2 ;  /* 0x000000242804a211 */ /* 0x000fc400078010ff */
[-C--:B------:R-:W-:Y:S01]  /*25620*/  @!P3 LEA.HI.X R7, R33, R0.reuse, R39, 0x2, P5 ;  /* 0x000000002107b211 */ /* 0x080fe200028f1427 */
[----:B------:R1:W-:Y:S01]  /*25630*/  @!P1 ST.E.64 desc[UR42][R10.64], R68 ;  /* 0x000000440a009985 */ /* 0x0003e2000c101b2a */
[----:B------:R-:W-:Y:S01]  /*25640*/  @!P2 LEA.HI.X R5, R40, R0, R41, 0x2, P0 ;  /* 0x000000002805a211 */ /* 0x000fe200000f1429 */
[----:B------:R-:W-:Y:S01]  /*25650*/  VIADD R39, R201, 0xa0 ;  /* 0x000000a0c9277836 */ /* 0x000fe20000000000 */
[----:B------:R-:W-:Y:S01]  /*25660*/  ISETP.GE.AND P0, PT, R37, UR4, PT ;  /* 0x0000000425007c0c */ /* 0x000fe2000bf06270 */
[----:B------:R-:W-:Y:S01]  /*25670*/  VIADD R33, R201, 0xa8 ;  /* 0x000000a8c9217836 */ /* 0x000fe20000000000 */
[----:B------:R-:W-:Y:S02]  /*25680*/  ISETP.GE.AND P1, PT, R32, UR4, PT ;  /* 0x0000000420007c0c */ /* 0x000fe4000bf26270 */
[----:B------:R-:W-:Y:S02]  /*25690*/  SHF.R.S32.HI R39, RZ, 0x1f, R39 ;  /* 0x0000001fff277819 */ /* 0x000fe40000011427 */
[----:B------:R-:W-:Y:S01]  /*256a0*/  SHF.R.S32.HI R33, RZ, 0x1f, R33 ;  /* 0x0000001fff217819 */ /* 0x000fe20000011421 */
[----:B0-----:R-:W-:-:S02]  /*256b0*/  @!P2 IMAD.MOV.U32 R2, RZ, RZ, R70 ;  /* 0x000000ffff02a224 */ /* 0x001fc400078e0046 */
[----:B------:R-:W-:Y:S02]  /*256c0*/  @!P2 IMAD.MOV.U32 R3, RZ, RZ, R72 ;  /* 0x000000ffff03a224 */ /* 0x000fe400078e0048 */
[----:B------:R-:W-:Y:S01]  /*256d0*/  @!P3 IMAD.MOV.U32 R72, RZ, RZ, R71 ;  /* 0x000000ffff48b224 */ /* 0x000fe200078e0047 */
[----:B-1----:R-:W-:Y:S02]  /*256e0*/  SHF.R.S32.HI R11, RZ, 0x1f, R37 ;  /* 0x0000001fff0b7819 */ /* 0x002fe40000011425 */
[----:B------:R0:W-:Y:S01]  /*256f0*/  @!P2 ST.E.64 desc[UR42][R4.64], R2 ;  /* 0x000000020400a985 */ /* 0x0001e2000c101b2a */
[-C--:B------:R-:W-:Y:S02]  /*25700*/  @!P4 LEA R8, P2, R38, R36.reuse, 0x2 ;  /* 0x000000242608c211 */ /* 0x080fe400078410ff */
[-C--:B------:R-:W-:Y:S01]  /*25710*/  @!P0 LEA R12, P5, R37, R36.reuse, 0x2 ;  /* 0x00000024250c8211 */ /* 0x080fe200078a10ff */
[----:B------:R1:W-:Y:S01]  /*25720*/  @!P3 ST.E.64 desc[UR42][R6.64], R72 ;  /* 0x000000480600b985 */ /* 0x0003e2000c101b2a */
[----:B------:R-:W-:-:S02]  /*25730*/  @!P1 LEA R10, P3, R32, R36, 0x2 ;  /* 0x00000024200a9211 */ /* 0x000fc400078610ff */
[-C--:B------:R-:W-:Y:S02]  /*25740*/  @!P4 LEA.HI.X R9, R38, R0.reuse, R39, 0x2, P2 ;  /* 0x000000002609c211 */ /* 0x080fe400010f1427 */
[-C--:B------:R-:W-:Y:S02]  /*25750*/  @!P0 LEA.HI.X R13, R37, R0.reuse, R11, 0x2, P5 ;  /* 0x00000000250d8211 */ /* 0x080fe400028f140b */
[----:B------:R-:W-:Y:S01]  /*25760*/  @!P1 LEA.HI.X R11, R32, R0, R33, 0x2, P3 ;  /* 0x00000000200b9211 */ /* 0x000fe200018f1421 */
[----:B0-----:R-:W-:Y:S02]  /*25770*/  @!P4 IMAD.MOV.U32 R2, RZ, RZ, R74 ;  /* 0x000000ffff02c224 */ /* 0x001fe400078e004a */
[----:B------:R-:W-:Y:S02]  /*25780*/  @!P4 IMAD.MOV.U32 R3, RZ, RZ, R76 ;  /* 0x000000ffff03c224 */ /* 0x000fe400078e004c */
[----:B------:R-:W-:Y:S02]  /*25790*/  @!P1 IMAD.MOV.U32 R76, RZ, RZ, R75 ;  /* 0x000000ffff4c9224 */ /* 0x000fe400078e004b */
[----:B------:R-:W-:Y:S01]  /*257a0*/  VIADD R5, R201, 0xb8 ;  /* 0x000000b8c9057836 */ /* 0x000fe20000000000 */
[----:B------:R1:W-:Y:S04]  /*257b0*/  @!P4 ST.E.64 desc[UR42][R8.64], R2 ;  /* 0x000000020800c985 */ /* 0x0003e8000c101b2a */
[----:B------:R1:W-:Y:S04]  /*257c0*/  @!P1 ST.E.64 desc[UR42][R10.64], R76 ;  /* 0x0000004c0a009985 */ /* 0x0003e8000c101b2a */
[----:B------:R1:W-:Y:S01]  /*257d0*/  @!P0 ST.E.64 desc[UR42][R12.64], R88 ;  /* 0x000000580c008985 */ /* 0x0003e2000c101b2a */
[----:B------:R-:W-:-:S13]  /*257e0*/  ISETP.GE.AND P0, PT, R5, UR4, PT ;  /* 0x0000000405007c0c */ /* 0x000fda000bf06270 */
[----:B-1----:R-:W-:Y:S05]  /*257f0*/  @P0 BRA `(.L_x_1838) ;  /* 0x0000000c00840947 */ /* 0x002fea0003800000 */
[----:B------:R-:W-:Y:S02]  /*25800*/  LEA R36, P0, R5, R36, 0x2 ;  /* 0x0000002405247211 */ /* 0x000fe400078010ff */
[----:B------:R-:W-:-:S04]  /*25810*/  SHF.R.S32.HI R2, RZ, 0x1f, R5 ;  /* 0x0000001fff027819 */ /* 0x000fc80000011405 */
[----:B------:R-:W-:-:S05]  /*25820*/  LEA.HI.X R37, R5, R0, R2, 0x2, P0 ;  /* 0x0000000005257211 */ /* 0x000fca00000f1402 */
[----:B------:R0:W-:Y:S01]  /*25830*/  ST.E.64 desc[UR42][R36.64], R90 ;  /* 0x0000005a24007985 */ /* 0x0001e2000c101b2a */
[----:B------:R-:W-:Y:S05]  /*25840*/  BRA `(.L_x_1838) ;  /* 0x0000000c00707947 */ /* 0x000fea0003800000 */
.L_x_1824:
[----:B------:R-:W2:Y:S01]  /*25850*/  LDL R6, [R1+0xc] ;  /* 0x00000c0001067983 */ /* 0x000ea20000100800 */
[----:B------:R-:W-:Y:S01]  /*25860*/  ULDC.64 UR4, c[0x0][0xc08] ;  /* 0x0003020000047ab9 */ /* 0x000fe20000000a00 */
[----:B------:R-:W2:Y:S01]  /*25870*/  LDC.64 R2, c[0x0][0xc00] ;  /* 0x00030000ff027b82 */ /* 0x000ea20000000a00 */
[----:B------:R-:W-:Y:S01]  /*25880*/  ISETP.NE.U32.AND P0, PT, RZ, UR4, PT ;  /* 0x00000004ff007c0c */ /* 0x000fe2000bf05070 */
[----:B------:R-:W-:-:S03]  /*25890*/  IMAD.MOV.U32 R15, RZ, RZ, RZ ;  /* 0x000000ffff0f7224 */ /* 0x000fc600078e00ff */
[----:B------:R-:W-:Y:S01]  /*258a0*/  ISETP.NE.AND.EX P1, PT, RZ, UR5, PT, P0 ;  /* 0x00000005ff007c0c */ /* 0x000fe2000bf25300 */
[----:B------:R-:W-:Y:S02]  /*258b0*/  ULDC.64 UR4, c[0x0][0xc00] ;  /* 0x0003000000047ab9 */ /* 0x000fe40000000a00 */
[----:B------:R-:W-:-:S04]  /*258c0*/  ISETP.NE.U32.AND P0, PT, RZ, UR4, PT ;  /* 0x00000004ff007c0c */ /* 0x000fc8000bf05070 */
[----:B------:R-:W-:-:S06]  /*258d0*/  ISETP.NE.AND.EX P0, PT, RZ, UR5, PT, P0 ;  /* 0x00000005ff007c0c */ /* 0x000fcc000bf05300 */
[----:B------:R-:W1:Y:S01]  /*258e0*/  @P1 LDC.64 R4, c[0x0][0xc08] ;  /* 0x00030200ff041b82 */ /* 0x000e620000000a00 */
[----:B------:R-:W-:Y:S02]  /*258f0*/  ULDC UR4, c[0x0][0xa88] ;  /* 0x0002a20000047ab9 */ /* 0x000fe40000000800 */
[----:B------:R-:W-:Y:S01]  /*25900*/  IMAD.U32 R20, RZ, RZ, UR4 ;  /* 0x00000004ff147e24 */ /* 0x000fe2000f8e00ff */
[----:B------:R-:W3:Y:S01]  /*25910*/  S2R R28, SR_TID.X ;  /* 0x00000000001c7919 */ /* 0x000ee20000002100 */
[----:B--2---:R-:W-:-:S04]  /*25920*/  IMAD.WIDE R2, R6, 0x4, R2 ;  /* 0x0000000406027825 */ /* 0x004fc800078e0202 */
[----:B-1----:R-:W-:Y:S01]  /*25930*/  @P1 IMAD.WIDE R4, R6, 0x4, R4 ;  /* 0x0000000406041825 */ /* 0x002fe200078e0204 */
[----:B------:R1:W5:Y:S04]  /*25940*/  @P0 LDG.E R15, desc[UR42][R2.64] ;  /* 0x0000002a020f0981 */ /* 0x000368000c1e1900 */
[----:B------:R1:W5:Y:S01]  /*25950*/  @P1 LDG.E R20, desc[UR42][R4.64] ;  /* 0x0000002a04141981 */ /* 0x000362000c1e1900 */
[----:B---3--:R-:W-:Y:S01]  /*25960*/  VIADD R0, R28, 0xffffff80 ;  /* 0xffffff801c007836 */ /* 0x008fe20000000000 */
[----:B------:R-:W-:Y:S02]  /*25970*/  ISETP.GT.AND P2, PT, R166, 0x1, PT ;  /* 0x00000001a600780c */ /* 0x000fe40003f44270 */
[----:B------:R-:W-:Y:S02]  /*25980*/  SHF.R.S32.HI R24, RZ, 0x1f, R6 ;  /* 0x0000001fff187819 */ /* 0x000fe40000011406 */
[----:B------:R-:W-:Y:S01]  /*25990*/  ISETP.GT.AND P3, PT, R0, 0x7f, PT ;  /* 0x0000007f0000780c */ /* 0x000fe20003f64270 */
[----:B------:R-:W-:-:S12]  /*259a0*/  @P1 BRA `(.L_x_1843) ;  /* 0x0000000000101947 */ /* 0x000fd80003800000 */
[----:B------:R-:W-:Y:S05]  /*259b0*/  @!P0 BRA `(.L_x_1843) ;  /* 0x00000000000c8947 */ /* 0x000fea0003800000 */
[----:B-1----:R-:W2:Y:S04]  /*259c0*/  LDG.E R5, desc[UR42][R2.64] ;  /* 0x0000002a02057981 */ /* 0x002ea8000c1e1900 */
[----:B-----5:R-:W2:Y:S02]  /*259d0*/  LDG.E R20, desc[UR42][R2.64+0x4] ;  /* 0x0000042a02147981 */ /* 0x020ea4000c1e1900 */
[----:B--2---:R-:W-:-:S07]  /*259e0*/  IMAD.IADD R20, R20, 0x1, -R5 ;  /* 0x0000000114147824 */ /* 0x004fce00078e0a05 */
.L_x_1843:
[----:B------:R-:W-:Y:S01]  /*259f0*/  BSSY B1, `(.L_x_1844) ;  /* 0x0000036000017945 */ /* 0x000fe20003800000 */
[----:B------:R-:W-:Y:S02]  /*25a00*/  SEL R25, R6, RZ, !P0 ;  /* 0x000000ff06197207 */ /* 0x000fe40004000000 */
[----:B------:R-:W-:Y:S02]  /*25a10*/  SEL R24, R24, RZ, !P0 ;  /* 0x000000ff18187207 */ /* 0x000fe40004000000 */
[----:B-----5:R-:W-:Y:S01]  /*25a20*/  SHF.R.S32.HI R14, RZ, 0x1f, R15 ;  /* 0x0000001fff0e7819 */ /* 0x020fe2000001140f */
[----:B------:R-:W-:Y:S06]  /*25a30*/  @P3 BRA `(.L_x_1845) ;  /* 0x0000000000c43947 */ /* 0x000fec0003800000 */
[----:B------:R-:W2:Y:S01]  /*25a40*/  LDC R29, c[0x0][0xbe8] ;  /* 0x0002fa00ff1d7b82 */ /* 0x000ea20000000800 */
[----:B------:R-:W-:Y:S01]  /*25a50*/  IADD3 R27, R211, -0x80, R28 ;  /* 0xffffff80d31b7810 */ /* 0x000fe20007ffe01c */
[----:B--2---:R-:W-:-:S05]  /*25a60*/  IMAD R0, R20, R29, RZ ;  /* 0x0000001d14007224 */ /* 0x004fca00078e02ff */
[----:B------:R-:W-:-:S13]  /*25a70*/  ISETP.GE.AND P0, PT, R27, R0, PT ;  /* 0x000000001b00720c */ /* 0x000fda0003f06270 */
[----:B------:R-:W-:Y:S05]  /*25a80*/  @P0 BRA `(.L_x_1845) ;  /* 0x0000000000b00947 */ /* 0x000fea0003800000 */
[----:B------:R-:W2:Y:S01]  /*25a90*/  LDL.LU R30, [R1+0x14] ;  /* 0x00001400011e7983 */ /* 0x000ea20000300800 */
[----:B------:R-:W-:Y:S01]  /*25aa0*/  IMAD.MOV.U32 R0, RZ, RZ, 0x9b8 ;  /* 0x000009b8ff007424 */ /* 0x000fe200078e00ff */
[----:B------:R-:W-:Y:S01]  /*25ab0*/  ISETP.GT.AND P3, PT, R166, 0x1, PT ;  /* 0x00000001a600780c */ /* 0x000fe20003f64270 */
[----:B-1----:R-:W1:Y:S01]  /*25ac0*/  LDC.64 R2, c[0x0][0xba8] ;  /* 0x0002ea00ff027b82 */ /* 0x002e620000000a00 */
[----:B------:R-:W-:Y:S01]  /*25ad0*/  ISETP.NE.AND P0, PT, R29, 0x1, PT ;  /* 0x000000011d00780c */ /* 0x000fe20003f05270 */
[----:B------:R-:W-:Y:S01]  /*25ae0*/  IMAD.MOV.U32 R21, RZ, RZ, R27 ;  /* 0x000000ffff157224 */ /* 0x000fe200078e001b */
[----:B------:R-:W-:-:S05]  /*25af0*/  SEL R26, R0, 0x978, P3 ;  /* 0x00000978001a7807 */ /* 0x000fca0001800000 */
        /* <DEDUP_REMOVED lines=21> */
[----:B--2---:R-:W-:-:S05]  /*25c50*/  SEL R33, R30, RZ, P3 ;  /* 0x000000ff1e217207 */ /* 0x004fca0001800000 */
[----:B------:R-:W-:-:S04]  /*25c60*/  IMAD.WIDE.U32 R6, R10, R33, RZ ;  /* 0x000000210a067225 */ /* 0x000fc800078e00ff */
[----:B------:R-:W-:Y:S01]  /*25c70*/  IMAD R11, R11, R33, RZ ;  /* 0x000000210b0b7224 */ /* 0x000fe200078e02ff */
[----:B------:R-:W-:Y:S02]  /*25c80*/  IADD3 R6, P0, P1, R21, R12, R6 ;  /* 0x0000000c15067210 */ /* 0x000fe4000791e006 */
[----:B------:R-:W-:Y:S01]  /*25c90*/  SHF.R.S32.HI R21, RZ, 0x1f, R21 ;  /* 0x0000001fff157819 */ /* 0x000fe20000011415 */
[----:B------:R-:W-:Y:S01]  /*25ca0*/  IMAD.IADD R7, R11, 0x1, R7 ;  /* 0x000000010b077824 */ /* 0x000fe200078e0207 */
        /* <DEDUP_REMOVED lines=10> */
.L_x_1845:
[----:B------:R-:W-:Y:S05]  /*25d50*/  BSYNC B1 ;  /* 0x0000000000017941 */ /* 0x000fea0003800000 */
.L_x_1844:
[----:B------:R-:W-:Y:S05]  /*25d60*/  @P2 BRA `(.L_x_1838) ;  /* 0x0000000800282947 */ /* 0x000fea0003800000 */
[----:B------:R-:W3:Y:S01]  /*25d70*/  LDC R21, c[0x0][0xbe8] ;  /* 0x0002fa00ff157b82 */ /* 0x000ee20000000800 */
[----:B-1----:R-:W-:Y:S01]  /*25d80*/  VIADD R4, R28, 0xffffff80 ;  /* 0xffffff801c047836 */ /* 0x002fe20000000000 */
[----:B------:R-:W-:Y:S01]  /*25d90*/  ULDC.64 UR4, c[0x0][0xaa0] ;  /* 0x0002a80000047ab9 */ /* 0x000fe20000000a00 */
[----:B------:R-:W-:Y:S01]  /*25da0*/  ULDC.64 UR6, c[0x0][0xaf0] ;  /* 0x0002bc0000067ab9 */ /* 0x000fe20000000a00 */
[----:B------:R-:W-:Y:S02]  /*25db0*/  IMAD R0, R14, UR4, RZ ;  /* 0x000000040e007c24 */ /* 0x000fe4000f8e02ff */
[----:B--2---:R-:W-:Y:S02]  /*25dc0*/  SHF.R.S32.HI R3, RZ, 0x1f, R4 ;  /* 0x0000001fff037819 */ /* 0x004fe40000011404 */
[----:B------:R-:W-:Y:S02]  /*25dd0*/  IMAD R5, R15, UR5, R0 ;  /* 0x000000050f057c24 */ /* 0x000fe4000f8e0200 */
[----:B------:R-:W-:Y:S01]  /*25de0*/  LEA.HI R7, R3, R4, RZ, 0x3 ;  /* 0x0000000403077211 */ /* 0x000fe200078f18ff */
[----:B------:R-:W-:Y:S01]  /*25df0*/  IMAD.WIDE.U32 R2, R15, UR4, RZ ;  /* 0x000000040f027c25 */ /* 0x000fe2000f8e00ff */
[----:B------:R-:W-:-:S02]  /*25e00*/  ULDC.64 UR4, c[0x0][0xae8] ;  /* 0x0002ba0000047ab9 */ /* 0x000fc40000000a00 */
[----:B------:R-:W-:Y:S01]  /*25e10*/  LOP3.LUT R9, R7, 0xfffffff8, RZ, 0xc0, !PT ;  /* 0xfffffff807097812 */ /* 0x000fe200078ec0ff */
[----:B------:R-:W-:Y:S01]  /*25e20*/  IMAD.IADD R3, R3, 0x1, R5 ;  /* 0x0000000103037824 */ /* 0x000fe200078e0205 */
[----:B------:R-:W-:-:S03]  /*25e30*/  SHF.R.S32.HI R10, RZ, 0x3, R7 ;  /* 0x00000003ff0a7819 */ /* 0x000fc60000011407 */
[----:B------:R-:W-:Y:S02]  /*25e40*/  IMAD.IADD R8, R4, 0x1, -R9 ;  /* 0x0000000104087824 */ /* 0x000fe400078e0a09 */
[----:B------:R-:W-:Y:S01]  /*25e50*/  IMAD.WIDE.U32 R2, R200, UR4, R2 ;  /* 0x00000004c8027c25 */ /* 0x000fe2000f8e0002 */
[----:B---3--:R-:W-:-:S03]  /*25e60*/  ISETP.NE.AND P0, PT, R21, 0x1, PT ;  /* 0x000000011500780c */ /* 0x008fc60003f05270 */
[----:B------:R-:W-:Y:S02]  /*25e70*/  IMAD R0, R8, 0x20, R10 ;  /* 0x0000002008007824 */ /* 0x000fe400078e020a */
[----:B------:R-:W-:Y:S02]  /*25e80*/  IMAD R4, R24, UR6, RZ ;  /* 0x0000000618047c24 */ /* 0x000fe4000f8e02ff */
[----:B------:R-:W-:Y:S02]  /*25e90*/  IMAD.IADD R9, R211, 0x1, R0 ;  /* 0x00000001d3097824 */ /* 0x000fe400078e0200 */
[----:B------:R-:W-:Y:S01]  /*25ea0*/  IMAD R3, R200, UR5, R3 ;  /* 0x00000005c8037c24 */ /* 0x000fe2000f8e0203 */
[----:B------:R-:W-:Y:S01]  /*25eb0*/  ULDC.64 UR4, c[0x0][0xae0] ;  /* 0x0002b80000047ab9 */ /* 0x000fe20000000a00 */
[----:B------:R-:W-:Y:S02]  /*25ec0*/  IMAD.MOV.U32 R5, RZ, RZ, R9 ;  /* 0x000000ffff057224 */ /* 0x000fe400078e0009 */
[C---:B------:R-:W-:Y:S01]  /*25ed0*/  IMAD R7, R25.reuse, UR7, R4 ;  /* 0x0000000719077c24 */ /* 0x040fe2000f8e0204 */
[----:B------:R-:W1:Y:S01]  /*25ee0*/  @P0 LDC R6, c[0x0][0xbec] ;  /* 0x0002fb00ff060b82 */ /* 0x000e620000000800 */
[----:B------:R-:W-:-:S04]  /*25ef0*/  IMAD.WIDE.U32 R2, R25, UR6, R2 ;  /* 0x0000000619027c25 */ /* 0x000fc8000f8e0002 */
[----:B------:R-:W-:-:S03]  /*25f00*/  IMAD.IADD R3, R3, 0x1, R7 ;  /* 0x0000000103037824 */ /* 0x000fc600078e0207 */
[----:B------:R-:W2:Y:S01]  /*25f10*/  @P0 LDC R11, c[0x0][0xbf0] ;  /* 0x0002fc00ff0b0b82 */ /* 0x000ea20000000800 */
[----:B-1----:R-:W-:-:S05]  /*25f20*/  @P0 IMAD.HI.U32 R0, R9, R6, RZ ;  /* 0x0000000609000227 */ /* 0x002fca00078e00ff */
[----:B--2---:R-:W-:-:S04]  /*25f30*/  @P0 SHF.R.U32.HI R5, RZ, R11, R0 ;  /* 0x0000000bff050219 */ /* 0x004fc80000011600 */
[----:B------:R-:W-:Y:S01]  /*25f40*/  SHF.R.S32.HI R0, RZ, 0x1f, R5 ;  /* 0x0000001fff007819 */ /* 0x000fe20000011405 */
[C---:B------:R-:W-:Y:S01]  /*25f50*/  IMAD.WIDE.U32 R2, R5.reuse, UR4, R2 ;  /* 0x0000000405027c25 */ /* 0x040fe2000f8e0002 */
[----:B------:R-:W-:-:S03]  /*25f60*/  IADD3 R4, -R5, RZ, RZ ;  /* 0x000000ff05047210 */ /* 0x000fc60007ffe1ff */
        /* <DEDUP_REMOVED lines=15> */
[----:B------:R-:W-:Y:S01]  /*26060*/  SHF.R.S32.HI R9, RZ, 0x1f, R7 ;  /* 0x0000001fff097819 */ /* 0x000fe20000011407 */
[----:B------:R-:W-:Y:S01]  /*26070*/  VIADD R25, R7, 0x40 ;  /* 0x0000004007197836 */ /* 0x000fe20000000000 */
[----:B------:R-:W-:Y:S02]  /*26080*/  LEA.HI.X R3, R4, UR5, R3, 0x1, P0 ;  /* 0x0000000504037c11 */ /* 0x000fe400080f0c03 */
[----:B------:R-:W-:-:S02]  /*26090*/  SHF.R.S32.HI R8, RZ, 0x1f, R5 ;  /* 0x0000001fff087819 */ /* 0x000fc40000011405 */
[----:B------:R-:W-:Y:S01]  /*260a0*/  SHF.R.S32.HI R24, RZ, 0x1f, R25 ;  /* 0x0000001fff187819 */ /* 0x000fe20000011419 */
[----:B------:R-:W-:Y:S06]  /*260b0*/  BRA.DIV UR4, `(.L_x_1846) ;  /* 0x000000ce04f47947 */ /* 0x000fec000b800000 */
[----:B------:R1:W2:Y:S04]  /*260c0*/  SHFL.IDX PT, R0, R3, RZ, 0x181f ;  /* 0x00181fff03007589 */ /* 0x0002a800000e0000 */
[----:B------:R1:W3:Y:S02]  /*260d0*/  SHFL.IDX PT, R14, R2, RZ, 0x181f ;  /* 0x00181fff020e7589 */ /* 0x0002e400000e0000 */
.L_x_2173:
[----:B------:R-:W-:Y:S01]  /*260e0*/  IMAD R21, R20, R21, RZ ;  /* 0x0000001514157224 */ /* 0x000fe200078e02ff */
[----:B------:R-:W-:Y:S01]  /*260f0*/  BSSY B1, `(.L_x_1847) ;  /* 0x0000011000017945 */ /* 0x000fe20003800000 */
[----:B------:R-:W-:-:S05]  /*26100*/  IMAD.IADD R6, R10, 0x1, R211 ;  /* 0x000000010a067824 */ /* 0x000fca00078e02d3 */
        /* <DEDUP_REMOVED lines=15> */
.L_x_1848:
[----:B------:R-:W-:Y:S05]  /*26200*/  BSYNC B1 ;  /* 0x0000000000017941 */ /* 0x000fea0003800000 */
.L_x_1847:
[----:B------:R-:W-:-:S03]  /*26210*/  UMOV UR4, 0xffffffff ;  /* 0xffffffff00047882 */ /* 0x000fc60000000000 */
[----:B------:R-:W-:Y:S05]  /*26220*/  BRA.DIV UR4, `(.L_x_1849) ;  /* 0x000000ce04cc7947 */ /* 0x000fea000b800000 */
[----:B--2---:R2:W0:Y:S04]  /*26230*/  SHFL.IDX PT, R0, R3, 0x1, 0x181f ;  /* 0x00381f0003007f89 */ /* 0x00442800000e0000 */
[----:B---34-:R2:W3:Y:S02]  /*26240*/  SHFL.IDX PT, R14, R2, 0x1, 0x181f ;  /* 0x00381f00020e7f89 */ /* 0x0184e400000e0000 */
.L_x_2177:
        /* <DEDUP_REMOVED lines=17> */
.L_x_1851:
[----:B------:R-:W-:Y:S05]  /*26360*/  BSYNC B1 ;  /* 0x0000000000017941 */ /* 0x000fea0003800000 */
.L_x_1850:
[----:B------:R-:W-:-:S03]  /*26370*/  UMOV UR4, 0xffffffff ;  /* 0xffffffff00047882 */ /* 0x000fc60000000000 */
[----:B------:R-:W-:Y:S05]  /*26380*/  BRA.DIV UR4, `(.L_x_1852) ;  /* 0x000000ce04bc7947 */ /* 0x000fea000b800000 */
[----:B0-----:R0:W0:Y:S04]  /*26390*/  SHFL.IDX PT, R0, R3, 0x2, 0x181f ;  /* 0x00581f0003007f89 */ /* 0x00102800000e0000 */
[----:B---34-:R3:W4:Y:S02]  /*263a0*/  SHFL.IDX PT, R14, R2, 0x2, 0x181f ;  /* 0x00581f00020e7f89 */ /* 0x01872400000e0000 */
.L_x_2181:
        /* <DEDUP_REMOVED lines=17> */
.L_x_1854:
[----:B------:R-:W-:Y:S05]  /*264c0*/  BSYNC B1 ;  /* 0x0000000000017941 */ /* 0x000fea0003800000 */
.L_x_1853:
[----:B------:R-:W-:-:S03]  /*264d0*/  UMOV UR4, 0xffffffff ;  /* 0xffffffff00047882 */ /* 0x000fc60000000000 */
[----:B------:R-:W-:Y:S05]  /*264e0*/  BRA.DIV UR4, `(.L_x_1855) ;  /* 0x000000ce04ac7947 */ /* 0x000fea000b800000 */
[----:B0-----:R0:W0:Y:S04]  /*264f0*/  SHFL.IDX PT, R0, R3, 0x3, 0x181f ;  /* 0x00781f0003007f89 */ /* 0x00102800000e0000 */
[----:B----4-:R4:W0:Y:S02]  /*26500*/  SHFL.IDX PT, R14, R2, 0x3, 0x181f ;  /* 0x00781f00020e7f89 */ /* 0x01082400000e0000 */
.L_x_2185:
        /* <DEDUP_REMOVED lines=16> */
.L_x_1838:
[----:B------:R-:W-:Y:S05]  /*26610*/  BSYNC B0 ;  /* 0x0000000000007941 */ /* 0x000fea0003800000 */
.L_x_1823:
[----:B------:R-:W-:Y:S02]  /*26620*/  ULDC UR4, c[0x0][0xc3c] ;  /* 0x00030f0000047ab9 */ /* 0x000fe40000000800 */
[----:B------:R-:W-:-:S13]  /*26630*/  ISETP.GE.AND P0, PT, R227, UR4, PT ;  /* 0x00000004e3007c0c */ /* 0x000fda000bf06270 */
[----:B------:R-:W-:Y:S05]  /*26640*/  @!P0 BRA `(.L_x_1856) ;  /* 0xfffffdac00a08947 */ /* 0x000fea000383ffff */
[----:B------:R-:W-:Y:S05]  /*26650*/  BRA `(.L_x_1617) ;  /* 0x0000008800cc7947 */ /* 0x000fea0003800000 */
.L_x_1615:
        /* <DEDUP_REMOVED lines=10> */
[----:B------:R0:W1:Y:S01]  /*26700*/  @P0 LDS.128 R16, [R2+0x2a8d0] ;  /* 0x02a8d00002100984 */ /* 0x0000620000000c00 */
[----:B------:R-:W-:Y:S06]  /*26710*/  @P0 BAR.ARV 0x4, 0x180 ;  /* 0x0106000000000b1d */ /* 0x000fec0000002000 */
[----:B------:R-:W-:Y:S05]  /*26720*/  @P0 BRA `(.L_x_1857) ;  /* 0x0000000c00980947 */ /* 0x000fea0003800000 */
[----:B------:R-:W2:Y:S01]  /*26730*/  S2R R4, SR_TID.X ;  /* 0x0000000000047919 */ /* 0x000ea20000002100 */
[----:B------:R-:W-:Y:S01]  /*26740*/  ULDC UR4, c[0x0][0xc3c] ;  /* 0x00030f0000047ab9 */ /* 0x000fe20000000800 */
[----:B------:R-:W-:Y:S02]  /*26750*/  IMAD.MOV.U32 R0, RZ, RZ, RZ ;  /* 0x000000ffff007224 */ /* 0x000fe400078e00ff */
        /* <DEDUP_REMOVED lines=42> */
.L_x_1860:
[----:B------:R-:W0:Y:S01]  /*26a00*/  LDC R0, c[0x0][0xc3c] ;  /* 0x00030f00ff007b82 */ /* 0x000e220000000800 */
[----:B------:R-:W-:Y:S01]  /*26a10*/  UIADD3 UR4, UR4, 0x1f, URZ ;  /* 0x0000001f04047890 */ /* 0x000fe2000fffe03f */
[----:B------:R-:W-:Y:S02]  /*26a20*/  ULDC UR7, c[0x0][0xc3c] ;  /* 0x00030f0000077ab9 */ /* 0x000fe40000000800 */
[----:B-1----:R-:W-:-:S03]  /*26a30*/  IMAD.U32 R19, RZ, RZ, UR7 ;  /* 0x00000007ff137e24 */ /* 0x002fc6000f8e00ff */
[----:B0-----:R-:W-:-:S13]  /*26a40*/  ISETP.LE.AND P6, PT, R0, UR4, PT ;  /* 0x0000000400007c0c */ /* 0x001fda000bfc3270 */
[----:B------:R-:W-:Y:S05]  /*26a50*/  @P6 BRA `(.L_x_1859) ;  /* 0x0000000800a86947 */ /* 0x000fea0003800000 */
[----:B------:R-:W-:-:S05]  /*26a60*/  VIADD R9, R7, UR4 ;  /* 0x0000000407097c36 */ /* 0x000fca0008000000 */
        /* <DEDUP_REMOVED lines=30> */
.L_x_1858:
        /* <DEDUP_REMOVED lines=9> */
[----:B0-----:R-:W-:-:S07]  /*26ce0*/  ISETP.NE.AND P1, PT, R9, 0x1, PT ;  /* 0x000000010900780c */ /* 0x001fce0003f25270 */
[----:B-1----:R-:W-:Y:S06]  /*26cf0*/  @!P0 BRA `(.L_x_1861) ;  /* 0x0000000000088947 */ /* 0x002fec0003800000 */
[----:B------:R-:W-:-:S06]  /*26d00*/  VIADD R16, R19, 0xffffffff ;  /* 0xffffffff13107836 */ /* 0x000fcc0000000000 */
[----:B------:R0:W1:Y:S02]  /*26d10*/  SHFL.IDX PT, R16, R5, R16, 0x1f ;  /* 0x00001f1005107589 */ /* 0x00006400000e0000 */
.L_x_1861:
[----:B-1----:R-:W-:Y:S02]  /*26d20*/  IMAD R16, R16, UR5, R3 ;  /* 0x0000000510107c24 */ /* 0x002fe4000f8e0203 */
[----:B------:R-:W-:-:S03]  /*26d30*/  VIADD R19, R19, UR4 ;  /* 0x0000000413137c36 */ /* 0x000fc60008000000 */
[----:B0-----:R-:W-:Y:S01]  /*26d40*/  IADD3 R5, -R16, UR6, RZ ;  /* 0x0000000610057c10 */ /* 0x001fe2000fffe1ff */
[----:B------:R-:W-:Y:S06]  /*26d50*/  @!P1 BRA `(.L_x_1862) ;  /* 0x0000000000e89947 */ /* 0x000fec0003800000 */
[-C--:B--2---:R-:W-:Y:S02]  /*26d60*/  IABS R12, R0.reuse ;  /* 0x00000000000c7213 */ /* 0x084fe40000000000 */
[----:B------:R-:W-:Y:S02]  /*26d70*/  IABS R4, R9 ;  /* 0x0000000900047213 */ /* 0x000fe40000000000 */
[----:B------:R-:W0:Y:S01]  /*26d80*/  I2F.RP R6, R12 ;  /* 0x0000000c00067306 */ /* 0x000e220000209400 */
[----:B------:R-:W-:-:S07]  /*26d90*/  IABS R10, R0 ;  /* 0x00000000000a7213 */ /* 0x000fce0000000000 */
[----:B------:R-:W1:Y:S08]  /*26da0*/  I2F.RP R8, R4 ;  /* 0x0000000400087306 */ /* 0x000e700000209400 */
[----:B0-----:R-:W0:Y:S08]  /*26db0*/  MUFU.RCP R6, R6 ;  /* 0x0000000600067308 */ /* 0x001e300000001000 */
[----:B-1----:R-:W-:Y:S01]  /*26dc0*/  MUFU.RCP R8, R8 ;  /* 0x0000000800087308 */ /* 0x002fe20000001000 */
        /* <DEDUP_REMOVED lines=51> */
.L_x_1862:
[----:B------:R-:W0:Y:S02]  /*27100*/  LDC.64 R2, c[0x0][0xc90] ;  /* 0x00032400ff027b82 */ /* 0x000e240000000a00 */
[----:B0-----:R-:W-:-:S05]  /*27110*/  IMAD.WIDE R2, R19, 0x4, R2 ;  /* 0x0000000413027825 */ /* 0x001fca00078e0202 */
        /* <DEDUP_REMOVED lines=8> */
[----:B0-----:R-:W-:-:S06]  /*271a0*/  IADD3 R8, R6, 0xffffffe, RZ ;  /* 0x0ffffffe06087810 */ /* 0x001fcc0007ffe0ff */
        /* <DEDUP_REMOVED lines=22> */
[----:B------:R-:W-:-:S04]  /*27310*/  VIADDMNMX R11, R3, UR5, R11, PT ;  /* 0x00000005030b7c46 */ /* 0x000fc8000b80010b */
        /* <DEDUP_REMOVED lines=27> */
.L_x_1863:
[----:B------:R-:W-:-:S05]  /*274d0*/  LOP3.LUT R17, RZ, R2, RZ, 0x33, !PT ;  /* 0x00000002ff117212 */ /* 0x000fca00078e33ff */
[----:B------:R-:W-:Y:S01]  /*274e0*/  IMAD.IADD R17, R0, 0x1, R17 ;  /* 0x0000000100117824 */ /* 0x000fe200078e0211 */
[----:B------:R-:W-:Y:S06]  /*274f0*/  BRA `(.L_x_1864) ;  /* 0x00000000000c7947 */ /* 0x000fec0003800000 */
.L_x_1859:
[----:B------:R-:W-:Y:S02]  /*27500*/  IMAD.MOV.U32 R17, RZ, RZ, RZ ;  /* 0x000000ffff117224 */ /* 0x000fe400078e00ff */
[----:B------:R-:W-:Y:S02]  /*27510*/  IMAD.U32 R16, RZ, RZ, UR6 ;  /* 0x00000006ff107e24 */ /* 0x000fe4000f8e00ff */
[----:B------:R-:W-:-:S07]  /*27520*/  IMAD.MOV.U32 R18, RZ, RZ, RZ ;  /* 0x000000ffff127224 */ /* 0x000fce00078e00ff */
.L_x_1864:
[----:B------:R-:W-:-:S13]  /*27530*/  ISETP.NE.AND P0, PT, R7, RZ, PT ;  /* 0x000000ff0700720c */ /* 0x000fda0003f05270 */
[----:B------:R-:W0:Y:S01]  /*27540*/  @!P0 S2R R3, SR_CgaCtaId ;  /* 0x0000000000038919 */ /* 0x000e220000008800 */
[----:B------:R-:W-:-:S04]  /*27550*/  @!P0 MOV R0, 0x400 ;  /* 0x0000040000008802 */ /* 0x000fc80000000f00 */
[----:B0-----:R-:W-:-:S05]  /*27560*/  @!P0 LEA R0, R3, R0, 0x18 ;  /* 0x0000000003008211 */ /* 0x001fca00078ec0ff */
[----:B------:R2:W-:Y:S01]  /*27570*/  @!P0 STS.128 [R0+0x2a8d0], R16 ;  /* 0x02a8d01000008388 */ /* 0x0005e20000000c00 */
[----:B------:R-:W-:Y:S06]  /*27580*/  BAR.ARV 0x5, 0x180 ;  /* 0x0146000000007b1d */ /* 0x000fec0000002000 */
.L_x_1857:
        /* <DEDUP_REMOVED lines=8> */
[----:B------:R-:W-:Y:S01]  /*27610*/  IMAD.MOV.U32 R30, RZ, RZ, 0x20 ;  /* 0x00000020ff1e7424 */ /* 0x000fe200078e00ff */
[----:B------:R-:W-:Y:S01]  /*27620*/  BSSY B7, `(.L_x_1865) ;  /* 0x0000777000077945 */ /* 0x000fe20003800000 */
[----:B------:R-:W-:Y:S01]  /*27630*/  IMAD.MOV.U32 R26, RZ, RZ, 0x1 ;  /* 0x00000001ff1a7424 */ /* 0x000fe200078e00ff */
[----:B------:R-:W-:Y:S01]  /*27640*/  ULDC.64 UR40, c[0x0][0x198] ;  /* 0x0000660000287ab9 */ /* 0x000fe20000000a00 */
[----:B------:R-:W-:Y:S01]  /*27650*/  IMAD.MOV.U32 R24, RZ, RZ, RZ ;  /* 0x000000ffff187224 */ /* 0x000fe200078e00ff */
[----:B------:R-:W-:Y:S01]  /*27660*/  ULOP3.LUT UR39, UR36, 0x2, URZ, 0xfc, !UPT ;  /* 0x0000000224277892 */ /* 0x000fe2000f8efc3f */
[----:B------:R-:W-:Y:S01]  /*27670*/  IMAD.MOV.U32 R23, RZ, RZ, RZ ;  /* 0x000000ffff177224 */ /* 0x000fe200078e00ff */
[----:B------:R-:W-:Y:S01]  /*27680*/  ULOP3.LUT UR37, UR36, 0x1, URZ, 0xfc, !UPT ;  /* 0x0000000124257892 */ /* 0x000fe2000f8efc3f */
[----:B------:R-:W-:Y:S01]  /*27690*/  IMAD.MOV.U32 R25, RZ, RZ, 0x1 ;  /* 0x00000001ff197424 */ /* 0x000fe200078e00ff */
[----:B------:R-:W-:Y:S01]  /*276a0*/  ULDC UR38, c[0x0][0xc] ;  /* 0x0000030000267ab9 */ /* 0x000fe20000000800 */
[----:B-1----:R-:W-:-:S02]  /*276b0*/  IMAD.U32 R36, RZ, RZ, UR4 ;  /* 0x00000004ff247e24 */ /* 0x002fc4000f8e00ff */
[C---:B0-----:R-:W-:Y:S01]  /*276c0*/  IMAD.SHL.U32 R2, R9.reuse, 0x80, RZ ;  /* 0x0000008009027824 */ /* 0x041fe200078e00ff */
[C---:B------:R-:W-:Y:S01]  /*276d0*/  LOP3.LUT R8, R9.reuse, 0x7f, RZ, 0xc0, !PT ;  /* 0x0000007f09087812 */ /* 0x040fe200078ec0ff */
[C---:B------:R-:W-:Y:S01]  /*276e0*/  IMAD.SHL.U32 R29, R9.reuse, 0x10, RZ ;  /* 0x00000010091d7824 */ /* 0x040fe200078e00ff */
[C---:B------:R-:W-:Y:S01]  /*276f0*/  R2P PR, R9.reuse, 0x6 ;  /* 0x0000000609007804 */ /* 0x040fe20000000000 */
[----:B--2---:R-:W-:Y:S01]  /*27700*/  IMAD.SHL.U32 R0, R9, 0x40, RZ ;  /* 0x0000004009007824 */ /* 0x004fe200078e00ff */
[----:B------:R-:W-:Y:S02]  /*27710*/  SHF.R.U32.HI R4, RZ, 0x5, R8 ;  /* 0x00000005ff047819 */ /* 0x000fe40000011608 */
[----:B------:R-:W-:Y:S02]  /*27720*/  LOP3.LUT R3, R2, 0x400, RZ, 0xc0, !PT ;  /* 0x0000040002037812 */ /* 0x000fe400078ec0ff */
[C---:B------:R-:W-:Y:S02]  /*27730*/  LOP3.LUT R7, R29.reuse, 0x40, RZ, 0xc0, !PT ;  /* 0x000000401d077812 */ /* 0x040fe400078ec0ff */
[----:B------:R-:W-:Y:S01]  /*27740*/  LOP3.LUT R6, R29, 0x1b0, RZ, 0xc0, !PT ;  /* 0x000001b01d067812 */ /* 0x000fe200078ec0ff */
[C---:B------:R-:W-:Y:S01]  /*27750*/  IMAD R5, R4.reuse, 0x800, R3 ;  /* 0x0000080004057824 */ /* 0x040fe200078e0203 */
[----:B------:R-:W-:Y:S01]  /*27760*/  SHF.R.U32.HI R3, RZ, 0x1, R9 ;  /* 0x00000001ff037819 */ /* 0x000fe20000011609 */
[----:B------:R-:W-:Y:S01]  /*27770*/  IMAD R37, R4, 0x200, R7 ;  /* 0x0000020004257824 */ /* 0x000fe200078e0207 */
[----:B------:R-:W-:Y:S01]  /*27780*/  LOP3.LUT R4, R2, 0x380, RZ, 0xc0, !PT ;  /* 0x0000038002047812 */ /* 0x000fe200078ec0ff */
[----:B------:R-:W-:Y:S01]  /*27790*/  IMAD.SHL.U32 R7, R9, 0x2, RZ ;  /* 0x0000000209077824 */ /* 0x000fe200078e00ff */
[----:B------:R-:W-:-:S02]  /*277a0*/  LOP3.LUT R2, R0, 0x180, RZ, 0xc0, !PT ;  /* 0x0000018000027812 */ /* 0x000fc400078ec0ff */
[----:B------:R-:W-:Y:S02]  /*277b0*/  LOP3.LUT R4, R4, 0x10, R9, 0xf8, !PT ;  /* 0x0000001004047812 */ /* 0x000fe400078ef809 */
[----:B------:R-:W-:Y:S01]  /*277c0*/  LOP3.LUT R2, R2, 0x30, R3, 0xf8, !PT ;  /* 0x0000003002027812 */ /* 0x000fe200078ef803 */
[----:B------:R-:W-:Y:S01]  /*277d0*/  IMAD.SHL.U32 R3, R9, 0x8, RZ ;  /* 0x0000000809037824 */ /* 0x000fe200078e00ff */
[----:B------:R-:W-:Y:S02]  /*277e0*/  LOP3.LUT R4, R4, 0x70, R29, 0x78, !PT ;  /* 0x0000007004047812 */ /* 0x000fe400078e781d */
[----:B------:R-:W-:Y:S02]  /*277f0*/  LOP3.LUT R6, R6, 0x30, R7, 0x78, !PT ;  /* 0x0000003006067812 */ /* 0x000fe400078e7807 */
[----:B------:R-:W-:Y:S01]  /*27800*/  LOP3.LUT R3, R2, 0x30, R3, 0x78, !PT ;  /* 0x0000003002037812 */ /* 0x000fe200078e7803 */
[----:B------:R-:W-:Y:S01]  /*27810*/  IMAD.IADD R2, R5, 0x1, R4 ;  /* 0x0000000105027824 */ /* 0x000fe200078e0204 */
[----:B------:R-:W-:Y:S01]  /*27820*/  SHF.R.U32.HI R4, RZ, 0x2, R8 ;  /* 0x00000002ff047819 */ /* 0x000fe20000011608 */
[----:B------:R-:W-:Y:S01]  /*27830*/  IMAD.IADD R37, R6, 0x1, R37 ;  /* 0x0000000106257824 */ /* 0x000fe200078e0225 */
[----:B------:R-:W-:-:S02]  /*27840*/  LOP3.LUT R0, R3, 0x640, R0, 0xf8, !PT ;  /* 0x0000064003007812 */ /* 0x000fc400078ef800 */
[----:B------:R0:W-:Y:S01]  /*27850*/  STL [R1], R2 ;  /* 0x0000000201007387 */ /* 0x0001e20000100800 */
[----:B------:R-:W-:Y:S02]  /*27860*/  MOV R3, 0x400 ;  /* 0x0000040000037802 */ /* 0x000fe40000000f00 */
[----:B------:R-:W-:Y:S01]  /*27870*/  LOP3.LUT R29, R29, 0x30, RZ, 0xc0, !PT ;  /* 0x000000301d1d7812 */ /* 0x000fe200078ec0ff */
[----:B------:R1:W-:Y:S01]  /*27880*/  STL [R1+0x8], R0 ;  /* 0x0000080001007387 */ /* 0x0003e20000100800 */
[----:B------:R-:W-:Y:S02]  /*27890*/  LEA R22, R36, R3, 0x18 ;  /* 0x0000000324167211 */ /* 0x000fe400078ec0ff */
[----:B------:R-:W-:Y:S01]  /*278a0*/  SEL R30, R30, 0xffffffe0, !P1 ;  /* 0xffffffe01e1e7807 */ /* 0x000fe20004800000 */
[----:B------:R-:W-:Y:S01]  /*278b0*/  STL [R1+0x24], RZ ;  /* 0x000024ff01007387 */ /* 0x000fe20000100800 */
[----:B------:R-:W-:Y:S01]  /*278c0*/  LOP3.LUT R3, R29, 0x40, RZ, 0xfc, !PT ;  /* 0x000000401d037812 */ /* 0x000fe200078efcff */
[----:B0-----:R-:W-:-:S02]  /*278d0*/  IMAD.MOV.U32 R2, RZ, RZ, 0x40 ;  /* 0x00000040ff027424 */ /* 0x001fc400078e00ff */
[----:B-1----:R-:W-:-:S03]  /*278e0*/  IMAD.SHL.U32 R0, R9, 0x20, RZ ;  /* 0x0000002009007824 */ /* 0x002fc600078e00ff */
[----:B------:R-:W-:Y:S02]  /*278f0*/  SEL R2, R2, 0xffffffc0, !P2 ;  /* 0xffffffc002027807 */ /* 0x000fe40005000000 */
[----:B------:R-:W-:-:S03]  /*27900*/  LOP3.LUT R0, R0, 0x60, RZ, 0xc0, !PT ;  /* 0x0000006000007812 */ /* 0x000fc600078ec0ff */
[----:B------:R0:W-:Y:S01]  /*27910*/  STL [R1+0x4], R2 ;  /* 0x0000040201007387 */ /* 0x0001e20000100800 */
[----:B------:R-:W-:Y:S01]  /*27920*/  LOP3.LUT R0, R4, R0, RZ, 0xfc, !PT ;  /* 0x0000000004007212 */ /* 0x000fe200078efcff */
[----:B------:R-:W-:-:S05]  /*27930*/  IMAD.IADD R0, R22, 0x1, R37 ;  /* 0x0000000116007824 */ /* 0x000fca00078e0225 */
[----:B------:R1:W-:Y:S01]  /*27940*/  STL [R1+0xc], R0 ;  /* 0x00000c0001007387 */ /* 0x0003e20000100800 */
[----:B0-----:R-:W-:-:S07]  /*27950*/  LOP3.LUT R2, R29, 0x80, RZ, 0xfc, !PT ;  /* 0x000000801d027812 */ /* 0x001fce00078efcff */
.L_x_2003:
[----:B------:R-:W-:Y:S05]  /*27960*/  YIELD ;  /* 0x0000000000007946 */ /* 0x000fea0003800000 */
[----:B------:R-:W-:Y:S01]  /*27970*/  ULDC.64 UR4, c[0x0][0xa28] ;  /* 0x00028a0000047ab9 */ /* 0x000fe20000000a00 */
[----:B------:R-:W-:Y:S01]  /*27980*/  IMAD.MOV.U32 R33, RZ, RZ, RZ ;  /* 0x000000ffff217224 */ /* 0x000fe200078e00ff */
[----:B------:R-:W-:Y:S01]  /*27990*/  ISETP.NE.U32.AND P0, PT, RZ, UR4, PT ;  /* 0x00000004ff007c0c */ /* 0x000fe2000bf05070 */
[----:B0-----:R-:W0:Y:S01]  /*279a0*/  LDC.64 R4, c[0x0][0xa00] ;  /* 0x00028000ff047b82 */ /* 0x001e220000000a00 */
[----:B------:R-:W-:Y:S02]  /*279b0*/  ULDC.64 UR6, c[0x0][0xa10] ;  /* 0x0002840000067ab9 */ /* 0x000fe40000000a00 */
[----:B------:R-:W-:Y:S01]  /*279c0*/  ISETP.NE.AND.EX P0, PT, RZ, UR5, PT, P0 ;  /* 0x00000005ff007c0c */ /* 0x000fe2000bf05300 */
[----:B------:R-:W-:-:S12]  /*279d0*/  ULDC.64 UR4, c[0x0][0xa18] ;  /* 0x0002860000047ab9 */ /* 0x000fd80000000a00 */
[----:B--2---:R-:W2:Y:S01]  /*279e0*/  @P0 LDC.64 R2, c[0x0][0xa28] ;  /* 0x00028a00ff020b82 */ /* 0x004ea20000000a00 */
[----:B------:R-:W-:Y:S01]  /*279f0*/  ISETP.NE.U32.AND P1, PT, RZ, UR6, PT ;  /* 0x00000006ff007c0c */ /* 0x000fe2000bf25070 */
[----:B--2---:R-:W-:-:S05]  /*27a00*/  @P0 IMAD.WIDE R2, R19, 0x4, R2 ;  /* 0x0000000413020825 */ /* 0x004fca00078e0202 */
[----:B------:R2:W5:Y:S01]  /*27a10*/  @P0 LDG.E R33, desc[UR42][R2.64] ;  /* 0x0000002a02210981 */ /* 0x000562000c1e1900 */
[----:B------:R-:W-:Y:S01]  /*27a20*/  ISETP.NE.U32.AND P0, PT, RZ, UR4, PT ;  /* 0x00000004ff007c0c */ /* 0x000fe2000bf05070 */
[----:B------:R-:W-:Y:S01]  /*27a30*/  IMAD.MOV.U32 R8, RZ, RZ, RZ ;  /* 0x000000ffff087224 */ /* 0x000fe200078e00ff */
[----:B------:R-:W-:Y:S01]  /*27a40*/  ISETP.NE.AND.EX P1, PT, RZ, UR7, PT, P1 ;  /* 0x00000007ff007c0c */ /* 0x000fe2000bf25310 */
[----:B0-----:R-:W-:Y:S01]  /*27a50*/  IMAD.WIDE R4, R19, 0x4, R4 ;  /* 0x0000000413047825 */ /* 0x001fe200078e0204 */
[----:B------:R-:W-:Y:S01]  /*27a60*/  ISETP.NE.AND.EX P2, PT, RZ, UR5, PT, P0 ;  /* 0x00000005ff007c0c */ /* 0x000fe2000bf45300 */
[----:B------:R-:W-:Y:S02]  /*27a70*/  ULDC.64 UR4, c[0x0][0xa00] ;  /* 0x0002800000047ab9 */ /* 0x000fe40000000a00 */
[----:B------:R-:W-:Y:S01]  /*27a80*/  ISETP.NE.U32.AND P0, PT, RZ, UR4, PT ;  /* 0x00000004ff007c0c */ /* 0x000fe2000bf05070 */
[----:B-1----:R-:W-:Y:S01]  /*27a90*/  IMAD.MOV.U32 R0, RZ, RZ, RZ ;  /* 0x000000ffff007224 */ /* 0x002fe200078e00ff */
[----:B--2---:R-:W0:Y:S02]  /*27aa0*/  LDC.64 R2, c[0x0][0xa10] ;  /* 0x00028400ff027b82 */ /* 0x004e240000000a00 */
[----:B------:R-:W-:-:S06]  /*27ab0*/  ISETP.NE.AND.EX P0, PT, RZ, UR5, PT, P0 ;  /* 0x00000005ff007c0c */ /* 0x000fcc000bf05300 */
[----:B------:R-:W1:Y:S07]  /*27ac0*/  @P2 LDC.64 R6, c[0x0][0xa18] ;  /* 0x00028600ff062b82 */ /* 0x000e6e0000000a00 */
[----:B------:R-:W2:Y:S01]  /*27ad0*/  @P0 LDG.E R8, desc[UR42][R4.64] ;  /* 0x0000002a04080981 */ /* 0x000ea2000c1e1900 */
[----:B0-----:R-:W-:-:S05]  /*27ae0*/  IMAD.WIDE R2, R19, 0x4, R2 ;  /* 0x0000000413027825 */ /* 0x001fca00078e0202 */
[----:B------:R-:W5:Y:S01]  /*27af0*/  @P1 LDG.E R0, desc[UR42][R2.64] ;  /* 0x0000002a02001981 */ /* 0x000f62000c1e1900 */
[----:B------:R-:W-:Y:S02]  /*27b00*/  ULDC UR4, c[0x0][0x288] ;  /* 0x0000a20000047ab9 */ /* 0x000fe40000000800 */
[----:B------:R-:W-:Y:S01]  /*27b10*/  IMAD.U32 R35, RZ, RZ, UR4 ;  /* 0x00000004ff237e24 */ /* 0x000fe2000f8e00ff */
[----:B------:R-:W-:Y:S02]  /*27b20*/  ULDC.64 UR4, c[0x0][0x418] ;  /* 0x0001060000047ab9 */ /* 0x000fe40000000a00 */
[----:B------:R-:W-:-:S03]  /*27b30*/  UISETP.NE.U32.AND UP0, UPT, UR4, URZ, UPT ;  /* 0x0000003f0400728c */ /* 0x000fc6000bf05070 */
[----:B------:R-:W-:Y:S01]  /*27b40*/  ULDC UR4, c[0x0][0x424] ;  /* 0x0001090000047ab9 */ /* 0x000fe20000000800 */
[----:B------:R-:W-:Y:S01]  /*27b50*/  UISETP.NE.AND.EX UP0, UPT, UR5, URZ, UPT, UP0 ;  /* 0x0000003f0500728c */ /* 0x000fe2000bf05300 */
[----:B-1----:R-:W-:Y:S02]  /*27b60*/  @P2 IMAD.WIDE R6, R19, 0x4, R6 ;  /* 0x0000000413062825 */ /* 0x002fe400078e0206 */
[----:B------:R-:W-:Y:S01]  /*27b70*/  ULDC UR5, c[0x0][0x2f0] ;  /* 0x0000bc0000057ab9 */ /* 0x000fe20000000800 */
[----:B------:R-:W-:Y:S02]  /*27b80*/  USEL UR4, UR4, 0x1, UP0 ;  /* 0x0000000104047887 */ /* 0x000fe40008000000 */
[----:B------:R0:W5:Y:S02]  /*27b90*/  @P2 LDG.E R35, desc[UR42][R6.64] ;  /* 0x0000002a06232981 */ /* 0x000164000c1e1900 */
[----:B------:R-:W-:-:S03]  /*27ba0*/  UIMAD UR4, UR4, UR5, URZ ;  /* 0x00000005040472a4 */ /* 0x000fc6000f8e023f */
[----:B------:R-:W-:Y:S02]  /*27bb0*/  ULDC UR5, c[0x0][0x348] ;  /* 0x0000d20000057ab9 */ /* 0x000fe40000000800 */
[----:B0-----:R-:W-:Y:S01]  /*27bc0*/  IMAD.U32 R7, RZ, RZ, UR5 ;  /* 0x00000005ff077e24 */ /* 0x001fe2000f8e00ff */
[----:B--2---:R0:W-:Y:S02]  /*27bd0*/  STL [R1+0x10], R8 ;  /* 0x0000100801007387 */ /* 0x0041e40000100800 */
[----:B0-----:R-:W-:Y:S01]  /*27be0*/  IMAD.U32 R8, RZ, RZ, UR4 ;  /* 0x00000004ff087e24 */ /* 0x001fe2000f8e00ff */
[----:B---3--:R-:W-:Y:S06]  /*27bf0*/  @P2 BRA `(.L_x_1866) ;  /* 0x0000000000102947 */ /* 0x008fec0003800000 */
[----:B------:R-:W-:Y:S05]  /*27c00*/  @!P0 BRA `(.L_x_1866) ;  /* 0x00000000000c8947 */ /* 0x000fea0003800000 */
[----:B-----5:R-:W2:Y:S04]  /*27c10*/  LDG.E R35, desc[UR42][R4.64] ;  /* 0x0000002a04237981 */ /* 0x020ea8000c1e1900 */
[----:B------:R-:W2:Y:S02]  /*27c20*/  LDG.E R6, desc[UR42][R4.64+0x4] ;  /* 0x0000042a04067981 */ /* 0x000ea4000c1e1900 */
[----:B--2---:R-:W-:-:S07]  /*27c30*/  IMAD.IADD R35, R6, 0x1, -R35 ;  /* 0x0000000106237824 */ /* 0x004fce00078e0a23 */
.L_x_1866:
[----:B------:R-:W-:Y:S01]  /*27c40*/  ULDC.64 UR4, c[0x0][0xa20] ;  /* 0x0002880000047ab9 */ /* 0x000fe20000000a00 */
[C---:B------:R-:W-:Y:S02]  /*27c50*/  LOP3.LUT R4, R18.reuse, 0xff000000, RZ, 0xc0, !PT ;  /* 0xff00000012047812 */ /* 0x040fe400078ec0ff */
[----:B------:R-:W-:Y:S02]  /*27c60*/  ISETP.NE.U32.AND P0, PT, RZ, UR4, PT ;  /* 0x00000004ff007c0c */ /* 0x000fe4000bf05070 */
[----:B------:R-:W-:Y:S02]  /*27c70*/  SHF.R.U32.HI R5, RZ, 0x8, R4 ;  /* 0x00000008ff057819 */ /* 0x000fe40000011604 */
[----:B------:R-:W-:Y:S02]  /*27c80*/  ISETP.NE.AND.EX P0, PT, RZ, UR5, PT, P0 ;  /* 0x00000005ff007c0c */ /* 0x000fe4000bf05300 */
[C---:B------:R-:W-:Y:S02]  /*27c90*/  LOP3.LUT R6, R18.reuse, 0xff0000, RZ, 0xc0, !PT ;  /* 0x00ff000012067812 */ /* 0x040fe400078ec0ff */
[----:B------:R-:W-:-:S02]  /*27ca0*/  LOP3.LUT R18, R18, 0xffff, RZ, 0xc0, !PT ;  /* 0x0000ffff12127812 */ /* 0x000fc400078ec0ff */
[----:B------:R-:W-:-:S07]  /*27cb0*/  LEA.HI R6, R6, R5, RZ, 0x10 ;  /* 0x0000000506067211 */ /* 0x000fce00078f80ff */
[----:B------:R-:W-:Y:S05]  /*27cc0*/  @!P0 BRA `(.L_x_1867) ;  /* 0x0000000000108947 */ /* 0x000fea0003800000 */
[----:B------:R-:W0:Y:S02]  /*27cd0*/  LDC.64 R4, c[0x0][0xa20] ;  /* 0x00028800ff047b82 */ /* 0x000e240000000a00 */
[----:B0-----:R-:W-:-:S05]  /*27ce0*/  IMAD.WIDE R4, R19, 0x4, R4 ;  /* 0x0000000413047825 */ /* 0x001fca00078e0204 */
[----:B------:R0:W5:Y:S01]  /*27cf0*/  LDG.E R8, desc[UR42][R4.64] ;  /* 0x0000002a04087981 */ /* 0x000162000c1e1900 */
[----:B------:R-:W-:Y:S05]  /*27d00*/  BRA `(.L_x_1868) ;  /* 0x0000000000247947 */ /* 0x000fea0003800000 */
.L_x_1867:
        /* <DEDUP_REMOVED lines=8> */
[----:B--2---:R-:W-:-:S07]  /*27d90*/  IMAD.IADD R8, R9, 0x1, -R8 ;  /* 0x0000000109087824 */ /* 0x004fce00078e0a08 */
.L_x_1868:
[----:B0-----:R-:W2:Y:S01]  /*27da0*/  @P1 LDG.E R4, desc[UR42][R2.64] ;  /* 0x0000002a02041981 */ /* 0x001ea2000c1e1900 */
[----:B------:R-:W0:Y:S03]  /*27db0*/  LDC R9, c[0x0][0x448] ;  /* 0x00011200ff097b82 */ /* 0x000e260000000800 */
[----:B------:R1:W2:Y:S01]  /*27dc0*/  @P1 LDG.E R5, desc[UR42][R2.64+0x4] ;  /* 0x0000042a02051981 */ /* 0x0002a2000c1e1900 */
[----:B------:R-:W-:Y:S02]  /*27dd0*/  IMAD.SHL.U32 R17, R17, 0x80, RZ ;  /* 0x0000008011117824 */ /* 0x000fe400078e00ff */
[----:B-----5:R-:W-:Y:S02]  /*27de0*/  IMAD.IADD R8, R8, 0x1, -R33 ;  /* 0x0000000108087824 */ /* 0x020fe400078e0a21 */
[----:B------:R-:W-:Y:S01]  /*27df0*/  VIADD R10, R17, 0x7f ;  /* 0x0000007f110a7836 */ /* 0x000fe20000000000 */
[----:B0-----:R-:W-:-:S13]  /*27e00*/  ISETP.NE.AND P2, PT, R9, 0x1, PT ;  /* 0x000000010900780c */ /* 0x001fda0003f45270 */
[----:B-1----:R-:W0:Y:S08]  /*27e10*/  @P2 LDC R3, c[0x0][0x44c] ;  /* 0x00011300ff032b82 */ /* 0x002e300000000800 */
[----:B------:R-:W1:Y:S01]  /*27e20*/  @P2 LDC R2, c[0x0][0x450] ;  /* 0x00011400ff022b82 */ /* 0x000e620000000800 */
[----:B0-----:R-:W-:-:S05]  /*27e30*/  @P2 IMAD.HI.U32 R3, R10, R3, RZ ;  /* 0x000000030a032227 */ /* 0x001fca00078e00ff */
[----:B-1----:R-:W-:Y:S01]  /*27e40*/  @P2 SHF.R.U32.HI R10, RZ, R2, R3 ;  /* 0x00000002ff0a2219 */ /* 0x002fe20000011603 */
[----:B--2---:R-:W-:-:S04]  /*27e50*/  @P1 IMAD.IADD R7, R5, 0x1, -R4 ;  /* 0x0000000105071824 */ /* 0x004fc800078e0a04 */
[----:B------:R-:W-:-:S05]  /*27e60*/  IMAD.IADD R27, R8, 0x1, R7 ;  /* 0x00000001081b7824 */ /* 0x000fca00078e0207 */
[C---:B------:R-:W-:Y:S02]  /*27e70*/  IADD3 R20, R27.reuse, 0x7f, RZ ;  /* 0x0000007f1b147810 */ /* 0x040fe40007ffe0ff */
[----:B------:R-:W-:Y:S02]  /*27e80*/  IADD3 R9, R27, 0x1, -R35 ;  /* 0x000000011b097810 */ /* 0x000fe40007ffe823 */
[----:B------:R-:W-:-:S03]  /*27e90*/  SHF.R.S32.HI R2, RZ, 0x1f, R20 ;  /* 0x0000001fff027819 */ /* 0x000fc60000011414 */
[----:B------:R-:W-:Y:S01]  /*27ea0*/  IMAD.IADD R10, R9, 0x1, R10 ;  /* 0x00000001090a7824 */ /* 0x000fe200078e020a */
[----:B------:R-:W-:Y:S02]  /*27eb0*/  LEA.HI R20, R2, R20, RZ, 0x7 ;  /* 0x0000001402147211 */ /* 0x000fe400078f38ff */
[----:B------:R-:W0:Y:S02]  /*27ec0*/  LDC.64 R2, c[0x0][0x9e0] ;  /* 0x00027800ff027b82 */ /* 0x000e240000000a00 */
[----:B------:R-:W-:Y:S02]  /*27ed0*/  SHF.R.S32.HI R20, RZ, 0x7, R20 ;  /* 0x00000007ff147819 */ /* 0x000fe40000011414 */
[----:B0-----:R-:W-:Y:S01]  /*27ee0*/  ISETP.GE.AND P3, PT, R3, 0x1, PT ;  /* 0x000000010300780c */ /* 0x001fe20003f66270 */
[----:B------:R-:W-:-:S12]  /*27ef0*/  IMAD.IADD R2, R10, 0x1, R2 ;  /* 0x000000010a027824 */ /* 0x000fd800078e0202 */
[----:B------:R-:W-:Y:S05]  /*27f00*/  @!P3 BRA `(.L_x_1869) ;  /* 0x000000000048b947 */ /* 0x000fea0003800000 */
        /* <DEDUP_REMOVED lines=11> */
.L_x_1871:
[----:B------:R-:W-:-:S13]  /*27fc0*/  ISETP.NE.AND P0, PT, R3, 0x1, PT ;  /* 0x000000010300780c */ /* 0x000fda0003f05270 */
[----:B------:R-:W0:Y:S02]  /*27fd0*/  @P0 LDC.64 R4, c[0x0][0x9e8] ;  /* 0x00027a00ff040b82 */ /* 0x000e240000000a00 */
[----:B0-----:R-:W-:-:S05]  /*27fe0*/  @P0 IMAD.HI.U32 R4, R11, R4, RZ ;  /* 0x000000040b040227 */ /* 0x001fca00078e00ff */
[----:B------:R-:W-:-:S07]  /*27ff0*/  @P0 SHF.R.U32.HI R11, RZ, R5, R4 ;  /* 0x00000005ff0b0219 */ /* 0x000fce0000011604 */
.L_x_1872:
[----:B------:R-:W-:Y:S05]  /*28000*/  BSYNC B0 ;  /* 0x0000000000007941 */ /* 0x000fea0003800000 */
.L_x_1870:
[----:B------:R-:W-:-:S05]  /*28010*/  IMAD R11, R11, R3, R3 ;  /* 0x000000030b0b7224 */ /* 0x000fca00078e0203 */
[----:B------:R-:W-:-:S07]  /*28020*/  VIMNMX R2, R2, R11, PT ;  /* 0x0000000b02027248 */ /* 0x000fce0003fe0100 */
.L_x_1869:
[----:B------:R-:W0:Y:S01]  /*28030*/  @P2 LDC R10, c[0x0][0x44c] ;  /* 0x00011300ff0a2b82 */ /* 0x000e220000000800 */
[----:B------:R-:W-:Y:S01]  /*28040*/  VIADD R2, R2, 0x7f ;  /* 0x0000007f02027836 */ /* 0x000fe20000000000 */
[----:B------:R-:W-:Y:S01]  /*28050*/  ULDC UR4, c[0x0][0x9dc] ;  /* 0x0002770000047ab9 */ /* 0x000fe20000000800 */
[----:B------:R-:W-:-:S05]  /*28060*/  IMAD.MOV.U32 R4, RZ, RZ, R17 ;  /* 0x000000ffff047224 */ /* 0x000fca00078e0011 */
[----:B------:R-:W1:Y:S01]  /*28070*/  @P2 LDC R5, c[0x0][0x450] ;  /* 0x00011400ff052b82 */ /* 0x000e620000000800 */
[----:B0-----:R-:W-:-:S05]  /*28080*/  @P2 IMAD.HI.U32 R10, R17, R10, RZ ;  /* 0x0000000a110a2227 */ /* 0x001fca00078e00ff */
[----:B-1----:R-:W-:Y:S01]  /*28090*/  @P2 SHF.R.U32.HI R4, RZ, R5, R10 ;  /* 0x00000005ff042219 */ /* 0x002fe2000001160a */
[----:B------:R-:W-:Y:S01]  /*280a0*/  IMAD.IADD R10, R27, 0x1, -R35 ;  /* 0x000000011b0a7824 */ /* 0x000fe200078e0a23 */
[----:B------:R-:W-:-:S03]  /*280b0*/  SHF.R.S32.HI R5, RZ, 0x1f, R2 ;  /* 0x0000001fff057819 */ /* 0x000fc60000011402 */
[----:B------:R-:W-:Y:S01]  /*280c0*/  IMAD.IADD R12, R10, 0x1, R4 ;  /* 0x000000010a0c7824 */ /* 0x000fe200078e0204 */
[----:B------:R-:W-:-:S03]  /*280d0*/  LEA.HI R5, R5, R2, RZ, 0x7 ;  /* 0x0000000205057211 */ /* 0x000fc600078f38ff */
[----:B------:R-:W-:Y:S01]  /*280e0*/  VIADD R2, R12, -UR4 ;  /* 0x800000040c027c36 */ /* 0x000fe20008000000 */
[----:B------:R-:W-:-:S04]  /*280f0*/  SHF.R.S32.HI R11, RZ, 0x7, R5 ;  /* 0x00000007ff0b7819 */ /* 0x000fc80000011405 */
[----:B------:R-:W-:Y:S01]  /*28100*/  VIMNMX R11, R20, R11, PT ;  /* 0x0000000b140b7248 */ /* 0x000fe20003fe0100 */
        /* <DEDUP_REMOVED lines=11> */
.L_x_1875:
[----:B------:R-:W-:-:S13]  /*281c0*/  ISETP.NE.AND P0, PT, R3, 0x1, PT ;  /* 0x000000010300780c */ /* 0x000fda0003f05270 */
[----:B------:R-:W0:Y:S02]  /*281d0*/  @P0 LDC.64 R4, c[0x0][0x9e8] ;  /* 0x00027a00ff040b82 */ /* 0x000e240000000a00 */
[----:B0-----:R-:W-:-:S05]  /*281e0*/  @P0 IMAD.HI.U32 R4, R12, R4, RZ ;  /* 0x000000040c040227 */ /* 0x001fca00078e00ff */
[----:B------:R-:W-:-:S07]  /*281f0*/  @P0 SHF.R.U32.HI R12, RZ, R5, R4 ;  /* 0x00000005ff0c0219 */ /* 0x000fce0000011604 */
.L_x_1876:
[----:B------:R-:W-:Y:S05]  /*28200*/  BSYNC B0 ;  /* 0x0000000000007941 */ /* 0x000fea0003800000 */
.L_x_1874:
[----:B------:R-:W-:-:S05]  /*28210*/  IMAD R3, R12, R3, RZ ;  /* 0x000000030c037224 */ /* 0x000fca00078e02ff */
[----:B------:R-:W-:-:S07]  /*28220*/  VIMNMX R2, R2, R3, !PT ;  /* 0x0000000302027248 */ /* 0x000fce0007fe0100 */
.L_x_1873:
[----:B------:R-:W-:Y:S01]  /*28230*/  SHF.R.S32.HI R3, RZ, 0x1f, R2 ;  /* 0x0000001fff037819 */ /* 0x000fe20000011402 */
[----:B------:R-:W-:Y:S01]  /*28240*/  BSSY B0, `(.L_x_1877) ;  /* 0x0000026000007945 */ /* 0x000fe20003800000 */
[----:B------:R-:W-:Y:S01]  /*28250*/  LOP3.LUT R32, R6, 0xff, RZ, 0xc0, !PT ;  /* 0x000000ff06207812 */ /* 0x000fe200078ec0ff */
[----:B------:R-:W-:Y:S01]  /*28260*/  IMAD.MOV.U32 R14, RZ, RZ, RZ ;  /* 0x000000ffff0e7224 */ /* 0x000fe200078e00ff */
[----:B------:R-:W-:Y:S02]  /*28270*/  LEA.HI R3, R3, R2, RZ, 0x7 ;  /* 0x0000000203037211 */ /* 0x000fe400078f38ff */
[----:B------:R-:W-:Y:S02]  /*28280*/  SHF.R.U32.HI R6, RZ, 0x10, R6 ;  /* 0x00000010ff067819 */ /* 0x000fe40000011606 */
[----:B------:R-:W-:-:S04]  /*28290*/  SHF.R.S32.HI R3, RZ, 0x7, R3 ;  /* 0x00000007ff037819 */ /* 0x000fc80000011403 */
[----:B------:R-:W-:-:S04]  /*282a0*/  VIMNMX R4, RZ, R3, !PT ;  /* 0x00000003ff047248 */ /* 0x000fc80007fe0100 */
[----:B------:R-:W-:-:S13]  /*282b0*/  ISETP.GT.AND P0, PT, R11, R4, PT ;  /* 0x000000040b00720c */ /* 0x000fda0003f04270 */
[----:B------:R-:W-:Y:S05]  /*282c0*/  @!P0 BRA `(.L_x_1878) ;  /* 0x0000000000748947 */ /* 0x000fea0003800000 */
[----:B------:R-:W-:Y:S01]  /*282d0*/  ISETP.NE.AND P0, PT, R6, RZ, PT ;  /* 0x000000ff0600720c */ /* 0x000fe20003f05270 */
[----:B------:R-:W-:-:S03]  /*282e0*/  ULDC UR4, c[0x0][0x9f0] ;  /* 0x00027c0000047ab9 */ /* 0x000fc60000000800 */
[----:B------:R-:W-:-:S04]  /*282f0*/  SEL R5, R6, UR4, P0 ;  /* 0x0000000406057c07 */ /* 0x000fc80008000000 */
[----:B------:R-:W-:Y:S02]  /*28300*/  IABS R13, R5 ;  /* 0x00000005000d7213 */ /* 0x000fe40000000000 */
[----:B------:R-:W-:Y:S02]  /*28310*/  IADD3 R12, R5, -0x1, R11 ;  /* 0xffffffff050c7810 */ /* 0x000fe40007ffe00b */
[----:B------:R-:W0:Y:S03]  /*28320*/  I2F.RP R2, R13 ;  /* 0x0000000d00027306 */ /* 0x000e260000209400 */
[----:B------:R-:W-:-:S05]  /*28330*/  IMAD.IADD R12, R12, 0x1, -R4 ;  /* 0x000000010c0c7824 */ /* 0x000fca00078e0a04 */
        /* <DEDUP_REMOVED lines=22> */
.L_x_1878:
[----:B------:R-:W-:Y:S05]  /*284a0*/  BSYNC B0 ;  /* 0x0000000000007941 */ /* 0x000fea0003800000 */
.L_x_1877:
[-C--:B------:R-:W-:Y:S01]  /*284b0*/  IMAD R4, R32, R14.reuse, R4 ;  /* 0x0000000e20047224 */ /* 0x080fe200078e0204 */
[----:B------:R-:W-:Y:S04]  /*284c0*/  BSSY B0, `(.L_x_1879) ;  /* 0x0000150000007945 */ /* 0x000fe80003800000 */
[C---:B------:R-:W-:Y:S01]  /*284d0*/  VIADDMNMX R11, R4.reuse, R14, R11, PT ;  /* 0x0000000e040b7246 */ /* 0x040fe2000380010b */
[----:B------:R-:W-:-:S04]  /*284e0*/  IMAD R4, R4, 0x80, -R8 ;  /* 0x0000008004047824 */ /* 0x000fc800078e0a08 */
[----:B------:R-:W-:Y:S01]  /*284f0*/  IMAD R11, R11, 0x80, -R8 ;  /* 0x000000800b0b7824 */ /* 0x000fe200078e0a08 */
[----:B------:R-:W-:-:S04]  /*28500*/  VIMNMX R4, RZ, R4, !PT ;  /* 0x00000004ff047248 */ /* 0x000fc80007fe0100 */
[----:B------:R-:W-:-:S04]  /*28510*/  VIMNMX R11, R11, R7, PT ;  /* 0x000000070b0b7248 */ /* 0x000fc80003fe0100 */
[----:B------:R-:W-:Y:S02]  /*28520*/  ISETP.GT.AND P0, PT, R11, R4, PT ;  /* 0x000000040b00720c */ /* 0x000fe40003f04270 */
[----:B------:R-:W-:-:S11]  /*28530*/  SHF.R.U32.HI R4, RZ, 0x7, R4 ;  /* 0x00000007ff047819 */ /* 0x000fd60000011604 */
[----:B------:R-:W-:-:S05]  /*28540*/  @P0 VIADD R2, R11, 0x7f ;  /* 0x0000007f0b020836 */ /* 0x000fca0000000000 */
[----:B------:R-:W-:-:S04]  /*28550*/  @P0 SHF.R.S32.HI R3, RZ, 0x1f, R2 ;  /* 0x0000001fff030819 */ /* 0x000fc80000011402 */
[----:B------:R-:W-:Y:S01]  /*28560*/  @P0 LEA.HI R2, R3, R2, RZ, 0x7 ;  /* 0x0000000203020211 */ /* 0x000fe200078f38ff */
[----:B------:R-:W-:-:S03]  /*28570*/  IMAD.MOV.U32 R3, RZ, RZ, R4 ;  /* 0x000000ffff037224 */ /* 0x000fc600078e0004 */
[----:B------:R-:W-:Y:S02]  /*28580*/  @P0 SHF.R.S32.HI R3, RZ, 0x7, R2 ;  /* 0x00000007ff030819 */ /* 0x000fe40000011402 */
        /* <DEDUP_REMOVED lines=10> */
.L_x_2188:
[----:B-1----:R-:W-:Y:S02]  /*28630*/  ISETP.NE.AND P0, PT, R14, RZ, PT ;  /* 0x000000ff0e00720c */ /* 0x002fe40003f05270 */
[----:B------:R-:W-:-:S11]  /*28640*/  PLOP3.LUT P6, PT, PT, PT, PT, 0x8, 0x0 ;  /* 0x000000000000781c */ /* 0x000fd60003fce170 */
[----:B------:R-:W-:Y:S05]  /*28650*/  @P0 BRA `(.L_x_1882) ;  /* 0x00000000000c0947 */ /* 0x000fea0003800000 */
[----:B------:R-:W-:-:S03]  /*28660*/  UMOV UR4, 0xffffffff ;  /* 0xffffffff00047882 */ /* 0x000fc60000000000 */
[----:B------:R-:W-:Y:S05]  /*28670*/  BRA.DIV UR4, `(.L_x_1883) ;  /* 0x000000ae04c47947 */ /* 0x000fea000b800000 */
[----:B------:R-:W-:-:S13]  /*28680*/  ELECT P6, URZ, PT ;  /* 0x00000000003f782f */ /* 0x000fda00038c0000 */
.L_x_1882:
        /* <DEDUP_REMOVED lines=9> */
.L_x_2191:
[----:B------:R-:W-:Y:S05]  /*28720*/  BSYNC B1 ;  /* 0x0000000000017941 */ /* 0x000fea0003800000 */
.L_x_1884:
        /* <DEDUP_REMOVED lines=10> */
.L_x_2192:
[----:B------:R-:W-:Y:S05]  /*287d0*/  BSYNC B2 ;  /* 0x0000000000027941 */ /* 0x000fea0003800000 */
.L_x_1888:
[----:B------:R-:W-:Y:S04]  /*287e0*/  BSSY B2, `(.L_x_1890) ;  /* 0x0000009000027945 */ /* 0x000fe80003800000 */
[----:B------:R-:W-:Y:S05]  /*287f0*/  @P1 BRA `(.L_x_1891) ;  /* 0x00000000001c1947 */ /* 0x000fea0003800000 */
[----:B0-----:R-:W0:Y:S02]  /*28800*/  S2R R5, SR_TID.X ;  /* 0x0000000000057919 */ /* 0x001e240000002100 */
[----:B0-----:R-:W-:Y:S01]  /*28810*/  LOP3.LUT R7, R5, 0x1f, RZ, 0xc0, !PT ;  /* 0x0000001f05077812 */ /* 0x001fe200078ec0ff */
[----:B------:R-:W-:-:S03]  /*28820*/  IMAD.MOV.U32 R5, RZ, RZ, 0x6000 ;  /* 0x00006000ff057424 */ /* 0x000fc600078e00ff */
[----:B------:R-:W-:Y:S01]  /*28830*/  ISETP.NE.AND P0, PT, R7, RZ, PT ;  /* 0x000000ff0700720c */ /* 0x000fe20003f05270 */
[----:B------:R2:W-:-:S12]  /*28840*/  SYNCS.ARRIVE.TRANS64 RZ, [R12+URZ+0x2a890], R5 ;  /* 0x02a890050cff79a7 */ /* 0x0005d8000800003f */
[----:B--2---:R-:W-:Y:S05]  /*28850*/  @!P0 BRA `(.L_x_1891) ;  /* 0x0000000000048947 */ /* 0x004fea0003800000 */
[----:B------:R-:W-:Y:S01]  /*28860*/  BPT.TRAP 0x1 ;  /* 0x000000040000795c */ /* 0x000fe20000300000 */
.L_x_1891:
[----:B------:R-:W-:Y:S05]  /*28870*/  BSYNC B2 ;  /* 0x0000000000027941 */ /* 0x000fea0003800000 */
.L_x_1890:
        /* <DEDUP_REMOVED lines=12> */
.L_x_1892:
        /* <DEDUP_REMOVED lines=16> */
.L_x_1893:
        /* <DEDUP_REMOVED lines=16> */
.L_x_1894:
        /* <DEDUP_REMOVED lines=13> */
.L_x_2193:
[----:B------:R-:W-:Y:S05]  /*28c10*/  BSYNC B2 ;  /* 0x0000000000027941 */ /* 0x000fea0003800000 */
.L_x_1895:
        /* <DEDUP_REMOVED lines=11> */
.L_x_1898:
[----:B------:R-:W-:Y:S05]  /*28cd0*/  BSYNC B2 ;  /* 0x0000000000027941 */ /* 0x000fea0003800000 */
.L_x_1897:
        /* <DEDUP_REMOVED lines=8> */
.L_x_1899:
        /* <DEDUP_REMOVED lines=15> */
.L_x_1900:
        /* <DEDUP_REMOVED lines=15> */
.L_x_1901:
        /* <DEDUP_REMOVED lines=10> */
.L_x_1887:
[----:B------:R-:W-:Y:S05]  /*28fe0*/  BSYNC B1 ;  /* 0x0000000000017941 */ /* 0x000fea0003800000 */
.L_x_1886:
        /* <DEDUP_REMOVED lines=9> */
.L_x_1918:
        /* <DEDUP_REMOVED lines=11> */
.L_x_2194:
[----:B------:R-:W-:Y:S05]  /*29130*/  BSYNC B2 ;  /* 0x0000000000027941 */ /* 0x000fea0003800000 */
.L_x_1904:
        /* <DEDUP_REMOVED lines=9> */
.L_x_1907:
[----:B------:R-:W-:Y:S05]  /*291d0*/  BSYNC B2 ;  /* 0x0000000000027941 */ /* 0x000fea0003800000 */
.L_x_1906:
[----:B------:R-:W-:Y:S01]  /*291e0*/  IMAD.MOV.U32 R21, RZ, RZ, RZ ;  /* 0x000000ffff157224 */ /* 0x000fe200078e00ff */
[----:B------:R-:W-:Y:S01]  /*291f0*/  UIADD3 UR4, UP0, UR40, 0x570, URZ ;  /* 0x0000057028047890 */ /* 0x000fe2000ff1e03f */
[----:B------:R-:W-:Y:S01]  /*29200*/  IMAD R7, R24, 0x6000, R22 ;  /* 0x0000600018077824 */ /* 0x000fe200078e0216 */
        /* <DEDUP_REMOVED lines=8> */
.L_x_1908:
        /* <DEDUP_REMOVED lines=16> */
.L_x_1909:
        /* <DEDUP_REMOVED lines=16> */
.L_x_1910:
        /* <DEDUP_REMOVED lines=13> */
.L_x_2195:
[----:B------:R-:W-:Y:S05]  /*29560*/  BSYNC B2 ;  /* 0x0000000000027941 */ /* 0x000fea0003800000 */
.L_x_1911:
        /* <DEDUP_REMOVED lines=11> */
.L_x_1914:
[----:B------:R-:W-:Y:S05]  /*29620*/  BSYNC B2 ;  /* 0x0000000000027941 */ /* 0x000fea0003800000 */
.L_x_1913:
        /* <DEDUP_REMOVED lines=8> */
.L_x_1915:
        /* <DEDUP_REMOVED lines=15> */
.L_x_1916:
        /* <DEDUP_REMOVED lines=15> */
.L_x_1917:
        /* <DEDUP_REMOVED lines=10> */
.L_x_1903:
[----:B------:R-:W-:Y:S05]  /*29930*/  BSYNC B1 ;  /* 0x0000000000017941 */ /* 0x000fea0003800000 */
.L_x_1902:
[----:B------:R-:W-:Y:S01]  /*29940*/  ISETP.GT.AND P2, PT, R12, R4, PT ;  /* 0x000000040c00720c */ /* 0x000fe20003f44270 */
[----:B------:R-:W-:Y:S02]  /*29950*/  VIADD R24, R24, 0x1 ;  /* 0x0000000118187836 */ /* 0x000fe40000000000 */
[----:B------:R-:W-:-:S03]  /*29960*/  VIADD R12, R12, 0xffffffff ;  /* 0xffffffff0c0c7836 */ /* 0x000fc60000000000 */
[----:B------:R-:W-:-:S04]  /*29970*/  ISETP.NE.AND P1, PT, R24, 0x2, PT ;  /* 0x000000021800780c */ /* 0x000fc80003f25270 */
[----:B------:R-:W-:Y:S02]  /*29980*/  SEL R3, RZ, 0x1, P1 ;  /* 0x00000001ff037807 */ /* 0x000fe40000800000 */
[----:B------:R-:W-:Y:S02]  /*29990*/  SEL R24, R24, RZ, P1 ;  /* 0x000000ff18187207 */ /* 0x000fe40000800000 */
[----:B------:R-:W-:Y:S01]  /*299a0*/  LOP3.LUT R26, R26, R3, RZ, 0x3c, !PT ;  /* 0x000000031a1a7212 */ /* 0x000fe200078e3cff */
[----:B------:R-:W-:Y:S06]  /*299b0*/  @P2 BRA `(.L_x_1918) ;  /* 0xfffffff400b02947 */ /* 0x000fec000383ffff */
.L_x_1880:
[----:B------:R-:W-:Y:S05]  /*299c0*/  BSYNC B0 ;  /* 0x0000000000007941 */ /* 0x000fea0003800000 */
.L_x_1879:
[----:B------:R-:W1:Y:S01]  /*299d0*/  LDC R0, c[0x0][0x448] ;  /* 0x00011200ff007b82 */ /* 0x000e620000000800 */
[----:B------:R-:W-:Y:S01]  /*299e0*/  VIADD R2, R17, 0x7f ;  /* 0x0000007f11027836 */ /* 0x000fe20000000000 */
[----:B------:R-:W-:Y:S06]  /*299f0*/  @!P0 WARPSYNC.ALL ;  /* 0x0000000000008948 */ /* 0x000fec0003800000 */
[----:B------:R-:W-:Y:S01]  /*29a00*/  @!P0 BAR.SYNC.DEFER_BLOCKING 0xc, 0x180 ;  /* 0x0306000000008b1d */ /* 0x000fe20000010000 */
[----:B-1----:R-:W-:-:S13]  /*29a10*/  ISETP.NE.AND P1, PT, R0, 0x1, PT ;  /* 0x000000010000780c */ /* 0x002fda0003f25270 */
[----:B------:R-:W1:Y:S08]  /*29a20*/  @P1 LDC R3, c[0x0][0x44c] ;  /* 0x00011300ff031b82 */ /* 0x000e700000000800 */
[----:B------:R-:W2:Y:S01]  /*29a30*/  @P1 LDC R0, c[0x0][0x450] ;  /* 0x00011400ff001b82 */ /* 0x000ea20000000800 */
[----:B-1----:R-:W-:-:S05]  /*29a40*/  @P1 IMAD.HI.U32 R3, R2, R3, RZ ;  /* 0x0000000302031227 */ /* 0x002fca00078e00ff */
[----:B--2---:R-:W-:-:S05]  /*29a50*/  @P1 SHF.R.U32.HI R2, RZ, R0, R3 ;  /* 0x00000000ff021219 */ /* 0x004fca0000011603 */
[----:B------:R-:W-:Y:S02]  /*29a60*/  IMAD.IADD R9, R9, 0x1, R2 ;  /* 0x0000000109097824 */ /* 0x000fe400078e0202 */
[----:B------:R-:W1:Y:S02]  /*29a70*/  LDC.64 R2, c[0x0][0x9e0] ;  /* 0x00027800ff027b82 */ /* 0x000e640000000a00 */
[----:B-1----:R-:W-:Y:S01]  /*29a80*/  ISETP.GE.AND P2, PT, R3, 0x1, PT ;  /* 0x000000010300780c */ /* 0x002fe20003f46270 */
        /* <DEDUP_REMOVED lines=8> */
[----:B0-----:R-:W0:Y:S02]  /*29b10*/  @P0 LDC.64 R4, c[0x0][0x9e8] ;  /* 0x00027a00ff040b82 */ /* 0x001e240000000a00 */
[----:B0-----:R-:W-:-:S05]  /*29b20*/  @P0 IMAD.HI.U32 R4, R0, R4, RZ ;  /* 0x0000000400040227 */ /* 0x001fca00078e00ff */
[----:B------:R-:W-:-:S04]  /*29b30*/  @P0 SHF.R.U32.HI R0, RZ, R5, R4 ;  /* 0x00000005ff000219 */ /* 0x000fc80000011604 */
[----:B------:R-:W-:Y:S01]  /*29b40*/  LOP3.LUT R0, RZ, R0, RZ, 0x33, !PT ;  /* 0x00000000ff007212 */ /* 0x000fe200078e33ff */
[----:B------:R-:W-:Y:S06]  /*29b50*/  BRA `(.L_x_1922) ;  /* 0x0000000000107947 */ /* 0x000fec0003800000 */
.L_x_1921:
[----:B------:R-:W-:-:S13]  /*29b60*/  ISETP.NE.AND P0, PT, R3, 0x1, PT ;  /* 0x000000010300780c */ /* 0x000fda0003f05270 */
[----:B0-----:R-:W0:Y:S02]  /*29b70*/  @P0 LDC.64 R4, c[0x0][0x9e8] ;  /* 0x00027a00ff040b82 */ /* 0x001e240000000a00 */
[----:B0-----:R-:W-:-:S05]  /*29b80*/  @P0 IMAD.HI.U32 R4, R0, R4, RZ ;  /* 0x0000000400040227 */ /* 0x001fca00078e00ff */
[----:B------:R-:W-:-:S07]  /*29b90*/  @P0 SHF.R.U32.HI R0, RZ, R5, R4 ;  /* 0x00000005ff000219 */ /* 0x000fce0000011604 */
.L_x_1922:
[----:B------:R-:W-:Y:S05]  /*29ba0*/  BSYNC B0 ;  /* 0x0000000000007941 */ /* 0x000fea0003800000 */
.L_x_1920:
[----:B------:R-:W-:-:S05]  /*29bb0*/  IMAD R0, R0, R3, R3 ;  /* 0x0000000300007224 */ /* 0x000fca00078e0203 */
[----:B------:R-:W-:-:S07]  /*29bc0*/  VIMNMX R2, R2, R0, PT ;  /* 0x0000000002027248 */ /* 0x000fce0003fe0100 */
.L_x_1919:
[----:B------:R-:W-:Y:S01]  /*29bd0*/  VIADD R2, R2, 0x7f ;  /* 0x0000007f02027836 */ /* 0x000fe20000000000 */
[----:B------:R-:W-:Y:S01]  /*29be0*/  ULDC UR4, c[0x0][0x9dc] ;  /* 0x0002770000047ab9 */ /* 0x000fe20000000800 */
[----:B------:R-:W-:-:S03]  /*29bf0*/  IMAD.MOV.U32 R4, RZ, RZ, R17 ;  /* 0x000000ffff047224 */ /* 0x000fc600078e0011 */
[----:B------:R-:W-:-:S04]  /*29c00*/  SHF.R.S32.HI R0, RZ, 0x1f, R2 ;  /* 0x0000001fff007819 */ /* 0x000fc80000011402 */
[----:B------:R-:W-:Y:S02]  /*29c10*/  LEA.HI R0, R0, R2, RZ, 0x7 ;  /* 0x0000000200007211 */ /* 0x000fe400078f38ff */
[----:B------:R-:W1:Y:S02]  /*29c20*/  @P1 LDC R2, c[0x0][0x44c] ;  /* 0x00011300ff021b82 */ /* 0x000e640000000800 */
[----:B0-----:R-:W-:-:S04]  /*29c30*/  SHF.R.S32.HI R5, RZ, 0x7, R0 ;  /* 0x00000007ff057819 */ /* 0x001fc80000011400 */
[----:B------:R-:W-:Y:S02]  /*29c40*/  VIMNMX R20, R20, R5, PT ;  /* 0x0000000514147248 */ /* 0x000fe40003fe0100 */
[----:B------:R-:W0:Y:S01]  /*29c50*/  @P1 LDC R0, c[0x0][0x450] ;  /* 0x00011400ff001b82 */ /* 0x000e220000000800 */
[----:B-1----:R-:W-:-:S05]  /*29c60*/  @P1 IMAD.HI.U32 R2, R17, R2, RZ ;  /* 0x0000000211021227 */ /* 0x002fca00078e00ff */
[----:B0-----:R-:W-:-:S05]  /*29c70*/  @P1 SHF.R.U32.HI R4, RZ, R0, R2 ;  /* 0x00000000ff041219 */ /* 0x001fca0000011602 */
[----:B------:R-:W-:-:S04]  /*29c80*/  IMAD.IADD R2, R10, 0x1, R4 ;  /* 0x000000010a027824 */ /* 0x000fc800078e0204 */
        /* <DEDUP_REMOVED lines=12> */
.L_x_1925:
[----:B------:R-:W-:-:S13]  /*29d50*/  ISETP.NE.AND P0, PT, R3, 0x1, PT ;  /* 0x000000010300780c */ /* 0x000fda0003f05270 */
[----:B------:R-:W0:Y:S02]  /*29d60*/  @P0 LDC.64 R4, c[0x0][0x9e8] ;  /* 0x00027a00ff040b82 */ /* 0x000e240000000a00 */
[----:B0-----:R-:W-:-:S05]  /*29d70*/  @P0 IMAD.HI.U32 R4, R2, R4, RZ ;  /* 0x0000000402040227 */ /* 0x001fca00078e00ff */
[----:B------:R-:W-:-:S07]  /*29d80*/  @P0 SHF.R.U32.HI R2, RZ, R5, R4 ;  /* 0x00000005ff020219 */ /* 0x000fce0000011604 */
.L_x_1926:
[----:B------:R-:W-:Y:S05]  /*29d90*/  BSYNC B0 ;  /* 0x0000000000007941 */ /* 0x000fea0003800000 */
.L_x_1924:
[----:B------:R-:W-:-:S05]  /*29da0*/  IMAD R3, R2, R3, RZ ;  /* 0x0000000302037224 */ /* 0x000fca00078e02ff */
[----:B------:R-:W-:-:S07]  /*29db0*/  VIMNMX R0, R0, R3, !PT ;  /* 0x0000000300007248 */ /* 0x000fce0007fe0100 */
.L_x_1923:
[----:B------:R-:W-:Y:S01]  /*29dc0*/  ISETP.NE.AND P1, PT, R6, RZ, PT ;  /* 0x000000ff0600720c */ /* 0x000fe20003f25270 */
[----:B------:R-:W-:Y:S01]  /*29dd0*/  BSSY B0, `(.L_x_1927) ;  /* 0x0000024000007945 */ /* 0x000fe20003800000 */
[----:B------:R-:W-:-:S04]  /*29de0*/  SHF.R.S32.HI R3, RZ, 0x1f, R0 ;  /* 0x0000001fff037819 */ /* 0x000fc80000011400 */
[----:B------:R-:W-:-:S04]  /*29df0*/  LEA.HI R3, R3, R0, RZ, 0x7 ;  /* 0x0000000003037211 */ /* 0x000fc800078f38ff */
[----:B------:R-:W-:Y:S01]  /*29e00*/  SHF.R.S32.HI R0, RZ, 0x7, R3 ;  /* 0x00000007ff007819 */ /* 0x000fe20000011403 */
[----:B------:R-:W-:Y:S02]  /*29e10*/  IMAD.MOV.U32 R3, RZ, RZ, RZ ;  /* 0x000000ffff037224 */ /* 0x000fe400078e00ff */
[----:B------:R-:W0:Y:S01]  /*29e20*/  @!P1 LDC R6, c[0x0][0x9f0] ;  /* 0x00027c00ff069b82 */ /* 0x000e220000000800 */
[----:B------:R-:W-:-:S04]  /*29e30*/  VIMNMX R0, RZ, R0, !PT ;  /* 0x00000000ff007248 */ /* 0x000fc80007fe0100 */
[----:B------:R-:W-:-:S13]  /*29e40*/  ISETP.GT.AND P0, PT, R20, R0, PT ;  /* 0x000000001400720c */ /* 0x000fda0003f04270 */
[----:B------:R-:W-:Y:S05]  /*29e50*/  @!P0 BRA `(.L_x_1928) ;  /* 0x00000000006c8947 */ /* 0x000fea0003800000 */
[-C--:B0-----:R-:W-:Y:S02]  /*29e60*/  IABS R4, R6.reuse ;  /* 0x0000000600047213 */ /* 0x081fe40000000000 */
[----:B------:R-:W-:Y:S02]  /*29e70*/  IABS R7, R6 ;  /* 0x0000000600077213 */ /* 0x000fe40000000000 */
[----:B------:R-:W0:Y:S03]  /*29e80*/  I2F.RP R8, R4 ;  /* 0x0000000400087306 */ /* 0x000e260000209400 */
[----:B------:R-:W-:-:S05]  /*29e90*/  IMAD.MOV R7, RZ, RZ, -R7 ;  /* 0x000000ffff077224 */ /* 0x000fca00078e0a07 */
[----:B0-----:R-:W0:Y:S02]  /*29ea0*/  MUFU.RCP R8, R8 ;  /* 0x0000000800087308 */ /* 0x001e240000001000 */
[----:B0-----:R-:W-:-:S06]  /*29eb0*/  VIADD R9, R8, 0xffffffe ;  /* 0x0ffffffe08097836 */ /* 0x001fcc0000000000 */
[----:B------:R-:W0:Y:S02]  /*29ec0*/  F2I.FTZ.U32.TRUNC.NTZ R3, R9 ;  /* 0x0000000900037305 */ /* 0x000e24000021f000 */
[----:B0-----:R-:W-:-:S04]  /*29ed0*/  IMAD.MOV R2, RZ, RZ, -R3 ;  /* 0x000000ffff027224 */ /* 0x001fc800078e0a03 */
[----:B------:R-:W-:Y:S02]  /*29ee0*/  IMAD R5, R2, R4, RZ ;  /* 0x0000000402057224 */ /* 0x000fe400078e02ff */
[----:B------:R-:W-:-:S04]  /*29ef0*/  IMAD.MOV.U32 R2, RZ, RZ, RZ ;  /* 0x000000ffff027224 */ /* 0x000fc800078e00ff */
[----:B------:R-:W-:Y:S01]  /*29f00*/  IMAD.HI.U32 R5, R3, R5, R2 ;  /* 0x0000000503057227 */ /* 0x000fe200078e0002 */
[----:B------:R-:W-:-:S05]  /*29f10*/  IADD3 R3, R6, -0x1, R20 ;  /* 0xffffffff06037810 */ /* 0x000fca0007ffe014 */
[----:B------:R-:W-:-:S05]  /*29f20*/  IMAD.IADD R3, R3, 0x1, -R0 ;  /* 0x0000000103037824 */ /* 0x000fca00078e0a00 */
        /* <DEDUP_REMOVED lines=14> */
.L_x_1928:
[----:B------:R-:W-:Y:S05]  /*2a010*/  BSYNC B0 ;  /* 0x0000000000007941 */ /* 0x000fea0003800000 */
.L_x_1927:
[----:B------:R-:W-:-:S05]  /*2a020*/  IMAD R32, R32, R3, R0 ;  /* 0x0000000320207224 */ /* 0x000fca00078e0200 */
[----:B------:R-:W-:-:S04]  /*2a030*/  VIADDMNMX R34, R32, R3, R20, PT ;  /* 0x0000000320227246 */ /* 0x000fc80003800114 */
[----:B------:R-:W-:Y:S01]  /*2a040*/  ISETP.GT.AND P0, PT, R34, R32, PT ;  /* 0x000000202200720c */ /* 0x000fe20003f04270 */
[----:B------:R1:W-:-:S12]  /*2a050*/  STL [R1+0x18], R34 ;  /* 0x0000182201007387 */ /* 0x0003d80000100800 */
        /* <DEDUP_REMOVED lines=16> */
[----:B-1----:R-:W-:Y:S01]  /*2a160*/  IADD3 R16, R0, UR38, R7 ;  /* 0x0000002600107c10 */ /* 0x002fe2000fffe007 */
[----:B------:R-:W-:Y:S06]  /*2a170*/  BRA `(.L_x_1930) ;  /* 0x0000003800f87947 */ /* 0x000fec0003800000 */
.L_x_1929:
        /* <DEDUP_REMOVED lines=11> */
[----:B0-----:R-:W-:Y:S02]  /*2a230*/  IMAD.U32 R6, RZ, RZ, UR8 ;  /* 0x00000008ff067e24 */ /* 0x001fe4000f8e00ff */
[----:B------:R-:W-:-:S02]  /*2a240*/  IMAD.U32 R7, RZ, RZ, UR9 ;  /* 0x00000009ff077e24 */ /* 0x000fc4000f8e00ff */
[----:B------:R-:W-:Y:S02]  /*2a250*/  IMAD.U32 R10, RZ, RZ, UR4 ;  /* 0x00000004ff0a7e24 */ /* 0x000fe4000f8e00ff */
[----:B------:R-:W-:Y:S02]  /*2a260*/  IMAD.U32 R11, RZ, RZ, UR5 ;  /* 0x00000005ff0b7e24 */ /* 0x000fe4000f8e00ff */
[----:B------:R-:W-:Y:S02]  /*2a270*/  IMAD.MOV.U32 R8, RZ, RZ, 0x70 ;  /* 0x00000070ff087424 */ /* 0x000fe400078e00ff */
[----:B------:R-:W-:Y:S02]  /*2a280*/  IMAD.MOV.U32 R12, RZ, RZ, 0x1 ;  /* 0x00000001ff0c7424 */ /* 0x000fe400078e00ff */
[----:B------:R-:W-:-:S07]  /*2a290*/  IMAD.MOV.U32 R13, RZ, RZ, RZ ;  /* 0x000000ffff0d7224 */ /* 0x000fce00078e00ff */
[----:B------:R-:W-:-:S07]  /*2a2a0*/  LEPC R20, `(.L_x_1932) ;  /* 0x000000001014794e */ /* 0x000fce0000000000 */
[----:B-1----:R-:W-:Y:S05]  /*2a2b0*/  CALL.ABS.NOINC R2 ;  /* 0x0000000002007343 */ /* 0x002fea0003c00000 */
.L_x_1932:
[----:B------:R-:W-:Y:S05]  /*2a2c0*/  BSYNC B6 ;  /* 0x0000000000067941 */ /* 0x000fea0003800000 */
.L_x_1931:
        /* <DEDUP_REMOVED lines=22> */
.L_x_1934:
[----:B------:R-:W-:Y:S05]  /*2a430*/  BSYNC B6 ;  /* 0x0000000000067941 */ /* 0x000fea0003800000 */
.L_x_1933:
        /* <DEDUP_REMOVED lines=9> */
[----:B------:R-:W-:Y:S01]  /*2a4d0*/  MOV R13, RZ ;  /* 0x000000ff000d7202 */ /* 0x000fe20000000f00 */
[----:B------:R-:W1:Y:S01]  /*2a4e0*/  LDC.64 R2, c[0x4][R2] ;  /* 0x0100000002027b82 */ /* 0x000e620000000a00 */
[----:B------:R-:W-:Y:S02]  /*2a4f0*/  IMAD.U32 R5, RZ, RZ, UR7 ;  /* 0x00000007ff057e24 */ /* 0x000fe4000f8e00ff */
[----:B0-----:R-:W-:Y:S02]  /*2a500*/  IMAD.U32 R6, RZ, RZ, UR8 ;  /* 0x00000008ff067e24 */ /* 0x001fe4000f8e00ff */
[----:B------:R-:W-:-:S02]  /*2a510*/  IMAD.U32 R7, RZ, RZ, UR9 ;  /* 0x00000009ff077e24 */ /* 0x000fc4000f8e00ff */
[----:B------:R-:W-:Y:S02]  /*2a520*/  IMAD.U32 R10, RZ, RZ, UR4 ;  /* 0x00000004ff0a7e24 */ /* 0x000fe4000f8e00ff */
[----:B------:R-:W-:Y:S02]  /*2a530*/  IMAD.U32 R11, RZ, RZ, UR5 ;  /* 0x00000005ff0b7e24 */ /* 0x000fe4000f8e00ff */
[----:B------:R-:W-:Y:S02]  /*2a540*/  IMAD.MOV.U32 R8, RZ, RZ, 0x70 ;  /* 0x00000070ff087424 */ /* 0x000fe400078e00ff */
[----:B------:R-:W-:-:S07]  /*2a550*/  IMAD.MOV.U32 R12, RZ, RZ, 0x1 ;  /* 0x00000001ff0c7424 */ /* 0x000fce00078e00ff */
[----:B------:R-:W-:-:S07]  /*2a560*/  LEPC R20, `(.L_x_1936) ;  /* 0x000000001014794e */ /* 0x000fce0000000000 */
[----:B-1----:R-:W-:Y:S05]  /*2a570*/  CALL.ABS.NOINC R2 ;  /* 0x0000000002007343 */ /* 0x002fea0003c00000 */
.L_x_1936:
[----:B------:R-:W-:Y:S05]  /*2a580*/  BSYNC B6 ;  /* 0x0000000000067941 */ /* 0x000fea0003800000 */
.L_x_1935:
        /* <DEDUP_REMOVED lines=19> */
.L_x_1938:
[----:B------:R-:W-:Y:S05]  /*2a6c0*/  BSYNC B6 ;  /* 0x0000000000067941 */ /* 0x000fea0003800000 */
.L_x_1937:
[----:B------:R-:W-:Y:S01]  /*2a6d0*/  ULDC.64 UR4, c[0x0][0x9f8] ;  /* 0x00027e0000047ab9 */ /* 0x000fe20000000a00 */
[----:B------:R-:W-:Y:S01]  /*2a6e0*/  IMAD.MOV.U32 R28, RZ, RZ, R19 ;  /* 0x000000ffff1c7224 */ /* 0x000fe200078e0013 */
[----:B------:R-:W-:Y:S01]  /*2a6f0*/  ISETP.NE.U32.AND P0, PT, RZ, UR4, PT ;  /* 0x00000004ff007c0c */ /* 0x000fe2000bf05070 */
[----:B------:R-:W1:Y:S01]  /*2a700*/  S2R R21, SR_TID.X ;  /* 0x0000000000157919 */ /* 0x000e620000002100 */
[----:B------:R-:W2:Y:S02]  /*2a710*/  LDC R8, c[0x0][0x430] ;  /* 0x00010c00ff087b82 */ /* 0x000ea40000000800 */
[----:B------:R-:W-:Y:S01]  /*2a720*/  ISETP.NE.AND.EX P0, PT, RZ, UR5, PT, P0 ;  /* 0x00000005ff007c0c */ /* 0x000fe2000bf05300 */
[----:B------:R-:W3:Y:S01]  /*2a730*/  S2R R20, SR_TID.X ;  /* 0x0000000000147919 */ /* 0x000ee20000002100 */
[----:B------:R-:W-:-:S04]  /*2a740*/  LEA R0, R34, 0xffffff80, 0x7 ;  /* 0xffffff8022007811 */ /* 0x000fc800078e38ff */
[----:B------:R-:W4:Y:S08]  /*2a750*/  LDC R10, c[0x0][0x2f4] ;  /* 0x0000bd00ff0a7b82 */ /* 0x000f300000000800 */
[----:B------:R-:W0:Y:S01]  /*2a760*/  @P0 LDC.64 R2, c[0x0][0x9f8] ;  /* 0x00027e00ff020b82 */ /* 0x000e220000000a00 */
[----:B--2---:R-:W-:Y:S01]  /*2a770*/  ISETP.NE.AND P1, PT, R8, 0x1, PT ;  /* 0x000000010800780c */ /* 0x004fe20003f25270 */
[----:B-1----:R-:W-:Y:S01]  /*2a780*/  IMAD.SHL.U32 R21, R21, 0x20, RZ ;  /* 0x0000002015157824 */ /* 0x002fe200078e00ff */
[----:B---3--:R-:W-:Y:S01]  /*2a790*/  LOP3.LUT R20, R20, 0x7f, RZ, 0xc0, !PT ;  /* 0x0000007f14147812 */ /* 0x008fe200078ec0ff */
[----:B0-----:R-:W-:-:S10]  /*2a7a0*/  @P0 IMAD.WIDE R2, R19, 0x4, R2 ;  /* 0x0000000413020825 */ /* 0x001fd400078e0202 */
[----:B------:R-:W0:Y:S01]  /*2a7b0*/  @P1 LDC R7, c[0x0][0x434] ;  /* 0x00010d00ff071b82 */ /* 0x000e220000000800 */
[----:B------:R1:W2:Y:S01]  /*2a7c0*/  @P0 LDG.E R28, desc[UR42][R2.64] ;  /* 0x0000002a021c0981 */ /* 0x0002a2000c1e1900 */
[----:B------:R-:W-:Y:S02]  /*2a7d0*/  SHF.R.U32.HI R20, RZ, 0x2, R20 ;  /* 0x00000002ff147819 */ /* 0x000fe40000011614 */
[----:B------:R-:W-:-:S04]  /*2a7e0*/  LOP3.LUT R21, R21, 0x60, RZ, 0xc0, !PT ;  /* 0x0000006015157812 */ /* 0x000fc800078ec0ff */
[----:B------:R-:W3:Y:S01]  /*2a7f0*/  @P1 LDC R4, c[0x0][0x438] ;  /* 0x00010e00ff041b82 */ /* 0x000ee20000000800 */
[----:B------:R-:W-:-:S04]  /*2a800*/  LOP3.LUT R5, R0, R20, R21, 0xfe, !PT ;  /* 0x0000001400057212 */ /* 0x000fc800078efe15 */
[C---:B------:R-:W-:Y:S01]  /*2a810*/  ISETP.GE.AND P0, PT, R5.reuse, R27, PT ;  /* 0x0000001b0500720c */ /* 0x040fe20003f06270 */
[----:B------:R-:W-:-:S04]  /*2a820*/  IMAD.IADD R5, R5, 0x1, R33 ;  /* 0x0000000105057824 */ /* 0x000fc800078e0221 */
[----:B------:R-:W-:Y:S02]  /*2a830*/  IMAD.MOV.U32 R6, RZ, RZ, R5 ;  /* 0x000000ffff067224 */ /* 0x000fe400078e0005 */
[----:B0-----:R-:W-:-:S06]  /*2a840*/  @P1 IMAD.HI.U32 R7, R5, R7, RZ ;  /* 0x0000000705071227 */ /* 0x001fcc00078e00ff */
[----:B-1----:R-:W0:Y:S01]  /*2a850*/  @!P0 LDC.64 R2, c[0x0][0x428] ;  /* 0x00010a00ff028b82 */ /* 0x002e220000000a00 */
[----:B---3--:R-:W-:-:S04]  /*2a860*/  @P1 SHF.R.U32.HI R6, RZ, R4, R7 ;  /* 0x00000004ff061219 */ /* 0x008fc80000011607 */
[--C-:B------:R-:W-:Y:S01]  /*2a870*/  @!P0 SHF.R.S32.HI R7, RZ, 0x1f, R6.reuse ;  /* 0x0000001fff078819 */ /* 0x100fe20000011406 */
[----:B------:R-:W-:-:S04]  /*2a880*/  IMAD.MOV R4, RZ, RZ, -R6 ;  /* 0x000000ffff047224 */ /* 0x000fc800078e0a06 */
[----:B------:R-:W-:Y:S01]  /*2a890*/  IMAD R5, R8, R4, R5 ;  /* 0x0000000408057224 */ /* 0x000fe200078e0205 */
[C---:B----4-:R-:W-:Y:S02]  /*2a8a0*/  ISETP.GE.AND P3, PT, R29.reuse, R10, PT ;  /* 0x0000000a1d00720c */ /* 0x050fe40003f66270 */
[----:B------:R-:W-:Y:S02]  /*2a8b0*/  LOP3.LUT R11, R29, 0x40, RZ, 0xfc, !PT ;  /* 0x000000401d0b7812 */ /* 0x000fe400078efcff */
[----:B------:R-:W-:Y:S01]  /*2a8c0*/  LOP3.LUT R31, R31, 0xfffffffb, RZ, 0xc0, !PT ;  /* 0xfffffffb1f1f7812 */ /* 0x000fe200078ec0ff */
[----:B------:R-:W-:Y:S01]  /*2a8d0*/  IMAD.U32 R12, RZ, RZ, UR39 ;  /* 0x00000027ff0c7e24 */ /* 0x000fe2000f8e00ff */
[----:B------:R-:W-:-:S04]  /*2a8e0*/  LOP3.LUT R9, R29, 0x80, RZ, 0xfc, !PT ;  /* 0x000000801d097812 */ /* 0x000fc800078efcff */
[----:B------:R-:W-:-:S03]  /*2a8f0*/  ISETP.NE.AND P2, PT, R12, 0x3, PT ;  /* 0x000000030c00780c */ /* 0x000fc60003f45270 */
[----:B------:R-:W-:-:S04]  /*2a900*/  @P3 LOP3.LUT R31, R31, 0x4, RZ, 0xfc, !PT ;  /* 0x000000041f1f3812 */ /* 0x000fc800078efcff */
[----:B------:R-:W-:-:S04]  /*2a910*/  LOP3.LUT R31, R31, 0xfffffff7, RZ, 0xc0, !PT ;  /* 0xfffffff71f1f7812 */ /* 0x000fc800078ec0ff */
[----:B------:R-:W-:Y:S01]  /*2a920*/  LOP3.LUT R31, R31, 0xfffffffd, RZ, 0xc0, !PT ;  /* 0xfffffffd1f1f7812 */ /* 0x000fe200078ec0ff */
[----:B------:R-:W-:Y:S01]  /*2a930*/  UMOV UR4, 0xffffffff ;  /* 0xffffffff00047882 */ /* 0x000fe20000000000 */
[----:B--2---:R-:W-:Y:S01]  /*2a940*/  SHF.R.S32.HI R34, RZ, 0x1f, R28 ;  /* 0x0000001fff227819 */ /* 0x004fe2000001141c */
[----:B0-----:R-:W-:-:S04]  /*2a950*/  @!P0 IMAD.WIDE.U32 R6, R28, R2, R6 ;  /* 0x000000021c068225 */ /* 0x001fc800078e0006 */
[----:B------:R-:W-:-:S04]  /*2a960*/  @!P0 IMAD R4, R34, R2, RZ ;  /* 0x0000000222048224 */ /* 0x000fc800078e02ff */
[----:B------:R-:W-:Y:S02]  /*2a970*/  @!P0 IMAD R4, R28, R3, R4 ;  /* 0x000000031c048224 */ /* 0x000fe400078e0204 */
[----:B------:R-:W0:Y:S02]  /*2a980*/  @!P0 LDC.64 R2, c[0x0][0x418] ;  /* 0x00010600ff028b82 */ /* 0x000e240000000a00 */
[----:B------:R-:W-:Y:S02]  /*2a990*/  @!P0 IMAD.IADD R4, R7, 0x1, R4 ;  /* 0x0000000107048824 */ /* 0x000fe400078e0204 */
[----:B------:R-:W-:Y:S01]  /*2a9a0*/  IMAD.MOV.U32 R7, RZ, RZ, RZ ;  /* 0x000000ffff077224 */ /* 0x000fe200078e00ff */
[----:B0-----:R-:W-:-:S04]  /*2a9b0*/  @!P0 LEA R2, P1, R6, R2, 0x2 ;  /* 0x0000000206028211 */ /* 0x001fc800078210ff */
[----:B------:R-:W-:Y:S02]  /*2a9c0*/  @!P0 LEA.HI.X R3, R6, R3, R4, 0x2, P1 ;  /* 0x0000000306038211 */ /* 0x000fe400008f1404 */
[----:B------:R-:W-:-:S03]  /*2a9d0*/  ISETP.GE.AND P1, PT, R11, R10, PT ;  /* 0x0000000a0b00720c */ /* 0x000fc60003f26270 */
[----:B------:R0:W5:Y:S01]  /*2a9e0*/  @!P0 LDG.E R7, desc[UR42][R2.64] ;  /* 0x0000002a02078981 */ /* 0x000162000c1e1900 */
[----:B------:R-:W-:-:S09]  /*2a9f0*/  ISETP.GE.AND P0, PT, R9, R10, PT ;  /* 0x0000000a0900720c */ /* 0x000fd20003f06270 */
[----:B------:R-:W-:-:S04]  /*2aa00*/  @P1 LOP3.LUT R31, R31, 0x2, RZ, 0xfc, !PT ;  /* 0x000000021f1f1812 */ /* 0x000fc800078efcff */
[----:B------:R-:W-:-:S04]  /*2aa10*/  @P2 LOP3.LUT R31, R31, 0x8, RZ, 0xfc, !PT ;  /* 0x000000081f1f2812 */ /* 0x000fc800078efcff */
[----:B------:R-:W-:-:S04]  /*2aa20*/  LOP3.LUT R31, R31, 0xfffffffe, RZ, 0xc0, !PT ;  /* 0xfffffffe1f1f7812 */ /* 0x000fc800078ec0ff */
[----:B------:R-:W-:Y:S01]  /*2aa30*/  @P0 LOP3.LUT R31, R31, 0x1, RZ, 0xfc, !PT ;  /* 0x000000011f1f0812 */ /* 0x000fe200078efcff */
[----:B0-----:R-:W-:Y:S06]  /*2aa40*/  BRA.DIV UR4, `(.L_x_1939) ;  /* 0x0000008e04547947 */ /* 0x001fec000b800000 */
.L_x_2198:
[----:B------:R-:W-:Y:S05]  /*2aa50*/  @!P2 BRA `(.L_x_1940) ;  /* 0x000000000004a947 */ /* 0x000fea0003800000 */
[----:B------:R-:W-:Y:S01]  /*2aa60*/  BPT.TRAP 0x1 ;  /* 0x000000040000795c */ /* 0x000fe20000300000 */
.L_x_1940:
[----:B------:R-:W-:Y:S01]  /*2aa70*/  IMAD R4, R23, 0x8, R22 ;  /* 0x0000000817047824 */ /* 0x000fe200078e0216 */
[----:B------:R-:W-:Y:S01]  /*2aa80*/  SHF.L.U32 R2, R25, 0x1f, RZ ;  /* 0x0000001f19027819 */ /* 0x000fe200000006ff */
[----:B------:R-:W-:Y:S01]  /*2aa90*/  BSSY B0, `(.L_x_1941) ;  /* 0x0000006000007945 */ /* 0x000fe20003800000 */
[----:B------:R-:W-:Y:S02]  /*2aaa0*/  IADD3 R6, -R20, R27, -R0 ;  /* 0x0000001b14067210 */ /* 0x000fe40007ffe900 */
[----:B------:R-:W0:Y:S01]  /*2aab0*/  SYNCS.PHASECHK.TRANS64.TRYWAIT P0, [R4+URZ+0x2a880], R2 ;  /* 0x02a88002040075a7 */ /* 0x000e22000800017f */
[----:B------:R1:W-:Y:S01]  /*2aac0*/  STL [R1+0x14], R2 ;  /* 0x0000140201007387 */ /* 0x0003e20000100800 */
[----:B------:R-:W-:Y:S01]  /*2aad0*/  SHF.R.S32.HI R20, RZ, 0x1f, R5 ;  /* 0x0000001fff147819 */ /* 0x000fe20000011405 */
[----:B01----:R-:W-:Y:S06]  /*2aae0*/  @!P0 BRA `(.L_x_1942) ;  /* 0x0000008c00608947 */ /* 0x003fec0003800000 */
.L_x_2199:
[----:B------:R-:W-:Y:S05]  /*2aaf0*/  BSYNC B0 ;  /* 0x0000000000007941 */ /* 0x000fea0003800000 */
.L_x_1941:
[----:B------:R-:W-:Y:S01]  /*2ab00*/  ULDC.64 UR4, c[0x0][0x328] ;  /* 0x0000ca0000047ab9 */ /* 0x000fe20000000a00 */
[----:B-----5:R-:W-:Y:S01]  /*2ab10*/  SHF.R.S32.HI R21, RZ, 0x1f, R7 ;  /* 0x0000001fff157819 */ /* 0x020fe20000011407 */
[----:B0-----:R-:W-:Y:S01]  /*2ab20*/  IMAD R0, R20, UR4, RZ ;  /* 0x0000000414007c24 */ /* 0x001fe2000f8e02ff */
[----:B------:R-:W-:Y:S01]  /*2ab30*/  ULDC.64 UR6, c[0x0][0x318] ;  /* 0x0000c60000067ab9 */ /* 0x000fe20000000a00 */
[----:B------:R-:W-:Y:S01]  /*2ab40*/  IMAD.WIDE.U32 R2, R5, UR4, RZ ;  /* 0x0000000405027c25 */ /* 0x000fe2000f8e00ff */
[----:B------:R-:W-:-:S03]  /*2ab50*/  ISETP.GE.AND P5, PT, R6, 0x1, PT ;  /* 0x000000010600780c */ /* 0x000fc60003fa6270 */
[----:B------:R-:W-:Y:S01]  /*2ab60*/  IMAD R0, R5, UR5, R0 ;  /* 0x0000000505007c24 */ /* 0x000fe2000f8e0200 */
[----:B------:R-:W-:Y:S01]  /*2ab70*/  ULDC.64 UR4, c[0x0][0x338] ;  /* 0x0000ce0000047ab9 */ /* 0x000fe20000000a00 */
[----:B------:R-:W-:Y:S02]  /*2ab80*/  IMAD R10, R23, 0x6000, R37 ;  /* 0x00006000170a7824 */ /* 0x000fe400078e0225 */
[----:B------:R-:W-:Y:S02]  /*2ab90*/  IMAD.IADD R3, R3, 0x1, R0 ;  /* 0x0000000103037824 */ /* 0x000fe400078e0200 */
[----:B------:R-:W-:Y:S02]  /*2aba0*/  IMAD R0, R21, UR4, RZ ;  /* 0x0000000415007c24 */ /* 0x000fe4000f8e02ff */
[----:B------:R-:W-:-:S04]  /*2abb0*/  IMAD.WIDE.U32 R2, R7, UR4, R2 ;  /* 0x0000000407027c25 */ /* 0x000fc8000f8e0002 */
[----:B------:R-:W-:Y:S01]  /*2abc0*/  IMAD R0, R7, UR5, R0 ;  /* 0x0000000507007c24 */ /* 0x000fe2000f8e0200 */
        /* <DEDUP_REMOVED lines=8> */
[----:B------:R-:W0:Y:S01]  /*2ac50*/  SHFL.IDX PT, R2, R8, RZ, 0x1c1f ;  /* 0x001c1fff08027589 */ /* 0x000e2200000e0000 */
[----:B------:R-:W1:Y:S01]  /*2ac60*/  LDC R12, c[0x0][0x2f4] ;  /* 0x0000bd00ff0c7b82 */ /* 0x000e620000000800 */
[C---:B------:R-:W-:Y:S02]  /*2ac70*/  LOP3.LUT R13, R29.reuse, 0x40, RZ, 0xfc, !PT ;  /* 0x000000401d0d7812 */ /* 0x040fe400078efcff */
[----:B------:R-:W2:Y:S01]  /*2ac80*/  SHFL.IDX PT, R0, R9, RZ, 0x1c1f ;  /* 0x001c1fff09007589 */ /* 0x000ea200000e0000 */
[----:B------:R-:W-:Y:S02]  /*2ac90*/  LOP3.LUT R11, R29, 0x80, RZ, 0xfc, !PT ;  /* 0x000000801d0b7812 */ /* 0x000fe400078efcff */
[C---:B------:R-:W-:Y:S02]  /*2aca0*/  ISETP.GE.AND P6, PT, R6.reuse, 0x61, PT ;  /* 0x000000610600780c */ /* 0x040fe40003fc6270 */
[----:B------:R-:W-:Y:S02]  /*2acb0*/  LOP3.LUT R31, R31, 0xffffffef, RZ, 0xc0, !PT ;  /* 0xffffffef1f1f7812 */ /* 0x000fe400078ec0ff */
[----:B------:R-:W-:-:S09]  /*2acc0*/  ISETP.GE.AND P4, PT, R6, 0x21, PT ;  /* 0x000000210600780c */ /* 0x000fd20003f86270 */
[----:B------:R-:W-:Y:S02]  /*2acd0*/  @P6 LOP3.LUT R31, R31, 0x10, RZ, 0xfc, !PT ;  /* 0x000000101f1f6812 */ /* 0x000fe400078efcff */
[C---:B0-----:R-:W-:Y:S02]  /*2ace0*/  IADD3 R2, P0, R29.reuse, R2, RZ ;  /* 0x000000021d027210 */ /* 0x041fe40007f1e0ff */
[-C--:B-1----:R-:W-:Y:S02]  /*2acf0*/  ISETP.GE.AND P3, PT, R29, R12.reuse, PT ;  /* 0x0000000c1d00720c */ /* 0x082fe40003f66270 */
[----:B------:R-:W-:Y:S01]  /*2ad00*/  ISETP.GE.AND P2, PT, R13, R12, PT ;  /* 0x0000000c0d00720c */ /* 0x000fe20003f46270 */
[----:B--2---:R-:W-:Y:S01]  /*2ad10*/  IMAD.X R3, RZ, RZ, R0, P0 ;  /* 0x000000ffff037224 */ /* 0x004fe200000e0600 */
[----:B------:R-:W-:Y:S01]  /*2ad20*/  ISETP.LT.OR P0, PT, R6, 0x1, P3 ;  /* 0x000000010600780c */ /* 0x000fe20001f01670 */
[----:B------:R-:W-:Y:S01]  /*2ad30*/  IMAD.IADD R0, R22, 0x1, R10 ;  /* 0x0000000116007824 */ /* 0x000fe200078e020a */
[----:B------:R-:W-:-:S11]  /*2ad40*/  ISETP.LT.OR P1, PT, R6, 0x1, P2 ;  /* 0x000000010600780c */ /* 0x000fd60001721670 */
[----:B------:R-:W-:Y:S01]  /*2ad50*/  @!PT LDS RZ, [RZ] ;  /* 0x00000000fffff984 */ /* 0x000fe20000000800 */
        /* <DEDUP_REMOVED lines=17> */
[----:B------:R-:W2:Y:S01]  /*2ae70*/  SHFL.IDX PT, R9, R9, 0x3, 0x1c1f ;  /* 0x007c1f0009097f89 */ /* 0x000ea200000e0000 */
[----:B0-----:R-:W-:-:S05]  /*2ae80*/  IADD3 R2, P1, R29, R2, RZ ;  /* 0x000000021d027210 */ /* 0x001fca0007f3e0ff */
[----:B-1----:R-:W-:Y:S01]  /*2ae90*/  IMAD.X R3, RZ, RZ, R3, P1 ;  /* 0x000000ffff037224 */ /* 0x002fe200008e0603 */
[----:B------:R-:W-:-:S13]  /*2aea0*/  ISETP.LT.OR P1, PT, R6, 0x41, P3 ;  /* 0x000000410600780c */ /* 0x000fda0001f21670 */
[----:B------:R-:W-:Y:S01]  /*2aeb0*/  LDGSTS.E.BYPASS.LTC128B.128 [R0+0xd400], desc[UR42][R2.64], !P1 ;  /* 0x0d40000002007fae */ /* 0x000fe2000c901d6a */
[----:B------:R-:W-:-:S13]  /*2aec0*/  ISETP.LT.OR P1, PT, R6, 0x41, P2 ;  /* 0x000000410600780c */ /* 0x000fda0001721670 */
[----:B------:R-:W-:Y:S01]  /*2aed0*/  LDGSTS.E.BYPASS.LTC128B.128 [R0+0xf400], desc[UR42][R2.64+0x40], !P1 ;  /* 0x0f40004002007fae */ /* 0x000fe2000c901d6a */
[----:B------:R-:W-:-:S13]  /*2aee0*/  ISETP.LT.OR P1, PT, R6, 0x41, P0 ;  /* 0x000000410600780c */ /* 0x000fda0000721670 */
[----:B------:R0:W-:Y:S01]  /*2aef0*/  LDGSTS.E.BYPASS.LTC128B.128 [R0+0x11400], desc[UR42][R2.64+0x80], !P1 ;  /* 0x1140008002007fae */ /* 0x0001e2000c901d6a */
[----:B------:R-:W-:-:S03]  /*2af00*/  ISETP.GE.AND P1, PT, R6, 0x41, PT ;  /* 0x000000410600780c */ /* 0x000fc60003f26270 */
[----:B0-2---:R0:W1:Y:S10]  /*2af10*/  SHFL.IDX PT, R2, R8, 0x3, 0x1c1f ;  /* 0x007c1f0008027f89 */ /* 0x00507400000e0000 */
.L_x_2209:
[C---:B------:R-:W-:Y:S02]  /*2af20*/  ISETP.LT.OR P3, PT, R6.reuse, 0x61, P3 ;  /* 0x000000610600780c */ /* 0x040fe40001f61670 */
[C---:B------:R-:W-:Y:S02]  /*2af30*/  ISETP.LT.OR P2, PT, R6.reuse, 0x61, P2 ;  /* 0x000000610600780c */ /* 0x040fe40001741670 */
[----:B------:R-:W-:Y:S02]  /*2af40*/  ISETP.LT.OR P0, PT, R6, 0x61, P0 ;  /* 0x000000610600780c */ /* 0x000fe40000701670 */
[----:B-1----:R-:W-:-:S05]  /*2af50*/  IADD3 R2, P6, R29, R2, RZ ;  /* 0x000000021d027210 */ /* 0x002fca0007fde0ff */
        /* <DEDUP_REMOVED lines=9> */
.L_x_1944:
        /* <DEDUP_REMOVED lines=11> */
.L_x_1945:
[----:B------:R1:W-:Y:S01]  /*2b0a0*/  SYNCS.ARRIVE.TRANS64.A1T0 RZ, [R4+URZ+0x2a870], RZ ;  /* 0x02a870ff04ff79a7 */ /* 0x0003e2000810003f */
[----:B------:R-:W-:Y:S05]  /*2b0b0*/  @!P3 BRA `(.L_x_1946) ;  /* 0x000000000004b947 */ /* 0x000fea0003800000 */
[----:B------:R-:W-:Y:S01]  /*2b0c0*/  BPT.TRAP 0x1 ;  /* 0x000000040000795c */ /* 0x000fe20000300000 */
.L_x_1946:
[----:B------:R-:W2:Y:S01]  /*2b0d0*/  LDL R2, [R1+0x14] ;  /* 0x0000140001027983 */ /* 0x000ea20000100800 */
[----:B------:R-:W-:Y:S01]  /*2b0e0*/  BSSY B0, `(.L_x_1947) ;  /* 0x0000003000007945 */ /* 0x000fe20003800000 */
[----:B--2---:R-:W2:Y:S03]  /*2b0f0*/  SYNCS.PHASECHK.TRANS64.TRYWAIT P0, [R4+URZ+0x2a840], R2 ;  /* 0x02a84002040075a7 */ /* 0x004ea6000800017f */
[----:B--2---:R-:W-:Y:S05]  /*2b100*/  @!P0 BRA `(.L_x_1948) ;  /* 0x0000008c00948947 */ /* 0x004fea0003800000 */
.L_x_2210:
[----:B------:R-:W-:Y:S05]  /*2b110*/  BSYNC B0 ;  /* 0x0000000000007941 */ /* 0x000fea0003800000 */
.L_x_1947:
[----:B------:R-:W-:Y:S01]  /*2b120*/  ULDC.64 UR4, c[0x0][0x300] ;  /* 0x0000c00000047ab9 */ /* 0x000fe20000000a00 */
[----:B0-----:R-:W0:Y:S01]  /*2b130*/  LDC R8, c[0x0][0x2f4] ;  /* 0x0000bd00ff087b82 */ /* 0x001e220000000800 */
[----:B------:R-:W-:Y:S01]  /*2b140*/  IMAD R6, R20, UR4, RZ ;  /* 0x0000000414067c24 */ /* 0x000fe2000f8e02ff */
[----:B------:R-:W-:Y:S01]  /*2b150*/  ULDC.64 UR6, c[0x0][0x2e8] ;  /* 0x0000ba0000067ab9 */ /* 0x000fe20000000a00 */
[----:B--2---:R-:W-:Y:S01]  /*2b160*/  IMAD.WIDE.U32 R2, R5, UR4, RZ ;  /* 0x0000000405027c25 */ /* 0x004fe2000f8e00ff */
[C---:B------:R-:W-:Y:S02]  /*2b170*/  LOP3.LUT R10, R29.reuse, 0x80, RZ, 0xfc, !PT ;  /* 0x000000801d0a7812 */ /* 0x040fe400078efcff */
[----:B------:R-:W-:Y:S01]  /*2b180*/  LOP3.LUT R9, R29, 0x40, RZ, 0xfc, !PT ;  /* 0x000000401d097812 */ /* 0x000fe200078efcff */
        /* <DEDUP_REMOVED lines=8> */
[----:B------:R-:W-:Y:S01]  /*2b210*/  IMAD.WIDE.U32 R2, R18, UR4, R2 ;  /* 0x0000000412027c25 */ /* 0x000fe2000f8e0002 */
[----:B------:R-:W-:Y:S01]  /*2b220*/  UMOV UR4, 0xffffffff ;  /* 0xffffffff00047882 */ /* 0x000fe20000000000 */
[-C--:B0-----:R-:W-:Y:S02]  /*2b230*/  ISETP.GE.AND P2, PT, R10, R8.reuse, PT ;  /* 0x000000080a00720c */ /* 0x081fe40003f46270 */
[----:B------:R-:W-:Y:S01]  /*2b240*/  IMAD R6, R18, UR5, R3 ;  /* 0x0000000512067c24 */ /* 0x000fe2000f8e0203 */
[----:B------:R-:W-:Y:S02]  /*2b250*/  IADD3 R5, P0, R2, UR6, RZ ;  /* 0x0000000602057c10 */ /* 0x000fe4000ff1e0ff */
[----:B------:R-:W-:Y:S02]  /*2b260*/  ISETP.GE.AND P3, PT, R9, R8, PT ;  /* 0x000000080900720c */ /* 0x000fe40003f66270 */
[----:B------:R-:W-:Y:S01]  /*2b270*/  IADD3.X R6, R6, UR7, RZ, P0, !PT ;  /* 0x0000000706067c10 */ /* 0x000fe200087fe4ff */
[----:B------:R-:W-:Y:S10]  /*2b280*/  BRA.DIV UR4, `(.L_x_1949) ;  /* 0x0000008e044c7947 */ /* 0x000ff4000b800000 */
[----:B------:R-:W0:Y:S01]  /*2b290*/  SHFL.IDX PT, R3, R5, RZ, 0x1c1f ;  /* 0x001c1fff05037589 */ /* 0x000e2200000e0000 */
[----:B------:R-:W-:-:S03]  /*2b2a0*/  ISETP.GE.AND P6, PT, R29, R8, PT ;  /* 0x000000081d00720c */ /* 0x000fc60003fc6270 */
[----:B------:R-:W2:Y:S01]  /*2b2b0*/  SHFL.IDX PT, R2, R6, RZ, 0x1c1f ;  /* 0x001c1fff06027589 */ /* 0x000ea200000e0000 */
[----:B0-----:R-:W-:-:S05]  /*2b2c0*/  @P5 IADD3 R3, P0, R29, R3, RZ ;  /* 0x000000031d035210 */ /* 0x001fca0007f1e0ff */
[----:B--2---:R-:W-:-:S05]  /*2b2d0*/  @P5 IMAD.X R2, RZ, RZ, R2, P0 ;  /* 0x000000ffff025224 */ /* 0x004fca00000e0602 */
[----:B------:R-:W-:-:S04]  /*2b2e0*/  @P5 LOP3.LUT R3, R3, R2, RZ, 0x3c, !PT ;  /* 0x0000000203035212 */ /* 0x000fc800078e3cff */
[----:B------:R-:W-:-:S04]  /*2b2f0*/  @P5 LOP3.LUT R2, R3, R2, RZ, 0x3c, !PT ;  /* 0x0000000203025212 */ /* 0x000fc800078e3cff */
[----:B------:R-:W-:-:S05]  /*2b300*/  @P5 LOP3.LUT R3, R3, R2, RZ, 0x3c, !PT ;  /* 0x0000000203035212 */ /* 0x000fca00078e3cff */
[----:B------:R-:W-:Y:S01]  /*2b310*/  @!PT LDS RZ, [RZ] ;  /* 0x00000000fffff984 */ /* 0x000fe20000000800 */
[----:B------:R-:W-:Y:S04]  /*2b320*/  @P5 LDGSTS.E.BYPASS.LTC128B.128 [R0+0x1e400], desc[UR42][R2.64], !P6 ;  /* 0x1e40000002005fae */ /* 0x000fe8000f101d6a */
[----:B------:R-:W-:Y:S04]  /*2b330*/  @P5 LDGSTS.E.BYPASS.LTC128B.128 [R0+0x20400], desc[UR42][R2.64+0x40], !P3 ;  /* 0x2040004002005fae */ /* 0x000fe8000d901d6a */
[----:B------:R0:W-:Y:S04]  /*2b340*/  @P5 LDGSTS.E.BYPASS.LTC128B.128 [R0+0x22400], desc[UR42][R2.64+0x80], !P2 ;  /* 0x2240008002005fae */ /* 0x0001e8000d101d6a */
        /* <DEDUP_REMOVED lines=14> */
[----:B0-----:R-:W-:-:S05]  /*2b430*/  @P1 IADD3 R3, P0, R29, R3, RZ ;  /* 0x000000031d031210 */ /* 0x001fca0007f1e0ff */
[----:B--2---:R-:W-:-:S05]  /*2b440*/  @P1 IMAD.X R2, RZ, RZ, R2, P0 ;  /* 0x000000ffff021224 */ /* 0x004fca00000e0602 */
[----:B------:R-:W-:-:S04]  /*2b450*/  @P1 LOP3.LUT R3, R3, R2, RZ, 0x3c, !PT ;  /* 0x0000000203031212 */ /* 0x000fc800078e3cff */
[----:B------:R-:W-:-:S04]  /*2b460*/  @P1 LOP3.LUT R2, R3, R2, RZ, 0x3c, !PT ;  /* 0x0000000203021212 */ /* 0x000fc800078e3cff */
[----:B------:R-:W-:-:S05]  /*2b470*/  @P1 LOP3.LUT R3, R3, R2, RZ, 0x3c, !PT ;  /* 0x0000000203031212 */ /* 0x000fca00078e3cff */
[----:B------:R2:W-:Y:S04]  /*2b480*/  @P1 LDGSTS.E.BYPASS.LTC128B.128 [R0+0x1f400], desc[UR42][R2.64], !P6 ;  /* 0x1f40000002001fae */ /* 0x0005e8000f101d6a */
[----:B------:R2:W-:Y:S04]  /*2b490*/  @P1 LDGSTS.E.BYPASS.LTC128B.128 [R0+0x21400], desc[UR42][R2.64+0x40], !P3 ;  /* 0x2140004002001fae */ /* 0x0005e8000d901d6a */
[----:B---34-:R2:W-:Y:S02]  /*2b4a0*/  @P1 LDGSTS.E.BYPASS.LTC128B.128 [R0+0x23400], desc[UR42][R2.64+0x80], !P2 ;  /* 0x2340008002001fae */ /* 0x0185e4000d101d6a */
.L_x_2220:
[----:B------:R-:W-:Y:S02]  /*2b4b0*/  LOP3.LUT P1, RZ, R31, 0x10, RZ, 0xc0, !PT ;  /* 0x000000101fff7812 */ /* 0x000fe4000782c0ff */
[----:B------:R-:W-:-:S11]  /*2b4c0*/  ISETP.GE.AND P4, PT, R29, R8, PT ;  /* 0x000000081d00720c */ /* 0x000fd60003f86270 */
[----:B0-2---:R-:W-:-:S05]  /*2b4d0*/  @P1 IADD3 R2, P0, R29, R5, RZ ;  /* 0x000000051d021210 */ /* 0x005fca0007f1e0ff */
        /* <DEDUP_REMOVED lines=9> */
.L_x_1950:
        /* <DEDUP_REMOVED lines=11> */
.L_x_1951:
[----:B------:R0:W5:Y:S01]  /*2b620*/  LDL.LU R3, [R1+0x10] ;  /* 0x0000100001037983 */ /* 0x0001620000300800 */
[----:B------:R0:W-:Y:S02]  /*2b630*/  SYNCS.ARRIVE.TRANS64.A1T0 RZ, [R4+URZ+0x2a830], RZ ;  /* 0x02a830ff04ff79a7 */ /* 0x0001e4000810003f */
[----:B------:R-:W-:Y:S05]  /*2b640*/  WARPSYNC.ALL ;  /* 0x0000000000007948 */ /* 0x000fea0003800000 */
[----:B------:R-:W-:Y:S01]  /*2b650*/  ULDC.64 UR4, c[0x0][0x298] ;  /* 0x0000a60000047ab9 */ /* 0x000fe20000000a00 */
[----:B------:R-:W-:Y:S01]  /*2b660*/  VIADD R0, R22, 0x18400 ;  /* 0x0001840016007836 */ /* 0x000fe20000000000 */
[----:B------:R-:W-:Y:S01]  /*2b670*/  ULDC.64 UR6, c[0x0][0xa00] ;  /* 0x0002800000067ab9 */ /* 0x000fe20000000a00 */
[----:B------:R-:W-:Y:S01]  /*2b680*/  BSSY B6, `(.L_x_1952) ;  /* 0x0000021000067945 */ /* 0x000fe20003800000 */
[----:B------:R-:W-:Y:S01]  /*2b690*/  BAR.SYNC.DEFER_BLOCKING 0x8, 0x180 ;  /* 0x0206000000007b1d */ /* 0x000fe20000010000 */
[----:B------:R-:W-:-:S02]  /*2b6a0*/  ISETP.NE.U32.AND P0, PT, RZ, UR6, PT ;  /* 0x00000006ff007c0c */ /* 0x000fc4000bf05070 */
[----:B------:R-:W-:Y:S02]  /*2b6b0*/  LOP3.LUT P1, RZ, R0, 0x1bf, RZ, 0xc0, !PT ;  /* 0x000001bf00ff7812 */ /* 0x000fe4000782c0ff */
[----:B------:R-:W-:-:S04]  /*2b6c0*/  ISETP.NE.AND.EX P0, PT, RZ, UR7, PT, P0 ;  /* 0x00000007ff007c0c */ /* 0x000fc8000bf05300 */
[----:B------:R-:W-:Y:S02]  /*2b6d0*/  SEL R27, R19, RZ, !P0 ;  /* 0x000000ff131b7207 */ /* 0x000fe40004000000 */
[----:B-----5:R-:W-:Y:S01]  /*2b6e0*/  SHF.R.S32.HI R2, RZ, 0x1f, R3 ;  /* 0x0000001fff027819 */ /* 0x020fe20000011403 */
[----:B01----:R-:W-:-:S04]  /*2b6f0*/  IMAD.WIDE.U32 R4, R3, UR4, RZ ;  /* 0x0000000403047c25 */ /* 0x003fc8000f8e00ff */
[----:B------:R-:W-:Y:S01]  /*2b700*/  IMAD R2, R2, UR4, RZ ;  /* 0x0000000402027c24 */ /* 0x000fe2000f8e02ff */
[----:B------:R0:W-:Y:S03]  /*2b710*/  STL.64 [R1+0x10], R4 ;  /* 0x0000100401007387 */ /* 0x0001e60000100a00 */
[----:B------:R-:W-:Y:S01]  /*2b720*/  IMAD R0, R3, UR5, R2 ;  /* 0x0000000503007c24 */ /* 0x000fe2000f8e0202 */
[----:B------:R-:W-:-:S03]  /*2b730*/  SHF.R.S32.HI R2, RZ, 0x1f, R19 ;  /* 0x0000001fff027819 */ /* 0x000fc60000011413 */
[----:B------:R-:W-:Y:S01]  /*2b740*/  IMAD.IADD R3, R5, 0x1, R0 ;  /* 0x0000000105037824 */ /* 0x000fe200078e0200 */
[----:B------:R-:W-:-:S04]  /*2b750*/  SEL R0, R2, RZ, !P0 ;  /* 0x000000ff02007207 */ /* 0x000fc80004000000 */
[----:B------:R0:W-:Y:S04]  /*2b760*/  STL [R1+0x1c], R3 ;  /* 0x00001c0301007387 */ /* 0x0001e80000100800 */
[----:B------:R0:W-:Y:S01]  /*2b770*/  STL [R1+0x20], R0 ;  /* 0x0000200001007387 */ /* 0x0001e20000100800 */
[----:B------:R-:W-:Y:S05]  /*2b780*/  @!P1 BRA `(.L_x_1953) ;  /* 0x0000000000409947 */ /* 0x000fea0003800000 */
[----:B------:R-:W-:Y:S01]  /*2b790*/  MOV R2, 0x0 ;  /* 0x0000000000027802 */ /* 0x000fe20000000f00 */
[----:B------:R-:W-:Y:S01]  /*2b7a0*/  ULDC.64 UR4, c[0x4][0xc0] ;  /* 0x0100300000047ab9 */ /* 0x000fe20000000a00 */
[----:B------:R-:W-:Y:S01]  /*2b7b0*/  ULDC.64 UR6, c[0x4][0xc8] ;  /* 0x0100320000067ab9 */ /* 0x000fe20000000a00 */
[----:B------:R-:W-:Y:S01]  /*2b7c0*/  ULDC.64 UR8, c[0x4][0x28] ;  /* 0x01000a0000087ab9 */ /* 0x000fe20000000a00 */
[----:B0-----:R-:W-:Y:S02]  /*2b7d0*/  IMAD.U32 R4, RZ, RZ, UR4 ;  /* 0x00000004ff047e24 */ /* 0x001fe4000f8e00ff */
        /* <DEDUP_REMOVED lines=11> */
.L_x_1953:
[----:B------:R-:W-:Y:S05]  /*2b890*/  BSYNC B6 ;  /* 0x0000000000067941 */ /* 0x000fea0003800000 */
.L_x_1952:
[----:B------:R-:W2:Y:S01]  /*2b8a0*/  LDL.LU R21, [R1+0x20] ;  /* 0x0000200001157983 */ /* 0x000ea20000300800 */
[----:B------:R-:W1:Y:S01]  /*2b8b0*/  LDC R7, c[0x0][0x448] ;  /* 0x00011200ff077b82 */ /* 0x000e620000000800 */
[----:B------:R-:W-:Y:S02]  /*2b8c0*/  ULDC.64 UR4, c[0x0][0x2d8] ;  /* 0x0000b60000047ab9 */ /* 0x000fe40000000a00 */
[----:B------:R-:W3:Y:S04]  /*2b8d0*/  LDL.LU R20, [R1+0x1c] ;  /* 0x00001c0001147983 */ /* 0x000ee80000300800 */
[----:B0-----:R-:W3:Y:S04]  /*2b8e0*/  LDL.LU.64 R2, [R1+0x10] ;  /* 0x0000100001027983 */ /* 0x001ee80000300a00 */
[----:B------:R0:W5:Y:S01]  /*2b8f0*/  LDL R8, [R1+0xc] ;  /* 0x00000c0001087983 */ /* 0x0001620000100800 */
[----:B-1----:R-:W-:-:S13]  /*2b900*/  ISETP.NE.AND P0, PT, R7, 0x1, PT ;  /* 0x000000010700780c */ /* 0x002fda0003f05270 */
[----:B------:R-:W1:Y:S01]  /*2b910*/  @P0 LDC R6, c[0x0][0x44c] ;  /* 0x00011300ff060b82 */ /* 0x000e620000000800 */
[C---:B------:R-:W-:Y:S02]  /*2b920*/  LOP3.LUT R9, R29.reuse, 0x40, RZ, 0xfc, !PT ;  /* 0x000000401d097812 */ /* 0x040fe400078efcff */
[----:B------:R-:W-:Y:S01]  /*2b930*/  LOP3.LUT R10, R29, 0x80, RZ, 0xfc, !PT ;  /* 0x000000801d0a7812 */ /* 0x000fe200078efcff */
[----:B---3--:R-:W-:Y:S02]  /*2b940*/  IMAD.MOV.U32 R3, RZ, RZ, R20 ;  /* 0x000000ffff037224 */ /* 0x008fe400078e0014 */
[----:B------:R-:W3:Y:S01]  /*2b950*/  S2R R20, SR_TID.X ;  /* 0x0000000000147919 */ /* 0x000ee20000002100 */
[----:B------:R-:W-:-:S04]  /*2b960*/  IMAD.WIDE.U32 R2, R18, UR4, R2 ;  /* 0x0000000412027c25 */ /* 0x000fc8000f8e0002 */
[----:B------:R-:W-:Y:S01]  /*2b970*/  IMAD R3, R18, UR5, R3 ;  /* 0x0000000512037c24 */ /* 0x000fe2000f8e0203 */
[----:B------:R-:W-:Y:S02]  /*2b980*/  ULDC.64 UR4, c[0x0][0x2e0] ;  /* 0x0000b80000047ab9 */ /* 0x000fe40000000a00 */
[----:B--2---:R-:W-:Y:S02]  /*2b990*/  IMAD R0, R21, UR4, RZ ;  /* 0x0000000415007c24 */ /* 0x004fe4000f8e02ff */
[----:B------:R-:W2:Y:S01]  /*2b9a0*/  S2R R21, SR_TID.X ;  /* 0x0000000000157919 */ /* 0x000ea20000002100 */
[----:B------:R-:W-:-:S04]  /*2b9b0*/  IMAD.WIDE.U32 R2, R27, UR4, R2 ;  /* 0x000000041b027c25 */ /* 0x000fc8000f8e0002 */
[----:B------:R-:W-:Y:S01]  /*2b9c0*/  IMAD R0, R27, UR5, R0 ;  /* 0x000000051b007c24 */ /* 0x000fe2000f8e0200 */
[----:B------:R-:W-:-:S03]  /*2b9d0*/  ULDC.64 UR4, c[0x0][0x2d0] ;  /* 0x0000b40000047ab9 */ /* 0x000fc60000000a00 */
[----:B------:R-:W-:Y:S02]  /*2b9e0*/  IMAD.IADD R3, R3, 0x1, R0 ;  /* 0x0000000103037824 */ /* 0x000fe400078e0200 */
[----:B------:R-:W4:Y:S01]  /*2b9f0*/  @P0 LDC R0, c[0x0][0x450] ;  /* 0x00011400ff000b82 */ /* 0x000f220000000800 */
[----:B---3--:R-:W-:-:S04]  /*2ba00*/  LOP3.LUT R20, R20, 0x7f, RZ, 0xc0, !PT ;  /* 0x0000007f14147812 */ /* 0x008fc800078ec0ff */
[----:B------:R-:W-:Y:S01]  /*2ba10*/  SHF.R.U32.HI R20, RZ, 0x2, R20 ;  /* 0x00000002ff147819 */ /* 0x000fe20000011614 */
[----:B--2---:R-:W-:-:S05]  /*2ba20*/  IMAD.SHL.U32 R21, R21, 0x20, RZ ;  /* 0x0000002015157824 */ /* 0x004fca00078e00ff */
[----:B------:R-:W-:-:S04]  /*2ba30*/  LOP3.LUT R21, R21, 0x60, RZ, 0xc0, !PT ;  /* 0x0000006015157812 */ /* 0x000fc800078ec0ff */
[----:B------:R-:W-:-:S05]  /*2ba40*/  LOP3.LUT R20, R20, R21, RZ, 0xfc, !PT ;  /* 0x0000001514147212 */ /* 0x000fca00078efcff */
[----:B------:R-:W-:-:S04]  /*2ba50*/  IMAD.IADD R5, R20, 0x1, R17 ;  /* 0x0000000114057824 */ /* 0x000fc800078e0211 */
[----:B-1----:R-:W-:-:S04]  /*2ba60*/  @P0 IMAD.HI.U32 R6, R5, R6, RZ ;  /* 0x0000000605060227 */ /* 0x002fc800078e00ff */
[----:B------:R-:W-:Y:S01]  /*2ba70*/  IMAD.MOV.U32 R4, RZ, RZ, R5 ;  /* 0x000000ffff047224 */ /* 0x000fe200078e0005 */
[----:B----4-:R-:W-:Y:S01]  /*2ba80*/  @P0 SHF.R.U32.HI R4, RZ, R0, R6 ;  /* 0x00000000ff040219 */ /* 0x010fe20000011606 */
[----:B------:R-:W1:Y:S04]  /*2ba90*/  S2R R20, SR_TID.X ;  /* 0x0000000000147919 */ /* 0x000e680000002100 */
        /* <DEDUP_REMOVED lines=15> */
[----:B-1----:R-:W-:Y:S02]  /*2bb90*/  LOP3.LUT R20, R20, 0x7f, RZ, 0xc0, !PT ;  /* 0x0000007f14147812 */ /* 0x002fe400078ec0ff */
[----:B------:R-:W-:Y:S01]  /*2bba0*/  IADD3.X R4, R3, UR5, R4, P0, !PT ;  /* 0x0000000503047c10 */ /* 0x000fe200087fe404 */
[----:B------:R-:W-:Y:S01]  /*2bbb0*/  UMOV UR5, 0xffffffff ;  /* 0xffffffff00057882 */ /* 0x000fe20000000000 */
[----:B------:R-:W-:Y:S02]  /*2bbc0*/  ISETP.GE.AND P3, PT, R29, UR4, PT ;  /* 0x000000041d007c0c */ /* 0x000fe4000bf66270 */
[----:B------:R-:W-:-:S02]  /*2bbd0*/  ISETP.GE.AND P0, PT, R9, UR4, PT ;  /* 0x0000000409007c0c */ /* 0x000fc4000bf06270 */
[----:B------:R-:W-:Y:S02]  /*2bbe0*/  ISETP.GE.AND P1, PT, R10, UR4, PT ;  /* 0x000000040a007c0c */ /* 0x000fe4000bf26270 */
[----:B------:R-:W-:Y:S01]  /*2bbf0*/  SHF.R.U32.HI R9, RZ, 0x2, R20 ;  /* 0x00000002ff097819 */ /* 0x000fe20000011614 */
[----:B0-----:R-:W-:Y:S10]  /*2bc00*/  BRA.DIV UR5, `(.L_x_1954) ;  /* 0x0000008a05547947 */ /* 0x001ff4000b800000 */
[----:B------:R-:W0:Y:S01]  /*2bc10*/  SHFL.IDX PT, R3, R0, RZ, 0x1c1f ;  /* 0x001c1fff00037589 */ /* 0x000e2200000e0000 */
[----:B------:R-:W-:Y:S02]  /*2bc20*/  IMAD R35, R35, R7, RZ ;  /* 0x0000000723237224 */ /* 0x000fe400078e02ff */
[----:B------:R-:W-:Y:S01]  /*2bc30*/  IMAD.IADD R17, R9, 0x1, R17 ;  /* 0x0000000109117824 */ /* 0x000fe200078e0211 */
[----:B------:R-:W1:Y:S04]  /*2bc40*/  SHFL.IDX PT, R2, R4, RZ, 0x1c1f ;  /* 0x001c1fff04027589 */ /* 0x000e6800000e0000 */
[----:B------:R-:W-:Y:S01]  /*2bc50*/  ISETP.GE.AND P2, PT, R17, R35, PT ;  /* 0x000000231100720c */ /* 0x000fe20003f46270 */
[----:B------:R-:W-:-:S12]  /*2bc60*/  SHFL.IDX PT, R14, R0, 0x3, 0x1c1f ;  /* 0x007c1f00000e7f89 */ /* 0x000fd800000e0000 */
[----:B0-----:R-:W-:-:S05]  /*2bc70*/  @!P2 IADD3 R3, P4, R29, R3, RZ ;  /* 0x000000031d03a210 */ /* 0x001fca0007f9e0ff */
[----:B-1----:R-:W-:-:S05]  /*2bc80*/  @!P2 IMAD.X R2, RZ, RZ, R2, P4 ;  /* 0x000000ffff02a224 */ /* 0x002fca00020e0602 */
[----:B------:R-:W-:-:S04]  /*2bc90*/  @!P2 LOP3.LUT R3, R3, R2, RZ, 0x3c, !PT ;  /* 0x000000020303a212 */ /* 0x000fc800078e3cff */
[----:B------:R-:W-:-:S04]  /*2bca0*/  @!P2 LOP3.LUT R2, R3, R2, RZ, 0x3c, !PT ;  /* 0x000000020302a212 */ /* 0x000fc800078e3cff */
[----:B------:R-:W-:-:S05]  /*2bcb0*/  @!P2 LOP3.LUT R3, R3, R2, RZ, 0x3c, !PT ;  /* 0x000000020303a212 */ /* 0x000fca00078e3cff */
[----:B-----5:R-:W-:Y:S04]  /*2bcc0*/  @!P2 LDGSTS.E.BYPASS.LTC128B.128 [R8+0x18400], desc[UR42][R2.64], !P3 ;  /* 0x184000000208afae */ /* 0x020fe8000d901d6a */
[----:B------:R-:W-:Y:S04]  /*2bcd0*/  @!P2 LDGSTS.E.BYPASS.LTC128B.128 [R8+0x1a400], desc[UR42][R2.64+0x40], !P0 ;  /* 0x1a4000400208afae */ /* 0x000fe8000c101d6a */
[----:B------:R0:W-:Y:S02]  /*2bce0*/  @!P2 LDGSTS.E.BYPASS.LTC128B.128 [R8+0x1c400], desc[UR42][R2.64+0x80], !P1 ;  /* 0x1c4000800208afae */ /* 0x0001e4000c901d6a */
[----:B0-----:R-:W-:-:S02]  /*2bcf0*/  VIADD R2, R17, 0x20 ;  /* 0x0000002011027836 */ /* 0x001fc40000000000 */
[----:B------:R-:W0:Y:S03]  /*2bd00*/  SHFL.IDX PT, R3, R0, 0x1, 0x1c1f ;  /* 0x003c1f0000037f89 */ /* 0x000e2600000e0000 */
[----:B------:R-:W-:Y:S02]  /*2bd10*/  ISETP.GE.AND P2, PT, R2, R35, PT ;  /* 0x000000230200720c */ /* 0x000fe40003f46270 */
[----:B------:R-:W1:Y:S11]  /*2bd20*/  SHFL.IDX PT, R2, R4, 0x1, 0x1c1f ;  /* 0x003c1f0004027f89 */ /* 0x000e7600000e0000 */
[----:B0-----:R-:W-:-:S05]  /*2bd30*/  @!P2 IADD3 R3, P4, R29, R3, RZ ;  /* 0x000000031d03a210 */ /* 0x001fca0007f9e0ff */
[----:B-1----:R-:W-:-:S05]  /*2bd40*/  @!P2 IMAD.X R2, RZ, RZ, R2, P4 ;  /* 0x000000ffff02a224 */ /* 0x002fca00020e0602 */
[----:B------:R-:W-:-:S04]  /*2bd50*/  @!P2 LOP3.LUT R3, R3, R2, RZ, 0x3c, !PT ;  /* 0x000000020303a212 */ /* 0x000fc800078e3cff */
[----:B------:R-:W-:-:S04]  /*2bd60*/  @!P2 LOP3.LUT R2, R3, R2, RZ, 0x3c, !PT ;  /* 0x000000020302a212 */ /* 0x000fc800078e3cff */
[----:B------:R-:W-:-:S05]  /*2bd70*/  @!P2 LOP3.LUT R3, R3, R2, RZ, 0x3c, !PT ;  /* 0x000000020303a212 */ /* 0x000fca00078e3cff */
[----:B------:R-:W-:Y:S04]  /*2bd80*/  @!P2 LDGSTS.E.BYPASS.LTC128B.128 [R8+0x18c00], desc[UR42][R2.64], !P3 ;  /* 0x18c000000208afae */ /* 0x000fe8000d901d6a */
[----:B------:R-:W-:Y:S04]  /*2bd90*/  @!P2 LDGSTS.E.BYPASS.LTC128B.128 [R8+0x1ac00], desc[UR42][R2.64+0x40], !P0 ;  /* 0x1ac000400208afae */ /* 0x000fe8000c101d6a */
[----:B------:R0:W-:Y:S02]  /*2bda0*/  @!P2 LDGSTS.E.BYPASS.LTC128B.128 [R8+0x1cc00], desc[UR42][R2.64+0x80], !P1 ;  /* 0x1cc000800208afae */ /* 0x0001e4000c901d6a */
[----:B0-----:R-:W-:-:S02]  /*2bdb0*/  VIADD R2, R17, 0x40 ;  /* 0x0000004011027836 */ /* 0x001fc40000000000 */
[----:B------:R-:W0:Y:S03]  /*2bdc0*/  SHFL.IDX PT, R3, R0, 0x2, 0x1c1f ;  /* 0x005c1f0000037f89 */ /* 0x000e2600000e0000 */
[----:B------:R-:W-:Y:S02]  /*2bdd0*/  ISETP.GE.AND P2, PT, R2, R35, PT ;  /* 0x000000230200720c */ /* 0x000fe40003f46270 */
[----:B------:R-:W1:Y:S04]  /*2bde0*/  SHFL.IDX PT, R2, R4, 0x2, 0x1c1f ;  /* 0x005c1f0004027f89 */ /* 0x000e6800000e0000 */
[----:B------:R-:W2:Y:S07]  /*2bdf0*/  SHFL.IDX PT, R4, R4, 0x3, 0x1c1f ;  /* 0x007c1f0004047f89 */ /* 0x000eae00000e0000 */
[----:B0-----:R-:W-:-:S04]  /*2be00*/  @!P2 IADD3 R3, P4, R29, R3, RZ ;  /* 0x000000031d03a210 */ /* 0x001fc80007f9e0ff */
[----:B-1----:R-:W-:-:S04]  /*2be10*/  @!P2 IADD3.X R2, RZ, R2, RZ, P4, !PT ;  /* 0x00000002ff02a210 */ /* 0x002fc800027fe4ff */
[----:B------:R-:W-:-:S04]  /*2be20*/  @!P2 LOP3.LUT R3, R3, R2, RZ, 0x3c, !PT ;  /* 0x000000020303a212 */ /* 0x000fc800078e3cff */
[----:B------:R-:W-:-:S04]  /*2be30*/  @!P2 LOP3.LUT R2, R3, R2, RZ, 0x3c, !PT ;  /* 0x000000020302a212 */ /* 0x000fc800078e3cff */
[----:B------:R-:W-:-:S05]  /*2be40*/  @!P2 LOP3.LUT R3, R3, R2, RZ, 0x3c, !PT ;  /* 0x000000020303a212 */ /* 0x000fca00078e3cff */
[----:B------:R0:W-:Y:S04]  /*2be50*/  @!P2 LDGSTS.E.BYPASS.LTC128B.128 [R8+0x19400], desc[UR42][R2.64], !P3 ;  /* 0x194000000208afae */ /* 0x0001e8000d901d6a */
[----:B------:R0:W-:Y:S04]  /*2be60*/  @!P2 LDGSTS.E.BYPASS.LTC128B.128 [R8+0x1b400], desc[UR42][R2.64+0x40], !P0 ;  /* 0x1b4000400208afae */ /* 0x0001e8000c101d6a */
[----:B--2---:R0:W-:Y:S02]  /*2be70*/  @!P2 LDGSTS.E.BYPASS.LTC128B.128 [R8+0x1d400], desc[UR42][R2.64+0x80], !P1 ;  /* 0x1d4000800208afae */ /* 0x0041e4000c901d6a */
.L_x_2229:
[----:B------:R-:W-:Y:S01]  /*2be80*/  VIADD R0, R17, 0x60 ;  /* 0x0000006011007836 */ /* 0x000fe20000000000 */
[----:B------:R-:W-:Y:S04]  /*2be90*/  BSSY B0, `(.L_x_1955) ;  /* 0x000000b000007945 */ /* 0x000fe80003800000 */
[----:B------:R-:W-:-:S13]  /*2bea0*/  ISETP.GE.AND P2, PT, R0, R35, PT ;  /* 0x000000230000720c */ /* 0x000fda0003f46270 */
[----:B------:R-:W-:Y:S05]  /*2beb0*/  @P2 BRA `(.L_x_1956) ;  /* 0x0000000000202947 */ /* 0x000fea0003800000 */
[----:B0-----:R-:W-:-:S05]  /*2bec0*/  IADD3 R2, P2, R29, R14, RZ ;  /* 0x0000000e1d027210 */ /* 0x001fca0007f5e0ff */
[----:B------:R-:W-:-:S05]  /*2bed0*/  IMAD.X R3, RZ, RZ, R4, P2 ;  /* 0x000000ffff037224 */ /* 0x000fca00010e0604 */
[----:B------:R-:W-:Y:S01]  /*2bee0*/  @!PT LDS RZ, [RZ] ;  /* 0x00000000fffff984 */ /* 0x000fe20000000800 */
[----:B------:R-:W-:Y:S01]  /*2bef0*/  @!PT LDS RZ, [RZ] ;  /* 0x00000000fffff984 */ /* 0x000fe20000000800 */
[----:B------:R-:W-:Y:S01]  /*2bf00*/  @!PT LDS RZ, [RZ] ;  /* 0x00000000fffff984 */ /* 0x000fe20000000800 */
[----:B------:R1:W-:Y:S04]  /*2bf10*/  LDGSTS.E.BYPASS.LTC128B.128 [R8+0x19c00], desc[UR42][R2.64], !P3 ;  /* 0x19c0000002087fae */ /* 0x0003e8000d901d6a */
[----:B------:R1:W-:Y:S04]  /*2bf20*/  LDGSTS.E.BYPASS.LTC128B.128 [R8+0x1bc00], desc[UR42][R2.64+0x40], !P0 ;  /* 0x1bc0004002087fae */ /* 0x0003e8000c101d6a */
[----:B------:R1:W-:Y:S02]  /*2bf30*/  LDGSTS.E.BYPASS.LTC128B.128 [R8+0x1dc00], desc[UR42][R2.64+0x80], !P1 ;  /* 0x1dc0008002087fae */ /* 0x0003e4000c901d6a */
.L_x_1956:
[----:B------:R-:W-:Y:S05]  /*2bf40*/  BSYNC B0 ;  /* 0x0000000000007941 */ /* 0x000fea0003800000 */
.L_x_1955:
[----:B------:R-:W-:Y:S01]  /*2bf50*/  NOP ;  /* 0x0000000000007918 */ /* 0x000fe20000000000 */
[----:B------:R-:W-:-:S13]  /*2bf60*/  PLOP3.LUT P0, PT, PT, PT, PT, 0x80, 0x0 ;  /* 0x000000000000781c */ /* 0x000fda0003f0f070 */
.L_x_1957:
[----:B------:R-:W-:Y:S02]  /*2bf70*/  PLOP3.LUT P1, PT, P1, P0, PT, 0xa2, 0x0 ;  /* 0x000000000000781c */ /* 0x000fe40000f21472 */
[----:B------:R-:W-:-:S08]  /*2bf80*/  @P0 R2UR P1, UR4, R22 ;  /* 0x00000000160402ca */ /* 0x000fd00000020000 */
[----:B------:R-:W-:-:S05]  /*2bf90*/  @P0 PLOP3.LUT P0, PT, P1, PT, PT, 0x80, 0x0 ;  /* 0x000000000000081c */ /* 0x000fca0000f0f070 */
[----:B------:R-:W-:Y:S01]  /*2bfa0*/  @!P1 SYNCS.ARRIVE.TRANS64.RED.A0T1 RZ, [UR4+0x2a800], RZ ;  /* 0x02a800ffffff99a7 */ /* 0x000fe20008200404 */
[----:B------:R-:W-:Y:S07]  /*2bfb0*/  @!P1 ARRIVES.LDGSTSBAR.64.TRANSCNT [UR4+0x2a800] ;  /* 0x02a80000ff0099b0 */ /* 0x000fee0008000a84 */
[----:B------:R-:W-:Y:S05]  /*2bfc0*/  @P0 BRA.U.ANY `(.L_x_1957) ;  /* 0xfffffffd00e80947 */ /* 0x000fea000393ffff */
[----:B01----:R-:W2:Y:S02]  /*2bfd0*/  LDL.LU R2, [R1+0x24] ;  /* 0x0000240001027983 */ /* 0x003ea40000300800 */
[----:B--2---:R-:W-:-:S05]  /*2bfe0*/  VIADD R2, R2, 0x1 ;  /* 0x0000000102027836 */ /* 0x004fca0000000000 */
[----:B------:R0:W-:Y:S01]  /*2bff0*/  STL [R1+0x24], R2 ;  /* 0x0000240201007387 */ /* 0x0001e20000100800 */
[----:B------:R-:W-:-:S04]  /*2c000*/  LEA.HI R0, R2, R2, RZ, 0x1 ;  /* 0x0000000202007211 */ /* 0x000fc800078f08ff */
[----:B------:R-:W-:-:S05]  /*2c010*/  LOP3.LUT R0, R0, 0xfffffffe, RZ, 0xc0, !PT ;  /* 0xfffffffe00007812 */ /* 0x000fca00078ec0ff */
[----:B------:R-:W-:-:S05]  /*2c020*/  IMAD.IADD R0, R2, 0x1, -R0 ;  /* 0x0000000102007824 */ /* 0x000fca00078e0a00 */
[----:B------:R-:W-:Y:S01]  /*2c030*/  SHF.L.U32 R3, R0, 0x1f, RZ ;  /* 0x0000001f00037819 */ /* 0x000fe200000006ff */
[----:B------:R-:W-:Y:S01]  /*2c040*/  NOP ;  /* 0x0000000000007918 */ /* 0x000fe20000000000 */
[----:B0-----:R-:W2:Y:S01]  /*2c050*/  LDL.LU R2, [R1+0x18] ;  /* 0x0000180001027983 */ /* 0x001ea20000300800 */
[----:B------:R0:W-:Y:S01]  /*2c060*/  SYNCS.ARRIVE.TRANS64.A1T0 RZ, [R22+URZ+0x2a800], RZ ;  /* 0x02a800ff16ff79a7 */ /* 0x0001e2000810003f */
[----:B------:R-:W-:Y:S01]  /*2c070*/  BSSY B0, `(.L_x_1958) ;  /* 0x0000005000007945 */ /* 0x000fe20003800000 */
[----:B------:R-:W1:Y:S01]  /*2c080*/  SYNCS.PHASECHK.TRANS64.TRYWAIT P1, [R22+URZ+0x2a820], R3 ;  /* 0x02a82003160075a7 */ /* 0x000e62000802017f */
[----:B--2---:R-:W-:-:S05]  /*2c090*/  VIADD R20, R2, 0xfffffffe ;  /* 0xfffffffe02147836 */ /* 0x004fca0000000000 */
[----:B------:R-:W-:Y:S01]  /*2c0a0*/  ISETP.GE.AND P0, PT, R20, R32, PT ;  /* 0x000000201400720c */ /* 0x000fe20003f06270 */
[----:B01----:R-:W-:-:S12]  /*2c0b0*/  @!P1 BRA `(.L_x_1959) ;  /* 0x0000008800809947 */ /* 0x003fd80003800000 */
.L_x_2230:
[----:B------:R-:W-:Y:S05]  /*2c0c0*/  BSYNC B0 ;  /* 0x0000000000007941 */ /* 0x000fea0003800000 */
.L_x_1958:
[----:B------:R-:W-:Y:S05]  /*2c0d0*/  @!P0 BRA `(.L_x_1960) ;  /* 0x0000001000ec8947 */ /* 0x000fea0003800000 */
[----:B------:R-:W-:Y:S02]  /*2c0e0*/  IMAD.MOV.U32 R5, RZ, RZ, R23 ;  /* 0x000000ffff057224 */ /* 0x000fe400078e0017 */
[----:B------:R-:W-:-:S07]  /*2c0f0*/  IMAD.MOV.U32 R6, RZ, RZ, R25 ;  /* 0x000000ffff067224 */ /* 0x000fce00078e0019 */
.L_x_1980:
[----:B-1----:R-:W1:Y:S01]  /*2c100*/  LDC R7, c[0x0][0x430] ;  /* 0x00010c00ff077b82 */ /* 0x002e620000000800 */
[----:B--2---:R-:W2:Y:S01]  /*2c110*/  S2R R2, SR_TID.X ;  /* 0x0000000000027919 */ /* 0x004ea20000002100 */
[----:B------:R-:W-:Y:S05]  /*2c120*/  YIELD ;  /* 0x0000000000007946 */ /* 0x000fea0003800000 */
[----:B------:R-:W-:Y:S01]  /*2c130*/  ULDC.64 UR4, c[0x0][0x428] ;  /* 0x00010a0000047ab9 */ /* 0x000fe20000000a00 */
[----:B-1----:R-:W-:Y:S02]  /*2c140*/  ISETP.NE.AND P0, PT, R7, 0x1, PT ;  /* 0x000000010700780c */ /* 0x002fe40003f05270 */
[C---:B0-2---:R-:W-:Y:S01]  /*2c150*/  LOP3.LUT R0, R2.reuse, 0x7f, RZ, 0xc0, !PT ;  /* 0x0000007f02007812 */ /* 0x045fe200078ec0ff */
[----:B0-----:R-:W-:-:S10]  /*2c160*/  IMAD.SHL.U32 R3, R2, 0x20, RZ ;  /* 0x0000002002037824 */ /* 0x001fd400078e00ff */
[----:B------:R-:W0:Y:S01]  /*2c170*/  @P0 LDC R4, c[0x0][0x434] ;  /* 0x00010d00ff040b82 */ /* 0x000e220000000800 */
[----:B------:R-:W-:Y:S02]  /*2c180*/  SHF.R.U32.HI R2, RZ, 0x2, R0 ;  /* 0x00000002ff027819 */ /* 0x000fe40000011600 */
[----:B------:R-:W-:-:S03]  /*2c190*/  LOP3.LUT R3, R3, 0x60, RZ, 0xc0, !PT ;  /* 0x0000006003037812 */ /* 0x000fc600078ec0ff */
[----:B------:R-:W-:Y:S02]  /*2c1a0*/  IMAD R2, R20, 0x80, R2 ;  /* 0x0000008014027824 */ /* 0x000fe400078e0202 */
[----:B------:R-:W1:Y:S03]  /*2c1b0*/  @P0 LDC R0, c[0x0][0x438] ;  /* 0x00010e00ff000b82 */ /* 0x000e660000000800 */
[----:B------:R-:W-:-:S05]  /*2c1c0*/  IADD3 R3, R3, R2, R33 ;  /* 0x0000000203037210 */ /* 0x000fca0007ffe021 */
[----:B------:R-:W-:Y:S02]  /*2c1d0*/  IMAD.MOV.U32 R2, RZ, RZ, R3 ;  /* 0x000000ffff027224 */ /* 0x000fe400078e0003 */
[----:B0-----:R-:W-:-:S05]  /*2c1e0*/  @P0 IMAD.HI.U32 R4, R3, R4, RZ ;  /* 0x0000000403040227 */ /* 0x001fca00078e00ff */
[----:B-1----:R-:W-:-:S05]  /*2c1f0*/  @P0 SHF.R.U32.HI R2, RZ, R0, R4 ;  /* 0x00000000ff020219 */ /* 0x002fca0000011604 */
[----:B------:R-:W-:-:S04]  /*2c200*/  IMAD.MOV R0, RZ, RZ, -R2 ;  /* 0x000000ffff007224 */ /* 0x000fc800078e0a02 */
[----:B------:R-:W-:Y:S01]  /*2c210*/  IMAD R7, R7, R0, R3 ;  /* 0x0000000007077224 */ /* 0x000fe200078e0203 */
[----:B------:R-:W-:Y:S01]  /*2c220*/  SHF.R.S32.HI R3, RZ, 0x1f, R2 ;  /* 0x0000001fff037819 */ /* 0x000fe20000011402 */
[----:B------:R-:W-:-:S04]  /*2c230*/  IMAD R0, R34, UR4, RZ ;  /* 0x0000000422007c24 */ /* 0x000fc8000f8e02ff */
[C---:B------:R-:W-:Y:S02]  /*2c240*/  IMAD R0, R28.reuse, UR5, R0 ;  /* 0x000000051c007c24 */ /* 0x040fe4000f8e0200 */
[----:B------:R-:W-:Y:S01]  /*2c250*/  IMAD.WIDE.U32 R2, R28, UR4, R2 ;  /* 0x000000041c027c25 */ /* 0x000fe2000f8e0002 */
[----:B------:R-:W-:-:S03]  /*2c260*/  ULDC.64 UR4, c[0x0][0x418] ;  /* 0x0001060000047ab9 */ /* 0x000fc60000000a00 */
[----:B------:R-:W-:Y:S01]  /*2c270*/  IMAD.IADD R0, R0, 0x1, R3 ;  /* 0x0000000100007824 */ /* 0x000fe200078e0203 */
[----:B------:R-:W-:-:S04]  /*2c280*/  LEA R8, P0, R2, UR4, 0x2 ;  /* 0x0000000402087c11 */ /* 0x000fc8000f8010ff */
[----:B------:R-:W-:-:S05]  /*2c290*/  LEA.HI.X R9, R2, UR5, R0, 0x2, P0 ;  /* 0x0000000502097c11 */ /* 0x000fca00080f1400 */
[----:B------:R-:W2:Y:S01]  /*2c2a0*/  LDG.E R8, desc[UR42][R8.64] ;  /* 0x0000002a08087981 */ /* 0x000ea2000c1e1900 */
[----:B------:R-:W-:Y:S01]  /*2c2b0*/  IMAD.U32 R10, RZ, RZ, UR39 ;  /* 0x00000027ff0a7e24 */ /* 0x000fe2000f8e00ff */
[C---:B------:R-:W-:Y:S01]  /*2c2c0*/  ISETP.GT.AND P1, PT, R20.reuse, R32, PT ;  /* 0x000000201400720c */ /* 0x040fe20003f24270 */
[----:B------:R-:W-:Y:S02]  /*2c2d0*/  VIADD R23, R5, 0x1 ;  /* 0x0000000105177836 */ /* 0x000fe40000000000 */
[----:B------:R-:W-:Y:S01]  /*2c2e0*/  VIADD R20, R20, 0xffffffff ;  /* 0xffffffff14147836 */ /* 0x000fe20000000000 */
[----:B------:R-:W-:Y:S02]  /*2c2f0*/  ISETP.NE.AND P2, PT, R10, 0x3, PT ;  /* 0x000000030a00780c */ /* 0x000fe40003f45270 */
[----:B------:R-:W-:-:S04]  /*2c300*/  ISETP.NE.AND P0, PT, R23, 0x2, PT ;  /* 0x000000021700780c */ /* 0x000fc80003f05270 */
[----:B------:R-:W-:Y:S02]  /*2c310*/  SEL R25, RZ, 0x1, P0 ;  /* 0x00000001ff197807 */ /* 0x000fe40000000000 */
[----:B------:R-:W-:Y:S02]  /*2c320*/  SEL R23, R23, RZ, P0 ;  /* 0x000000ff17177207 */ /* 0x000fe40000000000 */
[----:B------:R-:W-:Y:S02]  /*2c330*/  LOP3.LUT R25, R6, R25, RZ, 0x3c, !PT ;  /* 0x0000001906197212 */ /* 0x000fe400078e3cff */
[----:B--2---:R-:W-:Y:S01]  /*2c340*/  SHF.R.S32.HI R10, RZ, 0x1f, R8 ;  /* 0x0000001fff0a7819 */ /* 0x004fe20000011408 */
[----:B------:R-:W-:Y:S06]  /*2c350*/  @!P2 BRA `(.L_x_1961) ;  /* 0x000000000004a947 */ /* 0x000fec0003800000 */
[----:B------:R-:W-:Y:S01]  /*2c360*/  BPT.TRAP 0x1 ;  /* 0x000000040000795c */ /* 0x000fe20000300000 */
.L_x_1961:
[----:B------:R-:W-:Y:S01]  /*2c370*/  IMAD R4, R23, 0x8, R22 ;  /* 0x0000000817047824 */ /* 0x000fe200078e0216 */
[----:B------:R-:W-:Y:S01]  /*2c380*/  SHF.L.U32 R17, R25, 0x1f, RZ ;  /* 0x0000001f19117819 */ /* 0x000fe200000006ff */
[----:B------:R-:W-:Y:S01]  /*2c390*/  BSSY B0, `(.L_x_1962) ;  /* 0x0000004000007945 */ /* 0x000fe20003800000 */
[----:B------:R-:W-:Y:S02]  /*2c3a0*/  SHF.R.S32.HI R9, RZ, 0x1f, R7 ;  /* 0x0000001fff097819 */ /* 0x000fe40000011407 */
[----:B------:R-:W0:Y:S02]  /*2c3b0*/  SYNCS.PHASECHK.TRANS64.TRYWAIT P0, [R4+URZ+0x2a880], R17 ;  /* 0x02a88011040075a7 */ /* 0x000e24000800017f */
[----:B0-----:R-:W-:Y:S05]  /*2c3c0*/  @!P0 BRA `(.L_x_1963) ;  /* 0x0000008400d08947 */ /* 0x001fea0003800000 */
.L_x_2231:
[----:B------:R-:W-:Y:S05]  /*2c3d0*/  BSYNC B0 ;  /* 0x0000000000007941 */ /* 0x000fea0003800000 */
.L_x_1962:
[----:B------:R-:W-:Y:S01]  /*2c3e0*/  ULDC.64 UR4, c[0x0][0x328] ;  /* 0x0000ca0000047ab9 */ /* 0x000fe20000000a00 */
[----:B------:R-:W1:Y:S01]  /*2c3f0*/  LDC R11, c[0x0][0x2f4] ;  /* 0x0000bd00ff0b7b82 */ /* 0x000e620000000800 */
[----:B------:R-:W-:Y:S01]  /*2c400*/  IMAD R0, R9, UR4, RZ ;  /* 0x0000000409007c24 */ /* 0x000fe2000f8e02ff */
[----:B------:R-:W-:Y:S01]  /*2c410*/  ULDC.64 UR6, c[0x0][0x318] ;  /* 0x0000c60000067ab9 */ /* 0x000fe20000000a00 */
[----:B------:R-:W-:Y:S01]  /*2c420*/  IMAD.WIDE.U32 R2, R7, UR4, RZ ;  /* 0x0000000407027c25 */ /* 0x000fe2000f8e00ff */
[C---:B------:R-:W-:Y:S02]  /*2c430*/  LOP3.LUT R13, R29.reuse, 0x80, RZ, 0xfc, !PT ;  /* 0x000000801d0d7812 */ /* 0x040fe400078efcff */
[----:B------:R-:W-:Y:S01]  /*2c440*/  LOP3.LUT R12, R29, 0x40, RZ, 0xfc, !PT ;  /* 0x000000401d0c7812 */ /* 0x000fe200078efcff */
[----:B------:R-:W-:Y:S01]  /*2c450*/  IMAD R0, R7, UR5, R0 ;  /* 0x0000000507007c24 */ /* 0x000fe2000f8e0200 */
[----:B------:R-:W-:Y:S01]  /*2c460*/  ULDC.64 UR4, c[0x0][0x338] ;  /* 0x0000ce0000047ab9 */ /* 0x000fe20000000a00 */
[----:B------:R-:W-:-:S02]  /*2c470*/  IMAD R35, R23, 0x6000, R37 ;  /* 0x0000600017237824 */ /* 0x000fc400078e0225 */
[----:B------:R-:W-:Y:S02]  /*2c480*/  IMAD.IADD R3, R3, 0x1, R0 ;  /* 0x0000000103037824 */ /* 0x000fe400078e0200 */
[----:B------:R-:W-:Y:S02]  /*2c490*/  IMAD R0, R10, UR4, RZ ;  /* 0x000000040a007c24 */ /* 0x000fe4000f8e02ff */
[----:B------:R-:W-:-:S04]  /*2c4a0*/  IMAD.WIDE.U32 R2, R8, UR4, R2 ;  /* 0x0000000408027c25 */ /* 0x000fc8000f8e0002 */
[----:B------:R-:W-:Y:S01]  /*2c4b0*/  IMAD R0, R8, UR5, R0 ;  /* 0x0000000508007c24 */ /* 0x000fe2000f8e0200 */
[----:B------:R-:W-:-:S03]  /*2c4c0*/  ULDC.64 UR4, c[0x0][0x330] ;  /* 0x0000cc0000047ab9 */ /* 0x000fc60000000a00 */
[----:B------:R-:W-:Y:S01]  /*2c4d0*/  IMAD.IADD R3, R3, 0x1, R0 ;  /* 0x0000000103037824 */ /* 0x000fe200078e0200 */
[-C--:B-1----:R-:W-:Y:S02]  /*2c4e0*/  ISETP.GE.AND P2, PT, R13, R11.reuse, PT ;  /* 0x0000000b0d00720c */ /* 0x082fe40003f46270 */
[-C--:B------:R-:W-:Y:S01]  /*2c4f0*/  ISETP.GE.AND P3, PT, R12, R11.reuse, PT ;  /* 0x0000000b0c00720c */ /* 0x080fe20003f66270 */
[C---:B------:R-:W-:Y:S01]  /*2c500*/  IMAD.WIDE.U32 R2, R18.reuse, UR4, R2 ;  /* 0x0000000412027c25 */ /* 0x040fe2000f8e0002 */
[----:B------:R-:W-:Y:S01]  /*2c510*/  UMOV UR4, 0xffffffff ;  /* 0xffffffff00047882 */ /* 0x000fe20000000000 */
[----:B------:R-:W-:Y:S02]  /*2c520*/  ISETP.GE.AND P4, PT, R29, R11, PT ;  /* 0x0000000b1d00720c */ /* 0x000fe40003f86270 */
[----:B------:R-:W-:Y:S01]  /*2c530*/  IMAD R27, R18, UR5, R3 ;  /* 0x00000005121b7c24 */ /* 0x000fe2000f8e0203 */
[----:B------:R-:W-:-:S04]  /*2c540*/  IADD3 R21, P0, R2, UR6, RZ ;  /* 0x0000000602157c10 */ /* 0x000fc8000ff1e0ff */
[----:B------:R-:W-:Y:S01]  /*2c550*/  IADD3.X R27, R27, UR7, RZ, P0, !PT ;  /* 0x000000071b1b7c10 */ /* 0x000fe200087fe4ff */
[----:B------:R-:W-:Y:S08]  /*2c560*/  BRA.DIV UR4, `(.L_x_1964) ;  /* 0x00000086047c7947 */ /* 0x000ff0000b800000 */
[----:B------:R-:W1:Y:S04]  /*2c570*/  SHFL.IDX PT, R2, R21, RZ, 0x1c1f ;  /* 0x001c1fff15027589 */ /* 0x000e6800000e0000 */
[----:B------:R-:W2:Y:S01]  /*2c580*/  SHFL.IDX PT, R0, R27, RZ, 0x1c1f ;  /* 0x001c1fff1b007589 */ /* 0x000ea200000e0000 */
        /* <DEDUP_REMOVED lines=17> */
[----:B------:R1:W2:Y:S04]  /*2c6a0*/  SHFL.IDX PT, R35, R27, 0x3, 0x1c1f ;  /* 0x007c1f001b237f89 */ /* 0x0002a800000e0000 */
[----:B------:R-:W-:Y:S04]  /*2c6b0*/  LDGSTS.E.BYPASS.LTC128B.128 [R0+0xd400], desc[UR42][R2.64], !P4 ;  /* 0x0d40000002007fae */ /* 0x000fe8000e101d6a */
[----:B------:R-:W-:Y:S04]  /*2c6c0*/  LDGSTS.E.BYPASS.LTC128B.128 [R0+0xf400], desc[UR42][R2.64+0x40], !P3 ;  /* 0x0f40004002007fae */ /* 0x000fe8000d901d6a */
[----:B------:R3:W-:Y:S04]  /*2c6d0*/  LDGSTS.E.BYPASS.LTC128B.128 [R0+0x11400], desc[UR42][R2.64+0x80], !P2 ;  /* 0x1140008002007fae */ /* 0x0007e8000d101d6a */
[----:B--23--:R1:W3:Y:S02]  /*2c6e0*/  SHFL.IDX PT, R2, R21, 0x3, 0x1c1f ;  /* 0x007c1f0015027f89 */ /* 0x00c2e400000e0000 */
.L_x_2241:
[----:B---3--:R-:W-:-:S05]  /*2c6f0*/  IADD3 R2, P0, R29, R2, RZ ;  /* 0x000000021d027210 */ /* 0x008fca0007f1e0ff */
        /* <DEDUP_REMOVED lines=9> */
.L_x_1965:
        /* <DEDUP_REMOVED lines=11> */
.L_x_1966:
[----:B------:R2:W-:Y:S01]  /*2c840*/  SYNCS.ARRIVE.TRANS64.A1T0 RZ, [R4+URZ+0x2a870], RZ ;  /* 0x02a870ff04ff79a7 */ /* 0x0005e2000810003f */
[----:B------:R-:W-:Y:S05]  /*2c850*/  @!P3 BRA `(.L_x_1967) ;  /* 0x000000000004b947 */ /* 0x000fea0003800000 */
[----:B------:R-:W-:Y:S01]  /*2c860*/  BPT.TRAP 0x1 ;  /* 0x000000040000795c */ /* 0x000fe20000300000 */
.L_x_1967:
[----:B------:R-:W3:Y:S01]  /*2c870*/  SYNCS.PHASECHK.TRANS64.TRYWAIT P0, [R4+URZ+0x2a840], R17 ;  /* 0x02a84011040075a7 */ /* 0x000ee2000800017f */
[----:B------:R-:W-:Y:S04]  /*2c880*/  BSSY B0, `(.L_x_1968) ;  /* 0x0000002000007945 */ /* 0x000fe80003800000 */
[----:B---3--:R-:W-:Y:S05]  /*2c890*/  @!P0 BRA `(.L_x_1969) ;  /* 0x0000008400e48947 */ /* 0x008fea0003800000 */
.L_x_2242:
[----:B------:R-:W-:Y:S05]  /*2c8a0*/  BSYNC B0 ;  /* 0x0000000000007941 */ /* 0x000fea0003800000 */
.L_x_1968:
[----:B------:R-:W-:Y:S01]  /*2c8b0*/  ULDC.64 UR4, c[0x0][0x300] ;  /* 0x0000c00000047ab9 */ /* 0x000fe20000000a00 */
[----:B------:R-:W4:Y:S01]  /*2c8c0*/  LDC R11, c[0x0][0x2f4] ;  /* 0x0000bd00ff0b7b82 */ /* 0x000f220000000800 */
[----:B------:R-:W-:Y:S01]  /*2c8d0*/  IMAD R9, R9, UR4, RZ ;  /* 0x0000000409097c24 */ /* 0x000fe2000f8e02ff */
[----:B------:R-:W-:Y:S01]  /*2c8e0*/  ULDC.64 UR6, c[0x0][0x2e8] ;  /* 0x0000ba0000067ab9 */ /* 0x000fe20000000a00 */
[----:B------:R-:W-:Y:S01]  /*2c8f0*/  IMAD.WIDE.U32 R2, R7, UR4, RZ ;  /* 0x0000000407027c25 */ /* 0x000fe2000f8e00ff */
        /* <DEDUP_REMOVED lines=10> */
[C---:B------:R-:W-:Y:S01]  /*2c9a0*/  IMAD.WIDE.U32 R2, R18.reuse, UR4, R2 ;  /* 0x0000000412027c25 */ /* 0x040fe2000f8e0002 */
[----:B------:R-:W-:Y:S01]  /*2c9b0*/  UMOV UR4, 0xffffffff ;  /* 0xffffffff00047882 */ /* 0x000fe20000000000 */
[-C--:B----4-:R-:W-:Y:S02]  /*2c9c0*/  ISETP.GE.AND P2, PT, R13, R11.reuse, PT ;  /* 0x0000000b0d00720c */ /* 0x090fe40003f46270 */
[----:B------:R-:W-:Y:S01]  /*2c9d0*/  IMAD R8, R18, UR5, R3 ;  /* 0x0000000512087c24 */ /* 0x000fe2000f8e0203 */
[----:B------:R-:W-:Y:S02]  /*2c9e0*/  IADD3 R7, P0, R2, UR6, RZ ;  /* 0x0000000602077c10 */ /* 0x000fe4000ff1e0ff */
[----:B------:R-:W-:Y:S02]  /*2c9f0*/  ISETP.GE.AND P3, PT, R12, R11, PT ;  /* 0x0000000b0c00720c */ /* 0x000fe40003f66270 */
[----:B------:R-:W-:-:S02]  /*2ca00*/  IADD3.X R8, R8, UR7, RZ, P0, !PT ;  /* 0x0000000708087c10 */ /* 0x000fc400087fe4ff */
[----:B------:R-:W-:Y:S01]  /*2ca10*/  ISETP.GE.AND P4, PT, R29, R11, PT ;  /* 0x0000000b1d00720c */ /* 0x000fe20003f86270 */
[----:B------:R-:W-:-:S12]  /*2ca20*/  BRA.DIV UR4, `(.L_x_1970) ;  /* 0x0000008604947947 */ /* 0x000fd8000b800000 */
[----:B------:R-:W4:Y:S04]  /*2ca30*/  SHFL.IDX PT, R2, R7, RZ, 0x1c1f ;  /* 0x001c1fff07027589 */ /* 0x000f2800000e0000 */
[----:B------:R-:W5:Y:S04]  /*2ca40*/  SHFL.IDX PT, R3, R8, RZ, 0x1c1f ;  /* 0x001c1fff08037589 */ /* 0x000f6800000e0000 */
[----:B------:R-:W-:Y:S01]  /*2ca50*/  SHFL.IDX PT, R9, R8, 0x2, 0x1c1f ;  /* 0x005c1f0008097f89 */ /* 0x000fe200000e0000 */
        /* <DEDUP_REMOVED lines=15> */
[----:B------:R4:W0:Y:S04]  /*2cb50*/  SHFL.IDX PT, R9, R8, 0x3, 0x1c1f ;  /* 0x007c1f0008097f89 */ /* 0x00082800000e0000 */
[----:B------:R-:W-:Y:S04]  /*2cb60*/  LDGSTS.E.BYPASS.LTC128B.128 [R0+0x1f400], desc[UR42][R2.64], !P4 ;  /* 0x1f40000002007fae */ /* 0x000fe8000e101d6a */
[----:B------:R-:W-:Y:S04]  /*2cb70*/  LDGSTS.E.BYPASS.LTC128B.128 [R0+0x21400], desc[UR42][R2.64+0x40], !P3 ;  /* 0x2140004002007fae */ /* 0x000fe8000d901d6a */
[----:B------:R5:W-:Y:S04]  /*2cb80*/  LDGSTS.E.BYPASS.LTC128B.128 [R0+0x23400], desc[UR42][R2.64+0x80], !P2 ;  /* 0x2340008002007fae */ /* 0x000be8000d101d6a */
[----:B-----5:R4:W0:Y:S02]  /*2cb90*/  SHFL.IDX PT, R2, R7, 0x3, 0x1c1f ;  /* 0x007c1f0007027f89 */ /* 0x02082400000e0000 */
.L_x_2252:
[----:B0-----:R-:W-:-:S05]  /*2cba0*/  IADD3 R2, P0, R29, R2, RZ ;  /* 0x000000021d027210 */ /* 0x001fca0007f1e0ff */
        /* <DEDUP_REMOVED lines=9> */
.L_x_1971:
        /* <DEDUP_REMOVED lines=11> */
.L_x_1972:
[----:B------:R-:W-:Y:S01]  /*2ccf0*/  IMAD.U32 R0, RZ, RZ, UR37 ;  /* 0x00000025ff007e24 */ /* 0x000fe2000f8e00ff */
[----:B------:R0:W-:Y:S04]  /*2cd00*/  SYNCS.ARRIVE.TRANS64.A1T0 RZ, [R4+URZ+0x2a830], RZ ;  /* 0x02a830ff04ff79a7 */ /* 0x0001e8000810003f */
[----:B------:R-:W-:-:S13]  /*2cd10*/  ISETP.NE.AND P0, PT, R0, 0x3, PT ;  /* 0x000000030000780c */ /* 0x000fda0003f05270 */
[----:B0-----:R-:W-:Y:S05]  /*2cd20*/  @!P0 BRA `(.L_x_1973) ;  /* 0x0000000000048947 */ /* 0x001fea0003800000 */
[----:B------:R-:W-:Y:S01]  /*2cd30*/  BPT.TRAP 0x1 ;  /* 0x000000040000795c */ /* 0x000fe20000300000 */
.L_x_1973:
[----:B------:R-:W-:Y:S01]  /*2cd40*/  LOP3.LUT R0, R6, 0x1, RZ, 0x3c, !PT ;  /* 0x0000000106007812 */ /* 0x000fe200078e3cff */
[----:B------:R-:W-:Y:S01]  /*2cd50*/  IMAD R3, R5, 0x8, R22 ;  /* 0x0000000805037824 */ /* 0x000fe200078e0216 */
[----:B------:R-:W-:Y:S02]  /*2cd60*/  BSSY B0, `(.L_x_1974) ;  /* 0x0000004000007945 */ /* 0x000fe40003800000 */
[----:B------:R-:W-:-:S04]  /*2cd70*/  SHF.L.U32 R0, R0, 0x1f, RZ ;  /* 0x0000001f00007819 */ /* 0x000fc800000006ff */
[----:B------:R-:W0:Y:S02]  /*2cd80*/  SYNCS.PHASECHK.TRANS64.TRYWAIT P2, [R3+URZ+0x2a870], R0 ;  /* 0x02a87000030075a7 */ /* 0x000e24000804017f */
[----:B0-----:R-:W-:Y:S05]  /*2cd90*/  @!P2 BRA `(.L_x_1975) ;  /* 0x0000008400e8a947 */ /* 0x001fea0003800000 */
.L_x_2253:
[----:B------:R-:W-:Y:S05]  /*2cda0*/  BSYNC B0 ;  /* 0x0000000000007941 */ /* 0x000fea0003800000 */
.L_x_1974:
[----:B------:R-:W-:-:S05]  /*2cdb0*/  IMAD.U32 R2, RZ, RZ, UR39 ;  /* 0x00000027ff027e24 */ /* 0x000fca000f8e00ff */
[----:B------:R-:W-:-:S13]  /*2cdc0*/  ISETP.NE.AND P2, PT, R2, 0x3, PT ;  /* 0x000000030200780c */ /* 0x000fda0003f45270 */
[----:B------:R-:W-:Y:S05]  /*2cdd0*/  @!P2 BRA `(.L_x_1976) ;  /* 0x000000000004a947 */ /* 0x000fea0003800000 */
[----:B------:R-:W-:Y:S01]  /*2cde0*/  BPT.TRAP 0x1 ;  /* 0x000000040000795c */ /* 0x000fe20000300000 */
.L_x_1976:
[----:B------:R-:W-:Y:S01]  /*2cdf0*/  SHF.L.U32 R2, R6, 0x1f, RZ ;  /* 0x0000001f06027819 */ /* 0x000fe200000006ff */
[----:B------:R-:W-:-:S03]  /*2ce00*/  IMAD R0, R5, 0x6000, RZ ;  /* 0x0000600005007824 */ /* 0x000fc600078e02ff */
[----:B------:R-:W0:Y:S02]  /*2ce10*/  SYNCS.PHASECHK.TRANS64.TRYWAIT P2, [R3+URZ+0x2a860], R2 ;  /* 0x02a86002030075a7 */ /* 0x000e24000804017f */
[----:B0-----:R-:W-:Y:S05]  /*2ce20*/  @!P2 BRA `(.L_x_1977) ;  /* 0x0000008400d8a947 */ /* 0x001fea0003800000 */
.L_x_2254:
[----:B--23--:R-:W2:Y:S04]  /*2ce30*/  LDL R4, [R1+0x8] ;  /* 0x0000080001047983 */ /* 0x00cea80000100800 */
[----:B----4-:R-:W3:Y:S01]  /*2ce40*/  LDL R8, [R1] ;  /* 0x0000000001087983 */ /* 0x010ee20000100800 */
[----:B------:R-:W-:Y:S05]  /*2ce50*/  WARPSYNC.ALL ;  /* 0x0000000000007948 */ /* 0x000fea0003800000 */
[----:B------:R-:W4:Y:S01]  /*2ce60*/  LDL R17, [R1+0x4] ;  /* 0x0000040001117983 */ /* 0x000f220000100800 */
[----:B--2---:R-:W-:-:S02]  /*2ce70*/  LOP3.LUT R5, R0, R4, RZ, 0xfc, !PT ;  /* 0x0000000400057212 */ /* 0x004fc400078efcff */
[----:B---3--:R-:W-:-:S03]  /*2ce80*/  IADD3 R0, R22, R0, R8 ;  /* 0x0000000016007210 */ /* 0x008fc60007ffe008 */
[----:B------:R-:W-:-:S05]  /*2ce90*/  IMAD.IADD R2, R22, 0x1, R5 ;  /* 0x0000000116027824 */ /* 0x000fca00078e0205 */
        /* <DEDUP_REMOVED lines=18> */
[----:B------:R-:W0:Y:S01]  /*2cfc0*/  LDSM.16.MT88.4 R4, [R2+0xcc00] ;  /* 0x00cc00000204783b */ /* 0x000e220000004200 */
[----:B------:R-:W-:Y:S02]  /*2cfd0*/  IADD3 R12, R30, 0x400, R0 ;  /* 0x000004001e0c7810 */ /* 0x000fe40007ffe000 */
        /* <DEDUP_REMOVED lines=18> */
[----:B----4-:R-:W-:Y:S02]  /*2d100*/  IADD3 R0, R17, 0x400, R0 ;  /* 0x0000040011007810 */ /* 0x010fe40007ffe000 */
        /* <DEDUP_REMOVED lines=24> */
[----:B------:R-:W0:Y:S01]  /*2d290*/  LDSM.16.MT88.4 R4, [R2+0xfc00] ;  /* 0x00fc00000204783b */ /* 0x000e220000004200 */
[----:B------:R-:W-:Y:S01]  /*2d2a0*/  IMAD.U32 R12, RZ, RZ, UR39 ;  /* 0x00000027ff0c7e24 */ /* 0x000fe2000f8e00ff */
[C-C-:B0-----:R-:W-:Y:S02]  /*2d2b0*/  PRMT R8, R4.reuse, 0x6420, R5.reuse ;  /* 0x0000642004087816 */ /* 0x141fe40000000005 */
[----:B------:R-:W-:Y:S02]  /*2d2c0*/  PRMT R9, R4, 0x7531, R5 ;  /* 0x0000753104097816 */ /* 0x000fe40000000005 */
[----:B------:R-:W-:-:S02]  /*2d2d0*/  PRMT R10, R6, 0x6420, R7 ;  /* 0x00006420060a7816 */ /* 0x000fc40000000007 */
[----:B------:R-:W-:-:S05]  /*2d2e0*/  PRMT R11, R6, 0x7531, R7 ;  /* 0x00007531060b7816 */ /* 0x000fca0000000007 */
[----:B------:R-:W-:Y:S04]  /*2d2f0*/  STSM.16.M88.4 [R0+0x2000], R8 ;  /* 0x0020000800007844 */ /* 0x000fe80000000200 */
[----:B------:R-:W0:Y:S01]  /*2d300*/  LDSM.16.MT88.4 R4, [R2+0x11c00] ;  /* 0x011c00000204783b */ /* 0x000e220000004200 */
[----:B------:R-:W-:Y:S02]  /*2d310*/  ISETP.NE.AND P2, PT, R12, 0x3, PT ;  /* 0x000000030c00780c */ /* 0x000fe40003f45270 */
        /* <DEDUP_REMOVED lines=13> */
.L_x_1978:
[----:B--2---:R2:W-:Y:S01]  /*2d3f0*/  SYNCS.ARRIVE.TRANS64.A1T0 RZ, [R3+URZ+0x2a850], RZ ;  /* 0x02a850ff03ff79a7 */ /* 0x0045e2000810003f */
[----:B------:R-:W-:Y:S06]  /*2d400*/  BAR.SYNC.DEFER_BLOCKING 0x2, 0x80 ;  /* 0x0082000000007b1d */ /* 0x000fec0000010000 */
[----:B------:R-:W-:Y:S05]  /*2d410*/  @!P0 BRA `(.L_x_1979) ;  /* 0x0000000000048947 */ /* 0x000fea0003800000 */
[----:B------:R-:W-:Y:S01]  /*2d420*/  BPT.TRAP 0x1 ;  /* 0x000000040000795c */ /* 0x000fe20000300000 */
.L_x_1979:
[----:B--2---:R-:W-:Y:S02]  /*2d430*/  VIADD R3, R3, 0x2a880 ;  /* 0x0002a88003037836 */ /* 0x004fe40000000000 */
[----:B------:R-:W-:Y:S02]  /*2d440*/  IMAD.MOV.U32 R5, RZ, RZ, R23 ;  /* 0x000000ffff057224 */ /* 0x000fe400078e0017 */
[----:B------:R-:W-:Y:S01]  /*2d450*/  IMAD.MOV.U32 R6, RZ, RZ, R25 ;  /* 0x000000ffff067224 */ /* 0x000fe200078e0019 */
[----:B------:R-:W-:-:S04]  /*2d460*/  PRMT R3, R36, 0x654, R3 ;  /* 0x0000065424037816 */ /* 0x000fc80000000003 */
[----:B------:R2:W-:Y:S01]  /*2d470*/  SYNCS.ARRIVE.TRANS64.RED.A1T0 RZ, [R3+URZ], RZ ;  /* 0x000000ff03ff79a7 */ /* 0x0005e2000810043f */
[----:B------:R-:W-:Y:S05]  /*2d480*/  @P1 BRA `(.L_x_1980) ;  /* 0xffffffec001c1947 */ /* 0x000fea000383ffff */
.L_x_1960:
[----:B0-----:R-:W0:Y:S01]  /*2d490*/  S2R R0, SR_TID.X ;  /* 0x0000000000007919 */ /* 0x001e220000002100 */
        /* <DEDUP_REMOVED lines=8> */
[----:B--2---:R-:W2:Y:S01]  /*2d520*/  LDC.64 R2, c[0x0][0xc60] ;  /* 0x00031800ff027b82 */ /* 0x004ea20000000a00 */
        /* <DEDUP_REMOVED lines=9> */
.L_x_1982:
[----:B------:R-:W-:Y:S05]  /*2d5c0*/  BSYNC B0 ;  /* 0x0000000000007941 */ /* 0x000fea0003800000 */
.L_x_1981:
[----:B------:R-:W-:Y:S05]  /*2d5d0*/  @!P0 BRA `(.L_x_1983) ;  /* 0x0000000000048947 */ /* 0x000fea0003800000 */
[----:B------:R-:W-:Y:S01]  /*2d5e0*/  BPT.TRAP 0x1 ;  /* 0x000000040000795c */ /* 0x000fe20000300000 */
.L_x_1983:
[----:B--2---:R-:W-:Y:S01]  /*2d5f0*/  LOP3.LUT R3, R25, 0x1, RZ, 0x3c, !PT ;  /* 0x0000000119037812 */ /* 0x004fe200078e3cff */
[----:B------:R-:W-:Y:S01]  /*2d600*/  IMAD R12, R23, 0x8, R22 ;  /* 0x00000008170c7824 */ /* 0x000fe200078e0216 */
[----:B------:R-:W-:Y:S02]  /*2d610*/  BSSY B0, `(.L_x_1984) ;  /* 0x0000004000007945 */ /* 0x000fe40003800000 */
[----:B------:R-:W-:-:S04]  /*2d620*/  SHF.L.U32 R3, R3, 0x1f, RZ ;  /* 0x0000001f03037819 */ /* 0x000fc800000006ff */
[----:B------:R-:W0:Y:S02]  /*2d630*/  SYNCS.PHASECHK.TRANS64.TRYWAIT P1, [R12+URZ+0x2a870], R3 ;  /* 0x02a870030c0075a7 */ /* 0x000e24000802017f */
[----:B0-----:R-:W-:Y:S05]  /*2d640*/  @!P1 BRA `(.L_x_1985) ;  /* 0x0000007c00e49947 */ /* 0x001fea0003800000 */
.L_x_2255:
[----:B------:R-:W-:Y:S05]  /*2d650*/  BSYNC B0 ;  /* 0x0000000000007941 */ /* 0x000fea0003800000 */
.L_x_1984:
[----:B------:R-:W-:-:S05]  /*2d660*/  IMAD.U32 R0, RZ, RZ, UR39 ;  /* 0x00000027ff007e24 */ /* 0x000fca000f8e00ff */
[----:B------:R-:W-:-:S13]  /*2d670*/  ISETP.NE.AND P1, PT, R0, 0x3, PT ;  /* 0x000000030000780c */ /* 0x000fda0003f25270 */
[----:B------:R-:W-:Y:S05]  /*2d680*/  @!P1 BRA `(.L_x_1986) ;  /* 0x0000000000049947 */ /* 0x000fea0003800000 */
[----:B------:R-:W-:Y:S01]  /*2d690*/  BPT.TRAP 0x1 ;  /* 0x000000040000795c */ /* 0x000fe20000300000 */
.L_x_1986:
[----:B0-----:R-:W-:-:S04]  /*2d6a0*/  SHF.L.U32 R3, R25, 0x1f, RZ ;  /* 0x0000001f19037819 */ /* 0x001fc800000006ff */
[----:B------:R-:W0:Y:S02]  /*2d6b0*/  SYNCS.PHASECHK.TRANS64.TRYWAIT P1, [R12+URZ+0x2a860], R3 ;  /* 0x02a860030c0075a7 */ /* 0x000e24000802017f */
[----:B0-----:R-:W-:Y:S05]  /*2d6c0*/  @!P1 BRA `(.L_x_1987) ;  /* 0x0000007c00d89947 */ /* 0x001fea0003800000 */
.L_x_2256:
[----:B------:R-:W2:Y:S04]  /*2d6d0*/  LDL R0, [R1+0x8] ;  /* 0x0000080001007983 */ /* 0x000ea80000100800 */
[----:B------:R-:W3:Y:S01]  /*2d6e0*/  LDL R2, [R1] ;  /* 0x0000000001027983 */ /* 0x000ee20000100800 */
[----:B0-----:R-:W-:Y:S01]  /*2d6f0*/  IMAD R3, R23, 0x6000, RZ ;  /* 0x0000600017037824 */ /* 0x001fe200078e02ff */
        /* <DEDUP_REMOVED lines=90> */
.L_x_1988:
[----:B--2---:R2:W-:Y:S01]  /*2dca0*/  SYNCS.ARRIVE.TRANS64.A1T0 RZ, [R12+URZ+0x2a850], RZ ;  /* 0x02a850ff0cff79a7 */ /* 0x0045e2000810003f */
[----:B------:R-:W-:Y:S06]  /*2dcb0*/  BAR.SYNC.DEFER_BLOCKING 0x2, 0x80 ;  /* 0x0082000000007b1d */ /* 0x000fec0000010000 */
[----:B------:R-:W-:Y:S05]  /*2dcc0*/  @!P0 BRA `(.L_x_1989) ;  /* 0x0000000000048947 */ /* 0x000fea0003800000 */
[----:B------:R-:W-:Y:S01]  /*2dcd0*/  BPT.TRAP 0x1 ;  /* 0x000000040000795c */ /* 0x000fe20000300000 */
.L_x_1989:
[----:B------:R-:W-:Y:S02]  /*2dce0*/  VIADD R3, R12, 0x2a880 ;  /* 0x0002a8800c037836 */ /* 0x000fe40000000000 */
[----:B------:R-:W-:-:S03]  /*2dcf0*/  VIADD R23, R23, 0x1 ;  /* 0x0000000117177836 */ /* 0x000fc60000000000 */
[----:B------:R-:W-:Y:S02]  /*2dd00*/  PRMT R3, R36, 0x654, R3 ;  /* 0x0000065424037816 */ /* 0x000fe40000000003 */
[C---:B------:R-:W-:Y:S02]  /*2dd10*/  ISETP.NE.AND P0, PT, R23.reuse, 0x2, PT ;  /* 0x000000021700780c */ /* 0x040fe40003f05270 */
[----:B------:R3:W-:Y:S02]  /*2dd20*/  SYNCS.ARRIVE.TRANS64.RED.A1T0 RZ, [R3+URZ], RZ ;  /* 0x000000ff03ff79a7 */ /* 0x0007e4000810043f */
[----:B------:R-:W-:Y:S02]  /*2dd30*/  SEL R0, RZ, 0x1, P0 ;  /* 0x00000001ff007807 */ /* 0x000fe40000000000 */
[----:B------:R-:W-:Y:S02]  /*2dd40*/  SEL R23, R23, RZ, P0 ;  /* 0x000000ff17177207 */ /* 0x000fe40000000000 */
[----:B------:R-:W-:-:S07]  /*2dd50*/  LOP3.LUT R25, R25, R0, RZ, 0x3c, !PT ;  /* 0x0000000019197212 */ /* 0x000fce00078e3cff */
.L_x_1930:
[----:B------:R-:W-:-:S13]  /*2dd60*/  LOP3.LUT P0, RZ, R31, 0x20, RZ, 0xc0, !PT ;  /* 0x000000201fff7812 */ /* 0x000fda000780c0ff */
[----:B------:R-:W-:Y:S05]  /*2dd70*/  @!P0 BRA `(.L_x_1990) ;  /* 0x0000000000248947 */ /* 0x000fea0003800000 */
[----:B------:R-:W-:Y:S05]  /*2dd80*/  WARPSYNC.ALL ;  /* 0x0000000000007948 */ /* 0x000fea0003800000 */
[----:B------:R-:W4:Y:S08]  /*2dd90*/  S2UR UR4, SR_CgaCtaId ;  /* 0x00000000000479c3 */ /* 0x000f300000008800 */
[----:B------:R-:W-:Y:S01]  /*2dda0*/  BAR.SYNC.DEFER_BLOCKING 0x5, 0x180 ;  /* 0x0146000000007b1d */ /* 0x000fe20000010000 */
[----:B---3--:R-:W-:Y:S01]  /*2ddb0*/  MOV R3, 0x400 ;  /* 0x0000040000037802 */ /* 0x008fe20000000f00 */
[----:B----4-:R-:W-:-:S05]  /*2ddc0*/  IMAD.U32 R36, RZ, RZ, UR4 ;  /* 0x00000004ff247e24 */ /* 0x010fca000f8e00ff */
[----:B------:R-:W-:-:S05]  /*2ddd0*/  LEA R22, R36, R3, 0x18 ;  /* 0x0000000324167211 */ /* 0x000fca00078ec0ff */
[----:B------:R3:W4:Y:S01]  /*2dde0*/  LDS.128 R16, [R22+0x2a8d0] ;  /* 0x02a8d00016107984 */ /* 0x0007220000000c00 */
[----:B------:R-:W-:Y:S06]  /*2ddf0*/  BAR.ARV 0x4, 0x180 ;  /* 0x0106000000007b1d */ /* 0x000fec0000002000 */
[----:B------:R-:W-:Y:S05]  /*2de00*/  BRA `(.L_x_1991) ;  /* 0x0000000c00d47947 */ /* 0x000fea0003800000 */
.L_x_1990:
        /* <DEDUP_REMOVED lines=8> */
[----:B---3--:R-:W0:Y:S08]  /*2de90*/  @!P1 LDC.64 R2, c[0x0][0xc80] ;  /* 0x00032000ff029b82 */ /* 0x008e300000000a00 */
[----:B------:R-:W3:Y:S01]  /*2dea0*/  @!P1 LDC.64 R4, c[0x0][0xc78] ;  /* 0x00031e00ff049b82 */ /* 0x000ee20000000a00 */
[----:B0-----:R-:W-:-:S05]  /*2deb0*/  @!P1 IMAD.WIDE R2, R9, 0x4, R2 ;  /* 0x0000000409029825 */ /* 0x001fca00078e0202 */
[----:B------:R3:W4:Y:S02]  /*2dec0*/  @!P1 LDG.E R7, desc[UR42][R2.64] ;  /* 0x0000002a02079981 */ /* 0x000724000c1e1900 */
[----:B---3--:R-:W-:-:S05]  /*2ded0*/  @!P1 IMAD.WIDE R2, R9, 0x4, R4 ;  /* 0x0000000409029825 */ /* 0x008fca00078e0204 */
[----:B------:R-:W3:Y:S01]  /*2dee0*/  @!P1 LDG.E R4, desc[UR42][R2.64] ;  /* 0x0000002a02049981 */ /* 0x000ee2000c1e1900 */
[----:B------:R-:W-:Y:S01]  /*2def0*/  IMAD.MOV.U32 R17, RZ, RZ, RZ ;  /* 0x000000ffff117224 */ /* 0x000fe200078e00ff */
[C---:B------:R-:W-:Y:S01]  /*2df00*/  ISETP.GE.U32.AND P2, PT, R8.reuse, 0x2, PT ;  /* 0x000000020800780c */ /* 0x040fe20003f46070 */
[----:B------:R-:W-:Y:S01]  /*2df10*/  IMAD.MOV.U32 R5, RZ, RZ, RZ ;  /* 0x000000ffff057224 */ /* 0x000fe200078e00ff */
[C---:B------:R-:W-:Y:S01]  /*2df20*/  ISETP.GE.U32.AND P3, PT, R8.reuse, 0x4, PT ;  /* 0x000000040800780c */ /* 0x040fe20003f66070 */
[----:B------:R-:W-:Y:S01]  /*2df30*/  SHFL.IDX PT, R0, R16, RZ, 0x1f ;  /* 0x00001fff10007589 */ /* 0x000fe200000e0000 */
[C---:B------:R-:W-:Y:S02]  /*2df40*/  ISETP.GE.U32.AND P4, PT, R8.reuse, 0x8, PT ;  /* 0x000000080800780c */ /* 0x040fe40003f86070 */
[----:B------:R-:W-:Y:S01]  /*2df50*/  ISETP.GE.U32.AND P5, PT, R8, 0x10, PT ;  /* 0x000000100800780c */ /* 0x000fe20003fa6070 */
[----:B------:R0:W-:Y:S02]  /*2df60*/  SHFL.IDX PT, R6, R16, 0x1, 0x1f ;  /* 0x00201f0010067f89 */ /* 0x0001e400000e0000 */
[----:B0-----:R-:W-:-:S02]  /*2df70*/  IMAD.MOV.U32 R16, RZ, RZ, RZ ;  /* 0x000000ffff107224 */ /* 0x001fc400078e00ff */
[----:B----4-:R-:W-:Y:S02]  /*2df80*/  @!P1 IMAD.MOV.U32 R17, RZ, RZ, R7 ;  /* 0x000000ffff119224 */ /* 0x010fe400078e0007 */
[----:B---3--:R-:W-:Y:S01]  /*2df90*/  @!P1 IMAD.MOV.U32 R5, RZ, RZ, R4 ;  /* 0x000000ffff059224 */ /* 0x008fe200078e0004 */
        /* <DEDUP_REMOVED lines=17> */
[----:B------:R0:W3:Y:S02]  /*2e0b0*/  SHFL.IDX PT, R14, R2, 0x1f, 0x1f ;  /* 0x03e01f00020e7f89 */ /* 0x0000e400000e0000 */
.L_x_2266:
[----:B------:R-:W-:Y:S02]  /*2e0c0*/  ULDC UR4, c[0x0][0xc38] ;  /* 0x00030e0000047ab9 */ /* 0x000fe40000000800 */
[----:B------:R-:W-:-:S04]  /*2e0d0*/  IMAD.U32 R4, RZ, RZ, UR4 ;  /* 0x00000004ff047e24 */ /* 0x000fc8000f8e00ff */
[----:B---3--:R-:W-:-:S04]  /*2e0e0*/  IMAD R3, R14, R4, RZ ;  /* 0x000000040e037224 */ /* 0x008fc800078e02ff */
[----:B------:R-:W-:-:S05]  /*2e0f0*/  IMAD.IADD R6, R6, 0x1, R3 ;  /* 0x0000000106067824 */ /* 0x000fca00078e0203 */
[----:B------:R-:W-:-:S13]  /*2e100*/  ISETP.GT.AND P6, PT, R6, R0, PT ;  /* 0x000000000600720c */ /* 0x000fda0003fc4270 */
[----:B------:R-:W-:Y:S05]  /*2e110*/  @P6 BRA `(.L_x_1993) ;  /* 0x0000000000a46947 */ /* 0x000fea0003800000 */
.L_x_1996:
[----:B0-----:R-:W0:Y:S01]  /*2e120*/  LDC R2, c[0x0][0xc3c] ;  /* 0x00030f00ff027b82 */ /* 0x001e220000000800 */
[----:B------:R-:W-:-:S05]  /*2e130*/  VIADD R19, R19, 0x1f ;  /* 0x0000001f13137836 */ /* 0x000fca0000000000 */
[----:B0-----:R-:W-:-:S13]  /*2e140*/  ISETP.GE.AND P6, PT, R19, R2, PT ;  /* 0x000000021300720c */ /* 0x001fda0003fc6270 */
[----:B------:R-:W-:Y:S05]  /*2e150*/  @P6 BRA `(.L_x_1994) ;  /* 0x0000000800bc6947 */ /* 0x000fea0003800000 */
[----:B------:R-:W0:Y:S01]  /*2e160*/  S2R R3, SR_TID.X ;  /* 0x0000000000037919 */ /* 0x000e220000002100 */
[----:B------:R-:W-:Y:S01]  /*2e170*/  IMAD.MOV.U32 R17, RZ, RZ, RZ ;  /* 0x000000ffff117224 */ /* 0x000fe200078e00ff */
[----:B0-----:R-:W-:-:S05]  /*2e180*/  LOP3.LUT R3, R3, 0x1f, RZ, 0xc0, !PT ;  /* 0x0000001f03037812 */ /* 0x001fca00078ec0ff */
[----:B------:R-:W-:-:S05]  /*2e190*/  IMAD.IADD R7, R19, 0x1, R3 ;  /* 0x0000000113077824 */ /* 0x000fca00078e0203 */
[----:B------:R-:W-:-:S13]  /*2e1a0*/  ISETP.GE.OR P6, PT, R7, R2, !P0 ;  /* 0x000000020700720c */ /* 0x000fda00047c6670 */
[----:B------:R-:W0:Y:S08]  /*2e1b0*/  @!P6 LDC.64 R2, c[0x0][0xc80] ;  /* 0x00032000ff02eb82 */ /* 0x000e300000000a00 */
[----:B------:R-:W3:Y:S01]  /*2e1c0*/  @!P6 LDC.64 R4, c[0x0][0xc78] ;  /* 0x00031e00ff04eb82 */ /* 0x000ee20000000a00 */
[----:B0-----:R-:W-:-:S05]  /*2e1d0*/  @!P6 IMAD.WIDE R2, R7, 0x4, R2 ;  /* 0x000000040702e825 */ /* 0x001fca00078e0202 */
[----:B------:R3:W4:Y:S02]  /*2e1e0*/  @!P6 LDG.E R17, desc[UR42][R2.64] ;  /* 0x0000002a0211e981 */ /* 0x000724000c1e1900 */
[----:B---3--:R-:W-:-:S04]  /*2e1f0*/  @!P6 IMAD.WIDE R2, R7, 0x4, R4 ;  /* 0x000000040702e825 */ /* 0x008fc800078e0204 */
[----:B------:R-:W-:-:S06]  /*2e200*/  IMAD.MOV.U32 R5, RZ, RZ, RZ ;  /* 0x000000ffff057224 */ /* 0x000fcc00078e00ff */
[----:B------:R-:W4:Y:S01]  /*2e210*/  @!P6 LDG.E R5, desc[UR42][R2.64] ;  /* 0x0000002a0205e981 */ /* 0x000f22000c1e1900 */
[----:B------:R-:W-:Y:S01]  /*2e220*/  UMOV UR4, 0xffffffff ;  /* 0xffffffff00047882 */ /* 0x000fe20000000000 */
[----:B----4-:R-:W-:Y:S02]  /*2e230*/  IMAD R13, R5, R17, RZ ;  /* 0x00000011050d7224 */ /* 0x010fe400078e02ff */
[----:B------:R-:W-:Y:S05]  /*2e240*/  BRA.DIV UR4, `(.L_x_1995) ;  /* 0x0000007a04447947 */ /* 0x000fea000b800000 */
        /* <DEDUP_REMOVED lines=15> */
[----:B------:R0:W3:Y:S02]  /*2e340*/  SHFL.IDX PT, R14, R2, 0x1f, 0x1f ;  /* 0x03e01f00020e7f89 */ /* 0x0000e400000e0000 */
.L_x_2274:
[----:B------:R-:W-:Y:S02]  /*2e350*/  ULDC UR4, c[0x0][0xc38] ;  /* 0x00030e0000047ab9 */ /* 0x000fe40000000800 */
[----:B------:R-:W-:-:S04]  /*2e360*/  IMAD.U32 R4, RZ, RZ, UR4 ;  /* 0x00000004ff047e24 */ /* 0x000fc8000f8e00ff */
[----:B---3--:R-:W-:-:S04]  /*2e370*/  IMAD R3, R14, R4, RZ ;  /* 0x000000040e037224 */ /* 0x008fc800078e02ff */
[----:B------:R-:W-:-:S05]  /*2e380*/  IMAD.IADD R6, R3, 0x1, R6 ;  /* 0x0000000103067824 */ /* 0x000fca00078e0206 */
[----:B------:R-:W-:-:S13]  /*2e390*/  ISETP.GT.AND P6, PT, R6, R0, PT ;  /* 0x000000000600720c */ /* 0x000fda0003fc4270 */
[----:B------:R-:W-:Y:S05]  /*2e3a0*/  @!P6 BRA `(.L_x_1996) ;  /* 0xfffffffc005ce947 */ /* 0x000fea000383ffff */
.L_x_1993:
[----:B------:R-:W-:Y:S01]  /*2e3b0*/  IMAD.IADD R6, R6, 0x1, -R3 ;  /* 0x0000000106067824 */ /* 0x000fe200078e0a03 */
[----:B------:R-:W-:-:S03]  /*2e3c0*/  UMOV UR4, 0xffffffff ;  /* 0xffffffff00047882 */ /* 0x000fc60000000000 */
[----:B------:R-:W-:-:S05]  /*2e3d0*/  IMAD R3, R2, R4, R6 ;  /* 0x0000000402037224 */ /* 0x000fca00078e0206 */
[----:B------:R-:W-:Y:S01]  /*2e3e0*/  ISETP.GT.AND P6, PT, R3, R0, PT ;  /* 0x000000000300720c */ /* 0x000fe20003fc4270 */
[----:B------:R-:W-:-:S12]  /*2e3f0*/  BRA.DIV UR4, `(.L_x_1997) ;  /* 0x0000007a04907947 */ /* 0x000fd8000b800000 */
[----:B------:R-:W-:-:S04]  /*2e400*/  VOTE.ANY R3, PT, !P6 ;  /* 0x0000000000037806 */ /* 0x000fc800070e0100 */
[----:B------:R-:W3:Y:S02]  /*2e410*/  POPC R7, R3 ;  /* 0x0000000300077309 */ /* 0x000ee40000000000 */
[----:B---3--:R3:W4:Y:S01]  /*2e420*/  SHFL.IDX PT, R17, R17, R7, 0x1f ;  /* 0x00001f0711117589 */ /* 0x00872200000e0000 */
[----:B------:R-:W-:-:S03]  /*2e430*/  IMAD.IADD R19, R7, 0x1, R19 ;  /* 0x0000000107137824 */ /* 0x000fc600078e0213 */
[----:B------:R3:W0:Y:S04]  /*2e440*/  SHFL.IDX PT, R5, R5, R7, 0x1f ;  /* 0x00001f0705057589 */ /* 0x00062800000e0000 */
.L_x_2279:
[----:B------:R-:W-:-:S13]  /*2e450*/  ISETP.NE.AND P0, PT, R3, RZ, PT ;  /* 0x000000ff0300720c */ /* 0x000fda0003f05270 */
[----:B------:R-:W-:Y:S05]  /*2e460*/  @!P0 BRA `(.L_x_1998) ;  /* 0x0000000000108947 */ /* 0x000fea0003800000 */
[----:B------:R-:W-:Y:S01]  /*2e470*/  UMOV UR4, 0xffffffff ;  /* 0xffffffff00047882 */ /* 0x000fe20000000000 */
[----:B--2---:R-:W-:Y:S02]  /*2e480*/  VIADD R12, R7, 0xffffffff ;  /* 0xffffffff070c7836 */ /* 0x004fe40000000000 */
[----:B------:R-:W-:Y:S05]  /*2e490*/  BRA.DIV UR4, `(.L_x_1999) ;  /* 0x0000007a04c87947 */ /* 0x000fea000b800000 */
[----:B------:R2:W0:Y:S02]  /*2e4a0*/  SHFL.IDX PT, R16, R2, R12, 0x1f ;  /* 0x00001f0c02107589 */ /* 0x00042400000e0000 */
.L_x_1998:
[----:B0-----:R-:W-:Y:S01]  /*2e4b0*/  ISETP.NE.AND P0, PT, R5, 0x1, PT ;  /* 0x000000010500780c */ /* 0x001fe20003f05270 */
[----:B------:R-:W-:-:S04]  /*2e4c0*/  IMAD R16, R16, R4, R6 ;  /* 0x0000000410107224 */ /* 0x000fc800078e0206 */
[----:B------:R-:W-:-:S08]  /*2e4d0*/  IMAD.IADD R0, R0, 0x1, -R16 ;  /* 0x0000000100007824 */ /* 0x000fd000078e0a10 */
[----:B------:R-:W-:Y:S05]  /*2e4e0*/  @!P0 BRA `(.L_x_2000) ;  /* 0x0000000000dc8947 */ /* 0x000fea0003800000 */
[----:B----4-:R-:W-:Y:S01]  /*2e4f0*/  IABS R6, R17 ;  /* 0x0000001100067213 */ /* 0x010fe20000000000 */
[----:B--2---:R-:W-:Y:S01]  /*2e500*/  IMAD.MOV.U32 R2, RZ, RZ, RZ ;  /* 0x000000ffff027224 */ /* 0x004fe200078e00ff */
[----:B------:R-:W-:Y:S02]  /*2e510*/  IABS R4, R5 ;  /* 0x0000000500047213 */ /* 0x000fe40000000000 */
[----:B---3--:R-:W0:Y:S08]  /*2e520*/  I2F.RP R7, R6 ;  /* 0x0000000600077306 */ /* 0x008e300000209400 */
[----:B------:R-:W-:Y:S08]  /*2e530*/  I2F.RP R10, R4 ;  /* 0x00000004000a7306 */ /* 0x000ff00000209400 */
[----:B0-----:R-:W0:Y:S02]  /*2e540*/  MUFU.RCP R7, R7 ;  /* 0x0000000700077308 */ /* 0x001e240000001000 */
[----:B0-----:R-:W-:Y:S01]  /*2e550*/  VIADD R8, R7, 0xffffffe ;  /* 0x0ffffffe07087836 */ /* 0x001fe20000000000 */
[----:B------:R-:W-:-:S05]  /*2e560*/  IABS R7, R17 ;  /* 0x0000001100077213 */ /* 0x000fca0000000000 */
[----:B------:R0:W2:Y:S02]  /*2e570*/  F2I.FTZ.U32.TRUNC.NTZ R3, R8 ;  /* 0x0000000800037305 */ /* 0x0000a4000021f000 */
[----:B0-----:R-:W-:Y:S01]  /*2e580*/  IABS R8, R0 ;  /* 0x0000000000087213 */ /* 0x001fe20000000000 */
[----:B--2---:R-:W-:-:S04]  /*2e590*/  IMAD.MOV R9, RZ, RZ, -R3 ;  /* 0x000000ffff097224 */ /* 0x004fc800078e0a03 */
        /* <DEDUP_REMOVED lines=8> */
[----:B------:R-:W-:Y:S02]  /*2e620*/  IMAD.MOV.U32 R2, RZ, RZ, RZ ;  /* 0x000000ffff027224 */ /* 0x000fe400078e00ff */
[----:B------:R-:W0:Y:S08]  /*2e630*/  F2I.FTZ.U32.TRUNC.NTZ R3, R8 ;  /* 0x0000000800037305 */ /* 0x000e30000021f000 */
[----:B------:R-:W-:-:S02]  /*2e640*/  @!P1 IMAD.IADD R9, R9, 0x1, -R6 ;  /* 0x0000000109099824 */ /* 0x000fc400078e0a06 */
[----:B------:R-:W-:Y:S01]  /*2e650*/  @!P1 VIADD R7, R7, 0x1 ;  /* 0x0000000107079836 */ /* 0x000fe20000000000 */
[----:B------:R-:W-:Y:S02]  /*2e660*/  ISETP.NE.AND P1, PT, R17, RZ, PT ;  /* 0x000000ff1100720c */ /* 0x000fe40003f25270 */
[----:B------:R-:W-:Y:S02]  /*2e670*/  ISETP.GE.U32.AND P0, PT, R9, R6, PT ;  /* 0x000000060900720c */ /* 0x000fe40003f06070 */
[----:B------:R-:W-:Y:S01]  /*2e680*/  IABS R6, R5 ;  /* 0x0000000500067213 */ /* 0x000fe20000000000 */
[----:B0-----:R-:W-:-:S04]  /*2e690*/  IMAD.MOV R9, RZ, RZ, -R3 ;  /* 0x000000ffff097224 */ /* 0x001fc800078e0a03 */
[----:B------:R-:W-:Y:S02]  /*2e6a0*/  IMAD.MOV R6, RZ, RZ, -R6 ;  /* 0x000000ffff067224 */ /* 0x000fe400078e0a06 */
[----:B------:R-:W-:-:S04]  /*2e6b0*/  IMAD R9, R9, R4, RZ ;  /* 0x0000000409097224 */ /* 0x000fc800078e02ff */
[----:B------:R-:W-:Y:S01]  /*2e6c0*/  IMAD.HI.U32 R2, R3, R9, R2 ;  /* 0x0000000903027227 */ /* 0x000fe200078e0002 */
[----:B------:R-:W-:-:S03]  /*2e6d0*/  LOP3.LUT R3, R0, R17, RZ, 0x3c, !PT ;  /* 0x0000001100037212 */ /* 0x000fc600078e3cff */
[----:B------:R-:W-:Y:S01]  /*2e6e0*/  @P0 VIADD R7, R7, 0x1 ;  /* 0x0000000107070836 */ /* 0x000fe20000000000 */
[----:B------:R-:W-:-:S13]  /*2e6f0*/  ISETP.GE.AND P2, PT, R3, RZ, PT ;  /* 0x000000ff0300720c */ /* 0x000fda0003f46270 */
        /* <DEDUP_REMOVED lines=20> */
[----:B------:R-:W-:Y:S01]  /*2e840*/  IMAD R18, R5, 0x10000, R2 ;  /* 0x0001000005127824 */ /* 0x000fe200078e0202 */
[----:B------:R-:W-:Y:S06]  /*2e850*/  BRA `(.L_x_2001) ;  /* 0x0000000000f07947 */ /* 0x000fec0003800000 */
.L_x_2000:
[----:B--2---:R-:W0:Y:S02]  /*2e860*/  LDC.64 R2, c[0x0][0xc90] ;  /* 0x00032400ff027b82 */ /* 0x004e240000000a00 */
[----:B0-----:R-:W-:-:S05]  /*2e870*/  IMAD.WIDE R2, R19, 0x4, R2 ;  /* 0x0000000413027825 */ /* 0x001fca00078e0202 */
[----:B------:R0:W4:Y:S02]  /*2e880*/  LDG.E R6, desc[UR42][R2.64] ;  /* 0x0000002a02067981 */ /* 0x000124000c1e1900 */
[----:B0-----:R-:W-:Y:S02]  /*2e890*/  IMAD.MOV.U32 R2, RZ, RZ, RZ ;  /* 0x000000ffff027224 */ /* 0x001fe400078e00ff */
[----:B----4-:R-:W-:-:S05]  /*2e8a0*/  IMAD R5, R17, R6, RZ ;  /* 0x0000000611057224 */ /* 0x010fca00078e02ff */
[----:B---3--:R-:W-:-:S04]  /*2e8b0*/  IABS R7, R5 ;  /* 0x0000000500077213 */ /* 0x008fc80000000000 */
[----:B------:R-:W0:Y:S08]  /*2e8c0*/  I2F.RP R8, R7 ;  /* 0x0000000700087306 */ /* 0x000e300000209400 */
[----:B0-----:R-:W0:Y:S02]  /*2e8d0*/  MUFU.RCP R8, R8 ;  /* 0x0000000800087308 */ /* 0x001e240000001000 */
[----:B0-----:R-:W-:-:S06]  /*2e8e0*/  VIADD R9, R8, 0xffffffe ;  /* 0x0ffffffe08097836 */ /* 0x001fcc0000000000 */
[----:B------:R-:W0:Y:S02]  /*2e8f0*/  F2I.FTZ.U32.TRUNC.NTZ R3, R9 ;  /* 0x0000000900037305 */ /* 0x000e24000021f000 */
[----:B0-----:R-:W-:-:S04]  /*2e900*/  IMAD.MOV R10, RZ, RZ, -R3 ;  /* 0x000000ffff0a7224 */ /* 0x001fc800078e0a03 */
[----:B------:R-:W-:Y:S01]  /*2e910*/  IMAD R11, R10, R7, RZ ;  /* 0x000000070a0b7224 */ /* 0x000fe200078e02ff */
[----:B------:R-:W-:-:S03]  /*2e920*/  IABS R10, R5 ;  /* 0x00000005000a7213 */ /* 0x000fc60000000000 */
        /* <DEDUP_REMOVED lines=20> */
[----:B------:R-:W-:-:S04]  /*2ea70*/  IABS R6, R4 ;  /* 0x0000000400067213 */ /* 0x000fc80000000000 */
[----:B------:R-:W0:Y:S08]  /*2ea80*/  I2F.RP R8, R6 ;  /* 0x0000000600087306 */ /* 0x000e300000209400 */
[----:B0-----:R-:W0:Y:S02]  /*2ea90*/  MUFU.RCP R8, R8 ;  /* 0x0000000800087308 */ /* 0x001e240000001000 */
[----:B0-----:R-:W-:Y:S01]  /*2eaa0*/  VIADD R2, R8, 0xffffffe ;  /* 0x0ffffffe08027836 */ /* 0x001fe20000000000 */
[----:B------:R-:W-:-:S05]  /*2eab0*/  IABS R8, R0 ;  /* 0x0000000000087213 */ /* 0x000fca0000000000 */
[----:B------:R0:W2:Y:S02]  /*2eac0*/  F2I.FTZ.U32.TRUNC.NTZ R3, R2 ;  /* 0x0000000200037305 */ /* 0x0000a4000021f000 */
[----:B0-----:R-:W-:Y:S02]  /*2ead0*/  IMAD.MOV.U32 R2, RZ, RZ, RZ ;  /* 0x000000ffff027224 */ /* 0x001fe400078e00ff */
[----:B--2---:R-:W-:-:S04]  /*2eae0*/  IMAD.MOV R5, RZ, RZ, -R3 ;  /* 0x000000ffff057224 */ /* 0x004fc800078e0a03 */
[----:B------:R-:W-:-:S04]  /*2eaf0*/  IMAD R5, R5, R6, RZ ;  /* 0x0000000605057224 */ /* 0x000fc800078e02ff */
[----:B------:R-:W-:Y:S01]  /*2eb00*/  IMAD.HI.U32 R3, R3, R5, R2 ;  /* 0x0000000503037227 */ /* 0x000fe200078e0002 */
[-C--:B------:R-:W-:Y:S02]  /*2eb10*/  IABS R5, R4.reuse ;  /* 0x0000000400057213 */ /* 0x080fe40000000000 */
[----:B------:R-:W-:Y:S02]  /*2eb20*/  LOP3.LUT R2, R0, R4, RZ, 0x3c, !PT ;  /* 0x0000000400027212 */ /* 0x000fe400078e3cff */
[----:B------:R-:W-:Y:S01]  /*2eb30*/  IADD3 R0, R7, 0x1000000, R0 ;  /* 0x0100000007007810 */ /* 0x000fe20007ffe000 */
[----:B------:R-:W-:Y:S01]  /*2eb40*/  IMAD.MOV R5, RZ, RZ, -R5 ;  /* 0x000000ffff057224 */ /* 0x000fe200078e0a05 */
        /* <DEDUP_REMOVED lines=9> */
[----:B------:R-:W-:Y:S01]  /*2ebe0*/  @!P2 IMAD.MOV R3, RZ, RZ, -R3 ;  /* 0x000000ffff03a224 */ /* 0x000fe200078e0a03 */
[----:B------:R-:W-:Y:S01]  /*2ebf0*/  @!P1 LOP3.LUT R3, RZ, R4, RZ, 0x33, !PT ;  /* 0x00000004ff039212 */ /* 0x000fe200078e33ff */
[----:B------:R-:W-:-:S04]  /*2ec00*/  IMAD.MOV R4, RZ, RZ, -R4 ;  /* 0x000000ffff047224 */ /* 0x000fc800078e0a04 */
[----:B------:R-:W-:-:S07]  /*2ec10*/  IMAD R18, R3, R4, R0 ;  /* 0x0000000403127224 */ /* 0x000fce00078e0200 */
.L_x_2001:
[----:B------:R-:W-:-:S05]  /*2ec20*/  LOP3.LUT R0, RZ, R3, RZ, 0x33, !PT ;  /* 0x00000003ff007212 */ /* 0x000fca00078e33ff */
[----:B------:R-:W-:Y:S01]  /*2ec30*/  IMAD.IADD R17, R17, 0x1, R0 ;  /* 0x0000000111117824 */ /* 0x000fe200078e0200 */
[----:B------:R-:W-:Y:S06]  /*2ec40*/  BRA `(.L_x_2002) ;  /* 0x00000000001c7947 */ /* 0x000fec0003800000 */
.L_x_1994:
[----:B------:R-:W-:Y:S01]  /*2ec50*/  UMOV UR4, URZ ;  /* 0x0000003f00047c82 */ /* 0x000fe20008000000 */
[----:B------:R-:W-:Y:S01]  /*2ec60*/  UMOV UR5, URZ ;  /* 0x0000003f00057c82 */ /* 0x000fe20008000000 */
[----:B------:R-:W-:Y:S01]  /*2ec70*/  ULDC UR6, c[0x0][0xc3c] ;  /* 0x00030f0000067ab9 */ /* 0x000fe20000000800 */
[----:B------:R-:W-:Y:S02]  /*2ec80*/  IMAD.MOV.U32 R16, RZ, RZ, R0 ;  /* 0x000000ffff107224 */ /* 0x000fe400078e0000 */
[----:B------:R-:W-:Y:S02]  /*2ec90*/  IMAD.U32 R17, RZ, RZ, UR4 ;  /* 0x00000004ff117e24 */ /* 0x000fe4000f8e00ff */
[----:B------:R-:W-:Y:S02]  /*2eca0*/  IMAD.U32 R18, RZ, RZ, UR5 ;  /* 0x00000005ff127e24 */ /* 0x000fe4000f8e00ff */
[----:B------:R-:W-:-:S07]  /*2ecb0*/  IMAD.U32 R19, RZ, RZ, UR6 ;  /* 0x00000006ff137e24 */ /* 0x000fce000f8e00ff */
.L_x_2002:
[----:B------:R-:W0:Y:S01]  /*2ecc0*/  S2R R0, SR_TID.X ;  /* 0x0000000000007919 */ /* 0x000e220000002100 */
[----:B------:R-:W-:Y:S05]  /*2ecd0*/  WARPSYNC.ALL ;  /* 0x0000000000007948 */ /* 0x000fea0003800000 */
        /* <DEDUP_REMOVED lines=8> */
.L_x_1991:
[----:B------:R-:W-:Y:S02]  /*2ed60*/  ULDC UR4, c[0x0][0xc3c] ;  /* 0x00030f0000047ab9 */ /* 0x000fe40000000800 */
[----:B----4-:R-:W-:-:S13]  /*2ed70*/  ISETP.GE.AND P0, PT, R19, UR4, PT ;  /* 0x0000000413007c0c */ /* 0x010fda000bf06270 */
[----:B------:R-:W-:Y:S05]  /*2ed80*/  @!P0 BRA `(.L_x_2003) ;  /* 0xffffff8800f48947 */ /* 0x000fea000383ffff */
[----:B------:R-:W-:Y:S05]  /*2ed90*/  BSYNC B7 ;  /* 0x0000000000077941 */ /* 0x000fea0003800000 */
.L_x_1865:
[----:B--2---:R-:W2:Y:S01]  /*2eda0*/  LDL.LU R0, [R1+0x24] ;  /* 0x0000240001007983 */ /* 0x004ea20000300800 */
[----:B------:R-:W-:Y:S01]  /*2edb0*/  BSSY B0, `(.L_x_2004) ;  /* 0x000000b000007945 */ /* 0x000fe20003800000 */
[----:B------:R-:W4:Y:S01]  /*2edc0*/  S2R R5, SR_CgaCtaId ;  /* 0x0000000000057919 */ /* 0x000f220000008800 */
[----:B--2---:R-:W-:-:S05]  /*2edd0*/  VIADD R0, R0, 0x1 ;  /* 0x0000000100007836 */ /* 0x004fca0000000000 */
[----:B0-----:R-:W-:-:S04]  /*2ede0*/  LEA.HI R2, R0, R0, RZ, 0x1 ;  /* 0x0000000000027211 */ /* 0x001fc800078f08ff */
[----:B------:R-:W-:Y:S02]  /*2edf0*/  LOP3.LUT R3, R2, 0xfffffffe, RZ, 0xc0, !PT ;  /* 0xfffffffe02037812 */ /* 0x000fe400078ec0ff */
[----:B------:R-:W-:-:S03]  /*2ee00*/  MOV R2, 0x400 ;  /* 0x0000040000027802 */ /* 0x000fc60000000f00 */
[----:B------:R-:W-:Y:S01]  /*2ee10*/  IMAD.IADD R0, R0, 0x1, -R3 ;  /* 0x0000000100007824 */ /* 0x000fe200078e0a03 */
[----:B----4-:R-:W-:-:S04]  /*2ee20*/  LEA R5, R5, R2, 0x18 ;  /* 0x0000000205057211 */ /* 0x010fc800078ec0ff */
[----:B------:R-:W-:-:S04]  /*2ee30*/  SHF.L.U32 R0, R0, 0x1f, RZ ;  /* 0x0000001f00007819 */ /* 0x000fc800000006ff */
[----:B------:R-:W0:Y:S02]  /*2ee40*/  SYNCS.PHASECHK.TRANS64.TRYWAIT P0, [R5+URZ+0x2a820], R0 ;  /* 0x02a82000050075a7 */ /* 0x000e24000800017f */
[----:B0-----:R-:W-:Y:S05]  /*2ee50*/  @!P0 BRA `(.L_x_2005) ;  /* 0x0000007000808947 */ /* 0x001fea0003800000 */
.L_x_2282:
[----:B------:R-:W-:Y:S05]  /*2ee60*/  BSYNC B0 ;  /* 0x0000000000007941 */ /* 0x000fea0003800000 */
.L_x_2004:
[----:B------:R-:W-:-:S03]  /*2ee70*/  UMOV UR4, 0xffffffff ;  /* 0xffffffff00047882 */ /* 0x000fc60000000000 */
[----:B------:R-:W-:Y:S05]  /*2ee80*/  BRA.DIV UR4, `(.L_x_2006) ;  /* 0x0000007204887947 */ /* 0x000fea000b800000 */
[----:B0-----:R-:W0:Y:S02]  /*2ee90*/  S2R R0, SR_TID.X ;  /* 0x0000000000007919 */ /* 0x001e240000002100 */
[----:B0-----:R-:W-:-:S04]  /*2eea0*/  SHF.R.U32.HI R0, RZ, 0x5, R0 ;  /* 0x00000005ff007819 */ /* 0x001fc80000011600 */
[----:B------:R-:W-:-:S05]  /*2eeb0*/  LOP3.LUT R0, R0, 0x3, RZ, 0xc0, !PT ;  /* 0x0000000300007812 */ /* 0x000fca00078ec0ff */
[----:B------:R0:W2:Y:S02]  /*2eec0*/  SHFL.IDX PT, R14, R0, RZ, 0x1f ;  /* 0x00001fff000e7589 */ /* 0x0000a400000e0000 */
.L_x_2285:
[----:B--2---:R-:W-:-:S13]  /*2eed0*/  ISETP.NE.AND P0, PT, R14, RZ, PT ;  /* 0x000000ff0e00720c */ /* 0x004fda0003f05270 */
[----:B------:R-:W-:Y:S05]  /*2eee0*/  @P0 BRA `(.L_x_1617) ;  /* 0x0000000000a80947 */ /* 0x000fea0003800000 */
[----:B------:R-:W-:-:S03]  /*2eef0*/  UMOV UR4, 0xffffffff ;  /* 0xffffffff00047882 */ /* 0x000fc60000000000 */
[----:B------:R-:W-:Y:S05]  /*2ef00*/  BRA.DIV UR4, `(.L_x_2007) ;  /* 0x00000072049c7947 */ /* 0x000fea000b800000 */
[----:B------:R-:W-:-:S13]  /*2ef10*/  ELECT P6, URZ, PT ;  /* 0x00000000003f782f */ /* 0x000fda00038c0000 */
.L_x_2288:
[----:B------:R-:W-:Y:S05]  /*2ef20*/  @!P6 BRA `(.L_x_1617) ;  /* 0x000000000098e947 */ /* 0x000fea0003800000 */
[----:B------:R-:W-:-:S06]  /*2ef30*/  ULOP3.LUT UR4, UR36, 0x2, URZ, 0xfc, !UPT ;  /* 0x0000000224047892 */ /* 0x000fcc000f8efc3f */
[----:B0-----:R-:W-:-:S05]  /*2ef40*/  IMAD.U32 R0, RZ, RZ, UR4 ;  /* 0x00000004ff007e24 */ /* 0x001fca000f8e00ff */
[----:B------:R-:W-:-:S13]  /*2ef50*/  ISETP.NE.AND P0, PT, R0, 0x3, PT ;  /* 0x000000030000780c */ /* 0x000fda0003f05270 */
[----:B------:R-:W-:Y:S05]  /*2ef60*/  @!P0 BRA `(.L_x_2008) ;  /* 0x0000000000048947 */ /* 0x000fea0003800000 */
[----:B------:R-:W-:Y:S01]  /*2ef70*/  BPT.TRAP 0x1 ;  /* 0x000000040000795c */ /* 0x000fe20000300000 */
.L_x_2008:
[----:B------:R-:W-:Y:S01]  /*2ef80*/  IMAD R3, R23, 0x8, R5 ;  /* 0x0000000817037824 */ /* 0x000fe200078e0205 */
[----:B------:R-:W-:Y:S01]  /*2ef90*/  SHF.L.U32 R2, R25, 0x1f, RZ ;  /* 0x0000001f19027819 */ /* 0x000fe200000006ff */
[----:B------:R-:W-:-:S03]  /*2efa0*/  VIADD R23, R23, 0x1 ;  /* 0x0000000117177836 */ /* 0x000fc60000000000 */
[----:B------:R-:W0:Y:S02]  /*2efb0*/  SYNCS.PHASECHK.TRANS64.TRYWAIT P1, [R3+URZ+0x2a840], R2 ;  /* 0x02a84002030075a7 */ /* 0x000e24000802017f */
[----:B------:R-:W-:-:S04]  /*2efc0*/  ISETP.NE.AND P2, PT, R23, 0x2, PT ;  /* 0x000000021700780c */ /* 0x000fc80003f45270 */
[----:B------:R-:W-:Y:S01]  /*2efd0*/  SEL R0, RZ, 0x1, P2 ;  /* 0x00000001ff007807 */ /* 0x000fe20001000000 */
[----:B0-----:R-:W-:Y:S08]  /*2efe0*/  @!P1 BRA `(.L_x_2009) ;  /* 0x0000007000849947 */ /* 0x001ff00003800000 */
.L_x_2289:
[----:B------:R-:W-:Y:S02]  /*2eff0*/  SEL R23, R23, RZ, P2 ;  /* 0x000000ff17177207 */ /* 0x000fe40001000000 */
[----:B------:R-:W-:Y:S01]  /*2f000*/  LOP3.LUT R0, R25, R0, RZ, 0x3c, !PT ;  /* 0x0000000019007212 */ /* 0x000fe200078e3cff */
[----:B------:R-:W-:Y:S06]  /*2f010*/  @!P0 BRA `(.L_x_2010) ;  /* 0x0000000000048947 */ /* 0x000fec0003800000 */
[----:B------:R-:W-:Y:S01]  /*2f020*/  BPT.TRAP 0x1 ;  /* 0x000000040000795c */ /* 0x000fe20000300000 */
.L_x_2010:
[----:B------:R-:W-:Y:S01]  /*2f030*/  IMAD R23, R23, 0x8, R5 ;  /* 0x0000000817177824 */ /* 0x000fe200078e0205 */
[----:B------:R-:W-:-:S04]  /*2f040*/  SHF.L.U32 R0, R0, 0x1f, RZ ;  /* 0x0000001f00007819 */ /* 0x000fc800000006ff */
[----:B------:R-:W2:Y:S02]  /*2f050*/  SYNCS.PHASECHK.TRANS64.TRYWAIT P1, [R23+URZ+0x2a840], R0 ;  /* 0x02a84000170075a7 */ /* 0x000ea4000802017f */
[----:B--2---:R-:W-:Y:S05]  /*2f060*/  @!P1 BRA `(.L_x_2011) ;  /* 0x0000007000789947 */ /* 0x004fea0003800000 */
.L_x_2290:
[----:B------:R-:W-:Y:S05]  /*2f070*/  @!P0 BRA `(.L_x_2012) ;  /* 0x0000000000048947 */ /* 0x000fea0003800000 */
[----:B------:R-:W-:Y:S01]  /*2f080*/  BPT.TRAP 0x1 ;  /* 0x000000040000795c */ /* 0x000fe20000300000 */
.L_x_2012:
[----:B------:R-:W4:Y:S02]  /*2f090*/  SYNCS.PHASECHK.TRANS64.TRYWAIT P1, [R3+URZ+0x2a860], R2 ;  /* 0x02a86002030075a7 */ /* 0x000f24000802017f */
[----:B----4-:R-:W-:Y:S05]  /*2f0a0*/  @!P1 BRA `(.L_x_2013) ;  /* 0x00000070007c9947 */ /* 0x010fea0003800000 */
.L_x_2291:
[----:B------:R-:W-:Y:S05]  /*2f0b0*/  @!P0 BRA `(.L_x_2014) ;  /* 0x0000000000048947 */ /* 0x000fea0003800000 */
[----:B------:R-:W-:Y:S01]  /*2f0c0*/  BPT.TRAP 0x1 ;  /* 0x000000040000795c */ /* 0x000fe20000300000 */
.L_x_2014:
[----:B------:R-:W5:Y:S02]  /*2f0d0*/  SYNCS.PHASECHK.TRANS64.TRYWAIT P1, [R23+URZ+0x2a860], R0 ;  /* 0x02a86000170075a7 */ /* 0x000f64000802017f */
[----:B-----5:R-:W-:Y:S05]  /*2f0e0*/  @!P1 BRA `(.L_x_2015) ;  /* 0x0000007000809947 */ /* 0x020fea0003800000 */
.L_x_2292:
[----:B------:R-:W-:Y:S05]  /*2f0f0*/  @!P0 BRA `(.L_x_2016) ;  /* 0x0000000000048947 */ /* 0x000fea0003800000 */
[----:B------:R-:W-:Y:S01]  /*2f100*/  BPT.TRAP 0x1 ;  /* 0x000000040000795c */ /* 0x000fe20000300000 */
.L_x_2016:
[----:B------:R-:W5:Y:S02]  /*2f110*/  SYNCS.PHASECHK.TRANS64.TRYWAIT P1, [R3+URZ+0x2a880], R2 ;  /* 0x02a88002030075a7 */ /* 0x000f64000802017f */
[----:B-----5:R-:W-:Y:S05]  /*2f120*/  @!P1 BRA `(.L_x_2017) ;  /* 0x0000007000849947 */ /* 0x020fea0003800000 */
.L_x_2293:
[----:B------:R-:W-:Y:S05]  /*2f130*/  @!P0 BRA `(.L_x_2018) ;  /* 0x0000000000048947 */ /* 0x000fea0003800000 */
[----:B------:R-:W-:Y:S01]  /*2f140*/  BPT.TRAP 0x1 ;  /* 0x000000040000795c */ /* 0x000fe20000300000 */
.L_x_2018:
[----:B------:R0:W0:Y:S02]  /*2f150*/  SYNCS.PHASECHK.TRANS64.TRYWAIT P0, [R23+URZ+0x2a880], R0 ;  /* 0x02a88000170075a7 */ /* 0x000024000800017f */
[----:B0-----:R-:W-:Y:S05]  /*2f160*/  @!P0 NANOSLEEP.SYNCS 0x989680 ;  /* 0x009896800000895d */ /* 0x001fea0003900000 */
[----:B------:R-:W0:Y:S02]  /*2f170*/  @!P0 SYNCS.PHASECHK.TRANS64 P0, [R23+URZ+0x2a880], R0 ;  /* 0x02a88000170085a7 */ /* 0x000e24000800007f */
[----:B0-----:R-:W-:Y:S05]  /*2f180*/  @!P0 BRA `(.L_x_2018) ;  /* 0xfffffffc00f08947 */ /* 0x001fea000383ffff */
.L_x_1617:
[----:B------:R-:W-:Y:S05]  /*2f190*/  BSYNC B8 ;  /* 0x0000000000087941 */ /* 0x000fea0003800000 */
.L_x_1614:
[----:B------:R-:W-:Y:S05]  /*2f1a0*/  EXIT ;  /* 0x000000000000794d */ /* 0x000fea0003800000 */
.L_x_1643:
[----:B-1----:R1:W2:Y:S02]  /*2f1b0*/  SYNCS.PHASECHK.TRANS64.TRYWAIT P4, [R82+URZ+0x2a890], R94 ;  /* 0x02a8905e520075a7 */ /* 0x0022a4000808017f */
[----:B--2---:R-:W-:Y:S05]  /*2f1c0*/  @!P4 NANOSLEEP.SYNCS 0x989680 ;  /* 0x009896800000c95d */ /* 0x004fea0003900000 */
[----:B------:R-:W2:Y:S02]  /*2f1d0*/  @!P4 SYNCS.PHASECHK.TRANS64 P4, [R82+URZ+0x2a890], R94 ;  /* 0x02a8905e5200c5a7 */ /* 0x000ea4000808007f */
[----:B--2---:R-:W-:Y:S05]  /*2f1e0*/  @!P4 BRA `(.L_x_1643) ;  /* 0xfffffffc00f0c947 */ /* 0x004fea000383ffff */
[----:B------:R-:W-:Y:S05]  /*2f1f0*/  BRA `(.L_x_2019) ;  /* 0xfffffd4000c47947 */ /* 0x000fea000383ffff */
.L_x_1644:
        /* <DEDUP_REMOVED lines=8> */
.L_x_2021:
[----:B------:R-:W-:Y:S05]  /*2f280*/  BSYNC B1 ;  /* 0x0000000000017941 */ /* 0x000fea0003800000 */
.L_x_2020:
        /* <DEDUP_REMOVED lines=8> */
.L_x_2022:
[----:B------:R-:W-:Y:S05]  /*2f310*/  BRA `(.L_x_2023) ;  /* 0xfffffd4000907947 */ /* 0x000fea000383ffff */
.L_x_1672:
[----:B-1----:R1:W2:Y:S02]  /*2f320*/  SYNCS.PHASECHK.TRANS64.TRYWAIT P4, [R82+URZ+0x2a890], R94 ;  /* 0x02a8905e520075a7 */ /* 0x0022a4000808017f */
[----:B--2---:R-:W-:Y:S05]  /*2f330*/  @!P4 NANOSLEEP.SYNCS 0x989680 ;  /* 0x009896800000c95d */ /* 0x004fea0003900000 */
[----:B------:R-:W2:Y:S02]  /*2f340*/  @!P4 SYNCS.PHASECHK.TRANS64 P4, [R82+URZ+0x2a890], R94 ;  /* 0x02a8905e5200c5a7 */ /* 0x000ea4000808007f */
[----:B--2---:R-:W-:Y:S05]  /*2f350*/  @!P4 BRA `(.L_x_1672) ;  /* 0xfffffffc00f0c947 */ /* 0x004fea000383ffff */
[----:B------:R-:W-:Y:S05]  /*2f360*/  BRA `(.L_x_2024) ;  /* 0xfffffd7000507947 */ /* 0x000fea000383ffff */
.L_x_1673:
        /* <DEDUP_REMOVED lines=8> */
.L_x_2026:
[----:B------:R-:W-:Y:S05]  /*2f3f0*/  BSYNC B1 ;  /* 0x0000000000017941 */ /* 0x000fea0003800000 */
.L_x_2025:
        /* <DEDUP_REMOVED lines=8> */
.L_x_2027:
[----:B------:R-:W-:Y:S01]  /*2f480*/  IMAD.MOV.U32 R100, RZ, RZ, R14 ;  /* 0x000000ffff647224 */ /* 0x000fe200078e000e */
[----:B------:R-:W-:Y:S06]  /*2f490*/  BRA `(.L_x_2028) ;  /* 0xfffffd7000187947 */ /* 0x000fec000383ffff */
.L_x_1686:
[----:B0-----:R0:W1:Y:S02]  /*2f4a0*/  SYNCS.PHASECHK.TRANS64.TRYWAIT P3, [R82+URZ+0x2a890], R94 ;  /* 0x02a8905e520075a7 */ /* 0x001064000806017f */
[----:B-1----:R-:W-:Y:S05]  /*2f4b0*/  @!P3 NANOSLEEP.SYNCS 0x989680 ;  /* 0x009896800000b95d */ /* 0x002fea0003900000 */
[----:B------:R-:W1:Y:S02]  /*2f4c0*/  @!P3 SYNCS.PHASECHK.TRANS64 P3, [R82+URZ+0x2a890], R94 ;  /* 0x02a8905e5200b5a7 */ /* 0x000e64000806007f */
[----:B-1----:R-:W-:Y:S05]  /*2f4d0*/  @!P3 BRA `(.L_x_1686) ;  /* 0xfffffffc00f0b947 */ /* 0x002fea000383ffff */
[----:B------:R-:W-:Y:S05]  /*2f4e0*/  BRA `(.L_x_2029) ;  /* 0xfffffd9c00ac7947 */ /* 0x000fea000383ffff */
.L_x_1687:
[----:B------:R-:W-:Y:S01]  /*2f4f0*/  BSSY B1, `(.L_x_2030) ;  /* 0x0000007000017945 */ /* 0x000fe20003800000 */
[----:B------:R-:W-:Y:S02]  /*2f500*/  IMAD.MOV.U32 R12, RZ, RZ, RZ ;  /* 0x000000ffff0c7224 */ /* 0x000fe400078e00ff */
[----:B------:R-:W-:Y:S02]  /*2f510*/  IMAD.MOV.U32 R11, RZ, RZ, 0x1e1f ;  /* 0x00001e1fff0b7424 */ /* 0x000fe400078e00ff */
[----:B------:R-:W-:-:S07]  /*2f520*/  IMAD.MOV.U32 R15, RZ, RZ, -0x1 ;  /* 0xffffffffff0f7424 */ /* 0x000fce00078e00ff */
[----:B0-----:R-:W-:Y:S05]  /*2f530*/  WARPSYNC.COLLECTIVE R15, `(.L_x_2031) ;  /* 0x000000000f087348 */ /* 0x001fea0003c00000 */
[----:B------:R1:W2:Y:S02]  /*2f540*/  SHFL.IDX P6, R14, R13, R12, R11 ;  /* 0x0000000c0d0e7389 */ /* 0x0002a400000c000b */
[----:B012---:R-:W-:Y:S01]  /*2f550*/  ENDCOLLECTIVE ;  /* 0x000000000000791b */ /* 0x007fe20003800000 */
.L_x_2031:
[----:B------:R-:W-:Y:S05]  /*2f560*/  BSYNC B1 ;  /* 0x0000000000017941 */ /* 0x000fea0003800000 */
.L_x_2030:
        /* <DEDUP_REMOVED lines=8> */
.L_x_2032:
[----:B------:R-:W-:Y:S05]  /*2f5f0*/  BRA `(.L_x_2033) ;  /* 0xfffffd9c00cc7947 */ /* 0x000fea000383ffff */
.L_x_1691:
[----:B0-----:R0:W2:Y:S02]  /*2f600*/  SYNCS.PHASECHK.TRANS64.TRYWAIT P2, [R82+URZ+0x2a8b0], R94 ;  /* 0x02a8b05e520075a7 */ /* 0x0010a4000804017f */
[----:B--2---:R-:W-:Y:S05]  /*2f610*/  @!P2 NANOSLEEP.SYNCS 0x989680 ;  /* 0x009896800000a95d */ /* 0x004fea0003900000 */
[----:B------:R-:W2:Y:S02]  /*2f620*/  @!P2 SYNCS.PHASECHK.TRANS64 P2, [R82+URZ+0x2a8b0], R94 ;  /* 0x02a8b05e5200a5a7 */ /* 0x000ea4000804007f */
[----:B--2---:R-:W-:Y:S05]  /*2f630*/  @!P2 BRA `(.L_x_1691) ;  /* 0xfffffffc00f0a947 */ /* 0x004fea000383ffff */
[----:B------:R-:W-:Y:S05]  /*2f640*/  BRA `(.L_x_2034) ;  /* 0xfffffda000947947 */ /* 0x000fea000383ffff */
.L_x_1707:
[----:B------:R-:W-:Y:S01]  /*2f650*/  BSSY B0, `(.L_x_2035) ;  /* 0x0000007000007945 */ /* 0x000fe20003800000 */
[----:B------:R-:W-:Y:S02]  /*2f660*/  IMAD.MOV.U32 R12, RZ, RZ, RZ ;  /* 0x000000ffff0c7224 */ /* 0x000fe400078e00ff */
[----:B------:R-:W-:Y:S02]  /*2f670*/  IMAD.MOV.U32 R11, RZ, RZ, 0x1f ;  /* 0x0000001fff0b7424 */ /* 0x000fe400078e00ff */
[----:B------:R-:W-:-:S07]  /*2f680*/  IMAD.MOV.U32 R15, RZ, RZ, -0x1 ;  /* 0xffffffffff0f7424 */ /* 0x000fce00078e00ff */
[----:B-----5:R-:W-:Y:S05]  /*2f690*/  WARPSYNC.COLLECTIVE R15, `(.L_x_2036) ;  /* 0x000000000f087348 */ /* 0x020fea0003c00000 */
[----:B------:R0:W1:Y:S02]  /*2f6a0*/  SHFL.IDX P6, R14, R13, R12, R11 ;  /* 0x0000000c0d0e7389 */ /* 0x00006400000c000b */
[----:B01---5:R-:W-:Y:S01]  /*2f6b0*/  ENDCOLLECTIVE ;  /* 0x000000000000791b */ /* 0x023fe20003800000 */
.L_x_2036:
[----:B------:R-:W-:Y:S05]  /*2f6c0*/  BSYNC B0 ;  /* 0x0000000000007941 */ /* 0x000fea0003800000 */
.L_x_2035:
[----:B------:R-:W-:Y:S01]  /*2f6d0*/  IMAD.MOV.U32 R217, RZ, RZ, R14 ;  /* 0x000000ffffd97224 */ /* 0x000fe200078e000e */
[----:B------:R-:W-:Y:S06]  /*2f6e0*/  BRA `(.L_x_2037) ;  /* 0xfffffdb000647947 */ /* 0x000fec000383ffff */
.L_x_1717:
[----:B------:R-:W-:Y:S01]  /*2f6f0*/  BSSY B1, `(.L_x_2038) ;  /* 0x0000007000017945 */ /* 0x000fe20003800000 */
[----:B------:R-:W-:Y:S02]  /*2f700*/  IMAD.MOV.U32 R12, RZ, RZ, RZ ;  /* 0x000000ffff0c7224 */ /* 0x000fe400078e00ff */
[----:B------:R-:W-:Y:S02]  /*2f710*/  IMAD.MOV.U32 R11, RZ, RZ, 0x1e1f ;  /* 0x00001e1fff0b7424 */ /* 0x000fe400078e00ff */
[----:B------:R-:W-:-:S07]  /*2f720*/  IMAD.MOV.U32 R15, RZ, RZ, -0x1 ;  /* 0xffffffffff0f7424 */ /* 0x000fce00078e00ff */
[----:B------:R-:W-:Y:S05]  /*2f730*/  WARPSYNC.COLLECTIVE R15, `(.L_x_2039) ;  /* 0x000000000f087348 */ /* 0x000fea0003c00000 */
[----:B------:R0:W1:Y:S02]  /*2f740*/  SHFL.IDX P6, R14, R13, R12, R11 ;  /* 0x0000000c0d0e7389 */ /* 0x00006400000c000b */
[----:B01----:R-:W-:Y:S01]  /*2f750*/  ENDCOLLECTIVE ;  /* 0x000000000000791b */ /* 0x003fe20003800000 */
.L_x_2039:
[----:B------:R-:W-:Y:S05]  /*2f760*/  BSYNC B1 ;  /* 0x0000000000017941 */ /* 0x000fea0003800000 */
.L_x_2038:
        /* <DEDUP_REMOVED lines=8> */
.L_x_2040:
[----:B------:R-:W-:Y:S02]  /*2f7f0*/  IMAD.MOV.U32 R13, RZ, RZ, R4 ;  /* 0x000000ffff0d7224 */ /* 0x000fe400078e0004 */
[----:B------:R-:W-:-:S07]  /*2f800*/  IMAD.MOV.U32 R3, RZ, RZ, R14 ;  /* 0x000000ffff037224 */ /* 0x000fce00078e000e */
[----:B------:R-:W-:Y:S05]  /*2f810*/  WARPSYNC.COLLECTIVE R15, `(.L_x_2041) ;  /* 0x000000000f087348 */ /* 0x000fea0003c00000 */
[----:B------:R0:W1:Y:S02]  /*2f820*/  SHFL.IDX P6, R14, R13, R12, R11 ;  /* 0x0000000c0d0e7389 */ /* 0x00006400000c000b */
[----:B01----:R-:W-:Y:S01]  /*2f830*/  ENDCOLLECTIVE ;  /* 0x000000000000791b */ /* 0x003fe20003800000 */
.L_x_2041:
[----:B------:R-:W-:Y:S02]  /*2f840*/  IMAD.MOV.U32 R13, RZ, RZ, R5 ;  /* 0x000000ffff0d7224 */ /* 0x000fe400078e0005 */
[----:B------:R-:W-:-:S07]  /*2f850*/  IMAD.MOV.U32 R4, RZ, RZ, R14 ;  /* 0x000000ffff047224 */ /* 0x000fce00078e000e */
[----:B------:R-:W-:Y:S05]  /*2f860*/  WARPSYNC.COLLECTIVE R15, `(.L_x_2042) ;  /* 0x000000000f087348 */ /* 0x000fea0003c00000 */
[----:B------:R0:W1:Y:S02]  /*2f870*/  SHFL.IDX P6, R14, R13, R12, R11 ;  /* 0x0000000c0d0e7389 */ /* 0x00006400000c000b */
[----:B01----:R-:W-:Y:S01]  /*2f880*/  ENDCOLLECTIVE ;  /* 0x000000000000791b */ /* 0x003fe20003800000 */
.L_x_2042:
[----:B------:R-:W-:Y:S01]  /*2f890*/  MOV R5, R14 ;  /* 0x0000000e00057202 */ /* 0x000fe20000000f00 */
[----:B------:R-:W-:Y:S06]  /*2f8a0*/  BRA `(.L_x_2043) ;  /* 0xfffffdb8003c7947 */ /* 0x000fec000383ffff */
.L_x_1721:
[----:B--2---:R2:W4:Y:S02]  /*2f8b0*/  SYNCS.PHASECHK.TRANS64.TRYWAIT P0, [R16+URZ+0x2a800], R5 ;  /* 0x02a80005100075a7 */ /* 0x004524000800017f */
[----:B----4-:R-:W-:Y:S05]  /*2f8c0*/  @!P0 NANOSLEEP.SYNCS 0x989680 ;  /* 0x009896800000895d */ /* 0x010fea0003900000 */
[----:B------:R-:W4:Y:S02]  /*2f8d0*/  @!P0 SYNCS.PHASECHK.TRANS64 P0, [R16+URZ+0x2a800], R5 ;  /* 0x02a80005100085a7 */ /* 0x000f24000800007f */
[----:B----4-:R-:W-:Y:S05]  /*2f8e0*/  @!P0 BRA `(.L_x_1721) ;  /* 0xfffffffc00f08947 */ /* 0x010fea000383ffff */
[----:B------:R-:W-:Y:S05]  /*2f8f0*/  BRA `(.L_x_2044) ;  /* 0xfffffdbc00887947 */ /* 0x000fea000383ffff */
.L_x_1733:
[----:B------:R-:W-:Y:S01]  /*2f900*/  BSSY B1, `(.L_x_2045) ;  /* 0x0000007000017945 */ /* 0x000fe20003800000 */
[----:B------:R-:W-:Y:S02]  /*2f910*/  IMAD.MOV.U32 R12, RZ, RZ, RZ ;  /* 0x000000ffff0c7224 */ /* 0x000fe400078e00ff */
[----:B------:R-:W-:Y:S02]  /*2f920*/  IMAD.MOV.U32 R11, RZ, RZ, 0x1e1f ;  /* 0x00001e1fff0b7424 */ /* 0x000fe400078e00ff */
[----:B------:R-:W-:-:S07]  /*2f930*/  IMAD.MOV.U32 R15, RZ, RZ, -0x1 ;  /* 0xffffffffff0f7424 */ /* 0x000fce00078e00ff */
[----:B------:R-:W-:Y:S05]  /*2f940*/  WARPSYNC.COLLECTIVE R15, `(.L_x_2046) ;  /* 0x000000000f087348 */ /* 0x000fea0003c00000 */
[----:B------:R0:W1:Y:S02]  /*2f950*/  SHFL.IDX P6, R14, R13, R12, R11 ;  /* 0x0000000c0d0e7389 */ /* 0x00006400000c000b */
[----:B01----:R-:W-:Y:S01]  /*2f960*/  ENDCOLLECTIVE ;  /* 0x000000000000791b */ /* 0x003fe20003800000 */
.L_x_2046:
[----:B------:R-:W-:Y:S05]  /*2f970*/  BSYNC B1 ;  /* 0x0000000000017941 */ /* 0x000fea0003800000 */
.L_x_2045:
        /* <DEDUP_REMOVED lines=8> */
.L_x_2047:
[----:B------:R-:W-:Y:S02]  /*2fa00*/  IMAD.MOV.U32 R13, RZ, RZ, R37 ;  /* 0x000000ffff0d7224 */ /* 0x000fe400078e0025 */
[----:B------:R-:W-:-:S07]  /*2fa10*/  IMAD.MOV.U32 R21, RZ, RZ, R14 ;  /* 0x000000ffff157224 */ /* 0x000fce00078e000e */
[----:B------:R-:W-:Y:S05]  /*2fa20*/  WARPSYNC.COLLECTIVE R15, `(.L_x_2048) ;  /* 0x000000000f087348 */ /* 0x000fea0003c00000 */
[----:B------:R0:W1:Y:S02]  /*2fa30*/  SHFL.IDX P6, R14, R13, R12, R11 ;  /* 0x0000000c0d0e7389 */ /* 0x00006400000c000b */
[----:B01----:R-:W-:Y:S01]  /*2fa40*/  ENDCOLLECTIVE ;  /* 0x000000000000791b */ /* 0x003fe20003800000 */
.L_x_2048:
[----:B------:R-:W-:Y:S02]  /*2fa50*/  IMAD.MOV.U32 R13, RZ, RZ, R39 ;  /* 0x000000ffff0d7224 */ /* 0x000fe400078e0027 */
[----:B------:R-:W-:-:S07]  /*2fa60*/  IMAD.MOV.U32 R37, RZ, RZ, R14 ;  /* 0x000000ffff257224 */ /* 0x000fce00078e000e */
[----:B------:R-:W-:Y:S05]  /*2fa70*/  WARPSYNC.COLLECTIVE R15, `(.L_x_2049) ;  /* 0x000000000f087348 */ /* 0x000fea0003c00000 */
[----:B------:R0:W1:Y:S02]  /*2fa80*/  SHFL.IDX P6, R14, R13, R12, R11 ;  /* 0x0000000c0d0e7389 */ /* 0x00006400000c000b */
[----:B01----:R-:W-:Y:S01]  /*2fa90*/  ENDCOLLECTIVE ;  /* 0x000000000000791b */ /* 0x003fe20003800000 */
.L_x_2049:
[----:B------:R-:W-:Y:S01]  /*2faa0*/  IMAD.MOV.U32 R39, RZ, RZ, R14 ;  /* 0x000000ffff277224 */ /* 0x000fe200078e000e */
[----:B------:R-:W-:Y:S06]  /*2fab0*/  BRA `(.L_x_2050) ;  /* 0xfffffdec006c7947 */ /* 0x000fec000383ffff */
.L_x_1737:
[----:B0-----:R0:W1:Y:S02]  /*2fac0*/  SYNCS.PHASECHK.TRANS64.TRYWAIT P0, [R16+URZ+0x2a800], R21 ;  /* 0x02a80015100075a7 */ /* 0x001064000800017f */
[----:B-1----:R-:W-:Y:S05]  /*2fad0*/  @!P0 NANOSLEEP.SYNCS 0x989680 ;  /* 0x009896800000895d */ /* 0x002fea0003900000 */
[----:B------:R-:W1:Y:S02]  /*2fae0*/  @!P0 SYNCS.PHASECHK.TRANS64 P0, [R16+URZ+0x2a800], R21 ;  /* 0x02a80015100085a7 */ /* 0x000e64000800007f */
[----:B-1----:R-:W-:Y:S05]  /*2faf0*/  @!P0 BRA `(.L_x_1737) ;  /* 0xfffffffc00f08947 */ /* 0x002fea000383ffff */
[----:B------:R-:W-:Y:S05]  /*2fb00*/  BRA `(.L_x_2051) ;  /* 0xfffffdf000647947 */ /* 0x000fea000383ffff */
.L_x_1745:
[----:B--2---:R2:W3:Y:S02]  /*2fb10*/  SYNCS.PHASECHK.TRANS64.TRYWAIT P1, [R21+URZ+0x2a830], R0 ;  /* 0x02a83000150075a7 */ /* 0x0044e4000802017f */
[----:B---3--:R-:W-:Y:S05]  /*2fb20*/  @!P1 NANOSLEEP.SYNCS 0x989680 ;  /* 0x009896800000995d */ /* 0x008fea0003900000 */
[----:B------:R-:W3:Y:S02]  /*2fb30*/  @!P1 SYNCS.PHASECHK.TRANS64 P1, [R21+URZ+0x2a830], R0 ;  /* 0x02a83000150095a7 */ /* 0x000ee4000802007f */
[----:B---3--:R-:W-:Y:S05]  /*2fb40*/  @!P1 BRA `(.L_x_1745) ;  /* 0xfffffffc00f09947 */ /* 0x008fea000383ffff */
[----:B------:R-:W-:Y:S05]  /*2fb50*/  BRA `(.L_x_1744) ;  /* 0xfffffe2000a07947 */ /* 0x000fea000383ffff */
.L_x_1764:
[----:B-1----:R1:W2:Y:S02]  /*2fb60*/  SYNCS.PHASECHK.TRANS64.TRYWAIT P4, [R7+URZ+0x2a830], R6 ;  /* 0x02a83006070075a7 */ /* 0x0022a4000808017f */
[----:B--2---:R-:W-:Y:S05]  /*2fb70*/  @!P4 NANOSLEEP.SYNCS 0x989680 ;  /* 0x009896800000c95d */ /* 0x004fea0003900000 */
[----:B------:R-:W2:Y:S02]  /*2fb80*/  @!P4 SYNCS.PHASECHK.TRANS64 P4, [R7+URZ+0x2a830], R6 ;  /* 0x02a830060700c5a7 */ /* 0x000ea4000808007f */
[----:B--2---:R-:W-:Y:S05]  /*2fb90*/  @!P4 BRA `(.L_x_1764) ;  /* 0xfffffffc00f0c947 */ /* 0x004fea000383ffff */
[----:B------:R-:W-:Y:S05]  /*2fba0*/  BRA `(.L_x_1763) ;  /* 0xfffffe60002c7947 */ /* 0x000fea000383ffff */
.L_x_1768:
[----:B-1----:R1:W2:Y:S02]  /*2fbb0*/  SYNCS.PHASECHK.TRANS64.TRYWAIT P3, [R7+URZ+0x2a850], R6 ;  /* 0x02a85006070075a7 */ /* 0x0022a4000806017f */
[----:B--2---:R-:W-:Y:S05]  /*2fbc0*/  @!P3 NANOSLEEP.SYNCS 0x989680 ;  /* 0x009896800000b95d */ /* 0x004fea0003900000 */
[----:B------:R-:W2:Y:S02]  /*2fbd0*/  @!P3 SYNCS.PHASECHK.TRANS64 P3, [R7+URZ+0x2a850], R6 ;  /* 0x02a850060700b5a7 */ /* 0x000ea4000806007f */
[----:B--2---:R-:W-:Y:S05]  /*2fbe0*/  @!P3 BRA `(.L_x_1768) ;  /* 0xfffffffc00f0b947 */ /* 0x004fea000383ffff */
[----:B------:R-:W-:Y:S05]  /*2fbf0*/  BRA `(.L_x_1765) ;  /* 0xfffffe6000fc7947 */ /* 0x000fea000383ffff */
.L_x_1789:
[----:B-1----:R1:W2:Y:S02]  /*2fc00*/  SYNCS.PHASECHK.TRANS64.TRYWAIT P2, [R7+URZ+0x2a830], R8 ;  /* 0x02a83008070075a7 */ /* 0x0022a4000804017f */
[----:B--2---:R-:W-:Y:S05]  /*2fc10*/  @!P2 NANOSLEEP.SYNCS 0x989680 ;  /* 0x009896800000a95d */ /* 0x004fea0003900000 */
[----:B------:R-:W2:Y:S02]  /*2fc20*/  @!P2 SYNCS.PHASECHK.TRANS64 P2, [R7+URZ+0x2a830], R8 ;  /* 0x02a830080700a5a7 */ /* 0x000ea4000804007f */
[----:B--2---:R-:W-:Y:S05]  /*2fc30*/  @!P2 BRA `(.L_x_1789) ;  /* 0xfffffffc00f0a947 */ /* 0x004fea000383ffff */
[----:B------:R-:W-:Y:S05]  /*2fc40*/  BRA `(.L_x_1788) ;  /* 0xfffffe9c00807947 */ /* 0x000fea000383ffff */
.L_x_1793:
[----:B-1----:R1:W2:Y:S02]  /*2fc50*/  SYNCS.PHASECHK.TRANS64.TRYWAIT P1, [R7+URZ+0x2a850], R6 ;  /* 0x02a85006070075a7 */ /* 0x0022a4000802017f */
[----:B--2---:R-:W-:Y:S05]  /*2fc60*/  @!P1 NANOSLEEP.SYNCS 0x989680 ;  /* 0x009896800000995d */ /* 0x004fea0003900000 */
[----:B------:R-:W2:Y:S02]  /*2fc70*/  @!P1 SYNCS.PHASECHK.TRANS64 P1, [R7+URZ+0x2a850], R6 ;  /* 0x02a85006070095a7 */ /* 0x000ea4000802007f */
[----:B--2---:R-:W-:Y:S05]  /*2fc80*/  @!P1 BRA `(.L_x_1793) ;  /* 0xfffffffc00f09947 */ /* 0x004fea000383ffff */
[----:B------:R-:W-:Y:S05]  /*2fc90*/  BRA `(.L_x_1790) ;  /* 0xfffffea0005c7947 */ /* 0x000fea000383ffff */
.L_x_1802:
[----:B-1----:R1:W2:Y:S02]  /*2fca0*/  SYNCS.PHASECHK.TRANS64.TRYWAIT P2, [R7+URZ+0x2a830], R8 ;  /* 0x02a83008070075a7 */ /* 0x0022a4000804017f */
[----:B--2---:R-:W-:Y:S05]  /*2fcb0*/  @!P2 NANOSLEEP.SYNCS 0x989680 ;  /* 0x009896800000a95d */ /* 0x004fea0003900000 */
[----:B------:R-:W2:Y:S02]  /*2fcc0*/  @!P2 SYNCS.PHASECHK.TRANS64 P2, [R7+URZ+0x2a830], R8 ;  /* 0x02a830080700a5a7 */ /* 0x000ea4000804007f */
[----:B--2---:R-:W-:Y:S05]  /*2fcd0*/  @!P2 BRA `(.L_x_1802) ;  /* 0xfffffffc00f0a947 */ /* 0x004fea000383ffff */
[----:B------:R-:W-:Y:S05]  /*2fce0*/  BRA `(.L_x_1801) ;  /* 0xfffffec800247947 */ /* 0x000fea000383ffff */
.L_x_1806:
[----:B-1----:R1:W2:Y:S02]  /*2fcf0*/  SYNCS.PHASECHK.TRANS64.TRYWAIT P1, [R7+URZ+0x2a850], R6 ;  /* 0x02a85006070075a7 */ /* 0x0022a4000802017f */
[----:B--2---:R-:W-:Y:S05]  /*2fd00*/  @!P1 NANOSLEEP.SYNCS 0x989680 ;  /* 0x009896800000995d */ /* 0x004fea0003900000 */
[----:B------:R-:W2:Y:S02]  /*2fd10*/  @!P1 SYNCS.PHASECHK.TRANS64 P1, [R7+URZ+0x2a850], R6 ;  /* 0x02a85006070095a7 */ /* 0x000ea4000802007f */
[----:B--2---:R-:W-:Y:S05]  /*2fd20*/  @!P1 BRA `(.L_x_1806) ;  /* 0xfffffffc00f09947 */ /* 0x004fea000383ffff */
[----:B------:R-:W-:Y:S05]  /*2fd30*/  BRA `(.L_x_1803) ;  /* 0xfffffecc00007947 */ /* 0x000fea000383ffff */
.L_x_1821:
[----:B-1----:R1:W2:Y:S02]  /*2fd40*/  SYNCS.PHASECHK.TRANS64.TRYWAIT P1, [R2+URZ+0x2a850], R5 ;  /* 0x02a85005020075a7 */ /* 0x0022a4000802017f */
[----:B--2---:R-:W-:Y:S05]  /*2fd50*/  @!P1 NANOSLEEP.SYNCS 0x989680 ;  /* 0x009896800000995d */ /* 0x004fea0003900000 */
[----:B------:R-:W2:Y:S02]  /*2fd60*/  @!P1 SYNCS.PHASECHK.TRANS64 P1, [R2+URZ+0x2a850], R5 ;  /* 0x02a85005020095a7 */ /* 0x000ea4000802007f */
[----:B--2---:R-:W-:Y:S05]  /*2fd70*/  @!P1 BRA `(.L_x_1821) ;  /* 0xfffffffc00f09947 */ /* 0x004fea000383ffff */
[----:B------:R-:W-:Y:S05]  /*2fd80*/  BRA `(.L_x_1820) ;  /* 0xffffff0000b87947 */ /* 0x000fea000383ffff */
.L_x_1825:
        /* <DEDUP_REMOVED lines=15> */
[----:B------:R-:W-:Y:S01]  /*2fe80*/  IMAD.MOV.U32 R15, RZ, RZ, -0x1 ;  /* 0xffffffffff0f7424 */ /* 0x000fe200078e00ff */
[----:B------:R-:W-:Y:S02]  /*2fe90*/  SEL R75, R12, R107, P0 ;  /* 0x0000006b0c4b7207 */ /* 0x000fe40000000000 */
[----:B------:R-:W-:Y:S01]  /*2fea0*/  SEL R35, R107, R12, P0 ;  /* 0x0000000c6b237207 */ /* 0x000fe20000000000 */
[----:B------:R-:W-:Y:S01]  /*2feb0*/  IMAD.MOV.U32 R12, RZ, RZ, R0 ;  /* 0x000000ffff0c7224 */ /* 0x000fe200078e0000 */
[----:B------:R-:W-:Y:S01]  /*2fec0*/  SEL R115, R115, R11, P0 ;  /* 0x0000000b73737207 */ /* 0x000fe20000000000 */
[----:B------:R-:W-:Y:S01]  /*2fed0*/  IMAD.MOV.U32 R11, RZ, RZ, 0x1c1f ;  /* 0x00001c1fff0b7424 */ /* 0x000fe200078e00ff */
[----:B------:R-:W-:-:S02]  /*2fee0*/  SEL R145, R109, R9, P0 ;  /* 0x000000096d917207 */ /* 0x000fc40000000000 */
[----:B------:R-:W-:Y:S02]  /*2fef0*/  SEL R146, R9, R109, P0 ;  /* 0x0000006d09927207 */ /* 0x000fe40000000000 */
[----:B------:R-:W-:Y:S02]  /*2ff00*/  SEL R109, R128, R61, P0 ;  /* 0x0000003d806d7207 */ /* 0x000fe40000000000 */
[----:B------:R-:W-:Y:S02]  /*2ff10*/  SEL R62, R61, R128, P0 ;  /* 0x000000803d3e7207 */ /* 0x000fe40000000000 */
[----:B------:R-:W-:Y:S02]  /*2ff20*/  SEL R61, R38, R14, P0 ;  /* 0x0000000e263d7207 */ /* 0x000fe40000000000 */
[----:B------:R-:W-:-:S07]  /*2ff30*/  SEL R38, R14, R38, P0 ;  /* 0x000000260e267207 */ /* 0x000fce0000000000 */
[----:B0-----:R-:W-:Y:S05]  /*2ff40*/  WARPSYNC.COLLECTIVE R15, `(.L_x_2052) ;  /* 0x000000000f087348 */ /* 0x001fea0003c00000 */
[----:B------:R1:W2:Y:S02]  /*2ff50*/  SHFL.IDX P6, R14, R13, R12, R11 ;  /* 0x0000000c0d0e7389 */ /* 0x0002a400000c000b */
[----:B012---:R-:W-:Y:S01]  /*2ff60*/  ENDCOLLECTIVE ;  /* 0x000000000000791b */ /* 0x007fe20003800000 */
.L_x_2052:
        /* <DEDUP_REMOVED lines=18> */
.L_x_2053:
        /* <DEDUP_REMOVED lines=19> */
.L_x_2054:
        /* <DEDUP_REMOVED lines=9> */
[----:B------:R-:W-:Y:S01]  /*30250*/  IMAD.MOV.U32 R131, RZ, RZ, RZ ;  /* 0x000000ffff837224 */ /* 0x000fe200078e00ff */
        /* <DEDUP_REMOVED lines=9> */
.L_x_2055:
        /* <DEDUP_REMOVED lines=19> */
.L_x_2056:
        /* <DEDUP_REMOVED lines=18> */
.L_x_2057:
[----:B------:R-:W-:Y:S02]  /*30540*/  SEL R67, R39, R91, P0 ;  /* 0x0000005b27437207 */ /* 0x000fe40000000000 */
[----:B------:R-:W-:Y:S02]  /*30550*/  SEL R39, R91, R39, P0 ;  /* 0x000000275b277207 */ /* 0x000fe40000000000 */
        /* <DEDUP_REMOVED lines=8> */
.L_x_2058:
[----:B------:R-:W-:Y:S02]  /*305e0*/  IMAD.MOV.U32 R13, RZ, RZ, R148 ;  /* 0x000000ffff0d7224 */ /* 0x000fe400078e0094 */
[----:B------:R-:W-:-:S07]  /*305f0*/  IMAD.MOV.U32 R76, RZ, RZ, R14 ;  /* 0x000000ffff4c7224 */ /* 0x000fce00078e000e */
[----:B------:R-:W-:Y:S05]  /*30600*/  WARPSYNC.COLLECTIVE R15, `(.L_x_2059) ;  /* 0x000000000f087348 */ /* 0x000fea0003c00000 */
[----:B------:R0:W1:Y:S02]  /*30610*/  SHFL.IDX P6, R14, R13, R12, R11 ;  /* 0x0000000c0d0e7389 */ /* 0x00006400000c000b */
[----:B01----:R-:W-:Y:S01]  /*30620*/  ENDCOLLECTIVE ;  /* 0x000000000000791b */ /* 0x003fe20003800000 */
.L_x_2059:
        /* <DEDUP_REMOVED lines=8> */
.L_x_2060:
[----:B------:R-:W-:Y:S02]  /*306b0*/  SEL R123, R125, R82, P0 ;  /* 0x000000527d7b7207 */ /* 0x000fe40000000000 */
[----:B------:R-:W-:Y:S01]  /*306c0*/  SEL R125, R82, R125, P0 ;  /* 0x0000007d527d7207 */ /* 0x000fe20000000000 */
[----:B------:R-:W-:Y:S02]  /*306d0*/  IMAD.MOV.U32 R13, RZ, RZ, R129 ;  /* 0x000000ffff0d7224 */ /* 0x000fe400078e0081 */
[----:B------:R-:W-:-:S07]  /*306e0*/  IMAD.MOV.U32 R128, RZ, RZ, R14 ;  /* 0x000000ffff807224 */ /* 0x000fce00078e000e */
[----:B------:R-:W-:Y:S05]  /*306f0*/  WARPSYNC.COLLECTIVE R15, `(.L_x_2061) ;  /* 0x000000000f087348 */ /* 0x000fea0003c00000 */
[----:B------:R0:W1:Y:S02]  /*30700*/  SHFL.IDX P6, R14, R13, R12, R11 ;  /* 0x0000000c0d0e7389 */ /* 0x00006400000c000b */
[----:B01----:R-:W-:Y:S01]  /*30710*/  ENDCOLLECTIVE ;  /* 0x000000000000791b */ /* 0x003fe20003800000 */
.L_x_2061:
        /* <DEDUP_REMOVED lines=8> */
.L_x_2062:
[----:B------:R-:W-:Y:S02]  /*307a0*/  IMAD.MOV.U32 R13, RZ, RZ, R147 ;  /* 0x000000ffff0d7224 */ /* 0x000fe400078e0093 */
[----:B------:R-:W-:-:S07]  /*307b0*/  IMAD.MOV.U32 R74, RZ, RZ, R14 ;  /* 0x000000ffff4a7224 */ /* 0x000fce00078e000e */
[----:B------:R-:W-:Y:S05]  /*307c0*/  WARPSYNC.COLLECTIVE R15, `(.L_x_2063) ;  /* 0x000000000f087348 */ /* 0x000fea0003c00000 */
[----:B------:R0:W1:Y:S02]  /*307d0*/  SHFL.IDX P6, R14, R13, R12, R11 ;  /* 0x0000000c0d0e7389 */ /* 0x00006400000c000b */
[----:B01----:R-:W-:Y:S01]  /*307e0*/  ENDCOLLECTIVE ;  /* 0x000000000000791b */ /* 0x003fe20003800000 */
.L_x_2063:
        /* <DEDUP_REMOVED lines=8> */
.L_x_2064:
[----:B------:R-:W-:Y:S02]  /*30870*/  SEL R126, R129, R78, P0 ;  /* 0x0000004e817e7207 */ /* 0x000fe40000000000 */
[----:B------:R-:W-:Y:S01]  /*30880*/  SEL R129, R78, R129, P0 ;  /* 0x000000814e817207 */ /* 0x000fe20000000000 */
[----:B------:R-:W-:Y:S02]  /*30890*/  IMAD.MOV.U32 R13, RZ, RZ, R117 ;  /* 0x000000ffff0d7224 */ /* 0x000fe400078e0075 */
[----:B------:R-:W-:-:S07]  /*308a0*/  IMAD.MOV.U32 R113, RZ, RZ, R14 ;  /* 0x000000ffff717224 */ /* 0x000fce00078e000e */
[----:B------:R-:W-:Y:S05]  /*308b0*/  WARPSYNC.COLLECTIVE R15, `(.L_x_2065) ;  /* 0x000000000f087348 */ /* 0x000fea0003c00000 */
[----:B------:R0:W1:Y:S02]  /*308c0*/  SHFL.IDX P6, R14, R13, R12, R11 ;  /* 0x0000000c0d0e7389 */ /* 0x00006400000c000b */
[----:B01----:R-:W-:Y:S01]  /*308d0*/  ENDCOLLECTIVE ;  /* 0x000000000000791b */ /* 0x003fe20003800000 */
.L_x_2065:
[----:B------:R-:W-:Y:S02]  /*308e0*/  IMAD.MOV.U32 R13, RZ, RZ, R68 ;  /* 0x000000ffff0d7224 */ /* 0x000fe400078e0044 */
[----:B------:R-:W-:Y:S02]  /*308f0*/  IMAD.MOV.U32 R12, RZ, RZ, R87 ;  /* 0x000000ffff0c7224 */ /* 0x000fe400078e0057 */
[----:B------:R-:W-:-:S07]  /*30900*/  IMAD.MOV.U32 R117, RZ, RZ, R14 ;  /* 0x000000ffff757224 */ /* 0x000fce00078e000e */
[----:B------:R-:W-:Y:S05]  /*30910*/  WARPSYNC.COLLECTIVE R15, `(.L_x_2066) ;  /* 0x000000000f087348 */ /* 0x000fea0003c00000 */
[----:B------:R0:W1:Y:S02]  /*30920*/  SHFL.IDX P6, R14, R13, R12, R11 ;  /* 0x0000000c0d0e7389 */ /* 0x00006400000c000b */
[----:B01----:R-:W-:Y:S01]  /*30930*/  ENDCOLLECTIVE ;  /* 0x000000000000791b */ /* 0x003fe20003800000 */
.L_x_2066:
[----:B------:R-:W-:Y:S02]  /*30940*/  IMAD.MOV.U32 R13, RZ, RZ, R134 ;  /* 0x000000ffff0d7224 */ /* 0x000fe400078e0086 */
[----:B------:R-:W-:-:S07]  /*30950*/  IMAD.MOV.U32 R68, RZ, RZ, R14 ;  /* 0x000000ffff447224 */ /* 0x000fce00078e000e */
[----:B------:R-:W-:Y:S05]  /*30960*/  WARPSYNC.COLLECTIVE R15, `(.L_x_2067) ;  /* 0x000000000f087348 */ /* 0x000fea0003c00000 */
[----:B------:R0:W1:Y:S02]  /*30970*/  SHFL.IDX P6, R14, R13, R12, R11 ;  /* 0x0000000c0d0e7389 */ /* 0x00006400000c000b */
[----:B01----:R-:W-:Y:S01]  /*30980*/  ENDCOLLECTIVE ;  /* 0x000000000000791b */ /* 0x003fe20003800000 */
.L_x_2067:
[----:B------:R-:W-:Y:S02]  /*30990*/  IMAD.MOV.U32 R13, RZ, RZ, R109 ;  /* 0x000000ffff0d7224 */ /* 0x000fe400078e006d */
[----:B------:R-:W-:Y:S02]  /*309a0*/  IMAD.MOV.U32 R12, RZ, RZ, R0 ;  /* 0x000000ffff0c7224 */ /* 0x000fe400078e0000 */
[----:B------:R-:W-:-:S07]  /*309b0*/  IMAD.MOV.U32 R72, RZ, RZ, R14 ;  /* 0x000000ffff487224 */ /* 0x000fce00078e000e */
[----:B------:R-:W-:Y:S05]  /*309c0*/  WARPSYNC.COLLECTIVE R15, `(.L_x_2068) ;  /* 0x000000000f087348 */ /* 0x000fea0003c00000 */
[----:B------:R0:W1:Y:S02]  /*309d0*/  SHFL.IDX P6, R14, R13, R12, R11 ;  /* 0x0000000c0d0e7389 */ /* 0x00006400000c000b */
[----:B01----:R-:W-:Y:S01]  /*309e0*/  ENDCOLLECTIVE ;  /* 0x000000000000791b */ /* 0x003fe20003800000 */
.L_x_2068:
[----:B------:R-:W-:Y:S02]  /*309f0*/  SEL R130, R117, R72, P0 ;  /* 0x0000004875827207 */ /* 0x000fe40000000000 */
[----:B------:R-:W-:Y:S01]  /*30a00*/  SEL R117, R72, R117, P0 ;  /* 0x0000007548757207 */ /* 0x000fe20000000000 */
[----:B------:R-:W-:Y:S01]  /*30a10*/  IMAD.MOV.U32 R13, RZ, RZ, R114 ;  /* 0x000000ffff0d7224 */ /* 0x000fe200078e0072 */
[----:B------:R-:W-:-:S07]  /*30a20*/  MOV R109, R14 ;  /* 0x0000000e006d7202 */ /* 0x000fce0000000f00 */
[----:B------:R-:W-:Y:S05]  /*30a30*/  WARPSYNC.COLLECTIVE R15, `(.L_x_2069) ;  /* 0x000000000f087348 */ /* 0x000fea0003c00000 */
[----:B------:R0:W1:Y:S02]  /*30a40*/  SHFL.IDX P6, R14, R13, R12, R11 ;  /* 0x0000000c0d0e7389 */ /* 0x00006400000c000b */
[----:B01----:R-:W-:Y:S01]  /*30a50*/  ENDCOLLECTIVE ;  /* 0x000000000000791b */ /* 0x003fe20003800000 */
.L_x_2069:
[----:B------:R-:W-:Y:S02]  /*30a60*/  IMAD.MOV.U32 R13, RZ, RZ, R62 ;  /* 0x000000ffff0d7224 */ /* 0x000fe400078e003e */
[----:B------:R-:W-:Y:S02]  /*30a70*/  IMAD.MOV.U32 R12, RZ, RZ, R87 ;  /* 0x000000ffff0c7224 */ /* 0x000fe400078e0057 */
[----:B------:R-:W-:-:S07]  /*30a80*/  IMAD.MOV.U32 R114, RZ, RZ, R14 ;  /* 0x000000ffff727224 */ /* 0x000fce00078e000e */
[----:B------:R-:W-:Y:S05]  /*30a90*/  WARPSYNC.COLLECTIVE R15, `(.L_x_2070) ;  /* 0x000000000f087348 */ /* 0x000fea0003c00000 */
[----:B------:R0:W1:Y:S02]  /*30aa0*/  SHFL.IDX P6, R14, R13, R12, R11 ;  /* 0x0000000c0d0e7389 */ /* 0x00006400000c000b */
[----:B01----:R-:W-:Y:S01]  /*30ab0*/  ENDCOLLECTIVE ;  /* 0x000000000000791b */ /* 0x003fe20003800000 */
.L_x_2070:
[----:B------:R-:W-:Y:S02]  /*30ac0*/  IMAD.MOV.U32 R13, RZ, RZ, R70 ;  /* 0x000000ffff0d7224 */ /* 0x000fe400078e0046 */
[----:B------:R-:W-:-:S07]  /*30ad0*/  IMAD.MOV.U32 R62, RZ, RZ, R14 ;  /* 0x000000ffff3e7224 */ /* 0x000fce00078e000e */
[----:B------:R-:W-:Y:S05]  /*30ae0*/  WARPSYNC.COLLECTIVE R15, `(.L_x_2071) ;  /* 0x000000000f087348 */ /* 0x000fea0003c00000 */
[----:B------:R0:W1:Y:S02]  /*30af0*/  SHFL.IDX P6, R14, R13, R12, R11 ;  /* 0x0000000c0d0e7389 */ /* 0x00006400000c000b */
[----:B01----:R-:W-:Y:S01]  /*30b00*/  ENDCOLLECTIVE ;  /* 0x000000000000791b */ /* 0x003fe20003800000 */
.L_x_2071:
        /* <DEDUP_REMOVED lines=8> */
.L_x_2072:
[----:B------:R-:W-:Y:S02]  /*30b90*/  IMAD.MOV.U32 R13, RZ, RZ, R110 ;  /* 0x000000ffff0d7224 */ /* 0x000fe400078e006e */
[----:B------:R-:W-:-:S07]  /*30ba0*/  IMAD.MOV.U32 R105, RZ, RZ, R14 ;  /* 0x000000ffff697224 */ /* 0x000fce00078e000e */
[----:B------:R-:W-:Y:S05]  /*30bb0*/  WARPSYNC.COLLECTIVE R15, `(.L_x_2073) ;  /* 0x000000000f087348 */ /* 0x000fea0003c00000 */
[----:B------:R0:W1:Y:S02]  /*30bc0*/  SHFL.IDX P6, R14, R13, R12, R11 ;  /* 0x0000000c0d0e7389 */ /* 0x00006400000c000b */
[----:B01----:R-:W-:Y:S01]  /*30bd0*/  ENDCOLLECTIVE ;  /* 0x000000000000791b */ /* 0x003fe20003800000 */
.L_x_2073:
[----:B------:R-:W-:Y:S02]  /*30be0*/  IMAD.MOV.U32 R13, RZ, RZ, R58 ;  /* 0x000000ffff0d7224 */ /* 0x000fe400078e003a */
[----:B------:R-:W-:Y:S02]  /*30bf0*/  IMAD.MOV.U32 R12, RZ, RZ, R87 ;  /* 0x000000ffff0c7224 */ /* 0x000fe400078e0057 */
[----:B------:R-:W-:-:S07]  /*30c00*/  IMAD.MOV.U32 R110, RZ, RZ, R14 ;  /* 0x000000ffff6e7224 */ /* 0x000fce00078e000e */
[----:B------:R-:W-:Y:S05]  /*30c10*/  WARPSYNC.COLLECTIVE R15, `(.L_x_2074) ;  /* 0x000000000f087348 */ /* 0x000fea0003c00000 */
[----:B------:R0:W1:Y:S02]  /*30c20*/  SHFL.IDX P6, R14, R13, R12, R11 ;  /* 0x0000000c0d0e7389 */ /* 0x00006400000c000b */
[----:B01----:R-:W-:Y:S01]  /*30c30*/  ENDCOLLECTIVE ;  /* 0x000000000000791b */ /* 0x003fe20003800000 */
.L_x_2074:
[----:B------:R-:W-:Y:S02]  /*30c40*/  IMAD.MOV.U32 R13, RZ, RZ, R66 ;  /* 0x000000ffff0d7224 */ /* 0x000fe400078e0042 */
[----:B------:R-:W-:-:S07]  /*30c50*/  IMAD.MOV.U32 R58, RZ, RZ, R14 ;  /* 0x000000ffff3a7224 */ /* 0x000fce00078e000e */
[----:B------:R-:W-:Y:S05]  /*30c60*/  WARPSYNC.COLLECTIVE R15, `(.L_x_2075) ;  /* 0x000000000f087348 */ /* 0x000fea0003c00000 */
[----:B------:R0:W1:Y:S02]  /*30c70*/  SHFL.IDX P6, R14, R13, R12, R11 ;  /* 0x0000000c0d0e7389 */ /* 0x00006400000c000b */
[----:B01----:R-:W-:Y:S01]  /*30c80*/  ENDCOLLECTIVE ;  /* 0x000000000000791b */ /* 0x003fe20003800000 */
.L_x_2075:
        /* <DEDUP_REMOVED lines=8> */
.L_x_2076:
[----:B------:R-:W-:Y:S02]  /*30d10*/  SEL R111, R110, R66, P0 ;  /* 0x000000426e6f7207 */ /* 0x000fe40000000000 */
[----:B------:R-:W-:Y:S01]  /*30d20*/  SEL R110, R66, R110, P0 ;  /* 0x0000006e426e7207 */ /* 0x000fe20000000000 */
[----:B------:R-:W-:Y:S02]  /*30d30*/  IMAD.MOV.U32 R13, RZ, RZ, R106 ;  /* 0x000000ffff0d7224 */ /* 0x000fe400078e006a */
[----:B------:R-:W-:-:S07]  /*30d40*/  IMAD.MOV.U32 R93, RZ, RZ, R14 ;  /* 0x000000ffff5d7224 */ /* 0x000fce00078e000e */
[----:B------:R-:W-:Y:S05]  /*30d50*/  WARPSYNC.COLLECTIVE R15, `(.L_x_2077) ;  /* 0x000000000f087348 */ /* 0x000fea0003c00000 */
[----:B------:R0:W1:Y:S02]  /*30d60*/  SHFL.IDX P6, R14, R13, R12, R11 ;  /* 0x0000000c0d0e7389 */ /* 0x00006400000c000b */
[----:B01----:R-:W-:Y:S01]  /*30d70*/  ENDCOLLECTIVE ;  /* 0x000000000000791b */ /* 0x003fe20003800000 */
.L_x_2077:
[----:B------:R-:W-:Y:S02]  /*30d80*/  IMAD.MOV.U32 R13, RZ, RZ, R55 ;  /* 0x000000ffff0d7224 */ /* 0x000fe400078e0037 */
[----:B------:R-:W-:Y:S02]  /*30d90*/  IMAD.MOV.U32 R12, RZ, RZ, R87 ;  /* 0x000000ffff0c7224 */ /* 0x000fe400078e0057 */
[----:B------:R-:W-:-:S07]  /*30da0*/  IMAD.MOV.U32 R106, RZ, RZ, R14 ;  /* 0x000000ffff6a7224 */ /* 0x000fce00078e000e */
[----:B------:R-:W-:Y:S05]  /*30db0*/  WARPSYNC.COLLECTIVE R15, `(.L_x_2078) ;  /* 0x000000000f087348 */ /* 0x000fea0003c00000 */
[----:B------:R0:W1:Y:S02]  /*30dc0*/  SHFL.IDX P6, R14, R13, R12, R11 ;  /* 0x0000000c0d0e7389 */ /* 0x00006400000c000b */
[----:B01----:R-:W-:Y:S01]  /*30dd0*/  ENDCOLLECTIVE ;  /* 0x000000000000791b */ /* 0x003fe20003800000 */
.L_x_2078:
[----:B------:R-:W-:Y:S02]  /*30de0*/  IMAD.MOV.U32 R13, RZ, RZ, R64 ;  /* 0x000000ffff0d7224 */ /* 0x000fe400078e0040 */
[----:B------:R-:W-:-:S07]  /*30df0*/  IMAD.MOV.U32 R55, RZ, RZ, R14 ;  /* 0x000000ffff377224 */ /* 0x000fce00078e000e */
[----:B------:R-:W-:Y:S05]  /*30e00*/  WARPSYNC.COLLECTIVE R15, `(.L_x_2079) ;  /* 0x000000000f087348 */ /* 0x000fea0003c00000 */
[----:B------:R0:W1:Y:S02]  /*30e10*/  SHFL.IDX P6, R14, R13, R12, R11 ;  /* 0x0000000c0d0e7389 */ /* 0x00006400000c000b */
[----:B01----:R-:W-:Y:S01]  /*30e20*/  ENDCOLLECTIVE ;  /* 0x000000000000791b */ /* 0x003fe20003800000 */
.L_x_2079:
        /* <DEDUP_REMOVED lines=8> */
.L_x_2080:
[----:B------:R-:W-:Y:S02]  /*30eb0*/  SEL R107, R106, R64, P0 ;  /* 0x000000406a6b7207 */ /* 0x000fe40000000000 */
[----:B------:R-:W-:Y:S01]  /*30ec0*/  SEL R106, R64, R106, P0 ;  /* 0x0000006a406a7207 */ /* 0x000fe20000000000 */
[----:B------:R-:W-:Y:S02]  /*30ed0*/  IMAD.MOV.U32 R13, RZ, RZ, R102 ;  /* 0x000000ffff0d7224 */ /* 0x000fe400078e0066 */
[----:B------:R-:W-:-:S07]  /*30ee0*/  IMAD.MOV.U32 R99, RZ, RZ, R14 ;  /* 0x000000ffff637224 */ /* 0x000fce00078e000e */
[----:B------:R-:W-:Y:S05]  /*30ef0*/  WARPSYNC.COLLECTIVE R15, `(.L_x_2081) ;  /* 0x000000000f087348 */ /* 0x000fea0003c00000 */
[----:B------:R0:W1:Y:S02]  /*30f00*/  SHFL.IDX P6, R14, R13, R12, R11 ;  /* 0x0000000c0d0e7389 */ /* 0x00006400000c000b */
[----:B01----:R-:W-:Y:S01]  /*30f10*/  ENDCOLLECTIVE ;  /* 0x000000000000791b */ /* 0x003fe20003800000 */
.L_x_2081:
[----:B------:R-:W-:Y:S02]  /*30f20*/  IMAD.MOV.U32 R13, RZ, RZ, R53 ;  /* 0x000000ffff0d7224 */ /* 0x000fe400078e0035 */
[----:B------:R-:W-:Y:S02]  /*30f30*/  IMAD.MOV.U32 R12, RZ, RZ, R87 ;  /* 0x000000ffff0c7224 */ /* 0x000fe400078e0057 */
[----:B------:R-:W-:-:S07]  /*30f40*/  IMAD.MOV.U32 R102, RZ, RZ, R14 ;  /* 0x000000ffff667224 */ /* 0x000fce00078e000e */
[----:B------:R-:W-:Y:S05]  /*30f50*/  WARPSYNC.COLLECTIVE R15, `(.L_x_2082) ;  /* 0x000000000f087348 */ /* 0x000fea0003c00000 */
[----:B------:R0:W1:Y:S02]  /*30f60*/  SHFL.IDX P6, R14, R13, R12, R11 ;  /* 0x0000000c0d0e7389 */ /* 0x00006400000c000b */
[----:B01----:R-:W-:Y:S01]  /*30f70*/  ENDCOLLECTIVE ;  /* 0x000000000000791b */ /* 0x003fe20003800000 */
.L_x_2082:
[----:B------:R-:W-:Y:S02]  /*30f80*/  IMAD.MOV.U32 R13, RZ, RZ, R60 ;  /* 0x000000ffff0d7224 */ /* 0x000fe400078e003c */
[----:B------:R-:W-:-:S07]  /*30f90*/  IMAD.MOV.U32 R53, RZ, RZ, R14 ;  /* 0x000000ffff357224 */ /* 0x000fce00078e000e */
[----:B------:R-:W-:Y:S05]  /*30fa0*/  WARPSYNC.COLLECTIVE R15, `(.L_x_2083) ;  /* 0x000000000f087348 */ /* 0x000fea0003c00000 */
[----:B------:R0:W1:Y:S02]  /*30fb0*/  SHFL.IDX P6, R14, R13, R12, R11 ;  /* 0x0000000c0d0e7389 */ /* 0x00006400000c000b */
[----:B01----:R-:W-:Y:S01]  /*30fc0*/  ENDCOLLECTIVE ;  /* 0x000000000000791b */ /* 0x003fe20003800000 */
.L_x_2083:
        /* <DEDUP_REMOVED lines=8> */
.L_x_2084:
[----:B------:R-:W-:Y:S02]  /*31050*/  SEL R103, R102, R60, P0 ;  /* 0x0000003c66677207 */ /* 0x000fe40000000000 */
[----:B------:R-:W-:Y:S01]  /*31060*/  SEL R102, R60, R102, P0 ;  /* 0x000000663c667207 */ /* 0x000fe20000000000 */
[----:B------:R-:W-:Y:S02]  /*31070*/  IMAD.MOV.U32 R13, RZ, RZ, R97 ;  /* 0x000000ffff0d7224 */ /* 0x000fe400078e0061 */
[----:B------:R-:W-:-:S07]  /*31080*/  IMAD.MOV.U32 R98, RZ, RZ, R14 ;  /* 0x000000ffff627224 */ /* 0x000fce00078e000e */
[----:B------:R-:W-:Y:S05]  /*31090*/  WARPSYNC.COLLECTIVE R15, `(.L_x_2085) ;  /* 0x000000000f087348 */ /* 0x000fea0003c00000 */
[----:B------:R0:W1:Y:S02]  /*310a0*/  SHFL.IDX P6, R14, R13, R12, R11 ;  /* 0x0000000c0d0e7389 */ /* 0x00006400000c000b */
[----:B01----:R-:W-:Y:S01]  /*310b0*/  ENDCOLLECTIVE ;  /* 0x000000000000791b */ /* 0x003fe20003800000 */
.L_x_2085:
[----:B------:R-:W-:Y:S02]  /*310c0*/  IMAD.MOV.U32 R13, RZ, RZ, R51 ;  /* 0x000000ffff0d7224 */ /* 0x000fe400078e0033 */
[----:B------:R-:W-:Y:S02]  /*310d0*/  IMAD.MOV.U32 R12, RZ, RZ, R87 ;  /* 0x000000ffff0c7224 */ /* 0x000fe400078e0057 */
[----:B------:R-:W-:-:S07]  /*310e0*/  IMAD.MOV.U32 R97, RZ, RZ, R14 ;  /* 0x000000ffff617224 */ /* 0x000fce00078e000e */
[----:B------:R-:W-:Y:S05]  /*310f0*/  WARPSYNC.COLLECTIVE R15, `(.L_x_2086) ;  /* 0x000000000f087348 */ /* 0x000fea0003c00000 */
[----:B------:R0:W1:Y:S02]  /*31100*/  SHFL.IDX P6, R14, R13, R12, R11 ;  /* 0x0000000c0d0e7389 */ /* 0x00006400000c000b */
[----:B01----:R-:W-:Y:S01]  /*31110*/  ENDCOLLECTIVE ;  /* 0x000000000000791b */ /* 0x003fe20003800000 */
.L_x_2086:
[----:B------:R-:W-:Y:S02]  /*31120*/  IMAD.MOV.U32 R13, RZ, RZ, R56 ;  /* 0x000000ffff0d7224 */ /* 0x000fe400078e0038 */
[----:B------:R-:W-:-:S07]  /*31130*/  IMAD.MOV.U32 R51, RZ, RZ, R14 ;  /* 0x000000ffff337224 */ /* 0x000fce00078e000e */
[----:B------:R-:W-:Y:S05]  /*31140*/  WARPSYNC.COLLECTIVE R15, `(.L_x_2087) ;  /* 0x000000000f087348 */ /* 0x000fea0003c00000 */
[----:B------:R0:W1:Y:S02]  /*31150*/  SHFL.IDX P6, R14, R13, R12, R11 ;  /* 0x0000000c0d0e7389 */ /* 0x00006400000c000b */
[----:B01----:R-:W-:Y:S01]  /*31160*/  ENDCOLLECTIVE ;  /* 0x000000000000791b */ /* 0x003fe20003800000 */
.L_x_2087:
        /* <DEDUP_REMOVED lines=8> */
.L_x_2088:
[----:B------:R-:W-:Y:S02]  /*311f0*/  SEL R100, R97, R56, P0 ;  /* 0x0000003861647207 */ /* 0x000fe40000000000 */
[----:B------:R-:W-:Y:S01]  /*31200*/  SEL R97, R56, R97, P0 ;  /* 0x0000006138617207 */ /* 0x000fe20000000000 */
[----:B------:R-:W-:Y:S02]  /*31210*/  IMAD.MOV.U32 R13, RZ, RZ, R94 ;  /* 0x000000ffff0d7224 */ /* 0x000fe400078e005e */
[----:B------:R-:W-:-:S07]  /*31220*/  IMAD.MOV.U32 R95, RZ, RZ, R14 ;  /* 0x000000ffff5f7224 */ /* 0x000fce00078e000e */
[----:B------:R-:W-:Y:S05]  /*31230*/  WARPSYNC.COLLECTIVE R15, `(.L_x_2089) ;  /* 0x000000000f087348 */ /* 0x000fea0003c00000 */
[----:B------:R0:W1:Y:S02]  /*31240*/  SHFL.IDX P6, R14, R13, R12, R11 ;  /* 0x0000000c0d0e7389 */ /* 0x00006400000c000b */
[----:B01----:R-:W-:Y:S01]  /*31250*/  ENDCOLLECTIVE ;  /* 0x000000000000791b */ /* 0x003fe20003800000 */
.L_x_2089:
[----:B------:R-:W-:Y:S02]  /*31260*/  IMAD.MOV.U32 R13, RZ, RZ, R49 ;  /* 0x000000ffff0d7224 */ /* 0x000fe400078e0031 */
[----:B------:R-:W-:Y:S02]  /*31270*/  IMAD.MOV.U32 R12, RZ, RZ, R87 ;  /* 0x000000ffff0c7224 */ /* 0x000fe400078e0057 */
[----:B------:R-:W-:-:S07]  /*31280*/  IMAD.MOV.U32 R94, RZ, RZ, R14 ;  /* 0x000000ffff5e7224 */ /* 0x000fce00078e000e */
[----:B------:R-:W-:Y:S05]  /*31290*/  WARPSYNC.COLLECTIVE R15, `(.L_x_2090) ;  /* 0x000000000f087348 */ /* 0x000fea0003c00000 */
[----:B------:R0:W1:Y:S02]  /*312a0*/  SHFL.IDX P6, R14, R13, R12, R11 ;  /* 0x0000000c0d0e7389 */ /* 0x00006400000c000b */
[----:B01----:R-:W-:Y:S01]  /*312b0*/  ENDCOLLECTIVE ;  /* 0x000000000000791b */ /* 0x003fe20003800000 */
.L_x_2090:
[----:B------:R-:W-:Y:S02]  /*312c0*/  IMAD.MOV.U32 R13, RZ, RZ, R54 ;  /* 0x000000ffff0d7224 */ /* 0x000fe400078e0036 */
[----:B------:R-:W-:-:S07]  /*312d0*/  IMAD.MOV.U32 R49, RZ, RZ, R14 ;  /* 0x000000ffff317224 */ /* 0x000fce00078e000e */
[----:B------:R-:W-:Y:S05]  /*312e0*/  WARPSYNC.COLLECTIVE R15, `(.L_x_2091) ;  /* 0x000000000f087348 */ /* 0x000fea0003c00000 */
[----:B------:R0:W1:Y:S02]  /*312f0*/  SHFL.IDX P6, R14, R13, R12, R11 ;  /* 0x0000000c0d0e7389 */ /* 0x00006400000c000b */
[----:B01----:R-:W-:Y:S01]  /*31300*/  ENDCOLLECTIVE ;  /* 0x000000000000791b */ /* 0x003fe20003800000 */
.L_x_2091:
[----:B------:R-:W-:Y:S02]  /*31310*/  SEL R78, R95, R49, P0 ;  /* 0x000000315f4e7207 */ /* 0x000fe40000000000 */
[----:B------:R-:W-:Y:S01]  /*31320*/  SEL R95, R49, R95, P0 ;  /* 0x0000005f315f7207 */ /* 0x000fe20000000000 */
[----:B------:R-:W-:Y:S02]  /*31330*/  IMAD.MOV.U32 R13, RZ, RZ, R86 ;  /* 0x000000ffff0d7224 */ /* 0x000fe400078e0056 */
[----:B------:R-:W-:Y:S01]  /*31340*/  IMAD.MOV.U32 R12, RZ, RZ, R0 ;  /* 0x000000ffff0c7224 */ /* 0x000fe200078e0000 */
[----:B------:R-:W-:-:S07]  /*31350*/  MOV R54, R14 ;  /* 0x0000000e00367202 */ /* 0x000fce0000000f00 */
[----:B------:R-:W-:Y:S05]  /*31360*/  WARPSYNC.COLLECTIVE R15, `(.L_x_2092) ;  /* 0x000000000f087348 */ /* 0x000fea0003c00000 */
[----:B------:R0:W1:Y:S02]  /*31370*/  SHFL.IDX P6, R14, R13, R12, R11 ;  /* 0x0000000c0d0e7389 */ /* 0x00006400000c000b */
[----:B01----:R-:W-:Y:S01]  /*31380*/  ENDCOLLECTIVE ;  /* 0x000000000000791b */ /* 0x003fe20003800000 */
.L_x_2092:
[----:B------:R-:W-:Y:S02]  /*31390*/  SEL R96, R94, R54, P0 ;  /* 0x000000365e607207 */ /* 0x000fe40000000000 */
[----:B------:R-:W-:Y:S01]  /*313a0*/  SEL R94, R54, R94, P0 ;  /* 0x0000005e365e7207 */ /* 0x000fe20000000000 */
[----:B------:R-:W-:Y:S02]  /*313b0*/  IMAD.MOV.U32 R13, RZ, RZ, R83 ;  /* 0x000000ffff0d7224 */ /* 0x000fe400078e0053 */
[----:B------:R-:W-:-:S07]  /*313c0*/  IMAD.MOV.U32 R86, RZ, RZ, R14 ;  /* 0x000000ffff567224 */ /* 0x000fce00078e000e */
[----:B------:R-:W-:Y:S05]  /*313d0*/  WARPSYNC.COLLECTIVE R15, `(.L_x_2093) ;  /* 0x000000000f087348 */ /* 0x000fea0003c00000 */
[----:B------:R0:W1:Y:S02]  /*313e0*/  SHFL.IDX P6, R14, R13, R12, R11 ;  /* 0x0000000c0d0e7389 */ /* 0x00006400000c000b */
[----:B01----:R-:W-:Y:S01]  /*313f0*/  ENDCOLLECTIVE ;  /* 0x000000000000791b */ /* 0x003fe20003800000 */
.L_x_2093:
[----:B------:R-:W-:Y:S02]  /*31400*/  IMAD.MOV.U32 R13, RZ, RZ, R5 ;  /* 0x000000ffff0d7224 */ /* 0x000fe400078e0005 */
[----:B------:R-:W-:Y:S02]  /*31410*/  IMAD.MOV.U32 R12, RZ, RZ, R87 ;  /* 0x000000ffff0c7224 */ /* 0x000fe400078e0057 */
[----:B------:R-:W-:-:S07]  /*31420*/  IMAD.MOV.U32 R83, RZ, RZ, R14 ;  /* 0x000000ffff537224 */ /* 0x000fce00078e000e */
[----:B------:R-:W-:Y:S05]  /*31430*/  WARPSYNC.COLLECTIVE R15, `(.L_x_2094) ;  /* 0x000000000f087348 */ /* 0x000fea0003c00000 */
[----:B------:R0:W1:Y:S02]  /*31440*/  SHFL.IDX P6, R14, R13, R12, R11 ;  /* 0x0000000c0d0e7389 */ /* 0x00006400000c000b */
[----:B01----:R-:W-:Y:S01]  /*31450*/  ENDCOLLECTIVE ;  /* 0x000000000000791b */ /* 0x003fe20003800000 */
.L_x_2094:
[----:B------:R-:W-:Y:S02]  /*31460*/  IMAD.MOV.U32 R13, RZ, RZ, R52 ;  /* 0x000000ffff0d7224 */ /* 0x000fe400078e0034 */
[----:B------:R-:W-:-:S07]  /*31470*/  IMAD.MOV.U32 R5, RZ, RZ, R14 ;  /* 0x000000ffff057224 */ /* 0x000fce00078e000e */
[----:B------:R-:W-:Y:S05]  /*31480*/  WARPSYNC.COLLECTIVE R15, `(.L_x_2095) ;  /* 0x000000000f087348 */ /* 0x000fea0003c00000 */
[----:B------:R0:W1:Y:S02]  /*31490*/  SHFL.IDX P6, R14, R13, R12, R11 ;  /* 0x0000000c0d0e7389 */ /* 0x00006400000c000b */
[----:B01----:R-:W-:Y:S01]  /*314a0*/  ENDCOLLECTIVE ;  /* 0x000000000000791b */ /* 0x003fe20003800000 */
.L_x_2095:
[----:B------:R-:W-:Y:S02]  /*314b0*/  IMAD.MOV.U32 R13, RZ, RZ, R79 ;  /* 0x000000ffff0d7224 */ /* 0x000fe400078e004f */
[----:B------:R-:W-:Y:S02]  /*314c0*/  IMAD.MOV.U32 R12, RZ, RZ, R0 ;  /* 0x000000ffff0c7224 */ /* 0x000fe400078e0000 */
[----:B------:R-:W-:-:S07]  /*314d0*/  IMAD.MOV.U32 R52, RZ, RZ, R14 ;  /* 0x000000ffff347224 */ /* 0x000fce00078e000e */
[----:B------:R-:W-:Y:S05]  /*314e0*/  WARPSYNC.COLLECTIVE R15, `(.L_x_2096) ;  /* 0x000000000f087348 */ /* 0x000fea0003c00000 */
[----:B------:R0:W1:Y:S02]  /*314f0*/  SHFL.IDX P6, R14, R13, R12, R11 ;  /* 0x0000000c0d0e7389 */ /* 0x00006400000c000b */
[----:B01----:R-:W-:Y:S01]  /*31500*/  ENDCOLLECTIVE ;  /* 0x000000000000791b */ /* 0x003fe20003800000 */
.L_x_2096:
[----:B------:R-:W-:Y:S02]  /*31510*/  SEL R92, R83, R52, P0 ;  /* 0x00000034535c7207 */ /* 0x000fe40000000000 */
[----:B------:R-:W-:Y:S01]  /*31520*/  SEL R83, R52, R83, P0 ;  /* 0x0000005334537207 */ /* 0x000fe20000000000 */
[----:B------:R-:W-:Y:S02]  /*31530*/  IMAD.MOV.U32 R13, RZ, RZ, R80 ;  /* 0x000000ffff0d7224 */ /* 0x000fe400078e0050 */
[----:B------:R-:W-:-:S07]  /*31540*/  IMAD.MOV.U32 R79, RZ, RZ, R14 ;  /* 0x000000ffff4f7224 */ /* 0x000fce00078e000e */
[----:B------:R-:W-:Y:S05]  /*31550*/  WARPSYNC.COLLECTIVE R15, `(.L_x_2097) ;  /* 0x000000000f087348 */ /* 0x000fea0003c00000 */
[----:B------:R0:W1:Y:S02]  /*31560*/  SHFL.IDX P6, R14, R13, R12, R11 ;  /* 0x0000000c0d0e7389 */ /* 0x00006400000c000b */
[----:B01----:R-:W-:Y:S01]  /*31570*/  ENDCOLLECTIVE ;  /* 0x000000000000791b */ /* 0x003fe20003800000 */
.L_x_2097:
[----:B------:R-:W-:Y:S02]  /*31580*/  IMAD.MOV.U32 R13, RZ, RZ, R3 ;  /* 0x000000ffff0d7224 */ /* 0x000fe400078e0003 */
[----:B------:R-:W-:Y:S02]  /*31590*/  IMAD.MOV.U32 R12, RZ, RZ, R87 ;  /* 0x000000ffff0c7224 */ /* 0x000fe400078e0057 */
[----:B------:R-:W-:-:S07]  /*315a0*/  IMAD.MOV.U32 R80, RZ, RZ, R14 ;  /* 0x000000ffff507224 */ /* 0x000fce00078e000e */
[----:B------:R-:W-:Y:S05]  /*315b0*/  WARPSYNC.COLLECTIVE R15, `(.L_x_2098) ;  /* 0x000000000f087348 */ /* 0x000fea0003c00000 */
[----:B------:R0:W1:Y:S02]  /*315c0*/  SHFL.IDX P6, R14, R13, R12, R11 ;  /* 0x0000000c0d0e7389 */ /* 0x00006400000c000b */
[----:B01----:R-:W-:Y:S01]  /*315d0*/  ENDCOLLECTIVE ;  /* 0x000000000000791b */ /* 0x003fe20003800000 */
.L_x_2098:
[----:B------:R-:W-:Y:S02]  /*315e0*/  IMAD.MOV.U32 R13, RZ, RZ, R50 ;  /* 0x000000ffff0d7224 */ /* 0x000fe400078e0032 */
[----:B------:R-:W-:-:S07]  /*315f0*/  IMAD.MOV.U32 R3, RZ, RZ, R14 ;  /* 0x000000ffff037224 */ /* 0x000fce00078e000e */
[----:B------:R-:W-:Y:S05]  /*31600*/  WARPSYNC.COLLECTIVE R15, `(.L_x_2099) ;  /* 0x000000000f087348 */ /* 0x000fea0003c00000 */
[----:B------:R0:W1:Y:S02]  /*31610*/  SHFL.IDX P6, R14, R13, R12, R11 ;  /* 0x0000000c0d0e7389 */ /* 0x00006400000c000b */
[----:B01----:R-:W-:Y:S01]  /*31620*/  ENDCOLLECTIVE ;  /* 0x000000000000791b */ /* 0x003fe20003800000 */
.L_x_2099:
        /* <DEDUP_REMOVED lines=8> */
.L_x_2100:
[----:B------:R-:W-:Y:S02]  /*316b0*/  IMAD.MOV.U32 R13, RZ, RZ, R10 ;  /* 0x000000ffff0d7224 */ /* 0x000fe400078e000a */
[----:B------:R-:W-:-:S07]  /*316c0*/  IMAD.MOV.U32 R6, RZ, RZ, R14 ;  /* 0x000000ffff067224 */ /* 0x000fce00078e000e */
[----:B------:R-:W-:Y:S05]  /*316d0*/  WARPSYNC.COLLECTIVE R15, `(.L_x_2101) ;  /* 0x000000000f087348 */ /* 0x000fea0003c00000 */
[----:B------:R0:W1:Y:S02]  /*316e0*/  SHFL.IDX P6, R14, R13, R12, R11 ;  /* 0x0000000c0d0e7389 */ /* 0x00006400000c000b */
[----:B01----:R-:W-:Y:S01]  /*316f0*/  ENDCOLLECTIVE ;  /* 0x000000000000791b */ /* 0x003fe20003800000 */
.L_x_2101:
[----:B------:R-:W-:Y:S02]  /*31700*/  IMAD.MOV.U32 R13, RZ, RZ, R7 ;  /* 0x000000ffff0d7224 */ /* 0x000fe400078e0007 */
[----:B------:R-:W-:Y:S02]  /*31710*/  IMAD.MOV.U32 R12, RZ, RZ, R87 ;  /* 0x000000ffff0c7224 */ /* 0x000fe400078e0057 */
[----:B------:R-:W-:-:S07]  /*31720*/  IMAD.MOV.U32 R4, RZ, RZ, R14 ;  /* 0x000000ffff047224 */ /* 0x000fce00078e000e */
[----:B------:R-:W-:Y:S05]  /*31730*/  WARPSYNC.COLLECTIVE R15, `(.L_x_2102) ;  /* 0x000000000f087348 */ /* 0x000fea0003c00000 */
[----:B------:R0:W1:Y:S02]  /*31740*/  SHFL.IDX P6, R14, R13, R12, R11 ;  /* 0x0000000c0d0e7389 */ /* 0x00006400000c000b */
[----:B01----:R-:W-:Y:S01]  /*31750*/  ENDCOLLECTIVE ;  /* 0x000000000000791b */ /* 0x003fe20003800000 */
.L_x_2102:
[----:B------:R-:W-:Y:S02]  /*31760*/  IMAD.MOV.U32 R13, RZ, RZ, R46 ;  /* 0x000000ffff0d7224 */ /* 0x000fe400078e002e */
[----:B------:R-:W-:-:S07]  /*31770*/  IMAD.MOV.U32 R7, RZ, RZ, R14 ;  /* 0x000000ffff077224 */ /* 0x000fce00078e000e */
[----:B------:R-:W-:Y:S05]  /*31780*/  WARPSYNC.COLLECTIVE R15, `(.L_x_2103) ;  /* 0x000000000f087348 */ /* 0x000fea0003c00000 */
[----:B------:R0:W1:Y:S02]  /*31790*/  SHFL.IDX P6, R14, R13, R12, R11 ;  /* 0x0000000c0d0e7389 */ /* 0x00006400000c000b */
[----:B01----:R-:W-:Y:S01]  /*317a0*/  ENDCOLLECTIVE ;  /* 0x000000000000791b */ /* 0x003fe20003800000 */
.L_x_2103:
[----:B------:R-:W-:Y:S02]  /*317b0*/  IMAD.MOV.U32 R13, RZ, RZ, R88 ;  /* 0x000000ffff0d7224 */ /* 0x000fe400078e0058 */
[----:B------:R-:W-:Y:S02]  /*317c0*/  IMAD.MOV.U32 R12, RZ, RZ, R0 ;  /* 0x000000ffff0c7224 */ /* 0x000fe400078e0000 */
[----:B------:R-:W-:-:S07]  /*317d0*/  IMAD.MOV.U32 R46, RZ, RZ, R14 ;  /* 0x000000ffff2e7224 */ /* 0x000fce00078e000e */
[----:B------:R-:W-:Y:S05]  /*317e0*/  WARPSYNC.COLLECTIVE R15, `(.L_x_2104) ;  /* 0x000000000f087348 */ /* 0x000fea0003c00000 */
[----:B------:R0:W1:Y:S02]  /*317f0*/  SHFL.IDX P6, R14, R13, R12, R11 ;  /* 0x0000000c0d0e7389 */ /* 0x00006400000c000b */
[----:B01----:R-:W-:Y:S01]  /*31800*/  ENDCOLLECTIVE ;  /* 0x000000000000791b */ /* 0x003fe20003800000 */
.L_x_2104:
[----:B------:R-:W-:Y:S02]  /*31810*/  SEL R3, R4, R46, P0 ;  /* 0x0000002e04037207 */ /* 0x000fe40000000000 */
[----:B------:R-:W-:Y:S01]  /*31820*/  SEL R4, R46, R4, P0 ;  /* 0x000000042e047207 */ /* 0x000fe20000000000 */
[----:B------:R-:W-:Y:S02]  /*31830*/  IMAD.MOV.U32 R13, RZ, RZ, R8 ;  /* 0x000000ffff0d7224 */ /* 0x000fe400078e0008 */
[----:B------:R-:W-:-:S07]  /*31840*/  IMAD.MOV.U32 R10, RZ, RZ, R14 ;  /* 0x000000ffff0a7224 */ /* 0x000fce00078e000e */
[----:B------:R-:W-:Y:S05]  /*31850*/  WARPSYNC.COLLECTIVE R15, `(.L_x_2105) ;  /* 0x000000000f087348 */ /* 0x000fea0003c00000 */
[----:B------:R0:W1:Y:S02]  /*31860*/  SHFL.IDX P6, R14, R13, R12, R11 ;  /* 0x0000000c0d0e7389 */ /* 0x00006400000c000b */
[----:B01----:R-:W-:Y:S01]  /*31870*/  ENDCOLLECTIVE ;  /* 0x000000000000791b */ /* 0x003fe20003800000 */
.L_x_2105:
[----:B------:R-:W-:Y:S02]  /*31880*/  IMAD.MOV.U32 R13, RZ, RZ, R20 ;  /* 0x000000ffff0d7224 */ /* 0x000fe400078e0014 */
[----:B------:R-:W-:Y:S02]  /*31890*/  IMAD.MOV.U32 R12, RZ, RZ, R87 ;  /* 0x000000ffff0c7224 */ /* 0x000fe400078e0057 */
[----:B------:R-:W-:-:S07]  /*318a0*/  IMAD.MOV.U32 R8, RZ, RZ, R14 ;  /* 0x000000ffff087224 */ /* 0x000fce00078e000e */
[----:B------:R-:W-:Y:S05]  /*318b0*/  WARPSYNC.COLLECTIVE R15, `(.L_x_2106) ;  /* 0x000000000f087348 */ /* 0x000fea0003c00000 */
[----:B------:R0:W1:Y:S02]  /*318c0*/  SHFL.IDX P6, R14, R13, R12, R11 ;  /* 0x0000000c0d0e7389 */ /* 0x00006400000c000b */
[----:B01----:R-:W-:Y:S01]  /*318d0*/  ENDCOLLECTIVE ;  /* 0x000000000000791b */ /* 0x003fe20003800000 */
.L_x_2106:
[----:B------:R-:W-:Y:S02]  /*318e0*/  IMAD.MOV.U32 R13, RZ, RZ, R9 ;  /* 0x000000ffff0d7224 */ /* 0x000fe400078e0009 */
[----:B------:R-:W-:-:S07]  /*318f0*/  IMAD.MOV.U32 R20, RZ, RZ, R14 ;  /* 0x000000ffff147224 */ /* 0x000fce00078e000e */
[----:B------:R-:W-:Y:S05]  /*31900*/  WARPSYNC.COLLECTIVE R15, `(.L_x_2107) ;  /* 0x000000000f087348 */ /* 0x000fea0003c00000 */
[----:B------:R0:W1:Y:S02]  /*31910*/  SHFL.IDX P6, R14, R13, R12, R11 ;  /* 0x0000000c0d0e7389 */ /* 0x00006400000c000b */
[----:B01----:R-:W-:Y:S01]  /*31920*/  ENDCOLLECTIVE ;  /* 0x000000000000791b */ /* 0x003fe20003800000 */
.L_x_2107:
[----:B------:R-:W-:Y:S02]  /*31930*/  IMAD.MOV.U32 R13, RZ, RZ, R25 ;  /* 0x000000ffff0d7224 */ /* 0x000fe400078e0019 */
[----:B------:R-:W-:Y:S02]  /*31940*/  IMAD.MOV.U32 R12, RZ, RZ, R0 ;  /* 0x000000ffff0c7224 */ /* 0x000fe400078e0000 */
[----:B------:R-:W-:-:S07]  /*31950*/  IMAD.MOV.U32 R9, RZ, RZ, R14 ;  /* 0x000000ffff097224 */ /* 0x000fce00078e000e */
[----:B------:R-:W-:Y:S05]  /*31960*/  WARPSYNC.COLLECTIVE R15, `(.L_x_2108) ;  /* 0x000000000f087348 */ /* 0x000fea0003c00000 */
[----:B------:R0:W1:Y:S02]  /*31970*/  SHFL.IDX P6, R14, R13, R12, R11 ;  /* 0x0000000c0d0e7389 */ /* 0x00006400000c000b */
[----:B01----:R-:W-:Y:S01]  /*31980*/  ENDCOLLECTIVE ;  /* 0x000000000000791b */ /* 0x003fe20003800000 */
.L_x_2108:
[----:B------:R-:W-:Y:S02]  /*31990*/  IMAD.MOV.U32 R13, RZ, RZ, R21 ;  /* 0x000000ffff0d7224 */ /* 0x000fe400078e0015 */
[----:B------:R-:W-:-:S07]  /*319a0*/  IMAD.MOV.U32 R25, RZ, RZ, R14 ;  /* 0x000000ffff197224 */ /* 0x000fce00078e000e */
[----:B------:R-:W-:Y:S05]  /*319b0*/  WARPSYNC.COLLECTIVE R15, `(.L_x_2109) ;  /* 0x000000000f087348 */ /* 0x000fea0003c00000 */
[----:B------:R0:W1:Y:S02]  /*319c0*/  SHFL.IDX P6, R14, R13, R12, R11 ;  /* 0x0000000c0d0e7389 */ /* 0x00006400000c000b */
[----:B01----:R-:W-:Y:S01]  /*319d0*/  ENDCOLLECTIVE ;  /* 0x000000000000791b */ /* 0x003fe20003800000 */
.L_x_2109:
[----:B------:R-:W-:Y:S02]  /*319e0*/  IMAD.MOV.U32 R13, RZ, RZ, R26 ;  /* 0x000000ffff0d7224 */ /* 0x000fe400078e001a */
[----:B------:R-:W-:Y:S02]  /*319f0*/  IMAD.MOV.U32 R12, RZ, RZ, R87 ;  /* 0x000000ffff0c7224 */ /* 0x000fe400078e0057 */
[----:B------:R-:W-:-:S07]  /*31a00*/  IMAD.MOV.U32 R21, RZ, RZ, R14 ;  /* 0x000000ffff157224 */ /* 0x000fce00078e000e */
[----:B------:R-:W-:Y:S05]  /*31a10*/  WARPSYNC.COLLECTIVE R15, `(.L_x_2110) ;  /* 0x000000000f087348 */ /* 0x000fea0003c00000 */
[----:B------:R0:W1:Y:S02]  /*31a20*/  SHFL.IDX P6, R14, R13, R12, R11 ;  /* 0x0000000c0d0e7389 */ /* 0x00006400000c000b */
[----:B01----:R-:W-:Y:S01]  /*31a30*/  ENDCOLLECTIVE ;  /* 0x000000000000791b */ /* 0x003fe20003800000 */
.L_x_2110:
[----:B------:R-:W-:Y:S02]  /*31a40*/  IMAD.MOV.U32 R13, RZ, RZ, R24 ;  /* 0x000000ffff0d7224 */ /* 0x000fe400078e0018 */
[----:B------:R-:W-:-:S07]  /*31a50*/  IMAD.MOV.U32 R26, RZ, RZ, R14 ;  /* 0x000000ffff1a7224 */ /* 0x000fce00078e000e */
[----:B------:R-:W-:Y:S05]  /*31a60*/  WARPSYNC.COLLECTIVE R15, `(.L_x_2111) ;  /* 0x000000000f087348 */ /* 0x000fea0003c00000 */
[----:B------:R0:W1:Y:S02]  /*31a70*/  SHFL.IDX P6, R14, R13, R12, R11 ;  /* 0x0000000c0d0e7389 */ /* 0x00006400000c000b */
[----:B01----:R-:W-:Y:S01]  /*31a80*/  ENDCOLLECTIVE ;  /* 0x000000000000791b */ /* 0x003fe20003800000 */
.L_x_2111:
[----:B------:R-:W-:Y:S02]  /*31a90*/  IMAD.MOV.U32 R13, RZ, RZ, R29 ;  /* 0x000000ffff0d7224 */ /* 0x000fe400078e001d */
[----:B------:R-:W-:Y:S02]  /*31aa0*/  IMAD.MOV.U32 R12, RZ, RZ, R0 ;  /* 0x000000ffff0c7224 */ /* 0x000fe400078e0000 */
[----:B------:R-:W-:-:S07]  /*31ab0*/  IMAD.MOV.U32 R24, RZ, RZ, R14 ;  /* 0x000000ffff187224 */ /* 0x000fce00078e000e */
[----:B------:R-:W-:Y:S05]  /*31ac0*/  WARPSYNC.COLLECTIVE R15, `(.L_x_2112) ;  /* 0x000000000f087348 */ /* 0x000fea0003c00000 */
[----:B------:R0:W1:Y:S02]  /*31ad0*/  SHFL.IDX P6, R14, R13, R12, R11 ;  /* 0x0000000c0d0e7389 */ /* 0x00006400000c000b */
[----:B01----:R-:W-:Y:S01]  /*31ae0*/  ENDCOLLECTIVE ;  /* 0x000000000000791b */ /* 0x003fe20003800000 */
.L_x_2112:
[----:B------:R-:W-:Y:S02]  /*31af0*/  IMAD.MOV.U32 R13, RZ, RZ, R27 ;  /* 0x000000ffff0d7224 */ /* 0x000fe400078e001b */
[----:B------:R-:W-:-:S07]  /*31b00*/  IMAD.MOV.U32 R29, RZ, RZ, R14 ;  /* 0x000000ffff1d7224 */ /* 0x000fce00078e000e */
[----:B------:R-:W-:Y:S05]  /*31b10*/  WARPSYNC.COLLECTIVE R15, `(.L_x_2113) ;  /* 0x000000000f087348 */ /* 0x000fea0003c00000 */
[----:B------:R0:W1:Y:S02]  /*31b20*/  SHFL.IDX P6, R14, R13, R12, R11 ;  /* 0x0000000c0d0e7389 */ /* 0x00006400000c000b */
[----:B01----:R-:W-:Y:S01]  /*31b30*/  ENDCOLLECTIVE ;  /* 0x000000000000791b */ /* 0x003fe20003800000 */
.L_x_2113:
[----:B------:R-:W-:Y:S01]  /*31b40*/  MOV R13, R30 ;  /* 0x0000001e000d7202 */ /* 0x000fe20000000f00 */
[----:B------:R-:W-:Y:S02]  /*31b50*/  IMAD.MOV.U32 R12, RZ, RZ, R87 ;  /* 0x000000ffff0c7224 */ /* 0x000fe400078e0057 */
[----:B------:R-:W-:-:S07]  /*31b60*/  IMAD.MOV.U32 R27, RZ, RZ, R14 ;  /* 0x000000ffff1b7224 */ /* 0x000fce00078e000e */
[----:B------:R-:W-:Y:S05]  /*31b70*/  WARPSYNC.COLLECTIVE R15, `(.L_x_2114) ;  /* 0x000000000f087348 */ /* 0x000fea0003c00000 */
[----:B------:R0:W1:Y:S02]  /*31b80*/  SHFL.IDX P6, R14, R13, R12, R11 ;  /* 0x0000000c0d0e7389 */ /* 0x00006400000c000b */
[----:B01----:R-:W-:Y:S01]  /*31b90*/  ENDCOLLECTIVE ;  /* 0x000000000000791b */ /* 0x003fe20003800000 */
.L_x_2114:
[----:B------:R-:W-:Y:S02]  /*31ba0*/  IMAD.MOV.U32 R13, RZ, RZ, R28 ;  /* 0x000000ffff0d7224 */ /* 0x000fe400078e001c */
[----:B------:R-:W-:-:S07]  /*31bb0*/  IMAD.MOV.U32 R30, RZ, RZ, R14 ;  /* 0x000000ffff1e7224 */ /* 0x000fce00078e000e */
[----:B------:R-:W-:Y:S05]  /*31bc0*/  WARPSYNC.COLLECTIVE R15, `(.L_x_2115) ;  /* 0x000000000f087348 */ /* 0x000fea0003c00000 */
[----:B------:R0:W1:Y:S02]  /*31bd0*/  SHFL.IDX P6, R14, R13, R12, R11 ;  /* 0x0000000c0d0e7389 */ /* 0x00006400000c000b */
[----:B01----:R-:W-:Y:S01]  /*31be0*/  ENDCOLLECTIVE ;  /* 0x000000000000791b */ /* 0x003fe20003800000 */
.L_x_2115:
[----:B------:R-:W-:Y:S02]  /*31bf0*/  IMAD.MOV.U32 R13, RZ, RZ, R45 ;  /* 0x000000ffff0d7224 */ /* 0x000fe400078e002d */
[----:B------:R-:W-:Y:S02]  /*31c00*/  IMAD.MOV.U32 R12, RZ, RZ, R0 ;  /* 0x000000ffff0c7224 */ /* 0x000fe400078e0000 */
[----:B------:R-:W-:-:S07]  /*31c10*/  IMAD.MOV.U32 R28, RZ, RZ, R14 ;  /* 0x000000ffff1c7224 */ /* 0x000fce00078e000e */
[----:B------:R-:W-:Y:S05]  /*31c20*/  WARPSYNC.COLLECTIVE R15, `(.L_x_2116) ;  /* 0x000000000f087348 */ /* 0x000fea0003c00000 */
[----:B------:R0:W1:Y:S02]  /*31c30*/  SHFL.IDX P6, R14, R13, R12, R11 ;  /* 0x0000000c0d0e7389 */ /* 0x00006400000c000b */
[----:B01----:R-:W-:Y:S01]  /*31c40*/  ENDCOLLECTIVE ;  /* 0x000000000000791b */ /* 0x003fe20003800000 */
.L_x_2116:
[----:B------:R-:W-:Y:S02]  /*31c50*/  IMAD.MOV.U32 R13, RZ, RZ, R31 ;  /* 0x000000ffff0d7224 */ /* 0x000fe400078e001f */
[----:B------:R-:W-:-:S07]  /*31c60*/  IMAD.MOV.U32 R45, RZ, RZ, R14 ;  /* 0x000000ffff2d7224 */ /* 0x000fce00078e000e */
[----:B------:R-:W-:Y:S05]  /*31c70*/  WARPSYNC.COLLECTIVE R15, `(.L_x_2117) ;  /* 0x000000000f087348 */ /* 0x000fea0003c00000 */
[----:B------:R0:W1:Y:S02]  /*31c80*/  SHFL.IDX P6, R14, R13, R12, R11 ;  /* 0x0000000c0d0e7389 */ /* 0x00006400000c000b */
[----:B01----:R-:W-:Y:S01]  /*31c90*/  ENDCOLLECTIVE ;  /* 0x000000000000791b */ /* 0x003fe20003800000 */
.L_x_2117:
[----:B------:R-:W-:Y:S02]  /*31ca0*/  IMAD.MOV.U32 R13, RZ, RZ, R42 ;  /* 0x000000ffff0d7224 */ /* 0x000fe400078e002a */
[----:B------:R-:W-:Y:S02]  /*31cb0*/  IMAD.MOV.U32 R12, RZ, RZ, R87 ;  /* 0x000000ffff0c7224 */ /* 0x000fe400078e0057 */
[----:B------:R-:W-:-:S07]  /*31cc0*/  IMAD.MOV.U32 R31, RZ, RZ, R14 ;  /* 0x000000ffff1f7224 */ /* 0x000fce00078e000e */
[----:B------:R-:W-:Y:S05]  /*31cd0*/  WARPSYNC.COLLECTIVE R15, `(.L_x_2118) ;  /* 0x000000000f087348 */ /* 0x000fea0003c00000 */
[----:B------:R0:W1:Y:S02]  /*31ce0*/  SHFL.IDX P6, R14, R13, R12, R11 ;  /* 0x0000000c0d0e7389 */ /* 0x00006400000c000b */
[----:B01----:R-:W-:Y:S01]  /*31cf0*/  ENDCOLLECTIVE ;  /* 0x000000000000791b */ /* 0x003fe20003800000 */
.L_x_2118:
[----:B------:R-:W-:Y:S02]  /*31d00*/  IMAD.MOV.U32 R13, RZ, RZ, R44 ;  /* 0x000000ffff0d7224 */ /* 0x000fe400078e002c */
[----:B------:R-:W-:-:S07]  /*31d10*/  IMAD.MOV.U32 R42, RZ, RZ, R14 ;  /* 0x000000ffff2a7224 */ /* 0x000fce00078e000e */
[----:B------:R-:W-:Y:S05]  /*31d20*/  WARPSYNC.COLLECTIVE R15, `(.L_x_2119) ;  /* 0x000000000f087348 */ /* 0x000fea0003c00000 */
[----:B------:R0:W1:Y:S02]  /*31d30*/  SHFL.IDX P6, R14, R13, R12, R11 ;  /* 0x0000000c0d0e7389 */ /* 0x00006400000c000b */
[----:B01----:R-:W-:Y:S01]  /*31d40*/  ENDCOLLECTIVE ;  /* 0x000000000000791b */ /* 0x003fe20003800000 */
.L_x_2119:
[----:B------:R-:W-:Y:S02]  /*31d50*/  IMAD.MOV.U32 R13, RZ, RZ, R57 ;  /* 0x000000ffff0d7224 */ /* 0x000fe400078e0039 */
[----:B------:R-:W-:Y:S02]  /*31d60*/  IMAD.MOV.U32 R12, RZ, RZ, R0 ;  /* 0x000000ffff0c7224 */ /* 0x000fe400078e0000 */
[----:B------:R-:W-:-:S07]  /*31d70*/  IMAD.MOV.U32 R44, RZ, RZ, R14 ;  /* 0x000000ffff2c7224 */ /* 0x000fce00078e000e */
[----:B------:R-:W-:Y:S05]  /*31d80*/  WARPSYNC.COLLECTIVE R15, `(.L_x_2120) ;  /* 0x000000000f087348 */ /* 0x000fea0003c00000 */
[----:B------:R0:W1:Y:S02]  /*31d90*/  SHFL.IDX P6, R14, R13, R12, R11 ;  /* 0x0000000c0d0e7389 */ /* 0x00006400000c000b */
[----:B01----:R-:W-:Y:S01]  /*31da0*/  ENDCOLLECTIVE ;  /* 0x000000000000791b */ /* 0x003fe20003800000 */
.L_x_2120:
[----:B------:R-:W-:Y:S02]  /*31db0*/  IMAD.MOV.U32 R13, RZ, RZ, R47 ;  /* 0x000000ffff0d7224 */ /* 0x000fe400078e002f */
[----:B------:R-:W-:-:S07]  /*31dc0*/  IMAD.MOV.U32 R57, RZ, RZ, R14 ;  /* 0x000000ffff397224 */ /* 0x000fce00078e000e */
[----:B------:R-:W-:Y:S05]  /*31dd0*/  WARPSYNC.COLLECTIVE R15, `(.L_x_2121) ;  /* 0x000000000f087348 */ /* 0x000fea0003c00000 */
[----:B------:R0:W1:Y:S02]  /*31de0*/  SHFL.IDX P6, R14, R13, R12, R11 ;  /* 0x0000000c0d0e7389 */ /* 0x00006400000c000b */
[----:B01----:R-:W-:Y:S01]  /*31df0*/  ENDCOLLECTIVE ;  /* 0x000000000000791b */ /* 0x003fe20003800000 */
.L_x_2121:
[----:B------:R-:W-:Y:S02]  /*31e00*/  IMAD.MOV.U32 R13, RZ, RZ, R40 ;  /* 0x000000ffff0d7224 */ /* 0x000fe400078e0028 */
[----:B------:R-:W-:Y:S02]  /*31e10*/  IMAD.MOV.U32 R12, RZ, RZ, R87 ;  /* 0x000000ffff0c7224 */ /* 0x000fe400078e0057 */
[----:B------:R-:W-:-:S07]  /*31e20*/  IMAD.MOV.U32 R47, RZ, RZ, R14 ;  /* 0x000000ffff2f7224 */ /* 0x000fce00078e000e */
[----:B------:R-:W-:Y:S05]  /*31e30*/  WARPSYNC.COLLECTIVE R15, `(.L_x_2122) ;  /* 0x000000000f087348 */ /* 0x000fea0003c00000 */
[----:B------:R0:W1:Y:S02]  /*31e40*/  SHFL.IDX P6, R14, R13, R12, R11 ;  /* 0x0000000c0d0e7389 */ /* 0x00006400000c000b */
[----:B01----:R-:W-:Y:S01]  /*31e50*/  ENDCOLLECTIVE ;  /* 0x000000000000791b */ /* 0x003fe20003800000 */
.L_x_2122:
[----:B------:R-:W-:Y:S02]  /*31e60*/  IMAD.MOV.U32 R13, RZ, RZ, R48 ;  /* 0x000000ffff0d7224 */ /* 0x000fe400078e0030 */
[----:B------:R-:W-:-:S07]  /*31e70*/  IMAD.MOV.U32 R40, RZ, RZ, R14 ;  /* 0x000000ffff287224 */ /* 0x000fce00078e000e */
[----:B------:R-:W-:Y:S05]  /*31e80*/  WARPSYNC.COLLECTIVE R15, `(.L_x_2123) ;  /* 0x000000000f087348 */ /* 0x000fea0003c00000 */
[----:B------:R0:W1:Y:S02]  /*31e90*/  SHFL.IDX P6, R14, R13, R12, R11 ;  /* 0x0000000c0d0e7389 */ /* 0x00006400000c000b */
[----:B01----:R-:W-:Y:S01]  /*31ea0*/  ENDCOLLECTIVE ;  /* 0x000000000000791b */ /* 0x003fe20003800000 */
.L_x_2123:
        /* <DEDUP_REMOVED lines=8> */
.L_x_2124:
[----:B------:R-:W-:Y:S02]  /*31f30*/  SEL R46, R47, R48, P0 ;  /* 0x000000302f2e7207 */ /* 0x000fe40000000000 */
[----:B------:R-:W-:Y:S01]  /*31f40*/  SEL R47, R48, R47, P0 ;  /* 0x0000002f302f7207 */ /* 0x000fe20000000000 */
[----:B------:R-:W-:Y:S02]  /*31f50*/  IMAD.MOV.U32 R13, RZ, RZ, R59 ;  /* 0x000000ffff0d7224 */ /* 0x000fe400078e003b */
[----:B------:R-:W-:-:S07]  /*31f60*/  IMAD.MOV.U32 R61, RZ, RZ, R14 ;  /* 0x000000ffff3d7224 */ /* 0x000fce00078e000e */
[----:B------:R-:W-:Y:S05]  /*31f70*/  WARPSYNC.COLLECTIVE R15, `(.L_x_2125) ;  /* 0x000000000f087348 */ /* 0x000fea0003c00000 */
[----:B------:R0:W1:Y:S02]  /*31f80*/  SHFL.IDX P6, R14, R13, R12, R11 ;  /* 0x0000000c0d0e7389 */ /* 0x00006400000c000b */
[----:B01----:R-:W-:Y:S01]  /*31f90*/  ENDCOLLECTIVE ;  /* 0x000000000000791b */ /* 0x003fe20003800000 */
.L_x_2125:
[----:B------:R-:W-:Y:S02]  /*31fa0*/  IMAD.MOV.U32 R13, RZ, RZ, R38 ;  /* 0x000000ffff0d7224 */ /* 0x000fe400078e0026 */
[----:B------:R-:W-:Y:S02]  /*31fb0*/  IMAD.MOV.U32 R12, RZ, RZ, R87 ;  /* 0x000000ffff0c7224 */ /* 0x000fe400078e0057 */
[----:B------:R-:W-:-:S07]  /*31fc0*/  IMAD.MOV.U32 R59, RZ, RZ, R14 ;  /* 0x000000ffff3b7224 */ /* 0x000fce00078e000e */
[----:B------:R-:W-:Y:S05]  /*31fd0*/  WARPSYNC.COLLECTIVE R15, `(.L_x_2126) ;  /* 0x000000000f087348 */ /* 0x000fea0003c00000 */
[----:B------:R0:W1:Y:S02]  /*31fe0*/  SHFL.IDX P6, R14, R13, R12, R11 ;  /* 0x0000000c0d0e7389 */ /* 0x00006400000c000b */
[----:B01----:R-:W-:Y:S01]  /*31ff0*/  ENDCOLLECTIVE ;  /* 0x000000000000791b */ /* 0x003fe20003800000 */
.L_x_2126:
[----:B------:R-:W-:Y:S02]  /*32000*/  IMAD.MOV.U32 R13, RZ, RZ, R43 ;  /* 0x000000ffff0d7224 */ /* 0x000fe400078e002b */
[----:B------:R-:W-:-:S07]  /*32010*/  IMAD.MOV.U32 R38, RZ, RZ, R14 ;  /* 0x000000ffff267224 */ /* 0x000fce00078e000e */
[----:B------:R-:W-:Y:S05]  /*32020*/  WARPSYNC.COLLECTIVE R15, `(.L_x_2127) ;  /* 0x000000000f087348 */ /* 0x000fea0003c00000 */
[----:B------:R0:W1:Y:S02]  /*32030*/  SHFL.IDX P6, R14, R13, R12, R11 ;  /* 0x0000000c0d0e7389 */ /* 0x00006400000c000b */
[----:B01----:R-:W-:Y:S01]  /*32040*/  ENDCOLLECTIVE ;  /* 0x000000000000791b */ /* 0x003fe20003800000 */
.L_x_2127:
        /* <DEDUP_REMOVED lines=8> */
.L_x_2128:
[----:B------:R-:W-:Y:S02]  /*320d0*/  SEL R58, R59, R43, P0 ;  /* 0x0000002b3b3a7207 */ /* 0x000fe40000000000 */
[----:B------:R-:W-:Y:S01]  /*320e0*/  SEL R59, R43, R59, P0 ;  /* 0x0000003b2b3b7207 */ /* 0x000fe20000000000 */
[----:B------:R-:W-:Y:S02]  /*320f0*/  IMAD.MOV.U32 R13, RZ, RZ, R63 ;  /* 0x000000ffff0d7224 */ /* 0x000fe400078e003f */
[----:B------:R-:W-:-:S07]  /*32100*/  IMAD.MOV.U32 R65, RZ, RZ, R14 ;  /* 0x000000ffff417224 */ /* 0x000fce00078e000e */
[----:B------:R-:W-:Y:S05]  /*32110*/  WARPSYNC.COLLECTIVE R15, `(.L_x_2129) ;  /* 0x000000000f087348 */ /* 0x000fea0003c00000 */
[----:B------:R0:W1:Y:S02]  /*32120*/  SHFL.IDX P6, R14, R13, R12, R11 ;  /* 0x0000000c0d0e7389 */ /* 0x00006400000c000b */
[----:B01----:R-:W-:Y:S01]  /*32130*/  ENDCOLLECTIVE ;  /* 0x000000000000791b */ /* 0x003fe20003800000 */
.L_x_2129:
[----:B------:R-:W-:Y:S02]  /*32140*/  IMAD.MOV.U32 R13, RZ, RZ, R36 ;  /* 0x000000ffff0d7224 */ /* 0x000fe400078e0024 */
[----:B------:R-:W-:Y:S02]  /*32150*/  IMAD.MOV.U32 R12, RZ, RZ, R87 ;  /* 0x000000ffff0c7224 */ /* 0x000fe400078e0057 */
[----:B------:R-:W-:-:S07]  /*32160*/  IMAD.MOV.U32 R63, RZ, RZ, R14 ;  /* 0x000000ffff3f7224 */ /* 0x000fce00078e000e */
[----:B------:R-:W-:Y:S05]  /*32170*/  WARPSYNC.COLLECTIVE R15, `(.L_x_2130) ;  /* 0x000000000f087348 */ /* 0x000fea0003c00000 */
[----:B------:R0:W1:Y:S02]  /*32180*/  SHFL.IDX P6, R14, R13, R12, R11 ;  /* 0x0000000c0d0e7389 */ /* 0x00006400000c000b */
[----:B01----:R-:W-:Y:S01]  /*32190*/  ENDCOLLECTIVE ;  /* 0x000000000000791b */ /* 0x003fe20003800000 */
.L_x_2130:
[----:B------:R-:W-:Y:S02]  /*321a0*/  IMAD.MOV.U32 R13, RZ, RZ, R41 ;  /* 0x000000ffff0d7224 */ /* 0x000fe400078e0029 */
[----:B------:R-:W-:-:S07]  /*321b0*/  IMAD.MOV.U32 R36, RZ, RZ, R14 ;  /* 0x000000ffff247224 */ /* 0x000fce00078e000e */
[----:B------:R-:W-:Y:S05]  /*321c0*/  WARPSYNC.COLLECTIVE R15, `(.L_x_2131) ;  /* 0x000000000f087348 */ /* 0x000fea0003c00000 */
[----:B------:R0:W1:Y:S02]  /*321d0*/  SHFL.IDX P6, R14, R13, R12, R11 ;  /* 0x0000000c0d0e7389 */ /* 0x00006400000c000b */
[----:B01----:R-:W-:Y:S01]  /*321e0*/  ENDCOLLECTIVE ;  /* 0x000000000000791b */ /* 0x003fe20003800000 */
.L_x_2131:
        /* <DEDUP_REMOVED lines=8> */
.L_x_2132:
[----:B------:R-:W-:Y:S02]  /*32270*/  SEL R62, R63, R41, P0 ;  /* 0x000000293f3e7207 */ /* 0x000fe40000000000 */
[----:B------:R-:W-:Y:S01]  /*32280*/  SEL R63, R41, R63, P0 ;  /* 0x0000003f293f7207 */ /* 0x000fe20000000000 */
[----:B------:R-:W-:Y:S02]  /*32290*/  IMAD.MOV.U32 R13, RZ, RZ, R67 ;  /* 0x000000ffff0d7224 */ /* 0x000fe400078e0043 */
[----:B------:R-:W-:-:S07]  /*322a0*/  IMAD.MOV.U32 R69, RZ, RZ, R14 ;  /* 0x000000ffff457224 */ /* 0x000fce00078e000e */
[----:B------:R-:W-:Y:S05]  /*322b0*/  WARPSYNC.COLLECTIVE R15, `(.L_x_2133) ;  /* 0x000000000f087348 */ /* 0x000fea0003c00000 */
[----:B------:R0:W1:Y:S02]  /*322c0*/  SHFL.IDX P6, R14, R13, R12, R11 ;  /* 0x0000000c0d0e7389 */ /* 0x00006400000c000b */
[----:B01----:R-:W-:Y:S01]  /*322d0*/  ENDCOLLECTIVE ;  /* 0x000000000000791b */ /* 0x003fe20003800000 */
.L_x_2133:
[----:B------:R-:W-:Y:S02]  /*322e0*/  IMAD.MOV.U32 R13, RZ, RZ, R34 ;  /* 0x000000ffff0d7224 */ /* 0x000fe400078e0022 */
[----:B------:R-:W-:Y:S02]  /*322f0*/  IMAD.MOV.U32 R12, RZ, RZ, R87 ;  /* 0x000000ffff0c7224 */ /* 0x000fe400078e0057 */
[----:B------:R-:W-:-:S07]  /*32300*/  IMAD.MOV.U32 R67, RZ, RZ, R14 ;  /* 0x000000ffff437224 */ /* 0x000fce00078e000e */
[----:B------:R-:W-:Y:S05]  /*32310*/  WARPSYNC.COLLECTIVE R15, `(.L_x_2134) ;  /* 0x000000000f087348 */ /* 0x000fea0003c00000 */
[----:B------:R0:W1:Y:S02]  /*32320*/  SHFL.IDX P6, R14, R13, R12, R11 ;  /* 0x0000000c0d0e7389 */ /* 0x00006400000c000b */
[----:B01----:R-:W-:Y:S01]  /*32330*/  ENDCOLLECTIVE ;  /* 0x000000000000791b */ /* 0x003fe20003800000 */
.L_x_2134:
[----:B------:R-:W-:Y:S02]  /*32340*/  IMAD.MOV.U32 R13, RZ, RZ, R39 ;  /* 0x000000ffff0d7224 */ /* 0x000fe400078e0027 */
[----:B------:R-:W-:-:S07]  /*32350*/  IMAD.MOV.U32 R34, RZ, RZ, R14 ;  /* 0x000000ffff227224 */ /* 0x000fce00078e000e */
[----:B------:R-:W-:Y:S05]  /*32360*/  WARPSYNC.COLLECTIVE R15, `(.L_x_2135) ;  /* 0x000000000f087348 */ /* 0x000fea0003c00000 */
[----:B------:R0:W1:Y:S02]  /*32370*/  SHFL.IDX P6, R14, R13, R12, R11 ;  /* 0x0000000c0d0e7389 */ /* 0x00006400000c000b */
[----:B01----:R-:W-:Y:S01]  /*32380*/  ENDCOLLECTIVE ;  /* 0x000000000000791b */ /* 0x003fe20003800000 */
.L_x_2135:
[----:B------:R-:W-:Y:S01]  /*32390*/  IMAD.MOV.U32 R13, RZ, RZ, R73 ;  /* 0x000000ffff0d7224 */ /* 0x000fe200078e0049 */
[----:B------:R-:W-:Y:S01]  /*323a0*/  MOV R12, R0 ;  /* 0x00000000000c7202 */ /* 0x000fe20000000f00 */
[----:B------:R-:W-:-:S07]  /*323b0*/  IMAD.MOV.U32 R39, RZ, RZ, R14 ;  /* 0x000000ffff277224 */ /* 0x000fce00078e000e */
[----:B------:R-:W-:Y:S05]  /*323c0*/  WARPSYNC.COLLECTIVE R15, `(.L_x_2136) ;  /* 0x000000000f087348 */ /* 0x000fea0003c00000 */
[----:B------:R0:W1:Y:S02]  /*323d0*/  SHFL.IDX P6, R14, R13, R12, R11 ;  /* 0x0000000c0d0e7389 */ /* 0x00006400000c000b */
[----:B01----:R-:W-:Y:S01]  /*323e0*/  ENDCOLLECTIVE ;  /* 0x000000000000791b */ /* 0x003fe20003800000 */
.L_x_2136:
[----:B------:R-:W-:Y:S02]  /*323f0*/  SEL R66, R67, R39, P0 ;  /* 0x0000002743427207 */ /* 0x000fe40000000000 */
[----:B------:R-:W-:Y:S01]  /*32400*/  SEL R67, R39, R67, P0 ;  /* 0x0000004327437207 */ /* 0x000fe20000000000 */
[----:B------:R-:W-:Y:S02]  /*32410*/  IMAD.MOV.U32 R13, RZ, RZ, R71 ;  /* 0x000000ffff0d7224 */ /* 0x000fe400078e0047 */
[----:B------:R-:W-:-:S07]  /*32420*/  IMAD.MOV.U32 R73, RZ, RZ, R14 ;  /* 0x000000ffff497224 */ /* 0x000fce00078e000e */
[----:B------:R-:W-:Y:S05]  /*32430*/  WARPSYNC.COLLECTIVE R15, `(.L_x_2137) ;  /* 0x000000000f087348 */ /* 0x000fea0003c00000 */
[----:B------:R0:W1:Y:S02]  /*32440*/  SHFL.IDX P6, R14, R13, R12, R11 ;  /* 0x0000000c0d0e7389 */ /* 0x00006400000c000b */
[----:B01----:R-:W-:Y:S01]  /*32450*/  ENDCOLLECTIVE ;  /* 0x000000000000791b */ /* 0x003fe20003800000 */
.L_x_2137:
[----:B------:R-:W-:Y:S02]  /*32460*/  IMAD.MOV.U32 R13, RZ, RZ, R33 ;  /* 0x000000ffff0d7224 */ /* 0x000fe400078e0021 */
[----:B------:R-:W-:Y:S02]  /*32470*/  IMAD.MOV.U32 R12, RZ, RZ, R87 ;  /* 0x000000ffff0c7224 */ /* 0x000fe400078e0057 */
[----:B------:R-:W-:-:S07]  /*32480*/  IMAD.MOV.U32 R71, RZ, RZ, R14 ;  /* 0x000000ffff477224 */ /* 0x000fce00078e000e */
[----:B------:R-:W-:Y:S05]  /*32490*/  WARPSYNC.COLLECTIVE R15, `(.L_x_2138) ;  /* 0x000000000f087348 */ /* 0x000fea0003c00000 */
[----:B------:R0:W1:Y:S02]  /*324a0*/  SHFL.IDX P6, R14, R13, R12, R11 ;  /* 0x0000000c0d0e7389 */ /* 0x00006400000c000b */
[----:B01----:R-:W-:Y:S01]  /*324b0*/  ENDCOLLECTIVE ;  /* 0x000000000000791b */ /* 0x003fe20003800000 */
.L_x_2138:
[----:B------:R-:W-:Y:S02]  /*324c0*/  IMAD.MOV.U32 R13, RZ, RZ, R37 ;  /* 0x000000ffff0d7224 */ /* 0x000fe400078e0025 */
[----:B------:R-:W-:-:S07]  /*324d0*/  IMAD.MOV.U32 R33, RZ, RZ, R14 ;  /* 0x000000ffff217224 */ /* 0x000fce00078e000e */
[----:B------:R-:W-:Y:S05]  /*324e0*/  WARPSYNC.COLLECTIVE R15, `(.L_x_2139) ;  /* 0x000000000f087348 */ /* 0x000fea0003c00000 */
[----:B------:R0:W1:Y:S02]  /*324f0*/  SHFL.IDX P6, R14, R13, R12, R11 ;  /* 0x0000000c0d0e7389 */ /* 0x00006400000c000b */
[----:B01----:R-:W-:Y:S01]  /*32500*/  ENDCOLLECTIVE ;  /* 0x000000000000791b */ /* 0x003fe20003800000 */
.L_x_2139:
        /* <DEDUP_REMOVED lines=8> */
.L_x_2140:
[----:B------:R-:W-:Y:S02]  /*32590*/  IMAD.MOV.U32 R13, RZ, RZ, R75 ;  /* 0x000000ffff0d7224 */ /* 0x000fe400078e004b */
[----:B------:R-:W-:-:S07]  /*325a0*/  IMAD.MOV.U32 R77, RZ, RZ, R14 ;  /* 0x000000ffff4d7224 */ /* 0x000fce00078e000e */
[----:B------:R-:W-:Y:S05]  /*325b0*/  WARPSYNC.COLLECTIVE R15, `(.L_x_2141) ;  /* 0x000000000f087348 */ /* 0x000fea0003c00000 */
[----:B------:R0:W1:Y:S02]  /*325c0*/  SHFL.IDX P6, R14, R13, R12, R11 ;  /* 0x0000000c0d0e7389 */ /* 0x00006400000c000b */
[----:B01----:R-:W-:Y:S01]  /*325d0*/  ENDCOLLECTIVE ;  /* 0x000000000000791b */ /* 0x003fe20003800000 */
.L_x_2141:
[----:B------:R-:W-:Y:S02]  /*325e0*/  IMAD.MOV.U32 R13, RZ, RZ, R32 ;  /* 0x000000ffff0d7224 */ /* 0x000fe400078e0020 */
[----:B------:R-:W-:Y:S02]  /*325f0*/  IMAD.MOV.U32 R12, RZ, RZ, R87 ;  /* 0x000000ffff0c7224 */ /* 0x000fe400078e0057 */
[----:B------:R-:W-:-:S07]  /*32600*/  IMAD.MOV.U32 R75, RZ, RZ, R14 ;  /* 0x000000ffff4b7224 */ /* 0x000fce00078e000e */
[----:B------:R-:W-:Y:S05]  /*32610*/  WARPSYNC.COLLECTIVE R15, `(.L_x_2142) ;  /* 0x000000000f087348 */ /* 0x000fea0003c00000 */
[----:B------:R0:W1:Y:S02]  /*32620*/  SHFL.IDX P6, R14, R13, R12, R11 ;  /* 0x0000000c0d0e7389 */ /* 0x00006400000c000b */
[----:B01----:R-:W-:Y:S01]  /*32630*/  ENDCOLLECTIVE ;  /* 0x000000000000791b */ /* 0x003fe20003800000 */
.L_x_2142:
[----:B------:R-:W-:Y:S02]  /*32640*/  IMAD.MOV.U32 R13, RZ, RZ, R35 ;  /* 0x000000ffff0d7224 */ /* 0x000fe400078e0023 */
[----:B------:R-:W-:-:S07]  /*32650*/  IMAD.MOV.U32 R32, RZ, RZ, R14 ;  /* 0x000000ffff207224 */ /* 0x000fce00078e000e */
[----:B------:R-:W-:Y:S05]  /*32660*/  WARPSYNC.COLLECTIVE R15, `(.L_x_2143) ;  /* 0x000000000f087348 */ /* 0x000fea0003c00000 */
[----:B------:R0:W1:Y:S02]  /*32670*/  SHFL.IDX P6, R14, R13, R12, R11 ;  /* 0x0000000c0d0e7389 */ /* 0x00006400000c000b */
[----:B01----:R-:W-:Y:S01]  /*32680*/  ENDCOLLECTIVE ;  /* 0x000000000000791b */ /* 0x003fe20003800000 */
.L_x_2143:
        /* <DEDUP_REMOVED lines=8> */
[----:B------:R-:W-:-:S07]  /*32710*/  IMAD.MOV.U32 R35, RZ, RZ, R14 ;  /* 0x000000ffff237224 */ /* 0x000fce00078e000e */
[----:B------:R-:W-:Y:S05]  /*32720*/  WARPSYNC.COLLECTIVE R15, `(.L_x_2144) ;  /* 0x000000000f087348 */ /* 0x000fea0003c00000 */
[----:B------:R0:W1:Y:S02]  /*32730*/  SHFL.IDX P6, R14, R13, R12, R11 ;  /* 0x0000000c0d0e7389 */ /* 0x00006400000c000b */
[----:B01----:R-:W-:Y:S01]  /*32740*/  ENDCOLLECTIVE ;  /* 0x000000000000791b */ /* 0x003fe20003800000 */
.L_x_2144:
[----:B------:R-:W-:Y:S02]  /*32750*/  SEL R74, R75, R35, P0 ;  /* 0x000000234b4a7207 */ /* 0x000fe40000000000 */
[----:B------:R-:W-:Y:S01]  /*32760*/  SEL R75, R35, R75, P0 ;  /* 0x0000004b234b7207 */ /* 0x000fe20000000000 */
[----:B------:R-:W-:Y:S02]  /*32770*/  IMAD.MOV.U32 R13, RZ, RZ, R153 ;  /* 0x000000ffff0d7224 */ /* 0x000fe400078e0099 */
[----:B------:R-:W-:-:S07]  /*32780*/  IMAD.MOV.U32 R91, RZ, RZ, R14 ;  /* 0x000000ffff5b7224 */ /* 0x000fce00078e000e */
[----:B------:R-:W-:Y:S05]  /*32790*/  WARPSYNC.COLLECTIVE R15, `(.L_x_2145) ;  /* 0x000000000f087348 */ /* 0x000fea0003c00000 */
[----:B------:R0:W1:Y:S02]  /*327a0*/  SHFL.IDX P6, R14, R13, R12, R11 ;  /* 0x0000000c0d0e7389 */ /* 0x00006400000c000b */
[----:B01----:R-:W-:Y:S01]  /*327b0*/  ENDCOLLECTIVE ;  /* 0x000000000000791b */ /* 0x003fe20003800000 */
.L_x_2145:
        /* <DEDUP_REMOVED lines=12> */
.L_x_2146:
        /* <DEDUP_REMOVED lines=18> */
.L_x_2147:
        /* <DEDUP_REMOVED lines=9> */
[----:B------:R-:W-:Y:S01]  /*32a30*/  IMAD.MOV.U32 R11, RZ, RZ, R14 ;  /* 0x000000ffff0b7224 */ /* 0x000fe200078e000e */
[----:B------:R-:W-:Y:S06]  /*32a40*/  BRA `(.L_x_2148) ;  /* 0xfffffef800787947 */ /* 0x000fec000383ffff */
.L_x_1828:
[----:B------:R-:W-:Y:S02]  /*32a50*/  IMAD.MOV.U32 R13, RZ, RZ, R3 ;  /* 0x000000ffff0d7224 */ /* 0x000fe400078e0003 */
[----:B------:R-:W-:Y:S02]  /*32a60*/  IMAD.MOV.U32 R12, RZ, RZ, RZ ;  /* 0x000000ffff0c7224 */ /* 0x000fe400078e00ff */
[----:B------:R-:W-:Y:S02]  /*32a70*/  IMAD.MOV.U32 R11, RZ, RZ, 0x181f ;  /* 0x0000181fff0b7424 */ /* 0x000fe400078e00ff */
[----:B------:R-:W-:-:S07]  /*32a80*/  IMAD.MOV.U32 R15, RZ, RZ, -0x1 ;  /* 0xffffffffff0f7424 */ /* 0x000fce00078e00ff */
[----:B-----5:R-:W-:Y:S05]  /*32a90*/  WARPSYNC.COLLECTIVE R15, `(.L_x_2149) ;  /* 0x000000000f087348 */ /* 0x020fea0003c00000 */
[----:B------:R0:W1:Y:S02]  /*32aa0*/  SHFL.IDX P6, R14, R13, R12, R11 ;  /* 0x0000000c0d0e7389 */ /* 0x00006400000c000b */
[----:B01---5:R-:W-:Y:S01]  /*32ab0*/  ENDCOLLECTIVE ;  /* 0x000000000000791b */ /* 0x023fe20003800000 */
.L_x_2149:
[----:B------:R-:W-:Y:S02]  /*32ac0*/  IMAD.MOV.U32 R13, RZ, RZ, R2 ;  /* 0x000000ffff0d7224 */ /* 0x000fe400078e0002 */
[----:B------:R-:W-:-:S07]  /*32ad0*/  IMAD.MOV.U32 R0, RZ, RZ, R14 ;  /* 0x000000ffff007224 */ /* 0x000fce00078e000e */
[----:B------:R-:W-:Y:S05]  /*32ae0*/  WARPSYNC.COLLECTIVE R15, `(.L_x_2150) ;  /* 0x000000000f087348 */ /* 0x000fea0003c00000 */
[----:B------:R0:W1:Y:S02]  /*32af0*/  SHFL.IDX P6, R14, R13, R12, R11 ;  /* 0x0000000c0d0e7389 */ /* 0x00006400000c000b */
[----:B01----:R-:W-:Y:S01]  /*32b00*/  ENDCOLLECTIVE ;  /* 0x000000000000791b */ /* 0x003fe20003800000 */
.L_x_2150:
[----:B------:R-:W-:Y:S05]  /*32b10*/  BRA `(.L_x_2151) ;  /* 0xffffff0800c47947 */ /* 0x000fea000383ffff */
.L_x_1831:
[----:B------:R-:W-:Y:S01]  /*32b20*/  BSSY B1, `(.L_x_2152) ;  /* 0x0000008000017945 */ /* 0x000fe20003800000 */
[----:B---3--:R-:W-:Y:S02]  /*32b30*/  IMAD.MOV.U32 R13, RZ, RZ, R3 ;  /* 0x000000ffff0d7224 */ /* 0x008fe400078e0003 */
[----:B------:R-:W-:Y:S02]  /*32b40*/  IMAD.MOV.U32 R12, RZ, RZ, 0x1 ;  /* 0x00000001ff0c7424 */ /* 0x000fe400078e00ff */
[----:B------:R-:W-:Y:S02]  /*32b50*/  IMAD.MOV.U32 R11, RZ, RZ, 0x181f ;  /* 0x0000181fff0b7424 */ /* 0x000fe400078e00ff */
[----:B------:R-:W-:-:S07]  /*32b60*/  IMAD.MOV.U32 R15, RZ, RZ, -0x1 ;  /* 0xffffffffff0f7424 */ /* 0x000fce00078e00ff */
[----:B012--5:R-:W-:Y:S05]  /*32b70*/  WARPSYNC.COLLECTIVE R15, `(.L_x_2153) ;  /* 0x000000000f087348 */ /* 0x027fea0003c00000 */
[----:B--2---:R2:W3:Y:S02]  /*32b80*/  SHFL.IDX P6, R14, R13, R12, R11 ;  /* 0x0000000c0d0e7389 */ /* 0x0044e400000c000b */
[----:B0123-5:R-:W-:Y:S01]  /*32b90*/  ENDCOLLECTIVE ;  /* 0x000000000000791b */ /* 0x02ffe20003800000 */
.L_x_2153:
[----:B------:R-:W-:Y:S05]  /*32ba0*/  BSYNC B1 ;  /* 0x0000000000017941 */ /* 0x000fea0003800000 */
.L_x_2152:
[----:B------:R-:W-:Y:S02]  /*32bb0*/  IMAD.MOV.U32 R13, RZ, RZ, R2 ;  /* 0x000000ffff0d7224 */ /* 0x000fe400078e0002 */
[----:B------:R-:W-:Y:S02]  /*32bc0*/  IMAD.MOV.U32 R12, RZ, RZ, 0x1 ;  /* 0x00000001ff0c7424 */ /* 0x000fe400078e00ff */
[----:B------:R-:W-:Y:S02]  /*32bd0*/  IMAD.MOV.U32 R11, RZ, RZ, 0x181f ;  /* 0x0000181fff0b7424 */ /* 0x000fe400078e00ff */
[----:B------:R-:W-:Y:S02]  /*32be0*/  IMAD.MOV.U32 R15, RZ, RZ, -0x1 ;  /* 0xffffffffff0f7424 */ /* 0x000fe400078e00ff */
[----:B------:R-:W-:-:S07]  /*32bf0*/  IMAD.MOV.U32 R0, RZ, RZ, R14 ;  /* 0x000000ffff007224 */ /* 0x000fce00078e000e */
[----:B------:R-:W-:Y:S05]  /*32c00*/  WARPSYNC.COLLECTIVE R15, `(.L_x_2154) ;  /* 0x000000000f087348 */ /* 0x000fea0003c00000 */
[----:B------:R0:W1:Y:S02]  /*32c10*/  SHFL.IDX P6, R14, R13, R12, R11 ;  /* 0x0000000c0d0e7389 */ /* 0x00006400000c000b */
[----:B01----:R-:W-:Y:S01]  /*32c20*/  ENDCOLLECTIVE ;  /* 0x000000000000791b */ /* 0x003fe20003800000 */
.L_x_2154:
[----:B------:R-:W-:Y:S05]  /*32c30*/  BRA `(.L_x_2155) ;  /* 0xffffff0800d47947 */ /* 0x000fea000383ffff */
.L_x_1834:
[----:B------:R-:W-:Y:S01]  /*32c40*/  BSSY B1, `(.L_x_2156) ;  /* 0x0000008000017945 */ /* 0x000fe20003800000 */
[----:B------:R-:W-:Y:S02]  /*32c50*/  IMAD.MOV.U32 R13, RZ, RZ, R3 ;  /* 0x000000ffff0d7224 */ /* 0x000fe400078e0003 */
[----:B------:R-:W-:Y:S02]  /*32c60*/  IMAD.MOV.U32 R12, RZ, RZ, 0x2 ;  /* 0x00000002ff0c7424 */ /* 0x000fe400078e00ff */
[----:B------:R-:W-:Y:S02]  /*32c70*/  IMAD.MOV.U32 R11, RZ, RZ, 0x181f ;  /* 0x0000181fff0b7424 */ /* 0x000fe400078e00ff */
[----:B---3--:R-:W-:-:S07]  /*32c80*/  IMAD.MOV.U32 R15, RZ, RZ, -0x1 ;  /* 0xffffffffff0f7424 */ /* 0x008fce00078e00ff */
[----:B012-4-:R-:W-:Y:S05]  /*32c90*/  WARPSYNC.COLLECTIVE R15, `(.L_x_2157) ;  /* 0x000000000f087348 */ /* 0x017fea0003c00000 */
[----:B--2---:R2:W3:Y:S02]  /*32ca0*/  SHFL.IDX P6, R14, R13, R12, R11 ;  /* 0x0000000c0d0e7389 */ /* 0x0044e400000c000b */
[----:B01234-:R-:W-:Y:S01]  /*32cb0*/  ENDCOLLECTIVE ;  /* 0x000000000000791b */ /* 0x01ffe20003800000 */
.L_x_2157:
[----:B------:R-:W-:Y:S05]  /*32cc0*/  BSYNC B1 ;  /* 0x0000000000017941 */ /* 0x000fea0003800000 */
.L_x_2156:
        /* <DEDUP_REMOVED lines=8> */
.L_x_2158:
[----:B------:R-:W-:Y:S05]  /*32d50*/  BRA `(.L_x_2159) ;  /* 0xffffff0800e47947 */ /* 0x000fea000383ffff */
.L_x_1837:
[----:B------:R-:W-:Y:S01]  /*32d60*/  BSSY B1, `(.L_x_2160) ;  /* 0x0000008000017945 */ /* 0x000fe20003800000 */
[----:B------:R-:W-:Y:S01]  /*32d70*/  IMAD.MOV.U32 R13, RZ, RZ, R3 ;  /* 0x000000ffff0d7224 */ /* 0x000fe200078e0003 */
[----:B------:R-:W-:Y:S01]  /*32d80*/  MOV R11, 0x181f ;  /* 0x0000181f000b7802 */ /* 0x000fe20000000f00 */
[----:B------:R-:W-:Y:S02]  /*32d90*/  IMAD.MOV.U32 R12, RZ, RZ, 0x3 ;  /* 0x00000003ff0c7424 */ /* 0x000fe400078e00ff */
[----:B---3--:R-:W-:-:S07]  /*32da0*/  IMAD.MOV.U32 R15, RZ, RZ, -0x1 ;  /* 0xffffffffff0f7424 */ /* 0x008fce00078e00ff */
[----:B012-4-:R-:W-:Y:S05]  /*32db0*/  WARPSYNC.COLLECTIVE R15, `(.L_x_2161) ;  /* 0x000000000f087348 */ /* 0x017fea0003c00000 */
[----:B--2---:R2:W3:Y:S02]  /*32dc0*/  SHFL.IDX P6, R14, R13, R12, R11 ;  /* 0x0000000c0d0e7389 */ /* 0x0044e400000c000b */
[----:B01234-:R-:W-:Y:S01]  /*32dd0*/  ENDCOLLECTIVE ;  /* 0x000000000000791b */ /* 0x01ffe20003800000 */
.L_x_2161:
[----:B------:R-:W-:Y:S05]  /*32de0*/  BSYNC B1 ;  /* 0x0000000000017941 */ /* 0x000fea0003800000 */
.L_x_2160:
        /* <DEDUP_REMOVED lines=8> */
.L_x_2162:
[----:B------:R-:W-:Y:S05]  /*32e70*/  BRA `(.L_x_2163) ;  /* 0xffffff0800f47947 */ /* 0x000fea000383ffff */
.L_x_1839:
[----:B------:R-:W-:Y:S02]  /*32e80*/  IMAD.MOV.U32 R13, RZ, RZ, R37 ;  /* 0x000000ffff0d7224 */ /* 0x000fe400078e0025 */
[----:B------:R-:W-:Y:S02]  /*32e90*/  IMAD.MOV.U32 R12, RZ, RZ, RZ ;  /* 0x000000ffff0c7224 */ /* 0x000fe400078e00ff */
[----:B------:R-:W-:Y:S02]  /*32ea0*/  IMAD.MOV.U32 R11, RZ, RZ, 0x1c1f ;  /* 0x00001c1fff0b7424 */ /* 0x000fe400078e00ff */
[----:B------:R-:W-:-:S07]  /*32eb0*/  IMAD.MOV.U32 R15, RZ, RZ, -0x1 ;  /* 0xffffffffff0f7424 */ /* 0x000fce00078e00ff */
[----:B------:R-:W-:Y:S05]  /*32ec0*/  WARPSYNC.COLLECTIVE R15, `(.L_x_2164) ;  /* 0x000000000f087348 */ /* 0x000fea0003c00000 */
[----:B------:R0:W1:Y:S02]  /*32ed0*/  SHFL.IDX P6, R14, R13, R12, R11 ;  /* 0x0000000c0d0e7389 */ /* 0x00006400000c000b */
[----:B01----:R-:W-:Y:S01]  /*32ee0*/  ENDCOLLECTIVE ;  /* 0x000000000000791b */ /* 0x003fe20003800000 */
.L_x_2164:
[----:B------:R-:W-:Y:S02]  /*32ef0*/  IMAD.MOV.U32 R13, RZ, RZ, R36 ;  /* 0x000000ffff0d7224 */ /* 0x000fe400078e0024 */
[----:B------:R-:W-:-:S07]  /*32f00*/  IMAD.MOV.U32 R38, RZ, RZ, R14 ;  /* 0x000000ffff267224 */ /* 0x000fce00078e000e */
[----:B------:R-:W-:Y:S05]  /*32f10*/  WARPSYNC.COLLECTIVE R15, `(.L_x_2165) ;  /* 0x000000000f087348 */ /* 0x000fea0003c00000 */
[----:B------:R0:W1:Y:S02]  /*32f20*/  SHFL.IDX P6, R14, R13, R12, R11 ;  /* 0x0000000c0d0e7389 */ /* 0x00006400000c000b */
[----:B01----:R-:W-:Y:S01]  /*32f30*/  ENDCOLLECTIVE ;  /* 0x000000000000791b */ /* 0x003fe20003800000 */
.L_x_2165:
[----:B------:R-:W-:Y:S01]  /*32f40*/  IMAD.MOV.U32 R11, RZ, RZ, R14 ;  /* 0x000000ffff0b7224 */ /* 0x000fe200078e000e */
[----:B------:R-:W-:Y:S06]  /*32f50*/  BRA `(.L_x_2166) ;  /* 0xffffff0c00bc7947 */ /* 0x000fec000383ffff */
.L_x_1842:
[----:B------:R-:W-:Y:S01]  /*32f60*/  BSSY B1, `(.L_x_2167) ;  /* 0x0000008000017945 */ /* 0x000fe20003800000 */
[----:B---3--:R-:W-:Y:S02]  /*32f70*/  IMAD.MOV.U32 R13, RZ, RZ, R37 ;  /* 0x000000ffff0d7224 */ /* 0x008fe400078e0025 */
[----:B------:R-:W-:Y:S02]  /*32f80*/  IMAD.MOV.U32 R12, RZ, RZ, 0x1 ;  /* 0x00000001ff0c7424 */ /* 0x000fe400078e00ff */
[----:B--2---:R-:W-:Y:S02]  /*32f90*/  IMAD.MOV.U32 R11, RZ, RZ, 0x1c1f ;  /* 0x00001c1fff0b7424 */ /* 0x004fe400078e00ff */
[----:B------:R-:W-:-:S07]  /*32fa0*/  IMAD.MOV.U32 R15, RZ, RZ, -0x1 ;  /* 0xffffffffff0f7424 */ /* 0x000fce00078e00ff */
[----:B01----:R-:W-:Y:S05]  /*32fb0*/  WARPSYNC.COLLECTIVE R15, `(.L_x_2168) ;  /* 0x000000000f087348 */ /* 0x003fea0003c00000 */
[----:B------:R2:W3:Y:S02]  /*32fc0*/  SHFL.IDX P6, R14, R13, R12, R11 ;  /* 0x0000000c0d0e7389 */ /* 0x0004e400000c000b */
[----:B0123--:R-:W-:Y:S01]  /*32fd0*/  ENDCOLLECTIVE ;  /* 0x000000000000791b */ /* 0x00ffe20003800000 */
.L_x_2168:
[----:B------:R-:W-:Y:S05]  /*32fe0*/  BSYNC B1 ;  /* 0x0000000000017941 */ /* 0x000fea0003800000 */
.L_x_2167:
        /* <DEDUP_REMOVED lines=8> */
.L_x_2169:
[----:B------:R-:W-:Y:S01]  /*33070*/  IMAD.MOV.U32 R36, RZ, RZ, R14 ;  /* 0x000000ffff247224 */ /* 0x000fe200078e000e */
[----:B------:R-:W-:Y:S06]  /*33080*/  BRA `(.L_x_2170) ;  /* 0xffffff1800c47947 */ /* 0x000fec000383ffff */
.L_x_1846:
[----:B------:R-:W-:Y:S02]  /*33090*/  IMAD.MOV.U32 R13, RZ, RZ, R3 ;  /* 0x000000ffff0d7224 */ /* 0x000fe400078e0003 */
[----:B------:R-:W-:Y:S02]  /*330a0*/  IMAD.MOV.U32 R12, RZ, RZ, RZ ;  /* 0x000000ffff0c7224 */ /* 0x000fe400078e00ff */
[----:B------:R-:W-:Y:S02]  /*330b0*/  IMAD.MOV.U32 R11, RZ, RZ, 0x181f ;  /* 0x0000181fff0b7424 */ /* 0x000fe400078e00ff */
[----:B------:R-:W-:-:S07]  /*330c0*/  IMAD.MOV.U32 R15, RZ, RZ, -0x1 ;  /* 0xffffffffff0f7424 */ /* 0x000fce00078e00ff */
[----:B0-----:R-:W-:Y:S05]  /*330d0*/  WARPSYNC.COLLECTIVE R15, `(.L_x_2171) ;  /* 0x000000000f087348 */ /* 0x001fea0003c00000 */
[----:B------:R1:W2:Y:S02]  /*330e0*/  SHFL.IDX P6, R14, R13, R12, R11 ;  /* 0x0000000c0d0e7389 */ /* 0x0002a400000c000b */
[----:B012---:R-:W-:Y:S01]  /*330f0*/  ENDCOLLECTIVE ;  /* 0x000000000000791b */ /* 0x007fe20003800000 */
.L_x_2171:
[----:B------:R-:W-:Y:S02]  /*33100*/  IMAD.MOV.U32 R13, RZ, RZ, R2 ;  /* 0x000000ffff0d7224 */ /* 0x000fe400078e0002 */
[----:B------:R-:W-:-:S07]  /*33110*/  IMAD.MOV.U32 R0, RZ, RZ, R14 ;  /* 0x000000ffff007224 */ /* 0x000fce00078e000e */
[----:B------:R-:W-:Y:S05]  /*33120*/  WARPSYNC.COLLECTIVE R15, `(.L_x_2172) ;  /* 0x000000000f087348 */ /* 0x000fea0003c00000 */
[----:B------:R0:W1:Y:S02]  /*33130*/  SHFL.IDX P6, R14, R13, R12, R11 ;  /* 0x0000000c0d0e7389 */ /* 0x00006400000c000b */
[----:B01----:R-:W-:Y:S01]  /*33140*/  ENDCOLLECTIVE ;  /* 0x000000000000791b */ /* 0x003fe20003800000 */
.L_x_2172:
[----:B------:R-:W-:Y:S05]  /*33150*/  BRA `(.L_x_2173) ;  /* 0xffffff2c00e07947 */ /* 0x000fea000383ffff */
.L_x_1849:
[----:B------:R-:W-:Y:S01]  /*33160*/  BSSY B1, `(.L_x_2174) ;  /* 0x0000008000017945 */ /* 0x000fe20003800000 */
[----:B----4-:R-:W-:Y:S02]  /*33170*/  IMAD.MOV.U32 R13, RZ, RZ, R3 ;  /* 0x000000ffff0d7224 */ /* 0x010fe400078e0003 */
[----:B------:R-:W-:Y:S02]  /*33180*/  IMAD.MOV.U32 R12, RZ, RZ, 0x1 ;  /* 0x00000001ff0c7424 */ /* 0x000fe400078e00ff */
[----:B------:R-:W-:Y:S02]  /*33190*/  IMAD.MOV.U32 R11, RZ, RZ, 0x181f ;  /* 0x0000181fff0b7424 */ /* 0x000fe400078e00ff */
[----:B------:R-:W-:-:S07]  /*331a0*/  IMAD.MOV.U32 R15, RZ, RZ, -0x1 ;  /* 0xffffffffff0f7424 */ /* 0x000fce00078e00ff */
[----:B0123--:R-:W-:Y:S05]  /*331b0*/  WARPSYNC.COLLECTIVE R15, `(.L_x_2175) ;  /* 0x000000000f087348 */ /* 0x00ffea0003c00000 */
[----:B---3--:R3:W4:Y:S02]  /*331c0*/  SHFL.IDX P6, R14, R13, R12, R11 ;  /* 0x0000000c0d0e7389 */ /* 0x00872400000c000b */
[----:B01234-:R-:W-:Y:S01]  /*331d0*/  ENDCOLLECTIVE ;  /* 0x000000000000791b */ /* 0x01ffe20003800000 */
.L_x_2175:
[----:B------:R-:W-:Y:S05]  /*331e0*/  BSYNC B1 ;  /* 0x0000000000017941 */ /* 0x000fea0003800000 */
.L_x_2174:
        /* <DEDUP_REMOVED lines=8> */
.L_x_2176:
[----:B------:R-:W-:Y:S05]  /*33270*/  BRA `(.L_x_2177) ;  /* 0xffffff2c00f47947 */ /* 0x000fea000383ffff */
.L_x_1852:
        /* <DEDUP_REMOVED lines=8> */
.L_x_2179:
[----:B------:R-:W-:Y:S05]  /*33300*/  BSYNC B1 ;  /* 0x0000000000017941 */ /* 0x000fea0003800000 */
.L_x_2178:
        /* <DEDUP_REMOVED lines=8> */
.L_x_2180:
[----:B------:R-:W-:Y:S05]  /*33390*/  BRA `(.L_x_2181) ;  /* 0xffffff3000047947 */ /* 0x000fea000383ffff */
.L_x_1855:
[----:B------:R-:W-:Y:S01]  /*333a0*/  BSSY B1, `(.L_x_2182) ;  /* 0x0000008000017945 */ /* 0x000fe20003800000 */
[----:B0-----:R-:W-:Y:S02]  /*333b0*/  IMAD.MOV.U32 R13, RZ, RZ, R3 ;  /* 0x000000ffff0d7224 */ /* 0x001fe400078e0003 */
[----:B------:R-:W-:Y:S02]  /*333c0*/  IMAD.MOV.U32 R12, RZ, RZ, 0x3 ;  /* 0x00000003ff0c7424 */ /* 0x000fe400078e00ff */
[----:B------:R-:W-:Y:S02]  /*333d0*/  IMAD.MOV.U32 R11, RZ, RZ, 0x181f ;  /* 0x0000181fff0b7424 */ /* 0x000fe400078e00ff */
[----:B------:R-:W-:-:S07]  /*333e0*/  IMAD.MOV.U32 R15, RZ, RZ, -0x1 ;  /* 0xffffffffff0f7424 */ /* 0x000fce00078e00ff */
[----:B-1234-:R-:W-:Y:S05]  /*333f0*/  WARPSYNC.COLLECTIVE R15, `(.L_x_2183) ;  /* 0x000000000f087348 */ /* 0x01efea0003c00000 */
[----:B----4-:R0:W4:Y:S02]  /*33400*/  SHFL.IDX P6, R14, R13, R12, R11 ;  /* 0x0000000c0d0e7389 */ /* 0x01012400000c000b */
[----:B01234-:R-:W-:Y:S01]  /*33410*/  ENDCOLLECTIVE ;  /* 0x000000000000791b */ /* 0x01ffe20003800000 */
.L_x_2183:
[----:B------:R-:W-:Y:S05]  /*33420*/  BSYNC B1 ;  /* 0x0000000000017941 */ /* 0x000fea0003800000 */
.L_x_2182:
        /* <DEDUP_REMOVED lines=8> */
.L_x_2184:
[----:B------:R-:W-:Y:S05]  /*334b0*/  BRA `(.L_x_2185) ;  /* 0xffffff3000147947 */ /* 0x000fea000383ffff */
.L_x_1881:
        /* <DEDUP_REMOVED lines=11> */
.L_x_2187:
[----:B------:R-:W-:Y:S05]  /*33570*/  BSYNC B1 ;  /* 0x0000000000017941 */ /* 0x000fea0003800000 */
.L_x_2186:
[----:B------:R-:W-:Y:S05]  /*33580*/  BRA `(.L_x_2188) ;  /* 0xffffff5000287947 */ /* 0x000fea000383ffff */
.L_x_1883:
[----:B------:R-:W-:Y:S01]  /*33590*/  BSSY B1, `(.L_x_2189) ;  /* 0x0000006000017945 */ /* 0x000fe20003800000 */
[----:B------:R-:W-:-:S07]  /*335a0*/  IMAD.MOV.U32 R15, RZ, RZ, -0x1 ;  /* 0xffffffffff0f7424 */ /* 0x000fce00078e00ff */
[----:B0-----:R-:W-:Y:S05]  /*335b0*/  WARPSYNC.COLLECTIVE R15, `(.L_x_2190) ;  /* 0x000000000f0c7348 */ /* 0x001fea0003c00000 */
[----:B------:R-:W-:Y:S02]  /*335c0*/  ELECT P6, UR62, PT ;  /* 0x00000000003e782f */ /* 0x000fe400038c0000 */
[----:B------:R-:W-:Y:S01]  /*335d0*/  MOV R14, UR62 ;  /* 0x0000003e000e7c02 */ /* 0x000fe20008000f00 */
[----:B0-----:R-:W-:Y:S10]  /*335e0*/  ENDCOLLECTIVE ;  /* 0x000000000000791b */ /* 0x001ff40003800000 */
.L_x_2190:
[----:B------:R-:W-:Y:S05]  /*335f0*/  BSYNC B1 ;  /* 0x0000000000017941 */ /* 0x000fea0003800000 */
.L_x_2189:
[----:B------:R-:W-:Y:S05]  /*33600*/  BRA `(.L_x_1882) ;  /* 0xffffff5000207947 */ /* 0x000fea000383ffff */
.L_x_1885:
[----:B0-----:R0:W1:Y:S02]  /*33610*/  SYNCS.PHASECHK.TRANS64.TRYWAIT P0, [R22+URZ+0x2a820], R5 ;  /* 0x02a82005160075a7 */ /* 0x001064000800017f */
[----:B-1----:R-:W-:Y:S05]  /*33620*/  @!P0 NANOSLEEP.SYNCS 0x989680 ;  /* 0x009896800000895d */ /* 0x002fea0003900000 */
[----:B------:R-:W1:Y:S02]  /*33630*/  @!P0 SYNCS.PHASECHK.TRANS64 P0, [R22+URZ+0x2a820], R5 ;  /* 0x02a82005160085a7 */ /* 0x000e64000800007f */
[----:B-1----:R-:W-:Y:S05]  /*33640*/  @!P0 BRA `(.L_x_1885) ;  /* 0xfffffffc00f08947 */ /* 0x002fea000383ffff */
[----:B------:R-:W-:Y:S05]  /*33650*/  BRA `(.L_x_2191) ;  /* 0xffffff5000307947 */ /* 0x000fea000383ffff */
.L_x_1889:
[----:B-1----:R1:W2:Y:S02]  /*33660*/  SYNCS.PHASECHK.TRANS64.TRYWAIT P0, [R12+URZ+0x2a8a0], R11 ;  /* 0x02a8a00b0c0075a7 */ /* 0x0022a4000800017f */
[----:B--2---:R-:W-:Y:S05]  /*33670*/  @!P0 NANOSLEEP.SYNCS 0x989680 ;  /* 0x009896800000895d */ /* 0x004fea0003900000 */
[----:B------:R-:W2:Y:S02]  /*33680*/  @!P0 SYNCS.PHASECHK.TRANS64 P0, [R12+URZ+0x2a8a0], R11 ;  /* 0x02a8a00b0c0085a7 */ /* 0x000ea4000800007f */
[----:B--2---:R-:W-:Y:S05]  /*33690*/  @!P0 BRA `(.L_x_1889) ;  /* 0xfffffffc00f08947 */ /* 0x004fea000383ffff */
[----:B------:R-:W-:Y:S05]  /*336a0*/  BRA `(.L_x_2192) ;  /* 0xffffff5000487947 */ /* 0x000fea000383ffff */
.L_x_1896:
[----:B0-----:R0:W2:Y:S02]  /*336b0*/  SYNCS.PHASECHK.TRANS64.TRYWAIT P0, [R12+URZ+0x2a8c0], R11 ;  /* 0x02a8c00b0c0075a7 */ /* 0x0010a4000800017f */
[----:B--2---:R-:W-:Y:S05]  /*336c0*/  @!P0 NANOSLEEP.SYNCS 0x989680 ;  /* 0x009896800000895d */ /* 0x004fea0003900000 */
[----:B------:R-:W2:Y:S02]  /*336d0*/  @!P0 SYNCS.PHASECHK.TRANS64 P0, [R12+URZ+0x2a8c0], R11 ;  /* 0x02a8c00b0c0085a7 */ /* 0x000ea4000800007f */
[----:B--2---:R-:W-:Y:S05]  /*336e0*/  @!P0 BRA `(.L_x_1896) ;  /* 0xfffffffc00f08947 */ /* 0x004fea000383ffff */
[----:B------:R-:W-:Y:S05]  /*336f0*/  BRA `(.L_x_2193) ;  /* 0xffffff5400447947 */ /* 0x000fea000383ffff */
.L_x_1905:
[----:B-1----:R1:W2:Y:S02]  /*33700*/  SYNCS.PHASECHK.TRANS64.TRYWAIT P1, [R11+URZ+0x2a8a0], R8 ;  /* 0x02a8a0080b0075a7 */ /* 0x0022a4000802017f */
[----:B--2---:R-:W-:Y:S05]  /*33710*/  @!P1 NANOSLEEP.SYNCS 0x989680 ;  /* 0x009896800000995d */ /* 0x004fea0003900000 */
[----:B------:R-:W2:Y:S02]  /*33720*/  @!P1 SYNCS.PHASECHK.TRANS64 P1, [R11+URZ+0x2a8a0], R8 ;  /* 0x02a8a0080b0095a7 */ /* 0x000ea4000802007f */
[----:B--2---:R-:W-:Y:S05]  /*33730*/  @!P1 BRA `(.L_x_1905) ;  /* 0xfffffffc00f09947 */ /* 0x004fea000383ffff */
[----:B------:R-:W-:Y:S05]  /*33740*/  BRA `(.L_x_2194) ;  /* 0xffffff5800787947 */ /* 0x000fea000383ffff */
.L_x_1912:
[----:B0-----:R0:W2:Y:S02]  /*33750*/  SYNCS.PHASECHK.TRANS64.TRYWAIT P1, [R11+URZ+0x2a8c0], R8 ;  /* 0x02a8c0080b0075a7 */ /* 0x0010a4000802017f */
[----:B--2---:R-:W-:Y:S05]  /*33760*/  @!P1 NANOSLEEP.SYNCS 0x989680 ;  /* 0x009896800000995d */ /* 0x004fea0003900000 */
[----:B------:R-:W2:Y:S02]  /*33770*/  @!P1 SYNCS.PHASECHK.TRANS64 P1, [R11+URZ+0x2a8c0], R8 ;  /* 0x02a8c0080b0095a7 */ /* 0x000ea4000802007f */
[----:B--2---:R-:W-:Y:S05]  /*33780*/  @!P1 BRA `(.L_x_1912) ;  /* 0xfffffffc00f09947 */ /* 0x004fea000383ffff */
[----:B------:R-:W-:Y:S05]  /*33790*/  BRA `(.L_x_2195) ;  /* 0xffffff5c00707947 */ /* 0x000fea000383ffff */
.L_x_1939:
        /* <DEDUP_REMOVED lines=11> */
.L_x_2197:
[----:B------:R-:W-:Y:S05]  /*33850*/  BSYNC B0 ;  /* 0x0000000000007941 */ /* 0x000fea0003800000 */
.L_x_2196:
[----:B------:R-:W-:Y:S05]  /*33860*/  BRA `(.L_x_2198) ;  /* 0xffffff7000787947 */ /* 0x000fea000383ffff */
.L_x_1942:
[----:B0-----:R-:W2:Y:S02]  /*33870*/  LDL R0, [R1+0x14] ;  /* 0x0000140001007983 */ /* 0x001ea40000100800 */
[----:B--2---:R0:W1:Y:S02]  /*33880*/  SYNCS.PHASECHK.TRANS64.TRYWAIT P0, [R4+URZ+0x2a880], R0 ;  /* 0x02a88000040075a7 */ /* 0x004064000800017f */
[----:B-1----:R-:W-:Y:S05]  /*33890*/  @!P0 NANOSLEEP.SYNCS 0x989680 ;  /* 0x009896800000895d */ /* 0x002fea0003900000 */
[----:B------:R-:W1:Y:S02]  /*338a0*/  @!P0 SYNCS.PHASECHK.TRANS64 P0, [R4+URZ+0x2a880], R0 ;  /* 0x02a88000040085a7 */ /* 0x000e64000800007f */
[----:B-1----:R-:W-:Y:S05]  /*338b0*/  @!P0 BRA `(.L_x_1942) ;  /* 0xfffffffc00ec8947 */ /* 0x002fea000383ffff */
[----:B------:R-:W-:Y:S05]  /*338c0*/  BRA `(.L_x_2199) ;  /* 0xffffff7000887947 */ /* 0x000fea000383ffff */
.L_x_1943:
        /* <DEDUP_REMOVED lines=8> */
.L_x_2201:
[----:B------:R-:W-:Y:S05]  /*33950*/  BSYNC B0 ;  /* 0x0000000000007941 */ /* 0x000fea0003800000 */
.L_x_2200:
[----:B------:R-:W-:Y:S01]  /*33960*/  IMAD.MOV.U32 R13, RZ, RZ, R8 ;  /* 0x000000ffff0d7224 */ /* 0x000fe200078e0008 */
[----:B------:R-:W-:Y:S01]  /*33970*/  LOP3.LUT R27, R29, 0x80, RZ, 0xfc, !PT ;  /* 0x000000801d1b7812 */ /* 0x000fe200078efcff */
        /* <DEDUP_REMOVED lines=9> */
.L_x_2202:
        /* <DEDUP_REMOVED lines=24> */
.L_x_2203:
        /* <DEDUP_REMOVED lines=9> */
.L_x_2204:
[----:B------:R-:W-:Y:S02]  /*33c20*/  IMAD.MOV.U32 R13, RZ, RZ, R9 ;  /* 0x000000ffff0d7224 */ /* 0x000fe400078e0009 */
[----:B------:R-:W-:Y:S02]  /*33c30*/  IMAD.MOV.U32 R12, RZ, RZ, 0x2 ;  /* 0x00000002ff0c7424 */ /* 0x000fe400078e00ff */
[----:B------:R-:W-:-:S07]  /*33c40*/  IMAD.MOV.U32 R2, RZ, RZ, R14 ;  /* 0x000000ffff027224 */ /* 0x000fce00078e000e */
[----:B------:R-:W-:Y:S05]  /*33c50*/  WARPSYNC.COLLECTIVE R15, `(.L_x_2205) ;  /* 0x000000000f087348 */ /* 0x000fea0003c00000 */
[----:B------:R0:W1:Y:S02]  /*33c60*/  SHFL.IDX P6, R14, R13, R12, R11 ;  /* 0x0000000c0d0e7389 */ /* 0x00006400000c000b */
[----:B01----:R-:W-:Y:S01]  /*33c70*/  ENDCOLLECTIVE ;  /* 0x000000000000791b */ /* 0x003fe20003800000 */
.L_x_2205:
        /* <DEDUP_REMOVED lines=16> */
.L_x_2206:
[----:B------:R-:W-:Y:S02]  /*33d80*/  IMAD.MOV.U32 R13, RZ, RZ, R9 ;  /* 0x000000ffff0d7224 */ /* 0x000fe400078e0009 */
[----:B------:R-:W-:Y:S02]  /*33d90*/  IMAD.MOV.U32 R12, RZ, RZ, 0x3 ;  /* 0x00000003ff0c7424 */ /* 0x000fe400078e00ff */
[----:B------:R-:W-:-:S07]  /*33da0*/  IMAD.MOV.U32 R2, RZ, RZ, R14 ;  /* 0x000000ffff027224 */ /* 0x000fce00078e000e */
[----:B------:R-:W-:Y:S05]  /*33db0*/  WARPSYNC.COLLECTIVE R15, `(.L_x_2207) ;  /* 0x000000000f087348 */ /* 0x000fea0003c00000 */
[----:B------:R0:W1:Y:S02]  /*33dc0*/  SHFL.IDX P6, R14, R13, R12, R11 ;  /* 0x0000000c0d0e7389 */ /* 0x00006400000c000b */
[----:B01----:R-:W-:Y:S01]  /*33dd0*/  ENDCOLLECTIVE ;  /* 0x000000000000791b */ /* 0x003fe20003800000 */
.L_x_2207:
        /* <DEDUP_REMOVED lines=13> */
.L_x_2208:
        /* <DEDUP_REMOVED lines=11> */
.L_x_1948:
[----:B--2---:R-:W2:Y:S02]  /*33f60*/  LDL R2, [R1+0x14] ;  /* 0x0000140001027983 */ /* 0x004ea40000100800 */
[----:B--2---:R2:W3:Y:S02]  /*33f70*/  SYNCS.PHASECHK.TRANS64.TRYWAIT P0, [R4+URZ+0x2a840], R2 ;  /* 0x02a84002040075a7 */ /* 0x0044e4000800017f */
[----:B---3--:R-:W-:Y:S05]  /*33f80*/  @!P0 NANOSLEEP.SYNCS 0x989680 ;  /* 0x009896800000895d */ /* 0x008fea0003900000 */
[----:B------:R-:W3:Y:S02]  /*33f90*/  @!P0 SYNCS.PHASECHK.TRANS64 P0, [R4+URZ+0x2a840], R2 ;  /* 0x02a84002040085a7 */ /* 0x000ee4000800007f */
[----:B---3--:R-:W-:Y:S05]  /*33fa0*/  @!P0 BRA `(.L_x_1948) ;  /* 0xfffffffc00ec8947 */ /* 0x008fea000383ffff */
[----:B------:R-:W-:Y:S05]  /*33fb0*/  BRA `(.L_x_2210) ;  /* 0xffffff7000547947 */ /* 0x000fea000383ffff */
.L_x_1949:
[----:B------:R-:W-:Y:S01]  /*33fc0*/  BSSY B0, `(.L_x_2211) ;  /* 0x0000008000007945 */ /* 0x000fe20003800000 */
[----:B------:R-:W-:Y:S02]  /*33fd0*/  IMAD.MOV.U32 R13, RZ, RZ, R6 ;  /* 0x000000ffff0d7224 */ /* 0x000fe400078e0006 */
[----:B------:R-:W-:Y:S02]  /*33fe0*/  IMAD.MOV.U32 R12, RZ, RZ, RZ ;  /* 0x000000ffff0c7224 */ /* 0x000fe400078e00ff */
[----:B------:R-:W-:Y:S02]  /*33ff0*/  IMAD.MOV.U32 R11, RZ, RZ, 0x1c1f ;  /* 0x00001c1fff0b7424 */ /* 0x000fe400078e00ff */
[----:B------:R-:W-:-:S07]  /*34000*/  IMAD.MOV.U32 R15, RZ, RZ, -0x1 ;  /* 0xffffffffff0f7424 */ /* 0x000fce00078e00ff */
[----:B-1----:R-:W-:Y:S05]  /*34010*/  WARPSYNC.COLLECTIVE R15, `(.L_x_2212) ;  /* 0x000000000f087348 */ /* 0x002fea0003c00000 */
[----:B------:R0:W2:Y:S02]  /*34020*/  SHFL.IDX P6, R14, R13, R12, R11 ;  /* 0x0000000c0d0e7389 */ /* 0x0000a400000c000b */
[----:B012---:R-:W-:Y:S01]  /*34030*/  ENDCOLLECTIVE ;  /* 0x000000000000791b */ /* 0x007fe20003800000 */
.L_x_2212:
[----:B------:R-:W-:Y:S05]  /*34040*/  BSYNC B0 ;  /* 0x0000000000007941 */ /* 0x000fea0003800000 */
.L_x_2211:
        /* <DEDUP_REMOVED lines=8> */
.L_x_2213:
        /* <DEDUP_REMOVED lines=16> */
.L_x_2214:
        /* <DEDUP_REMOVED lines=11> */
.L_x_2215:
[----:B------:R-:W-:Y:S02]  /*34280*/  IMAD.MOV.U32 R13, RZ, RZ, R6 ;  /* 0x000000ffff0d7224 */ /* 0x000fe400078e0006 */
[----:B------:R-:W-:Y:S01]  /*34290*/  IMAD.MOV.U32 R12, RZ, RZ, 0x2 ;  /* 0x00000002ff0c7424 */ /* 0x000fe200078e00ff */
[----:B------:R-:W-:-:S07]  /*342a0*/  MOV R3, R14 ;  /* 0x0000000e00037202 */ /* 0x000fce0000000f00 */
[----:B------:R-:W-:Y:S05]  /*342b0*/  WARPSYNC.COLLECTIVE R15, `(.L_x_2216) ;  /* 0x000000000f087348 */ /* 0x000fea0003c00000 */
[----:B------:R0:W1:Y:S02]  /*342c0*/  SHFL.IDX P6, R14, R13, R12, R11 ;  /* 0x0000000c0d0e7389 */ /* 0x00006400000c000b */
[----:B01----:R-:W-:Y:S01]  /*342d0*/  ENDCOLLECTIVE ;  /* 0x000000000000791b */ /* 0x003fe20003800000 */
.L_x_2216:
[----:B------:R-:W-:-:S05]  /*342e0*/  @P4 IADD3 R3, P0, R29, R3, RZ ;  /* 0x000000031d034210 */ /* 0x000fca0007f1e0ff */
[----:B------:R-:W-:-:S05]  /*342f0*/  @P4 IMAD.X R2, RZ, RZ, R2, P0 ;  /* 0x000000ffff024224 */ /* 0x000fca00000e0602 */
[----:B------:R-:W-:Y:S01]  /*34300*/  @P4 LOP3.LUT R3, R3, R2, RZ, 0x3c, !PT ;  /* 0x0000000203034212 */ /* 0x000fe200078e3cff */
[----:B------:R-:W-:-:S03]  /*34310*/  IMAD.MOV.U32 R13, RZ, RZ, R5 ;  /* 0x000000ffff0d7224 */ /* 0x000fc600078e0005 */
[----:B------:R-:W-:-:S04]  /*34320*/  @P4 LOP3.LUT R2, R3, R2, RZ, 0x3c, !PT ;  /* 0x0000000203024212 */ /* 0x000fc800078e3cff */
[----:B------:R-:W-:-:S05]  /*34330*/  @P4 LOP3.LUT R3, R3, R2, RZ, 0x3c, !PT ;  /* 0x0000000203034212 */ /* 0x000fca00078e3cff */
[----:B------:R-:W-:Y:S01]  /*34340*/  @!PT LDS RZ, [RZ] ;  /* 0x00000000fffff984 */ /* 0x000fe20000000800 */
[----:B------:R-:W-:Y:S01]  /*34350*/  @!PT LDS RZ, [RZ] ;  /* 0x00000000fffff984 */ /* 0x000fe20000000800 */
[----:B------:R-:W-:Y:S01]  /*34360*/  @!PT LDS RZ, [RZ] ;  /* 0x00000000fffff984 */ /* 0x000fe20000000800 */
[----:B------:R-:W-:Y:S04]  /*34370*/  @P4 LDGSTS.E.BYPASS.LTC128B.128 [R0+0x1ec00], desc[UR42][R2.64], !P5 ;  /* 0x1ec0000002004fae */ /* 0x000fe8000e901d6a */
[----:B------:R-:W-:Y:S04]  /*34380*/  @P4 LDGSTS.E.BYPASS.LTC128B.128 [R0+0x20c00], desc[UR42][R2.64+0x40], !P3 ;  /* 0x20c0004002004fae */ /* 0x000fe8000d901d6a */
[----:B------:R0:W-:Y:S02]  /*34390*/  @P4 LDGSTS.E.BYPASS.LTC128B.128 [R0+0x22c00], desc[UR42][R2.64+0x80], !P2 ;  /* 0x22c0008002004fae */ /* 0x0001e4000d101d6a */
[----:B0-----:R-:W-:-:S07]  /*343a0*/  IMAD.MOV.U32 R2, RZ, RZ, R14 ;  /* 0x000000ffff027224 */ /* 0x001fce00078e000e */
[----:B------:R-:W-:Y:S05]  /*343b0*/  WARPSYNC.COLLECTIVE R15, `(.L_x_2217) ;  /* 0x000000000f087348 */ /* 0x000fea0003c00000 */
[----:B------:R0:W1:Y:S02]  /*343c0*/  SHFL.IDX P6, R14, R13, R12, R11 ;  /* 0x0000000c0d0e7389 */ /* 0x00006400000c000b */
[----:B01----:R-:W-:Y:S01]  /*343d0*/  ENDCOLLECTIVE ;  /* 0x000000000000791b */ /* 0x003fe20003800000 */
.L_x_2217:
[----:B------:R-:W-:Y:S02]  /*343e0*/  IMAD.MOV.U32 R13, RZ, RZ, R6 ;  /* 0x000000ffff0d7224 */ /* 0x000fe400078e0006 */
[----:B------:R-:W-:Y:S02]  /*343f0*/  IMAD.MOV.U32 R12, RZ, RZ, 0x3 ;  /* 0x00000003ff0c7424 */ /* 0x000fe400078e00ff */
[----:B------:R-:W-:-:S07]  /*34400*/  IMAD.MOV.U32 R3, RZ, RZ, R14 ;  /* 0x000000ffff037224 */ /* 0x000fce00078e000e */
[----:B------:R-:W-:Y:S05]  /*34410*/  WARPSYNC.COLLECTIVE R15, `(.L_x_2218) ;  /* 0x000000000f087348 */ /* 0x000fea0003c00000 */
[----:B------:R0:W1:Y:S02]  /*34420*/  SHFL.IDX P6, R14, R13, R12, R11 ;  /* 0x0000000c0d0e7389 */ /* 0x00006400000c000b */
[----:B01----:R-:W-:Y:S01]  /*34430*/  ENDCOLLECTIVE ;  /* 0x000000000000791b */ /* 0x003fe20003800000 */
.L_x_2218:
        /* <DEDUP_REMOVED lines=10> */
.L_x_2219:
[----:B------:R-:W-:Y:S01]  /*344e0*/  @!PT LDS RZ, [RZ] ;  /* 0x00000000fffff984 */ /* 0x000fe20000000800 */
[----:B------:R-:W-:Y:S01]  /*344f0*/  @!PT LDS RZ, [RZ] ;  /* 0x00000000fffff984 */ /* 0x000fe20000000800 */
[----:B------:R-:W-:Y:S01]  /*34500*/  @!PT LDS RZ, [RZ] ;  /* 0x00000000fffff984 */ /* 0x000fe20000000800 */
[----:B------:R0:W-:Y:S04]  /*34510*/  @P1 LDGSTS.E.BYPASS.LTC128B.128 [R0+0x1f400], desc[UR42][R2.64], !P5 ;  /* 0x1f40000002001fae */ /* 0x0001e8000e901d6a */
[----:B------:R0:W-:Y:S04]  /*34520*/  @P1 LDGSTS.E.BYPASS.LTC128B.128 [R0+0x21400], desc[UR42][R2.64+0x40], !P3 ;  /* 0x2140004002001fae */ /* 0x0001e8000d901d6a */
[----:B------:R0:W-:Y:S01]  /*34530*/  @P1 LDGSTS.E.BYPASS.LTC128B.128 [R0+0x23400], desc[UR42][R2.64+0x80], !P2 ;  /* 0x2340008002001fae */ /* 0x0001e2000d101d6a */
[----:B------:R-:W-:Y:S01]  /*34540*/  IMAD.MOV.U32 R5, RZ, RZ, R14 ;  /* 0x000000ffff057224 */ /* 0x000fe200078e000e */
[----:B------:R-:W-:Y:S06]  /*34550*/  BRA `(.L_x_2220) ;  /* 0xffffff6c00d47947 */ /* 0x000fec000383ffff */
.L_x_1954:
[----:B------:R-:W-:Y:S02]  /*34560*/  IMAD.MOV.U32 R13, RZ, RZ, R4 ;  /* 0x000000ffff0d7224 */ /* 0x000fe400078e0004 */
[----:B------:R-:W-:Y:S02]  /*34570*/  IMAD.MOV.U32 R12, RZ, RZ, RZ ;  /* 0x000000ffff0c7224 */ /* 0x000fe400078e00ff */
[----:B------:R-:W-:Y:S02]  /*34580*/  IMAD.MOV.U32 R11, RZ, RZ, 0x1c1f ;  /* 0x00001c1fff0b7424 */ /* 0x000fe400078e00ff */
[----:B------:R-:W-:Y:S02]  /*34590*/  IMAD.MOV.U32 R15, RZ, RZ, -0x1 ;  /* 0xffffffffff0f7424 */ /* 0x000fe400078e00ff */
[----:B------:R-:W-:Y:S02]  /*345a0*/  IMAD R35, R35, R7, RZ ;  /* 0x0000000723237224 */ /* 0x000fe400078e02ff */
[----:B------:R-:W-:-:S07]  /*345b0*/  IMAD.IADD R17, R9, 0x1, R17 ;  /* 0x0000000109117824 */ /* 0x000fce00078e0211 */
[----:B-----5:R-:W-:Y:S05]  /*345c0*/  WARPSYNC.COLLECTIVE R15, `(.L_x_2221) ;  /* 0x000000000f087348 */ /* 0x020fea0003c00000 */
[----:B------:R0:W1:Y:S02]  /*345d0*/  SHFL.IDX P6, R14, R13, R12, R11 ;  /* 0x0000000c0d0e7389 */ /* 0x00006400000c000b */
[----:B01---5:R-:W-:Y:S01]  /*345e0*/  ENDCOLLECTIVE ;  /* 0x000000000000791b */ /* 0x023fe20003800000 */
.L_x_2221:
[C---:B------:R-:W-:Y:S01]  /*345f0*/  VIADD R6, R17.reuse, 0x20 ;  /* 0x0000002011067836 */ /* 0x040fe20000000000 */
[----:B------:R-:W-:Y:S01]  /*34600*/  ISETP.GE.AND P2, PT, R17, R35, PT ;  /* 0x000000231100720c */ /* 0x000fe20003f46270 */
[----:B------:R-:W-:Y:S02]  /*34610*/  IMAD.MOV.U32 R13, RZ, RZ, R0 ;  /* 0x000000ffff0d7224 */ /* 0x000fe400078e0000 */
[----:B------:R-:W-:-:S10]  /*34620*/  IMAD.MOV.U32 R2, RZ, RZ, R14 ;  /* 0x000000ffff027224 */ /* 0x000fd400078e000e */
[----:B------:R-:W-:Y:S05]  /*34630*/  WARPSYNC.COLLECTIVE R15, `(.L_x_2222) ;  /* 0x000000000f087348 */ /* 0x000fea0003c00000 */
[----:B------:R0:W1:Y:S02]  /*34640*/  SHFL.IDX P6, R14, R13, R12, R11 ;  /* 0x0000000c0d0e7389 */ /* 0x00006400000c000b */
[----:B01----:R-:W-:Y:S01]  /*34650*/  ENDCOLLECTIVE ;  /* 0x000000000000791b */ /* 0x003fe20003800000 */
.L_x_2222:
[----:B------:R-:W-:Y:S02]  /*34660*/  IMAD.MOV.U32 R13, RZ, RZ, R4 ;  /* 0x000000ffff0d7224 */ /* 0x000fe400078e0004 */
[----:B------:R-:W-:Y:S02]  /*34670*/  IMAD.MOV.U32 R12, RZ, RZ, 0x1 ;  /* 0x00000001ff0c7424 */ /* 0x000fe400078e00ff */
[----:B------:R-:W-:-:S07]  /*34680*/  IMAD.MOV.U32 R3, RZ, RZ, R14 ;  /* 0x000000ffff037224 */ /* 0x000fce00078e000e */
[----:B------:R-:W-:Y:S05]  /*34690*/  WARPSYNC.COLLECTIVE R15, `(.L_x_2223) ;  /* 0x000000000f087348 */ /* 0x000fea0003c00000 */
[----:B------:R0:W1:Y:S02]  /*346a0*/  SHFL.IDX P6, R14, R13, R12, R11 ;  /* 0x0000000c0d0e7389 */ /* 0x00006400000c000b */
[----:B01----:R-:W-:Y:S01]  /*346b0*/  ENDCOLLECTIVE ;  /* 0x000000000000791b */ /* 0x003fe20003800000 */
.L_x_2223:
[----:B------:R-:W-:-:S05]  /*346c0*/  @!P2 IADD3 R3, P4, R29, R3, RZ ;  /* 0x000000031d03a210 */ /* 0x000fca0007f9e0ff */
[----:B------:R-:W-:-:S05]  /*346d0*/  @!P2 IMAD.X R2, RZ, RZ, R2, P4 ;  /* 0x000000ffff02a224 */ /* 0x000fca00020e0602 */
[----:B------:R-:W-:Y:S01]  /*346e0*/  @!P2 LOP3.LUT R3, R3, R2, RZ, 0x3c, !PT ;  /* 0x000000020303a212 */ /* 0x000fe200078e3cff */
[----:B------:R-:W-:-:S03]  /*346f0*/  IMAD.MOV.U32 R13, RZ, RZ, R0 ;  /* 0x000000ffff0d7224 */ /* 0x000fc600078e0000 */
[----:B------:R-:W-:-:S04]  /*34700*/  @!P2 LOP3.LUT R2, R3, R2, RZ, 0x3c, !PT ;  /* 0x000000020302a212 */ /* 0x000fc800078e3cff */
[----:B------:R-:W-:-:S05]  /*34710*/  @!P2 LOP3.LUT R3, R3, R2, RZ, 0x3c, !PT ;  /* 0x000000020303a212 */ /* 0x000fca00078e3cff */
        /* <DEDUP_REMOVED lines=11> */
.L_x_2224:
[----:B------:R-:W-:Y:S02]  /*347d0*/  IMAD.MOV.U32 R13, RZ, RZ, R4 ;  /* 0x000000ffff0d7224 */ /* 0x000fe400078e0004 */
[----:B------:R-:W-:Y:S02]  /*347e0*/  IMAD.MOV.U32 R12, RZ, RZ, 0x2 ;  /* 0x00000002ff0c7424 */ /* 0x000fe400078e00ff */
[----:B------:R-:W-:-:S07]  /*347f0*/  IMAD.MOV.U32 R3, RZ, RZ, R14 ;  /* 0x000000ffff037224 */ /* 0x000fce00078e000e */
[----:B------:R-:W-:Y:S05]  /*34800*/  WARPSYNC.COLLECTIVE R15, `(.L_x_2225) ;  /* 0x000000000f087348 */ /* 0x000fea0003c00000 */
[----:B------:R0:W1:Y:S02]  /*34810*/  SHFL.IDX P6, R14, R13, R12, R11 ;  /* 0x0000000c0d0e7389 */ /* 0x00006400000c000b */
[----:B01----:R-:W-:Y:S01]  /*34820*/  ENDCOLLECTIVE ;  /* 0x000000000000791b */ /* 0x003fe20003800000 */
.L_x_2225:
        /* <DEDUP_REMOVED lines=11> */
[----:B------:R0:W-:Y:S02]  /*348e0*/  @!P2 LDGSTS.E.BYPASS.LTC128B.128 [R8+0x1cc00], desc[UR42][R2.64+0x80], !P1 ;  /* 0x1cc000800208afae */ /* 0x0001e4000c901d6a */
[----:B0-----:R-:W-:-:S05]  /*348f0*/  VIADD R2, R17, 0x40 ;  /* 0x0000004011027836 */ /* 0x001fca0000000000 */
[----:B------:R-:W-:Y:S01]  /*34900*/  ISETP.GE.AND P2, PT, R2, R35, PT ;  /* 0x000000230200720c */ /* 0x000fe20003f46270 */
[----:B------:R-:W-:-:S12]  /*34910*/  IMAD.MOV.U32 R2, RZ, RZ, R14 ;  /* 0x000000ffff027224 */ /* 0x000fd800078e000e */
[----:B------:R-:W-:Y:S05]  /*34920*/  WARPSYNC.COLLECTIVE R15, `(.L_x_2226) ;  /* 0x000000000f087348 */ /* 0x000fea0003c00000 */
[----:B------:R0:W1:Y:S02]  /*34930*/  SHFL.IDX P6, R14, R13, R12, R11 ;  /* 0x0000000c0d0e7389 */ /* 0x00006400000c000b */
[----:B01----:R-:W-:Y:S01]  /*34940*/  ENDCOLLECTIVE ;  /* 0x000000000000791b */ /* 0x003fe20003800000 */
.L_x_2226:
[----:B------:R-:W-:Y:S02]  /*34950*/  IMAD.MOV.U32 R13, RZ, RZ, R4 ;  /* 0x000000ffff0d7224 */ /* 0x000fe400078e0004 */
[----:B------:R-:W-:Y:S02]  /*34960*/  IMAD.MOV.U32 R12, RZ, RZ, 0x3 ;  /* 0x00000003ff0c7424 */ /* 0x000fe400078e00ff */
[----:B------:R-:W-:-:S07]  /*34970*/  IMAD.MOV.U32 R3, RZ, RZ, R14 ;  /* 0x000000ffff037224 */ /* 0x000fce00078e000e */
[----:B------:R-:W-:Y:S05]  /*34980*/  WARPSYNC.COLLECTIVE R15, `(.L_x_2227) ;  /* 0x000000000f087348 */ /* 0x000fea0003c00000 */
[----:B------:R0:W1:Y:S02]  /*34990*/  SHFL.IDX P6, R14, R13, R12, R11 ;  /* 0x0000000c0d0e7389 */ /* 0x00006400000c000b */
[----:B01----:R-:W-:Y:S01]  /*349a0*/  ENDCOLLECTIVE ;  /* 0x000000000000791b */ /* 0x003fe20003800000 */
.L_x_2227:
[----:B------:R-:W-:-:S05]  /*349b0*/  @!P2 IADD3 R3, P4, R29, R3, RZ ;  /* 0x000000031d03a210 */ /* 0x000fca0007f9e0ff */
[----:B------:R-:W-:-:S05]  /*349c0*/  @!P2 IMAD.X R2, RZ, RZ, R2, P4 ;  /* 0x000000ffff02a224 */ /* 0x000fca00020e0602 */
[----:B------:R-:W-:Y:S01]  /*349d0*/  @!P2 LOP3.LUT R3, R3, R2, RZ, 0x3c, !PT ;  /* 0x000000020303a212 */ /* 0x000fe200078e3cff */
[----:B------:R-:W-:-:S03]  /*349e0*/  IMAD.MOV.U32 R13, RZ, RZ, R0 ;  /* 0x000000ffff0d7224 */ /* 0x000fc600078e0000 */
[----:B------:R-:W-:-:S04]  /*349f0*/  @!P2 LOP3.LUT R2, R3, R2, RZ, 0x3c, !PT ;  /* 0x000000020302a212 */ /* 0x000fc800078e3cff */
[----:B------:R-:W-:Y:S01]  /*34a00*/  @!P2 LOP3.LUT R3, R3, R2, RZ, 0x3c, !PT ;  /* 0x000000020303a212 */ /* 0x000fe200078e3cff */
[----:B------:R-:W-:-:S04]  /*34a10*/  IMAD.MOV.U32 R4, RZ, RZ, R14 ;  /* 0x000000ffff047224 */ /* 0x000fc800078e000e */
[----:B------:R-:W-:Y:S01]  /*34a20*/  @!PT LDS RZ, [RZ] ;  /* 0x00000000fffff984 */ /* 0x000fe20000000800 */
[----:B------:R-:W-:Y:S01]  /*34a30*/  @!PT LDS RZ, [RZ] ;  /* 0x00000000fffff984 */ /* 0x000fe20000000800 */
[----:B------:R-:W-:Y:S01]  /*34a40*/  @!PT LDS RZ, [RZ] ;  /* 0x00000000fffff984 */ /* 0x000fe20000000800 */
[----:B------:R0:W-:Y:S04]  /*34a50*/  @!P2 LDGSTS.E.BYPASS.LTC128B.128 [R8+0x19400], desc[UR42][R2.64], !P3 ;  /* 0x194000000208afae */ /* 0x0001e8000d901d6a */
[----:B------:R0:W-:Y:S04]  /*34a60*/  @!P2 LDGSTS.E.BYPASS.LTC128B.128 [R8+0x1b400], desc[UR42][R2.64+0x40], !P0 ;  /* 0x1b4000400208afae */ /* 0x0001e8000c101d6a */
[----:B------:R0:W-:Y:S02]  /*34a70*/  @!P2 LDGSTS.E.BYPASS.LTC128B.128 [R8+0x1d400], desc[UR42][R2.64+0x80], !P1 ;  /* 0x1d4000800208afae */ /* 0x0001e4000c901d6a */
[----:B0-----:R-:W-:Y:S05]  /*34a80*/  WARPSYNC.COLLECTIVE R15, `(.L_x_2228) ;  /* 0x000000000f087348 */ /* 0x001fea0003c00000 */
[----:B------:R1:W2:Y:S02]  /*34a90*/  SHFL.IDX P6, R14, R13, R12, R11 ;  /* 0x0000000c0d0e7389 */ /* 0x0002a400000c000b */
[----:B012---:R-:W-:Y:S01]  /*34aa0*/  ENDCOLLECTIVE ;  /* 0x000000000000791b */ /* 0x007fe20003800000 */
.L_x_2228:
[----:B------:R-:W-:Y:S05]  /*34ab0*/  BRA `(.L_x_2229) ;  /* 0xffffff7000f07947 */ /* 0x000fea000383ffff */
.L_x_1959:
[----:B0-----:R0:W1:Y:S02]  /*34ac0*/  SYNCS.PHASECHK.TRANS64.TRYWAIT P1, [R22+URZ+0x2a820], R3 ;  /* 0x02a82003160075a7 */ /* 0x001064000802017f */
[----:B-1----:R-:W-:Y:S05]  /*34ad0*/  @!P1 NANOSLEEP.SYNCS 0x989680 ;  /* 0x009896800000995d */ /* 0x002fea0003900000 */
[----:B------:R-:W1:Y:S02]  /*34ae0*/  @!P1 SYNCS.PHASECHK.TRANS64 P1, [R22+URZ+0x2a820], R3 ;  /* 0x02a82003160095a7 */ /* 0x000e64000802007f */
[----:B-1----:R-:W-:Y:S05]  /*34af0*/  @!P1 BRA `(.L_x_1959) ;  /* 0xfffffffc00f09947 */ /* 0x002fea000383ffff */
[----:B------:R-:W-:Y:S05]  /*34b00*/  BRA `(.L_x_2230) ;  /* 0xffffff74006c7947 */ /* 0x000fea000383ffff */
.L_x_1963:
[----:B0-----:R0:W1:Y:S02]  /*34b10*/  SYNCS.PHASECHK.TRANS64.TRYWAIT P0, [R4+URZ+0x2a880], R17 ;  /* 0x02a88011040075a7 */ /* 0x001064000800017f */
[----:B-1----:R-:W-:Y:S05]  /*34b20*/  @!P0 NANOSLEEP.SYNCS 0x989680 ;  /* 0x009896800000895d */ /* 0x002fea0003900000 */
[----:B------:R-:W1:Y:S02]  /*34b30*/  @!P0 SYNCS.PHASECHK.TRANS64 P0, [R4+URZ+0x2a880], R17 ;  /* 0x02a88011040085a7 */ /* 0x000e64000800007f */
[----:B-1----:R-:W-:Y:S05]  /*34b40*/  @!P0 BRA `(.L_x_1963) ;  /* 0xfffffffc00f08947 */ /* 0x002fea000383ffff */
[----:B------:R-:W-:Y:S05]  /*34b50*/  BRA `(.L_x_2231) ;  /* 0xffffff78001c7947 */ /* 0x000fea000383ffff */
.L_x_1964:
        /* <DEDUP_REMOVED lines=8> */
.L_x_2233:
[----:B------:R-:W-:Y:S05]  /*34be0*/  BSYNC B0 ;  /* 0x0000000000007941 */ /* 0x000fea0003800000 */
.L_x_2232:
        /* <DEDUP_REMOVED lines=8> */
.L_x_2234:
[----:B------:R-:W-:Y:S02]  /*34c70*/  IMAD.MOV.U32 R13, RZ, RZ, R27 ;  /* 0x000000ffff0d7224 */ /* 0x000fe400078e001b */
[----:B------:R-:W-:Y:S02]  /*34c80*/  IMAD.MOV.U32 R12, RZ, RZ, 0x1 ;  /* 0x00000001ff0c7424 */ /* 0x000fe400078e00ff */
[----:B------:R-:W-:-:S07]  /*34c90*/  IMAD.MOV.U32 R2, RZ, RZ, R14 ;  /* 0x000000ffff027224 */ /* 0x000fce00078e000e */
[----:B------:R-:W-:Y:S05]  /*34ca0*/  WARPSYNC.COLLECTIVE R15, `(.L_x_2235) ;  /* 0x000000000f087348 */ /* 0x000fea0003c00000 */
[----:B------:R0:W1:Y:S02]  /*34cb0*/  SHFL.IDX P6, R14, R13, R12, R11 ;  /* 0x0000000c0d0e7389 */ /* 0x00006400000c000b */
[----:B01----:R-:W-:Y:S01]  /*34cc0*/  ENDCOLLECTIVE ;  /* 0x000000000000791b */ /* 0x003fe20003800000 */
.L_x_2235:
        /* <DEDUP_REMOVED lines=14> */
.L_x_2236:
[----:B------:R-:W-:Y:S02]  /*34db0*/  IMAD.MOV.U32 R13, RZ, RZ, R27 ;  /* 0x000000ffff0d7224 */ /* 0x000fe400078e001b */
[----:B------:R-:W-:Y:S01]  /*34dc0*/  IMAD.MOV.U32 R12, RZ, RZ, 0x2 ;  /* 0x00000002ff0c7424 */ /* 0x000fe200078e00ff */
[----:B------:R-:W-:-:S07]  /*34dd0*/  MOV R2, R14 ;  /* 0x0000000e00027202 */ /* 0x000fce0000000f00 */
[----:B------:R-:W-:Y:S05]  /*34de0*/  WARPSYNC.COLLECTIVE R15, `(.L_x_2237) ;  /* 0x000000000f087348 */ /* 0x000fea0003c00000 */
[----:B------:R0:W1:Y:S02]  /*34df0*/  SHFL.IDX P6, R14, R13, R12, R11 ;  /* 0x0000000c0d0e7389 */ /* 0x00006400000c000b */
[----:B01----:R-:W-:Y:S01]  /*34e00*/  ENDCOLLECTIVE ;  /* 0x000000000000791b */ /* 0x003fe20003800000 */
.L_x_2237:
        /* <DEDUP_REMOVED lines=13> */
.L_x_2238:
[----:B------:R-:W-:Y:S02]  /*34ee0*/  IMAD.MOV.U32 R13, RZ, RZ, R27 ;  /* 0x000000ffff0d7224 */ /* 0x000fe400078e001b */
[----:B------:R-:W-:Y:S02]  /*34ef0*/  IMAD.MOV.U32 R12, RZ, RZ, 0x3 ;  /* 0x00000003ff0c7424 */ /* 0x000fe400078e00ff */
[----:B------:R-:W-:-:S07]  /*34f00*/  IMAD.MOV.U32 R2, RZ, RZ, R14 ;  /* 0x000000ffff027224 */ /* 0x000fce00078e000e */
[----:B------:R-:W-:Y:S05]  /*34f10*/  WARPSYNC.COLLECTIVE R15, `(.L_x_2239) ;  /* 0x000000000f087348 */ /* 0x000fea0003c00000 */
[----:B------:R0:W1:Y:S02]  /*34f20*/  SHFL.IDX P6, R14, R13, R12, R11 ;  /* 0x0000000c0d0e7389 */ /* 0x00006400000c000b */
[----:B01----:R-:W-:Y:S01]  /*34f30*/  ENDCOLLECTIVE ;  /* 0x000000000000791b */ /* 0x003fe20003800000 */
.L_x_2239:
        /* <DEDUP_REMOVED lines=13> */
.L_x_2240:
[----:B------:R-:W-:Y:S01]  /*35010*/  IMAD.MOV.U32 R2, RZ, RZ, R14 ;  /* 0x000000ffff027224 */ /* 0x000fe200078e000e */
[----:B------:R-:W-:Y:S06]  /*35020*/  BRA `(.L_x_2241) ;  /* 0xffffff7400b07947 */ /* 0x000fec000383ffff */
.L_x_1969:
[----:B---3--:R3:W4:Y:S02]  /*35030*/  SYNCS.PHASECHK.TRANS64.TRYWAIT P0, [R4+URZ+0x2a840], R17 ;  /* 0x02a84011040075a7 */ /* 0x008724000800017f */
[----:B----4-:R-:W-:Y:S05]  /*35040*/  @!P0 NANOSLEEP.SYNCS 0x989680 ;  /* 0x009896800000895d */ /* 0x010fea0003900000 */
[----:B------:R-:W4:Y:S02]  /*35050*/  @!P0 SYNCS.PHASECHK.TRANS64 P0, [R4+URZ+0x2a840], R17 ;  /* 0x02a84011040085a7 */ /* 0x000f24000800007f */
[----:B----4-:R-:W-:Y:S05]  /*35060*/  @!P0 BRA `(.L_x_1969) ;  /* 0xfffffffc00f08947 */ /* 0x010fea000383ffff */
[----:B------:R-:W-:Y:S05]  /*35070*/  BRA `(.L_x_2242) ;  /* 0xffffff7800087947 */ /* 0x000fea000383ffff */
.L_x_1970:
        /* <DEDUP_REMOVED lines=8> */
.L_x_2244:
[----:B------:R-:W-:Y:S05]  /*35100*/  BSYNC B0 ;  /* 0x0000000000007941 */ /* 0x000fea0003800000 */
.L_x_2243:
        /* <DEDUP_REMOVED lines=8> */
.L_x_2245:
[----:B------:R-:W-:Y:S02]  /*35190*/  IMAD.MOV.U32 R13, RZ, RZ, R8 ;  /* 0x000000ffff0d7224 */ /* 0x000fe400078e0008 */
[----:B------:R-:W-:Y:S02]  /*351a0*/  IMAD.MOV.U32 R12, RZ, RZ, 0x1 ;  /* 0x00000001ff0c7424 */ /* 0x000fe400078e00ff */
[----:B------:R-:W-:-:S07]  /*351b0*/  IMAD.MOV.U32 R2, RZ, RZ, R14 ;  /* 0x000000ffff027224 */ /* 0x000fce00078e000e */
[----:B------:R-:W-:Y:S05]  /*351c0*/  WARPSYNC.COLLECTIVE R15, `(.L_x_2246) ;  /* 0x000000000f087348 */ /* 0x000fea0003c00000 */
[----:B------:R0:W1:Y:S02]  /*351d0*/  SHFL.IDX P6, R14, R13, R12, R11 ;  /* 0x0000000c0d0e7389 */ /* 0x00006400000c000b */
[----:B01----:R-:W-:Y:S01]  /*351e0*/  ENDCOLLECTIVE ;  /* 0x000000000000791b */ /* 0x003fe20003800000 */
.L_x_2246:
        /* <DEDUP_REMOVED lines=13> */
.L_x_2247:
[----:B------:R-:W-:Y:S02]  /*352c0*/  IMAD.MOV.U32 R13, RZ, RZ, R8 ;  /* 0x000000ffff0d7224 */ /* 0x000fe400078e0008 */
[----:B------:R-:W-:Y:S02]  /*352d0*/  IMAD.MOV.U32 R12, RZ, RZ, 0x2 ;  /* 0x00000002ff0c7424 */ /* 0x000fe400078e00ff */
[----:B------:R-:W-:-:S07]  /*352e0*/  IMAD.MOV.U32 R2, RZ, RZ, R14 ;  /* 0x000000ffff027224 */ /* 0x000fce00078e000e */
[----:B------:R-:W-:Y:S05]  /*352f0*/  WARPSYNC.COLLECTIVE R15, `(.L_x_2248) ;  /* 0x000000000f087348 */ /* 0x000fea0003c00000 */
[----:B------:R0:W1:Y:S02]  /*35300*/  SHFL.IDX P6, R14, R13, R12, R11 ;  /* 0x0000000c0d0e7389 */ /* 0x00006400000c000b */
[----:B01----:R-:W-:Y:S01]  /*35310*/  ENDCOLLECTIVE ;  /* 0x000000000000791b */ /* 0x003fe20003800000 */
.L_x_2248:
        /* <DEDUP_REMOVED lines=13> */
.L_x_2249:
[----:B------:R-:W-:Y:S02]  /*353f0*/  IMAD.MOV.U32 R13, RZ, RZ, R8 ;  /* 0x000000ffff0d7224 */ /* 0x000fe400078e0008 */
[----:B------:R-:W-:Y:S02]  /*35400*/  IMAD.MOV.U32 R12, RZ, RZ, 0x3 ;  /* 0x00000003ff0c7424 */ /* 0x000fe400078e00ff */
[----:B------:R-:W-:-:S07]  /*35410*/  IMAD.MOV.U32 R2, RZ, RZ, R14 ;  /* 0x000000ffff027224 */ /* 0x000fce00078e000e */
[----:B------:R-:W-:Y:S05]  /*35420*/  WARPSYNC.COLLECTIVE R15, `(.L_x_2250) ;  /* 0x000000000f087348 */ /* 0x000fea0003c00000 */
[----:B------:R0:W1:Y:S02]  /*35430*/  SHFL.IDX P6, R14, R13, R12, R11 ;  /* 0x0000000c0d0e7389 */ /* 0x00006400000c000b */
[----:B01----:R-:W-:Y:S01]  /*35440*/  ENDCOLLECTIVE ;  /* 0x000000000000791b */ /* 0x003fe20003800000 */
.L_x_2250:
        /* <DEDUP_REMOVED lines=13> */
.L_x_2251:
[----:B------:R-:W-:Y:S01]  /*35520*/  IMAD.MOV.U32 R2, RZ, RZ, R14 ;  /* 0x000000ffff027224 */ /* 0x000fe200078e000e */
[----:B------:R-:W-:Y:S06]  /*35530*/  BRA `(.L_x_2252) ;  /* 0xffffff7400987947 */ /* 0x000fec000383ffff */
.L_x_1975:
[----:B------:R0:W0:Y:S02]  /*35540*/  SYNCS.PHASECHK.TRANS64.TRYWAIT P2, [R3+URZ+0x2a870], R0 ;  /* 0x02a87000030075a7 */ /* 0x000024000804017f */
[----:B0-----:R-:W-:Y:S05]  /*35550*/  @!P2 NANOSLEEP.SYNCS 0x989680 ;  /* 0x009896800000a95d */ /* 0x001fea0003900000 */
[----:B------:R-:W0:Y:S02]  /*35560*/  @!P2 SYNCS.PHASECHK.TRANS64 P2, [R3+URZ+0x2a870], R0 ;  /* 0x02a870000300a5a7 */ /* 0x000e24000804007f */
[----:B0-----:R-:W-:Y:S05]  /*35570*/  @!P2 BRA `(.L_x_1975) ;  /* 0xfffffffc00f0a947 */ /* 0x001fea000383ffff */
[----:B------:R-:W-:Y:S05]  /*35580*/  BRA `(.L_x_2253) ;  /* 0xffffff7800047947 */ /* 0x000fea000383ffff */
.L_x_1977:
[----:B------:R0:W0:Y:S02]  /*35590*/  SYNCS.PHASECHK.TRANS64.TRYWAIT P2, [R3+URZ+0x2a860], R2 ;  /* 0x02a86002030075a7 */ /* 0x000024000804017f */
[----:B0-----:R-:W-:Y:S05]  /*355a0*/  @!P2 NANOSLEEP.SYNCS 0x989680 ;  /* 0x009896800000a95d */ /* 0x001fea0003900000 */
[----:B------:R-:W0:Y:S02]  /*355b0*/  @!P2 SYNCS.PHASECHK.TRANS64 P2, [R3+URZ+0x2a860], R2 ;  /* 0x02a860020300a5a7 */ /* 0x000e24000804007f */
[----:B0-----:R-:W-:Y:S05]  /*355c0*/  @!P2 BRA `(.L_x_1977) ;  /* 0xfffffffc00f0a947 */ /* 0x001fea000383ffff */
[----:B------:R-:W-:Y:S05]  /*355d0*/  BRA `(.L_x_2254) ;  /* 0xffffff7800147947 */ /* 0x000fea000383ffff */
.L_x_1985:
[----:B0-----:R0:W2:Y:S02]  /*355e0*/  SYNCS.PHASECHK.TRANS64.TRYWAIT P1, [R12+URZ+0x2a870], R3 ;  /* 0x02a870030c0075a7 */ /* 0x0010a4000802017f */
[----:B--2---:R-:W-:Y:S05]  /*355f0*/  @!P1 NANOSLEEP.SYNCS 0x989680 ;  /* 0x009896800000995d */ /* 0x004fea0003900000 */
[----:B------:R-:W2:Y:S02]  /*35600*/  @!P1 SYNCS.PHASECHK.TRANS64 P1, [R12+URZ+0x2a870], R3 ;  /* 0x02a870030c0095a7 */ /* 0x000ea4000802007f */
[----:B--2---:R-:W-:Y:S05]  /*35610*/  @!P1 BRA `(.L_x_1985) ;  /* 0xfffffffc00f09947 */ /* 0x004fea000383ffff */
[----:B------:R-:W-:Y:S05]  /*35620*/  BRA `(.L_x_2255) ;  /* 0xffffff8000087947 */ /* 0x000fea000383ffff */
.L_x_1987:
[----:B0-----:R0:W2:Y:S02]  /*35630*/  SYNCS.PHASECHK.TRANS64.TRYWAIT P1, [R12+URZ+0x2a860], R3 ;  /* 0x02a860030c0075a7 */ /* 0x0010a4000802017f */
[----:B--2---:R-:W-:Y:S05]  /*35640*/  @!P1 NANOSLEEP.SYNCS 0x989680 ;  /* 0x009896800000995d */ /* 0x004fea0003900000 */
[----:B------:R-:W2:Y:S02]  /*35650*/  @!P1 SYNCS.PHASECHK.TRANS64 P1, [R12+URZ+0x2a860], R3 ;  /* 0x02a860030c0095a7 */ /* 0x000ea4000802007f */
[----:B--2---:R-:W-:Y:S05]  /*35660*/  @!P1 BRA `(.L_x_1987) ;  /* 0xfffffffc00f09947 */ /* 0x004fea000383ffff */
[----:B------:R-:W-:Y:S05]  /*35670*/  BRA `(.L_x_2256) ;  /* 0xffffff8000147947 */ /* 0x000fea000383ffff */
.L_x_1992:
[----:B------:R-:W-:Y:S01]  /*35680*/  BSSY B0, `(.L_x_2257) ;  /* 0x0000008000007945 */ /* 0x000fe20003800000 */
[----:B------:R-:W-:Y:S02]  /*35690*/  IMAD.MOV.U32 R13, RZ, RZ, R16 ;  /* 0x000000ffff0d7224 */ /* 0x000fe400078e0010 */
[----:B--2---:R-:W-:Y:S02]  /*356a0*/  IMAD.MOV.U32 R12, RZ, RZ, RZ ;  /* 0x000000ffff0c7224 */ /* 0x004fe400078e00ff */
[----:B------:R-:W-:Y:S02]  /*356b0*/  IMAD.MOV.U32 R11, RZ, RZ, 0x1f ;  /* 0x0000001fff0b7424 */ /* 0x000fe400078e00ff */
[----:B------:R-:W-:-:S07]  /*356c0*/  IMAD.MOV.U32 R15, RZ, RZ, -0x1 ;  /* 0xffffffffff0f7424 */ /* 0x000fce00078e00ff */
[----:B-1-3--:R-:W-:Y:S05]  /*356d0*/  WARPSYNC.COLLECTIVE R15, `(.L_x_2258) ;  /* 0x000000000f087348 */ /* 0x00afea0003c00000 */
[----:B------:R0:W2:Y:S02]  /*356e0*/  SHFL.IDX P6, R14, R13, R12, R11 ;  /* 0x0000000c0d0e7389 */ /* 0x0000a400000c000b */
[----:B0123--:R-:W-:Y:S01]  /*356f0*/  ENDCOLLECTIVE ;  /* 0x000000000000791b */ /* 0x00ffe20003800000 */
.L_x_2258:
[----:B------:R-:W-:Y:S05]  /*35700*/  BSYNC B0 ;  /* 0x0000000000007941 */ /* 0x000fea0003800000 */
.L_x_2257:
[----:B------:R-:W-:Y:S02]  /*35710*/  IMAD.MOV.U32 R13, RZ, RZ, R16 ;  /* 0x000000ffff0d7224 */ /* 0x000fe400078e0010 */
[----:B------:R-:W-:Y:S02]  /*35720*/  IMAD.MOV.U32 R12, RZ, RZ, 0x1 ;  /* 0x00000001ff0c7424 */ /* 0x000fe400078e00ff */
[----:B------:R-:W-:Y:S02]  /*35730*/  IMAD.MOV.U32 R11, RZ, RZ, 0x1f ;  /* 0x0000001fff0b7424 */ /* 0x000fe400078e00ff */
[----:B------:R-:W-:Y:S02]  /*35740*/  IMAD.MOV.U32 R15, RZ, RZ, -0x1 ;  /* 0xffffffffff0f7424 */ /* 0x000fe400078e00ff */
[----:B------:R-:W-:Y:S02]  /*35750*/  IMAD.IADD R9, R19, 0x1, R8 ;  /* 0x0000000113097824 */ /* 0x000fe400078e0208 */
[----:B------:R-:W-:-:S07]  /*35760*/  IMAD.MOV.U32 R0, RZ, RZ, R14 ;  /* 0x000000ffff007224 */ /* 0x000fce00078e000e */
[----:B------:R-:W-:Y:S05]  /*35770*/  WARPSYNC.COLLECTIVE R15, `(.L_x_2259) ;  /* 0x000000000f087348 */ /* 0x000fea0003c00000 */
[----:B------:R0:W1:Y:S02]  /*35780*/  SHFL.IDX P6, R14, R13, R12, R11 ;  /* 0x0000000c0d0e7389 */ /* 0x00006400000c000b */
[----:B01----:R-:W-:Y:S01]  /*35790*/  ENDCOLLECTIVE ;  /* 0x000000000000791b */ /* 0x003fe20003800000 */
.L_x_2259:
[----:B------:R-:W-:Y:S02]  /*357a0*/  ULDC UR4, c[0x0][0xc3c] ;  /* 0x00030f0000047ab9 */ /* 0x000fe40000000800 */
[----:B------:R-:W-:-:S13]  /*357b0*/  ISETP.GE.OR P1, PT, R9, UR4, !P0 ;  /* 0x0000000409007c0c */ /* 0x000fda000c726670 */
[----:B------:R-:W0:Y:S08]  /*357c0*/  @!P1 LDC.64 R2, c[0x0][0xc80] ;  /* 0x00032000ff029b82 */ /* 0x000e300000000a00 */
[----:B------:R-:W1:Y:S01]  /*357d0*/  @!P1 LDC.64 R4, c[0x0][0xc78] ;  /* 0x00031e00ff049b82 */ /* 0x000e620000000a00 */
[----:B------:R-:W-:Y:S01]  /*357e0*/  CS2R R16, SRZ ;  /* 0x0000000000107805 */ /* 0x000fe2000001ff00 */
[----:B------:R-:W-:-:S02]  /*357f0*/  IMAD.MOV.U32 R11, RZ, RZ, RZ ;  /* 0x000000ffff0b7224 */ /* 0x000fc400078e00ff */
[----:B------:R-:W-:Y:S02]  /*35800*/  IMAD.MOV.U32 R6, RZ, RZ, R14 ;  /* 0x000000ffff067224 */ /* 0x000fe400078e000e */
[----:B0-----:R-:W-:-:S05]  /*35810*/  @!P1 IMAD.WIDE R2, R9, 0x4, R2 ;  /* 0x0000000409029825 */ /* 0x001fca00078e0202 */
[----:B------:R1:W2:Y:S02]  /*35820*/  @!P1 LDG.E R7, desc[UR42][R2.64] ;  /* 0x0000002a02079981 */ /* 0x0002a4000c1e1900 */
[----:B-1----:R-:W-:-:S05]  /*35830*/  @!P1 IMAD.WIDE R2, R9, 0x4, R4 ;  /* 0x0000000409029825 */ /* 0x002fca00078e0204 */
[----:B------:R-:W3:Y:S01]  /*35840*/  @!P1 LDG.E R4, desc[UR42][R2.64] ;  /* 0x0000002a02049981 */ /* 0x000ee2000c1e1900 */
[----:B------:R-:W-:Y:S01]  /*35850*/  IMAD.MOV.U32 R5, RZ, RZ, RZ ;  /* 0x000000ffff057224 */ /* 0x000fe200078e00ff */
[C---:B------:R-:W-:Y:S02]  /*35860*/  ISETP.GE.U32.AND P2, PT, R8.reuse, 0x2, PT ;  /* 0x000000020800780c */ /* 0x040fe40003f46070 */
[C---:B------:R-:W-:Y:S02]  /*35870*/  ISETP.GE.U32.AND P3, PT, R8.reuse, 0x4, PT ;  /* 0x000000040800780c */ /* 0x040fe40003f66070 */
[C---:B------:R-:W-:Y:S02]  /*35880*/  ISETP.GE.U32.AND P4, PT, R8.reuse, 0x8, PT ;  /* 0x000000080800780c */ /* 0x040fe40003f86070 */
[C---:B------:R-:W-:Y:S01]  /*35890*/  ISETP.GE.U32.AND P5, PT, R8.reuse, 0x10, PT ;  /* 0x000000100800780c */ /* 0x040fe20003fa6070 */
[----:B--2---:R-:W-:Y:S02]  /*358a0*/  @!P1 IMAD.MOV.U32 R17, RZ, RZ, R7 ;  /* 0x000000ffff119224 */ /* 0x004fe400078e0007 */
[----:B---3--:R-:W-:Y:S01]  /*358b0*/  @!P1 IMAD.MOV.U32 R5, RZ, RZ, R4 ;  /* 0x000000ffff059224 */ /* 0x008fe200078e0004 */
[----:B------:R-:W-:-:S03]  /*358c0*/  ISETP.NE.AND P1, PT, R8, RZ, PT ;  /* 0x000000ff0800720c */ /* 0x000fc60003f25270 */
[----:B------:R-:W-:-:S10]  /*358d0*/  IMAD R13, R5, R17, RZ ;  /* 0x00000011050d7224 */ /* 0x000fd400078e02ff */
[----:B------:R-:W-:Y:S05]  /*358e0*/  WARPSYNC.COLLECTIVE R15, `(.L_x_2260) ;  /* 0x000000000f087348 */ /* 0x000fea0003c00000 */
[----:B------:R0:W1:Y:S02]  /*358f0*/  SHFL.UP P6, R14, R13, R12, R11 ;  /* 0x0400000c0d0e7389 */ /* 0x00006400000c000b */
[----:B01----:R-:W-:Y:S01]  /*35900*/  ENDCOLLECTIVE ;  /* 0x000000000000791b */ /* 0x003fe20003800000 */
.L_x_2260:
[----:B------:R-:W-:Y:S01]  /*35910*/  IMAD.MOV.U32 R12, RZ, RZ, 0x2 ;  /* 0x00000002ff0c7424 */ /* 0x000fe200078e00ff */
[----:B------:R-:W-:-:S04]  /*35920*/  SEL R4, R14, RZ, P1 ;  /* 0x000000ff0e047207 */ /* 0x000fc80000800000 */
[----:B------:R-:W-:-:S05]  /*35930*/  IADD3 R4, R13, R4, RZ ;  /* 0x000000040d047210 */ /* 0x000fca0007ffe0ff */
[----:B------:R-:W-:-:S07]  /*35940*/  IMAD.MOV.U32 R13, RZ, RZ, R4 ;  /* 0x000000ffff0d7224 */ /* 0x000fce00078e0004 */
[----:B------:R-:W-:Y:S05]  /*35950*/  WARPSYNC.COLLECTIVE R15, `(.L_x_2261) ;  /* 0x000000000f087348 */ /* 0x000fea0003c00000 */
[----:B------:R0:W1:Y:S02]  /*35960*/  SHFL.UP P6, R14, R13, R12, R11 ;  /* 0x0400000c0d0e7389 */ /* 0x00006400000c000b */
[----:B01----:R-:W-:Y:S01]  /*35970*/  ENDCOLLECTIVE ;  /* 0x000000000000791b */ /* 0x003fe20003800000 */
.L_x_2261:
[----:B------:R-:W-:Y:S01]  /*35980*/  IMAD.MOV.U32 R12, RZ, RZ, 0x4 ;  /* 0x00000004ff0c7424 */ /* 0x000fe200078e00ff */
[----:B------:R-:W-:-:S05]  /*35990*/  SEL R3, R14, RZ, P2 ;  /* 0x000000ff0e037207 */ /* 0x000fca0001000000 */
[----:B------:R-:W-:-:S04]  /*359a0*/  IMAD.IADD R2, R4, 0x1, R3 ;  /* 0x0000000104027824 */ /* 0x000fc800078e0203 */
[----:B------:R-:W-:-:S07]  /*359b0*/  IMAD.MOV.U32 R13, RZ, RZ, R2 ;  /* 0x000000ffff0d7224 */ /* 0x000fce00078e0002 */
[----:B------:R-:W-:Y:S05]  /*359c0*/  WARPSYNC.COLLECTIVE R15, `(.L_x_2262) ;  /* 0x000000000f087348 */ /* 0x000fea0003c00000 */
[----:B------:R0:W1:Y:S02]  /*359d0*/  SHFL.UP P6, R14, R13, R12, R11 ;  /* 0x0400000c0d0e7389 */ /* 0x00006400000c000b */
[----:B01----:R-:W-:Y:S01]  /*359e0*/  ENDCOLLECTIVE ;  /* 0x000000000000791b */ /* 0x003fe20003800000 */
.L_x_2262:
[----:B------:R-:W-:Y:S01]  /*359f0*/  IMAD.MOV.U32 R12, RZ, RZ, 0x8 ;  /* 0x00000008ff0c7424 */ /* 0x000fe200078e00ff */
[----:B------:R-:W-:-:S05]  /*35a00*/  SEL R3, R14, RZ, P3 ;  /* 0x000000ff0e037207 */ /* 0x000fca0001800000 */
[----:B------:R-:W-:-:S04]  /*35a10*/  IMAD.IADD R3, R2, 0x1, R3 ;  /* 0x0000000102037824 */ /* 0x000fc800078e0203 */
[----:B------:R-:W-:-:S07]  /*35a20*/  IMAD.MOV.U32 R13, RZ, RZ, R3 ;  /* 0x000000ffff0d7224 */ /* 0x000fce00078e0003 */
[----:B------:R-:W-:Y:S05]  /*35a30*/  WARPSYNC.COLLECTIVE R15, `(.L_x_2263) ;  /* 0x000000000f087348 */ /* 0x000fea0003c00000 */
[----:B------:R0:W1:Y:S02]  /*35a40*/  SHFL.UP P6, R14, R13, R12, R11 ;  /* 0x0400000c0d0e7389 */ /* 0x00006400000c000b */
[----:B01----:R-:W-:Y:S01]  /*35a50*/  ENDCOLLECTIVE ;  /* 0x000000000000791b */ /* 0x003fe20003800000 */
.L_x_2263:
[----:B------:R-:W-:Y:S01]  /*35a60*/  IMAD.MOV.U32 R12, RZ, RZ, 0x10 ;  /* 0x00000010ff0c7424 */ /* 0x000fe200078e00ff */
[----:B------:R-:W-:-:S05]  /*35a70*/  SEL R4, R14, RZ, P4 ;  /* 0x000000ff0e047207 */ /* 0x000fca0002000000 */
[----:B------:R-:W-:-:S04]  /*35a80*/  IMAD.IADD R4, R3, 0x1, R4 ;  /* 0x0000000103047824 */ /* 0x000fc800078e0204 */
[----:B------:R-:W-:-:S07]  /*35a90*/  IMAD.MOV.U32 R13, RZ, RZ, R4 ;  /* 0x000000ffff0d7224 */ /* 0x000fce00078e0004 */
[----:B------:R-:W-:Y:S05]  /*35aa0*/  WARPSYNC.COLLECTIVE R15, `(.L_x_2264) ;  /* 0x000000000f087348 */ /* 0x000fea0003c00000 */
[----:B------:R0:W1:Y:S02]  /*35ab0*/  SHFL.UP P6, R14, R13, R12, R11 ;  /* 0x0400000c0d0e7389 */ /* 0x00006400000c000b */
[----:B01----:R-:W-:Y:S01]  /*35ac0*/  ENDCOLLECTIVE ;  /* 0x000000000000791b */ /* 0x003fe20003800000 */
.L_x_2264:
        /* <DEDUP_REMOVED lines=8> */
.L_x_2265:
[----:B------:R-:W-:Y:S05]  /*35b50*/  BRA `(.L_x_2266) ;  /* 0xffffff8400587947 */ /* 0x000fea000383ffff */
.L_x_1995:
[----:B------:R-:W-:Y:S01]  /*35b60*/  BSSY B0, `(.L_x_2267) ;  /* 0x0000007000007945 */ /* 0x000fe20003800000 */
[----:B--2---:R-:W-:Y:S02]  /*35b70*/  IMAD.MOV.U32 R12, RZ, RZ, 0x1 ;  /* 0x00000001ff0c7424 */ /* 0x004fe400078e00ff */
[----:B------:R-:W-:Y:S02]  /*35b80*/  IMAD.MOV.U32 R11, RZ, RZ, RZ ;  /* 0x000000ffff0b7224 */ /* 0x000fe400078e00ff */
[----:B------:R-:W-:-:S07]  /*35b90*/  IMAD.MOV.U32 R15, RZ, RZ, -0x1 ;  /* 0xffffffffff0f7424 */ /* 0x000fce00078e00ff */
[----:B-1----:R-:W-:Y:S05]  /*35ba0*/  WARPSYNC.COLLECTIVE R15, `(.L_x_2268) ;  /* 0x000000000f087348 */ /* 0x002fea0003c00000 */
[----:B------:R0:W2:Y:S02]  /*35bb0*/  SHFL.UP P6, R14, R13, R12, R11 ;  /* 0x0400000c0d0e7389 */ /* 0x0000a400000c000b */
[----:B012---:R-:W-:Y:S01]  /*35bc0*/  ENDCOLLECTIVE ;  /* 0x000000000000791b */ /* 0x007fe20003800000 */
.L_x_2268:
[----:B------:R-:W-:Y:S05]  /*35bd0*/  BSYNC B0 ;  /* 0x0000000000007941 */ /* 0x000fea0003800000 */
.L_x_2267:
[----:B------:R-:W-:Y:S01]  /*35be0*/  SEL R14, R14, RZ, P1 ;  /* 0x000000ff0e0e7207 */ /* 0x000fe20000800000 */
[----:B------:R-:W-:Y:S02]  /*35bf0*/  IMAD.MOV.U32 R12, RZ, RZ, 0x2 ;  /* 0x00000002ff0c7424 */ /* 0x000fe400078e00ff */
[----:B------:R-:W-:Y:S02]  /*35c00*/  IMAD.MOV.U32 R11, RZ, RZ, RZ ;  /* 0x000000ffff0b7224 */ /* 0x000fe400078e00ff */
[----:B------:R-:W-:Y:S02]  /*35c10*/  IMAD.IADD R13, R13, 0x1, R14 ;  /* 0x000000010d0d7824 */ /* 0x000fe400078e020e */
[----:B------:R-:W-:-:S07]  /*35c20*/  IMAD.MOV.U32 R15, RZ, RZ, -0x1 ;  /* 0xffffffffff0f7424 */ /* 0x000fce00078e00ff */
[----:B------:R-:W-:Y:S05]  /*35c30*/  WARPSYNC.COLLECTIVE R15, `(.L_x_2269) ;  /* 0x000000000f087348 */ /* 0x000fea0003c00000 */
[----:B------:R0:W1:Y:S02]  /*35c40*/  SHFL.UP P6, R14, R13, R12, R11 ;  /* 0x0400000c0d0e7389 */ /* 0x00006400000c000b */
[----:B01----:R-:W-:Y:S01]  /*35c50*/  ENDCOLLECTIVE ;  /* 0x000000000000791b */ /* 0x003fe20003800000 */
.L_x_2269:
[----:B------:R-:W-:Y:S01]  /*35c60*/  IMAD.MOV.U32 R12, RZ, RZ, 0x4 ;  /* 0x00000004ff0c7424 */ /* 0x000fe200078e00ff */
[----:B------:R-:W-:-:S05]  /*35c70*/  SEL R2, R14, RZ, P2 ;  /* 0x000000ff0e027207 */ /* 0x000fca0001000000 */
[----:B------:R-:W-:-:S04]  /*35c80*/  IMAD.IADD R2, R13, 0x1, R2 ;  /* 0x000000010d027824 */ /* 0x000fc800078e0202 */
[----:B------:R-:W-:-:S07]  /*35c90*/  IMAD.MOV.U32 R13, RZ, RZ, R2 ;  /* 0x000000ffff0d7224 */ /* 0x000fce00078e0002 */
[----:B------:R-:W-:Y:S05]  /*35ca0*/  WARPSYNC.COLLECTIVE R15, `(.L_x_2270) ;  /* 0x000000000f087348 */ /* 0x000fea0003c00000 */
[----:B------:R0:W1:Y:S02]  /*35cb0*/  SHFL.UP P6, R14, R13, R12, R11 ;  /* 0x0400000c0d0e7389 */ /* 0x00006400000c000b */
[----:B01----:R-:W-:Y:S01]  /*35cc0*/  ENDCOLLECTIVE ;  /* 0x000000000000791b */ /* 0x003fe20003800000 */
.L_x_2270:
[----:B------:R-:W-:Y:S01]  /*35cd0*/  IMAD.MOV.U32 R12, RZ, RZ, 0x8 ;  /* 0x00000008ff0c7424 */ /* 0x000fe200078e00ff */
[----:B------:R-:W-:-:S05]  /*35ce0*/  SEL R3, R14, RZ, P3 ;  /* 0x000000ff0e037207 */ /* 0x000fca0001800000 */
[----:B------:R-:W-:-:S04]  /*35cf0*/  IMAD.IADD R3, R2, 0x1, R3 ;  /* 0x0000000102037824 */ /* 0x000fc800078e0203 */
[----:B------:R-:W-:-:S07]  /*35d00*/  IMAD.MOV.U32 R13, RZ, RZ, R3 ;  /* 0x000000ffff0d7224 */ /* 0x000fce00078e0003 */
[----:B------:R-:W-:Y:S05]  /*35d10*/  WARPSYNC.COLLECTIVE R15, `(.L_x_2271) ;  /* 0x000000000f087348 */ /* 0x000fea0003c00000 */
[----:B------:R0:W1:Y:S02]  /*35d20*/  SHFL.UP P6, R14, R13, R12, R11 ;  /* 0x0400000c0d0e7389 */ /* 0x00006400000c000b */
[----:B01----:R-:W-:Y:S01]  /*35d30*/  ENDCOLLECTIVE ;  /* 0x000000000000791b */ /* 0x003fe20003800000 */
.L_x_2271:
[----:B------:R-:W-:Y:S01]  /*35d40*/  IMAD.MOV.U32 R12, RZ, RZ, 0x10 ;  /* 0x00000010ff0c7424 */ /* 0x000fe200078e00ff */
[----:B------:R-:W-:-:S05]  /*35d50*/  SEL R4, R14, RZ, P4 ;  /* 0x000000ff0e047207 */ /* 0x000fca0002000000 */
[----:B------:R-:W-:-:S04]  /*35d60*/  IMAD.IADD R4, R3, 0x1, R4 ;  /* 0x0000000103047824 */ /* 0x000fc800078e0204 */
[----:B------:R-:W-:-:S07]  /*35d70*/  IMAD.MOV.U32 R13, RZ, RZ, R4 ;  /* 0x000000ffff0d7224 */ /* 0x000fce00078e0004 */
[----:B------:R-:W-:Y:S05]  /*35d80*/  WARPSYNC.COLLECTIVE R15, `(.L_x_2272) ;  /* 0x000000000f087348 */ /* 0x000fea0003c00000 */
[----:B------:R0:W1:Y:S02]  /*35d90*/  SHFL.UP P6, R14, R13, R12, R11 ;  /* 0x0400000c0d0e7389 */ /* 0x00006400000c000b */
[----:B01----:R-:W-:Y:S01]  /*35da0*/  ENDCOLLECTIVE ;  /* 0x000000000000791b */ /* 0x003fe20003800000 */
.L_x_2272:
        /* <DEDUP_REMOVED lines=8> */
.L_x_2273:
[----:B------:R-:W-:Y:S05]  /*35e30*/  BRA `(.L_x_2274) ;  /* 0xffffff8400447947 */ /* 0x000fea000383ffff */
.L_x_1997:
[----:B------:R-:W-:Y:S01]  /*35e40*/  BSSY B0, `(.L_x_2275) ;  /* 0x0000006000007945 */ /* 0x000fe20003800000 */
[----:B------:R-:W-:Y:S01]  /*35e50*/  PLOP3.LUT P6, PT, P6, PT, PT, 0x8, 0x0 ;  /* 0x000000000000781c */ /* 0x000fe200037ce170 */
[----:B------:R-:W-:-:S12]  /*35e60*/  IMAD.MOV.U32 R15, RZ, RZ, -0x1 ;  /* 0xffffffffff0f7424 */ /* 0x000fd800078e00ff */
[----:B012---:R-:W-:Y:S05]  /*35e70*/  WARPSYNC.COLLECTIVE R15, `(.L_x_2276) ;  /* 0x000000000f087348 */ /* 0x007fea0003c00000 */
[----:B------:R-:W-:Y:S01]  /*35e80*/  VOTE.ANY R14, PT, P6 ;  /* 0x00000000000e7806 */ /* 0x000fe200030e0100 */
[----:B012---:R-:W-:Y:S06]  /*35e90*/  ENDCOLLECTIVE ;  /* 0x000000000000791b */ /* 0x007fec0003800000 */
.L_x_2276:
[----:B------:R-:W-:Y:S05]  /*35ea0*/  BSYNC B0 ;  /* 0x0000000000007941 */ /* 0x000fea0003800000 */
.L_x_2275:
[----:B------:R-:W-:Y:S02]  /*35eb0*/  IMAD.MOV.U32 R3, RZ, RZ, R14 ;  /* 0x000000ffff037224 */ /* 0x000fe400078e000e */
[----:B------:R-:W-:Y:S02]  /*35ec0*/  IMAD.MOV.U32 R13, RZ, RZ, R17 ;  /* 0x000000ffff0d7224 */ /* 0x000fe400078e0011 */
[----:B------:R-:W0:Y:S01]  /*35ed0*/  POPC R7, R3 ;  /* 0x0000000300077309 */ /* 0x000e220000000000 */
[----:B------:R-:W-:Y:S02]  /*35ee0*/  IMAD.MOV.U32 R11, RZ, RZ, 0x1f ;  /* 0x0000001fff0b7424 */ /* 0x000fe400078e00ff */
[----:B------:R-:W-:Y:S02]  /*35ef0*/  IMAD.MOV.U32 R15, RZ, RZ, -0x1 ;  /* 0xffffffffff0f7424 */ /* 0x000fe400078e00ff */
[----:B0-----:R-:W-:Y:S02]  /*35f00*/  IMAD.MOV.U32 R12, RZ, RZ, R7 ;  /* 0x000000ffff0c7224 */ /* 0x001fe400078e0007 */
[----:B------:R-:W-:-:S07]  /*35f10*/  IMAD.IADD R19, R7, 0x1, R19 ;  /* 0x0000000107137824 */ /* 0x000fce00078e0213 */
[----:B------:R-:W-:Y:S05]  /*35f20*/  WARPSYNC.COLLECTIVE R15, `(.L_x_2277) ;  /* 0x000000000f087348 */ /* 0x000fea0003c00000 */
[----:B------:R0:W1:Y:S02]  /*35f30*/  SHFL.IDX P6, R14, R13, R12, R11 ;  /* 0x0000000c0d0e7389 */ /* 0x00006400000c000b */
[----:B01----:R-:W-:Y:S01]  /*35f40*/  ENDCOLLECTIVE ;  /* 0x000000000000791b */ /* 0x003fe20003800000 */
.L_x_2277:
[----:B------:R-:W-:Y:S02]  /*35f50*/  IMAD.MOV.U32 R13, RZ, RZ, R5 ;  /* 0x000000ffff0d7224 */ /* 0x000fe400078e0005 */
[----:B------:R-:W-:-:S07]  /*35f60*/  IMAD.MOV.U32 R17, RZ, RZ, R14 ;  /* 0x000000ffff117224 */ /* 0x000fce00078e000e */
[----:B------:R-:W-:Y:S05]  /*35f70*/  WARPSYNC.COLLECTIVE R15, `(.L_x_2278) ;  /* 0x000000000f087348 */ /* 0x000fea0003c00000 */
[----:B------:R0:W1:Y:S02]  /*35f80*/  SHFL.IDX P6, R14, R13, R12, R11 ;  /* 0x0000000c0d0e7389 */ /* 0x00006400000c000b */
[----:B01----:R-:W-:Y:S01]  /*35f90*/  ENDCOLLECTIVE ;  /* 0x000000000000791b */ /* 0x003fe20003800000 */
.L_x_2278:
[----:B------:R-:W-:Y:S01]  /*35fa0*/  IMAD.MOV.U32 R5, RZ, RZ, R14 ;  /* 0x000000ffff057224 */ /* 0x000fe200078e000e */
[----:B------:R-:W-:Y:S06]  /*35fb0*/  BRA `(.L_x_2279) ;  /* 0xffffff8400247947 */ /* 0x000fec000383ffff */
.L_x_1999:
[----:B------:R-:W-:Y:S01]  /*35fc0*/  BSSY B0, `(.L_x_2280) ;  /* 0x0000007000007945 */ /* 0x000fe20003800000 */
[----:B------:R-:W-:Y:S02]  /*35fd0*/  IMAD.MOV.U32 R13, RZ, RZ, R2 ;  /* 0x000000ffff0d7224 */ /* 0x000fe400078e0002 */
[----:B------:R-:W-:Y:S02]  /*35fe0*/  IMAD.MOV.U32 R11, RZ, RZ, 0x1f ;  /* 0x0000001fff0b7424 */ /* 0x000fe400078e00ff */
[----:B------:R-:W-:-:S07]  /*35ff0*/  IMAD.MOV.U32 R15, RZ, RZ, -0x1 ;  /* 0xffffffffff0f7424 */ /* 0x000fce00078e00ff */
[----:B01-34-:R-:W-:Y:S05]  /*36000*/  WARPSYNC.COLLECTIVE R15, `(.L_x_2281) ;  /* 0x000000000f087348 */ /* 0x01bfea0003c00000 */
[----:B------:R2:W0:Y:S02]  /*36010*/  SHFL.IDX P6, R14, R13, R12, R11 ;  /* 0x0000000c0d0e7389 */ /* 0x00042400000c000b */
[----:B01234-:R-:W-:Y:S01]  /*36020*/  ENDCOLLECTIVE ;  /* 0x000000000000791b */ /* 0x01ffe20003800000 */
.L_x_2281:
[----:B------:R-:W-:Y:S05]  /*36030*/  BSYNC B0 ;  /* 0x0000000000007941 */ /* 0x000fea0003800000 */
.L_x_2280:
[----:B------:R-:W-:Y:S01]  /*36040*/  IMAD.MOV.U32 R16, RZ, RZ, R14 ;  /* 0x000000ffff107224 */ /* 0x000fe200078e000e */
[----:B------:R-:W-:Y:S06]  /*36050*/  BRA `(.L_x_1998) ;  /* 0xffffff8400147947 */ /* 0x000fec000383ffff */
.L_x_2005:
[----:B0-----:R0:W2:Y:S02]  /*36060*/  SYNCS.PHASECHK.TRANS64.TRYWAIT P0, [R5+URZ+0x2a820], R0 ;  /* 0x02a82000050075a7 */ /* 0x0010a4000800017f */
[----:B--2---:R-:W-:Y:S05]  /*36070*/  @!P0 NANOSLEEP.SYNCS 0x989680 ;  /* 0x009896800000895d */ /* 0x004fea0003900000 */
[----:B------:R-:W2:Y:S02]  /*36080*/  @!P0 SYNCS.PHASECHK.TRANS64 P0, [R5+URZ+0x2a820], R0 ;  /* 0x02a82000050085a7 */ /* 0x000ea4000800007f */
[----:B--2---:R-:W-:Y:S05]  /*36090*/  @!P0 BRA `(.L_x_2005) ;  /* 0xfffffffc00f08947 */ /* 0x004fea000383ffff */
[----:B------:R-:W-:Y:S05]  /*360a0*/  BRA `(.L_x_2282) ;  /* 0xffffff8c006c7947 */ /* 0x000fea000383ffff */
.L_x_2006:
[----:B------:R-:W2:Y:S01]  /*360b0*/  S2R R2, SR_TID.X ;  /* 0x0000000000027919 */ /* 0x000ea20000002100 */
[----:B------:R-:W-:Y:S01]  /*360c0*/  BSSY B0, `(.L_x_2283) ;  /* 0x000000a000007945 */ /* 0x000fe20003800000 */
[----:B------:R-:W-:Y:S02]  /*360d0*/  IMAD.MOV.U32 R12, RZ, RZ, RZ ;  /* 0x000000ffff0c7224 */ /* 0x000fe400078e00ff */
[----:B------:R-:W-:Y:S02]  /*360e0*/  IMAD.MOV.U32 R11, RZ, RZ, 0x1f ;  /* 0x0000001fff0b7424 */ /* 0x000fe400078e00ff */
[----:B------:R-:W-:Y:S01]  /*360f0*/  IMAD.MOV.U32 R15, RZ, RZ, -0x1 ;  /* 0xffffffffff0f7424 */ /* 0x000fe200078e00ff */
[----:B--2---:R-:W-:-:S04]  /*36100*/  SHF.R.U32.HI R2, RZ, 0x5, R2 ;  /* 0x00000005ff027819 */ /* 0x004fc80000011602 */
[----:B------:R-:W-:-:S05]  /*36110*/  LOP3.LUT R2, R2, 0x3, RZ, 0xc0, !PT ;  /* 0x0000000302027812 */ /* 0x000fca00078ec0ff */
[----:B------:R-:W-:-:S07]  /*36120*/  IMAD.MOV.U32 R13, RZ, RZ, R2 ;  /* 0x000000ffff0d7224 */ /* 0x000fce00078e0002 */
[----:B01-3--:R-:W-:Y:S05]  /*36130*/  WARPSYNC.COLLECTIVE R15, `(.L_x_2284) ;  /* 0x000000000f087348 */ /* 0x00bfea0003c00000 */
[----:B------:R2:W4:Y:S02]  /*36140*/  SHFL.IDX P6, R14, R13, R12, R11 ;  /* 0x0000000c0d0e7389 */ /* 0x00052400000c000b */
[----:B01234-:R-:W-:Y:S01]  /*36150*/  ENDCOLLECTIVE ;  /* 0x000000000000791b */ /* 0x01ffe20003800000 */
.L_x_2284:
[----:B------:R-:W-:Y:S05]  /*36160*/  BSYNC B0 ;  /* 0x0000000000007941 */ /* 0x000fea0003800000 */
.L_x_2283:
[----:B------:R-:W-:Y:S05]  /*36170*/  BRA `(.L_x_2285) ;  /* 0xffffff8c00547947 */ /* 0x000fea000383ffff */
.L_x_2007:
[----:B------:R-:W-:Y:S01]  /*36180*/  BSSY B0, `(.L_x_2286) ;  /* 0x0000006000007945 */ /* 0x000fe20003800000 */
[----:B------:R-:W-:-:S07]  /*36190*/  IMAD.MOV.U32 R15, RZ, RZ, -0x1 ;  /* 0xffffffffff0f7424 */ /* 0x000fce00078e00ff */
[----:B01-3--:R-:W-:Y:S05]  /*361a0*/  WARPSYNC.COLLECTIVE R15, `(.L_x_2287) ;  /* 0x000000000f0c7348 */ /* 0x00bfea0003c00000 */
[----:B------:R-:W-:Y:S02]  /*361b0*/  ELECT P6, UR62, PT ;  /* 0x00000000003e782f */ /* 0x000fe400038c0000 */
[----:B------:R-:W-:Y:S01]  /*361c0*/  MOV R14, UR62 ;  /* 0x0000003e000e7c02 */ /* 0x000fe20008000f00 */
[----:B01-3--:R-:W-:Y:S10]  /*361d0*/  ENDCOLLECTIVE ;  /* 0x000000000000791b */ /* 0x00bff40003800000 */
.L_x_2287:
[----:B------:R-:W-:Y:S05]  /*361e0*/  BSYNC B0 ;  /* 0x0000000000007941 */ /* 0x000fea0003800000 */
.L_x_2286:
[----:B------:R-:W-:Y:S05]  /*361f0*/  BRA `(.L_x_2288) ;  /* 0xffffff8c00487947 */ /* 0x000fea000383ffff */
.L_x_2009:
[----:B0-----:R0:W2:Y:S02]  /*36200*/  SYNCS.PHASECHK.TRANS64.TRYWAIT P1, [R3+URZ+0x2a840], R2 ;  /* 0x02a84002030075a7 */ /* 0x0010a4000802017f */
[----:B--2---:R-:W-:Y:S05]  /*36210*/  @!P1 NANOSLEEP.SYNCS 0x989680 ;  /* 0x009896800000995d */ /* 0x004fea0003900000 */
[----:B------:R-:W2:Y:S02]  /*36220*/  @!P1 SYNCS.PHASECHK.TRANS64 P1, [R3+URZ+0x2a840], R2 ;  /* 0x02a84002030095a7 */ /* 0x000ea4000802007f */
[----:B--2---:R-:W-:Y:S05]  /*36230*/  @!P1 BRA `(.L_x_2009) ;  /* 0xfffffffc00f09947 */ /* 0x004fea000383ffff */
[----:B------:R-:W-:Y:S05]  /*36240*/  BRA `(.L_x_2289) ;  /* 0xffffff8c00687947 */ /* 0x000fea000383ffff */
.L_x_2011:
[----:B--2---:R2:W4:Y:S02]  /*36250*/  SYNCS.PHASECHK.TRANS64.TRYWAIT P1, [R23+URZ+0x2a840], R0 ;  /* 0x02a84000170075a7 */ /* 0x004524000802017f */
[----:B----4-:R-:W-:Y:S05]  /*36260*/  @!P1 NANOSLEEP.SYNCS 0x989680 ;  /* 0x009896800000995d */ /* 0x010fea0003900000 */
[----:B------:R-:W4:Y:S02]  /*36270*/  @!P1 SYNCS.PHASECHK.TRANS64 P1, [R23+URZ+0x2a840], R0 ;  /* 0x02a84000170095a7 */ /* 0x000f24000802007f */
[----:B----4-:R-:W-:Y:S05]  /*36280*/  @!P1 BRA `(.L_x_2011) ;  /* 0xfffffffc00f09947 */ /* 0x010fea000383ffff */
[----:B------:R-:W-:Y:S05]  /*36290*/  BRA `(.L_x_2290) ;  /* 0xffffff8c00747947 */ /* 0x000fea000383ffff */
.L_x_2013:
[----:B----4-:R4:W0:Y:S02]  /*362a0*/  SYNCS.PHASECHK.TRANS64.TRYWAIT P1, [R3+URZ+0x2a860], R2 ;  /* 0x02a86002030075a7 */ /* 0x010824000802017f */
[----:B0-----:R-:W-:Y:S05]  /*362b0*/  @!P1 NANOSLEEP.SYNCS 0x989680 ;  /* 0x009896800000995d */ /* 0x001fea0003900000 */
[----:B------:R-:W0:Y:S02]  /*362c0*/  @!P1 SYNCS.PHASECHK.TRANS64 P1, [R3+URZ+0x2a860], R2 ;  /* 0x02a86002030095a7 */ /* 0x000e24000802007f */
[----:B0-----:R-:W-:Y:S05]  /*362d0*/  @!P1 BRA `(.L_x_2013) ;  /* 0xfffffffc00f09947 */ /* 0x001fea000383ffff */
[----:B------:R-:W-:Y:S05]  /*362e0*/  BRA `(.L_x_2291) ;  /* 0xffffff8c00707947 */ /* 0x000fea000383ffff */
.L_x_2015:
[----:B------:R0:W0:Y:S02]  /*362f0*/  SYNCS.PHASECHK.TRANS64.TRYWAIT P1, [R23+URZ+0x2a860], R0 ;  /* 0x02a86000170075a7 */ /* 0x000024000802017f */
[----:B0-----:R-:W-:Y:S05]  /*36300*/  @!P1 NANOSLEEP.SYNCS 0x989680 ;  /* 0x009896800000995d */ /* 0x001fea0003900000 */
[----:B------:R-:W0:Y:S02]  /*36310*/  @!P1 SYNCS.PHASECHK.TRANS64 P1, [R23+URZ+0x2a860], R0 ;  /* 0x02a86000170095a7 */ /* 0x000e24000802007f */
[----:B0-----:R-:W-:Y:S05]  /*36320*/  @!P1 BRA `(.L_x_2015) ;  /* 0xfffffffc00f09947 */ /* 0x001fea000383ffff */
[----:B------:R-:W-:Y:S05]  /*36330*/  BRA `(.L_x_2292) ;  /* 0xffffff8c006c7947 */ /* 0x000fea000383ffff */
.L_x_2017:
[----:B------:R0:W0:Y:S02]  /*36340*/  SYNCS.PHASECHK.TRANS64.TRYWAIT P1, [R3+URZ+0x2a880], R2 ;  /* 0x02a88002030075a7 */ /* 0x000024000802017f */
[----:B0-----:R-:W-:Y:S05]  /*36350*/  @!P1 NANOSLEEP.SYNCS 0x989680 ;  /* 0x009896800000995d */ /* 0x001fea0003900000 */
[----:B------:R-:W0:Y:S02]  /*36360*/  @!P1 SYNCS.PHASECHK.TRANS64 P1, [R3+URZ+0x2a880], R2 ;  /* 0x02a88002030095a7 */ /* 0x000e24000802007f */
[----:B0-----:R-:W-:Y:S05]  /*36370*/  @!P1 BRA `(.L_x_2017) ;  /* 0xfffffffc00f09947 */ /* 0x001fea000383ffff */
[----:B------:R-:W-:Y:S05]  /*36380*/  BRA `(.L_x_2293) ;  /* 0xffffff8c00687947 */ /* 0x000fea000383ffff */
.L_x_2294:
        /* <DEDUP_REMOVED lines=15> */
.L_x_3423:


//--------------------- .text._ZN7cutlass13device_kernelIN5flash11enable_sm90INS1_16FlashAttnFwdSm90INS1_25CollectiveMainloopFwdSm90ILi2EN4cute5tupleIJNS5_1CILi1EEES8_S8_EEENS6_IJNS7_ILi128EEENS7_ILi160EEENS7_ILi192EEEEEELi192ENS_12float_e4m3_tEfNS_4arch4Sm90ELb1ELb0ELb1ELb0ELb1ELb0ELb0ELb1ELb1ELb1ELb1ELb0EEENS1_21CollectiveEpilogueFwdINS6_IJSA_SC_SB_EEES9_NS_10bfloat16_tESG_Li256ELb0ELb1ELb1ELb1EEENS1_19SingleTileSchedulerILb0ELb1ELb1ELi128EEEEEEEEEvNT_6ParamsE --------------------------
	.section	.text._ZN7cutlass13device_kernelIN5flash11enable_sm90INS1_16FlashAttnFwdSm90INS1_25CollectiveMainloopFwdSm90ILi2EN4cute5tupleIJNS5_1CILi1EEES8_S8_EEENS6_IJNS7_ILi128EEENS7_ILi160EEENS7_ILi192EEEEEELi192ENS_12float_e4m3_tEfNS_4arch4Sm90ELb1ELb0ELb1ELb0ELb1ELb0ELb0ELb1ELb1ELb1ELb1ELb0EEENS1_21CollectiveEpilogueFwdINS6_IJSA_SC_SB_EEES9_NS_10bfloat16_tESG_Li256ELb0ELb1ELb1ELb1EEENS1_19SingleTileSchedulerILb0ELb1ELb1ELi128EEEEEEEEEvNT_6ParamsE,"ax",@progbits
	.align	128
.text._ZN7cutlass13device_kernelIN5flash11enable_sm90INS1_16FlashAttnFwdSm90INS1_25CollectiveMainloopFwdSm90ILi2EN4cute5tupleIJNS5_1CILi1EEES8_S8_EEENS6_IJNS7_ILi128EEENS7_ILi160EEENS7_ILi192EEEEEELi192ENS_12float_e4m3_tEfNS_4arch4Sm90ELb1ELb0ELb1ELb0ELb1ELb0ELb0ELb1ELb1ELb1ELb1ELb0EEENS1_21CollectiveEpilogueFwdINS6_IJSA_SC_SB_EEES9_NS_10bfloat16_tESG_Li256ELb0ELb1ELb1ELb1EEENS1_19SingleTileSchedulerILb0ELb1ELb1ELi128EEEEEEEEEvNT_6ParamsE:
        .type           _ZN7cutlass13device_kernelIN5flash11enable_sm90INS1_16FlashAttnFwdSm90INS1_25CollectiveMainloopFwdSm90ILi2EN4cute5tupleIJNS5_1CILi1EEES8_S8_EEENS6_IJNS7_ILi128EEENS7_ILi160EEENS7_ILi192EEEEEELi192ENS_12float_e4m3_tEfNS_4arch4Sm90ELb1ELb0ELb1ELb0ELb1ELb0ELb0ELb1ELb1ELb1ELb1ELb0EEENS1_21CollectiveEpilogueFwdINS6_IJSA_SC_SB_EEES9_NS_10bfloat16_tESG_Li256ELb0ELb1ELb1ELb1EEENS1_19SingleTileSchedulerILb0ELb1ELb1ELi128EEEEEEEEEvNT_6ParamsE,@function
        .size           _ZN7cutlass13device_kernelIN5flash11enable_sm90INS1_16FlashAttnFwdSm90INS1_25CollectiveMainloopFwdSm90ILi2EN4cute5tupleIJNS5_1CILi1EEES8_S8_EEENS6_IJNS7_ILi128EEENS7_ILi160EEENS7_ILi192EEEEEELi192ENS_12float_e4m3_tEfNS_4arch4Sm90ELb1ELb0ELb1ELb0ELb1ELb0ELb0ELb1ELb1ELb1ELb1ELb0EEENS1_21CollectiveEpilogueFwdINS6_IJSA_SC_SB_EEES9_NS_10bfloat16_tESG_Li256ELb0ELb1ELb1ELb1EEENS1_19SingleTileSchedulerILb0ELb1ELb1ELi128EEEEEEEEEvNT_6ParamsE,(.L_x_3424 - _ZN7cutlass13device_kernelIN5flash11enable_sm90INS1_16FlashAttnFwdSm90INS1_25CollectiveMainloopFwdSm90ILi2EN4cute5tupleIJNS5_1CILi1EEES8_S8_EEENS6_IJNS7_ILi128EEENS7_ILi160EEENS7_ILi192EEEEEELi192ENS_12float_e4m3_tEfNS_4arch4Sm90ELb1ELb0ELb1ELb0ELb1ELb0ELb0ELb1ELb1ELb1ELb1ELb0EEENS1_21CollectiveEpilogueFwdINS6_IJSA_SC_SB_EEES9_NS_10bfloat16_tESG_Li256ELb0ELb1ELb1ELb1EEENS1_19SingleTileSchedulerILb0ELb1ELb1ELi128EEEEEEEEEvNT_6ParamsE)
        .other          _ZN7cutlass13device_kernelIN5flash11enable_sm90INS1_16FlashAttnFwdSm90INS1_25CollectiveMainloopFwdSm90ILi2EN4cute5tupleIJNS5_1CILi1EEES8_S8_EEENS6_IJNS7_ILi128EEENS7_ILi160EEENS7_ILi192EEEEEELi192ENS_12float_e4m3_tEfNS_4arch4Sm90ELb1ELb0ELb1ELb0ELb1ELb0ELb0ELb1ELb1ELb1ELb1ELb0EEENS1_21CollectiveEpilogueFwdINS6_IJSA_SC_SB_EEES9_NS_10bfloat16_tESG_Li256ELb0ELb1ELb1ELb1EEENS1_19SingleTileSchedulerILb0ELb1ELb1ELi128EEEEEEEEEvNT_6ParamsE,@"STO_CUDA_ENTRY STV_DEFAULT"
_ZN7cutlass13device_kernelIN5flash11enable_sm90INS1_16FlashAttnFwdSm90INS1_25CollectiveMainloopFwdSm90ILi2EN4cute5tupleIJNS5_1CILi1EEES8_S8_EEENS6_IJNS7_ILi128EEENS7_ILi160EEENS7_ILi192EEEEEELi192ENS_12float_e4m3_tEfNS_4arch4Sm90ELb1ELb0ELb1ELb0ELb1ELb0ELb0ELb1ELb1ELb1ELb1ELb0EEENS1_21CollectiveEpilogueFwdINS6_IJSA_SC_SB_EEES9_NS_10bfloat16_tESG_Li256ELb0ELb1ELb1ELb1EEENS1_19SingleTileSchedulerILb0ELb1ELb1ELi128EEEEEEEEEvNT_6ParamsE:
        /* <DEDUP_REMOVED lines=45> */
.L_x_2295:
        /* <DEDUP_REMOVED lines=22> */
.L_x_2296:
        /* <DEDUP_REMOVED lines=18> */
.L_x_2297:
        /* <DEDUP_REMOVED lines=22> */
.L_x_2298:
        /* <DEDUP_REMOVED lines=23> */
.L_x_2299:
[----:B------:R-:W-:Y:S01]  /*0820*/  UISETP.NE.AND UP0, UPT, UR9, URZ, UPT ;  /* 0x0000003f0900728c */ /* 0x000fe2000bf05270 */
[----:B------:R-:W-:Y:S01]  /*0830*/  NOP ;  /* 0x0000000000007918 */ /* 0x000fe20000000000 */
[----:B-1----:R-:W-:Y:S01]  /*0840*/  UMOV UR4, 0x1 ;  /* 0x0000000100047882 */ /* 0x002fe20000000000 */
[----:B------:R-:W-:Y:S01]  /*0850*/  ULDC.64 UR36, c[0x0][0x208] ;  /* 0x0000820000247ab9 */ /* 0x000fe20000000a00 */
[----:B------:R-:W-:Y:S01]  /*0860*/  USEL UR4, UR4, 0x2, !UP0 ;  /* 0x0000000204047887 */ /* 0x000fe2000c000000 */
[----:B------:R-:W-:Y:S01]  /*0870*/  BSSY B6, `(.L_x_2300) ;  /* 0x00015ff000067945 */ /* 0x000fe20003800000 */
[----:B0-234-:R-:W-:Y:S01]  /*0880*/  BAR.SYNC.DEFER_BLOCKING 0x0 ;  /* 0x0000000000007b1d */ /* 0x01dfe20000010000 */
[----:B------:R-:W-:-:S03]  /*0890*/  PLOP3.LUT P0, PT, PT, PT, UP0, 0x80, 0x0 ;  /* 0x000000000000781c */ /* 0x000fc60003f0f008 */
[----:B------:R-:W-:-:S05]  /*08a0*/  IMAD.U32 R2, RZ, RZ, UR4 ;  /* 0x00000004ff027e24 */ /* 0x000fca000f8e00ff */
[----:B------:R0:W-:Y:S05]  /*08b0*/  STL [R1+0x10], R2 ;  /* 0x0000100201007387 */ /* 0x0001ea0000100800 */
[----:B------:R-:W-:Y:S05]  /*08c0*/  @!P0 BRA `(.L_x_2301) ;  /* 0x0000011000408947 */ /* 0x000fea0003800000 */
.L_x_2302:
[----:B------:R-:W-:-:S08]  /*08d0*/  NOP ;  /* 0x0000000000007918 */ /* 0x000fd00000000000 */
[----:B------:R-:W1:Y:S02]  /*08e0*/  USETMAXREG.TRY_ALLOC.CTAPOOL UP0, 0xe8 ;  /* 0x000000e8000079c8 */ /* 0x000e640008000600 */
[----:B-1----:R-:W-:-:S13]  /*08f0*/  PLOP3.LUT P0, PT, PT, PT, UP0, 0x80, 0x0 ;  /* 0x000000000000781c */ /* 0x002fda0003f0f008 */
[----:B------:R-:W-:Y:S05]  /*0900*/  @!P0 BRA `(.L_x_2302) ;  /* 0xfffffffc00f08947 */ /* 0x000fea000383ffff */
[----:B------:R-:W1:Y:S01]  /*0910*/  S2UR UR6, SR_CTAID.Y ;  /* 0x00000000000679c3 */ /* 0x000e620000002600 */
[----:B------:R-:W-:Y:S01]  /*0920*/  LOP3.LUT R0, R18, 0xffffff80, RZ, 0xc0, !PT ;  /* 0xffffff8012007812 */ /* 0x000fe200078ec0ff */
[----:B------:R-:W-:Y:S02]  /*0930*/  ULDC UR7, c[0x0][0xc50] ;  /* 0x0003140000077ab9 */ /* 0x000fe40000000800 */
[----:B------:R-:W-:-:S04]  /*0940*/  UISETP.NE.AND UP0, UPT, UR7, 0x1, UPT ;  /* 0x000000010700788c */ /* 0x000fc8000bf05270 */
[----:B------:R-:W-:Y:S08]  /*0950*/  BAR.ARV 0x8, 0x180 ;  /* 0x0206000000007b1d */ /* 0x000ff00000002000 */
[----:B------:R-:W2:Y:S01]  /*0960*/  S2UR UR9, SR_CTAID.Z ;  /* 0x00000000000979c3 */ /* 0x000ea20000002700 */
[----:B------:R-:W-:Y:S01]  /*0970*/  ISETP.NE.AND P0, PT, R0, 0x80, PT ;  /* 0x000000800000780c */ /* 0x000fe20003f05270 */
[----:B------:R-:W-:Y:S01]  /*0980*/  @UP0 ULDC UR4, c[0x0][0xc54] ;  /* 0x0003150000040ab9 */ /* 0x000fe20000000800 */
[----:B------:R-:W-:Y:S01]  /*0990*/  @UP0 ULDC UR8, c[0x0][0xc58] ;  /* 0x0003160000080ab9 */ /* 0x000fe20000000800 */
[----:B-1----:R-:W-:-:S10]  /*09a0*/  UIMAD.WIDE.U32 UR4, UR6, UR4, URZ ;  /* 0x00000004060472a5 */ /* 0x002fd4000f8e003f */
[----:B------:R-:W-:Y:S06]  /*09b0*/  @!P0 BAR.ARV 0x9, 0x100 ;  /* 0x0244000000008b1d */ /* 0x000fec0000002000 */
[----:B------:R-:W-:Y:S01]  /*09c0*/  UMOV UR57, UR6 ;  /* 0x0000000600397c82 */ /* 0x000fe20008000000 */
[----:B------:R-:W-:Y:S01]  /*09d0*/  @UP0 USHF.R.U32.HI UR57, URZ, UR8, UR5 ;  /* 0x000000083f390299 */ /* 0x000fe20008011605 */
[----:B--2---:R-:W-:-:S03]  /*09e0*/  ISETP.LE.AND P0, PT, RZ, UR9, PT ;  /* 0x00000009ff007c0c */ /* 0x004fc6000bf03270 */
[----:B------:R-:W-:-:S04]  /*09f0*/  UIADD3 UR4, -UR57, URZ, URZ ;  /* 0x0000003f39047290 */ /* 0x000fc8000fffe13f */
[----:B------:R-:W-:-:S06]  /*0a00*/  UIMAD UR58, UR7, UR4, UR6 ;  /* 0x00000004073a72a4 */ /* 0x000fcc000f8e0206 */
[----:B------:R-:W-:Y:S06]  /*0a10*/  @!P0 BRA `(.L_x_2303) ;  /* 0x0000015c00908947 */ /* 0x000fec0003800000 */
[----:B------:R-:W1:Y:S01]  /*0a20*/  S2UR UR39, SR_CTAID.X ;  /* 0x00000000002779c3 */ /* 0x000e620000002500 */
[----:B------:R-:W-:Y:S01]  /*0a30*/  ULDC UR4, c[0x0][0x448] ;  /* 0x0001120000047ab9 */ /* 0x000fe20000000800 */
[----:B------:R-:W-:Y:S01]  /*0a40*/  ULDC UR55, c[0x0][0x424] ;  /* 0x0001090000377ab9 */ /* 0x000fe20000000800 */
[----:B------:R-:W-:Y:S01]  /*0a50*/  UISETP.NE.AND UP1, UPT, UR4, 0x1, UPT ;  /* 0x000000010400788c */ /* 0x000fe2000bf25270 */
[----:B------:R-:W-:Y:S02]  /*0a60*/  ULDC UR7, c[0x0][0x288] ;  /* 0x0000a20000077ab9 */ /* 0x000fe40000000800 */
[----:B------:R-:W-:Y:S01]  /*0a70*/  ULDC.64 UR4, c[0x0][0x418] ;  /* 0x0001060000047ab9 */ /* 0x000fe20000000a00 */
[----:B------:R-:W-:Y:S02]  /*0a80*/  UIADD3 UR7, -UR7, 0xa0, URZ ;  /* 0x000000a007077890 */ /* 0x000fe4000fffe13f */
[----:B------:R-:W-:Y:S01]  /*0a90*/  UISETP.NE.U32.AND UP0, UPT, UR4, URZ, UPT ;  /* 0x0000003f0400728c */ /* 0x000fe2000bf05070 */
[----:B------:R-:W-:Y:S01]  /*0aa0*/  ULDC UR41, c[0x0][0x2f0] ;  /* 0x0000bc0000297ab9 */ /* 0x000fe20000000800 */
[----:B------:R-:W-:-:S02]  /*0ab0*/  UP2UR UR56, UPR, URZ, 0x2 ;  /* 0x000000023f387883 */ /* 0x000fc40008000000 */
[----:B------:R-:W-:Y:S01]  /*0ac0*/  UISETP.NE.AND.EX UP0, UPT, UR5, URZ, UPT, UP0 ;  /* 0x0000003f0500728c */ /* 0x000fe2000bf05300 */
[----:B------:R-:W-:Y:S02]  /*0ad0*/  @UP1 ULDC UR8, c[0x0][0x450] ;  /* 0x0001140000081ab9 */ /* 0x000fe40000000800 */
[----:B------:R-:W-:Y:S01]  /*0ae0*/  @UP1 ULDC UR5, c[0x0][0x44c] ;  /* 0x0001130000051ab9 */ /* 0x000fe20000000800 */
[----:B------:R-:W-:Y:S02]  /*0af0*/  USEL UR55, UR55, 0x1, UP0 ;  /* 0x0000000137377887 */ /* 0x000fe40008000000 */
[----:B------:R-:W-:Y:S02]  /*0b00*/  USHF.R.U32.HI UR10, URZ, 0x10, UR58 ;  /* 0x000000103f0a7899 */ /* 0x000fe4000801163a */
[----:B------:R-:W-:Y:S02]  /*0b10*/  UIMAD UR7, UR55, UR41, UR7 ;  /* 0x00000029370772a4 */ /* 0x000fe4000f8e0207 */
[----:B-1----:R-:W-:-:S02]  /*0b20*/  USHF.L.U32 UR39, UR39, 0x7, URZ ;  /* 0x0000000727277899 */ /* 0x002fc4000800063f */
[----:B------:R-:W-:Y:S02]  /*0b30*/  ULOP3.LUT UR58, UR58, 0xffff, URZ, 0xc0, !UPT ;  /* 0x0000ffff3a3a7892 */ /* 0x000fe4000f8ec03f */
[----:B------:R-:W-:Y:S02]  /*0b40*/  @UP1 UIADD3 UR4, UR39, 0x7f, URZ ;  /* 0x0000007f27041890 */ /* 0x000fe4000fffe03f */
[----:B------:R-:W-:Y:S02]  /*0b50*/  UIADD3 UR6, UR39, 0x7f, URZ ;  /* 0x0000007f27067890 */ /* 0x000fe4000fffe03f */
[----:B------:R-:W-:Y:S02]  /*0b60*/  UIMAD.WIDE.U32 UR4, UR4, UR5, URZ ;  /* 0x00000005040472a5 */ /* 0x000fe4000f8e003f */
[----:B------:R-:W-:Y:S02]  /*0b70*/  UIMAD UR4, UR55, UR41, 0x9f ;  /* 0x0000009f370474a4 */ /* 0x000fe4000f8e0229 */
[----:B------:R-:W-:-:S02]  /*0b80*/  @UP1 USHF.R.U32.HI UR6, URZ, UR8, UR5 ;  /* 0x000000083f061299 */ /* 0x000fc40008011605 */
[----:B------:R-:W-:Y:S02]  /*0b90*/  UIMAD.WIDE UR4, UR4, 0x66666667, URZ ;  /* 0x66666667040478a5 */ /* 0x000fe4000f8e023f */
[----:B------:R-:W-:Y:S02]  /*0ba0*/  UIADD3 UR6, UR7, UR6, URZ ;  /* 0x0000000607067290 */ /* 0x000fe4000fffe03f */
[----:B------:R-:W-:Y:S02]  /*0bb0*/  USHF.R.U32.HI UR4, URZ, 0x1f, UR5 ;  /* 0x0000001f3f047899 */ /* 0x000fe40008011605 */
[----:B------:R-:W-:Y:S02]  /*0bc0*/  UIMAD.WIDE UR6, UR6, 0x66666667, URZ ;  /* 0x66666667060678a5 */ /* 0x000fe4000f8e023f */
[----:B------:R-:W-:Y:S02]  /*0bd0*/  ULEA.HI.SX32 UR4, UR5, UR4, 0x1a ;  /* 0x0000000405047291 */ /* 0x000fe4000f8fd23f */
[----:B------:R-:W-:-:S04]  /*0be0*/  USHF.R.U32.HI UR6, URZ, 0x1f, UR7 ;  /* 0x0000001f3f067899 */ /* 0x000fc80008011607 */
[----:B------:R-:W-:-:S04]  /*0bf0*/  ULEA.HI.SX32 UR6, UR7, UR6, 0x1a ;  /* 0x0000000607067291 */ /* 0x000fc8000f8fd23f */
[----:B------:R-:W-:-:S04]  /*0c00*/  UISETP.LT.AND UP0, UPT, UR4, UR6, UPT ;  /* 0x000000060400728c */ /* 0x000fc8000bf01270 */
[----:B------:R-:W-:Y:S02]  /*0c10*/  USEL UR9, UR4, UR6, UP0 ;  /* 0x0000000604097287 */ /* 0x000fe40008000000 */
[----:B------:R-:W-:Y:S02]  /*0c20*/  UISETP.NE.AND UP0, UPT, UR10, URZ, UPT ;  /* 0x0000003f0a00728c */ /* 0x000fe4000bf05270 */
[----:B------:R-:W-:Y:S01]  /*0c30*/  UISETP.GE.AND UP1, UPT, UR9, 0x1, UPT ;  /* 0x000000010900788c */ /* 0x000fe2000bf26270 */
[----:B------:R-:W-:-:S05]  /*0c40*/  UMOV UR4, URZ ;  /* 0x0000003f00047c82 */ /* 0x000fca0008000000 */
[----:B------:R-:W-:-:S03]  /*0c50*/  PLOP3.LUT P0, PT, PT, PT, UP1, 0x80, 0x0 ;  /* 0x000000000000781c */ /* 0x000fc60003f0f018 */
[----:B------:R-:W-:-:S10]  /*0c60*/  @!UP0 ULDC UR10, c[0x0][0x9f0] ;  /* 0x00027c00000a8ab9 */ /* 0x000fd40000000800 */
[----:B------:R-:W-:Y:S05]  /*0c70*/  @!P0 BRA `(.L_x_2304) ;  /* 0x0000000000848947 */ /* 0x000fea0003800000 */
[----:B------:R-:W-:Y:S01]  /*0c80*/  IMAD.U32 R3, RZ, RZ, UR10 ;  /* 0x0000000aff037e24 */ /* 0x000fe2000f8e00ff */
[----:B------:R-:W-:Y:S01]  /*0c90*/  UIADD3 UR6, UR10, -0x1, UR9 ;  /* 0xffffffff0a067890 */ /* 0x000fe2000fffe009 */
[----:B------:R-:W-:-:S03]  /*0ca0*/  UMOV UR4, URZ ;  /* 0x0000003f00047c82 */ /* 0x000fc60008000000 */
        /* <DEDUP_REMOVED lines=8> */
[----:B------:R-:W1:Y:S08]  /*0d30*/  I2F.RP R0, UR11 ;  /* 0x0000000b00007d06 */ /* 0x000e700008209400 */
[----:B-1----:R-:W0:Y:S02]  /*0d40*/  MUFU.RCP R0, R0 ;  /* 0x0000000000007308 */ /* 0x002e240000001000 */
        /* <DEDUP_REMOVED lines=20> */
.L_x_2304:
[----:B------:R-:W-:Y:S01]  /*0e90*/  UIMAD UR58, UR58, UR4, URZ ;  /* 0x000000043a3a72a4 */ /* 0x000fe2000f8e023f */
[----:B------:R-:W-:Y:S01]  /*0ea0*/  IMAD.U32 R0, RZ, RZ, UR9 ;  /* 0x00000009ff007e24 */ /* 0x000fe2000f8e00ff */
[----:B------:R-:W1:Y:S01]  /*0eb0*/  S2UR UR5, SR_CTAID.Z ;  /* 0x00000000000579c3 */ /* 0x000e620000002700 */
[----:B------:R-:W-:Y:S01]  /*0ec0*/  IMAD.U32 R3, RZ, RZ, UR4 ;  /* 0x00000004ff037e24 */ /* 0x000fe2000f8e00ff */
[----:B------:R-:W-:Y:S01]  /*0ed0*/  UIMAD UR41, UR55, UR41, URZ ;  /* 0x00000029372972a4 */ /* 0x000fe2000f8e023f */
[----:B------:R-:W-:Y:S01]  /*0ee0*/  VIADD R18, R18, 0xffffff80 ;  /* 0xffffff8012127836 */ /* 0x000fe20000000000 */
[----:B------:R-:W-:Y:S02]  /*0ef0*/  PLOP3.LUT P0, PT, PT, PT, PT, 0x80, 0x0 ;  /* 0x000000000000781c */ /* 0x000fe40003f0f070 */
[----:B------:R-:W-:Y:S02]  /*0f00*/  CS2R R12, SRZ ;  /* 0x00000000000c7805 */ /* 0x000fe4000001ff00 */
[----:B------:R-:W-:Y:S01]  /*0f10*/  VIADDMNMX R0, R3, UR58, R0, PT ;  /* 0x0000003a03007c46 */ /* 0x000fe2000b800100 */
[----:B0-----:R-:W-:Y:S01]  /*0f20*/  IMAD.MOV.U32 R2, RZ, RZ, RZ ;  /* 0x000000ffff027224 */ /* 0x001fe200078e00ff */
[----:B------:R-:W-:Y:S01]  /*0f30*/  CS2R R62, SRZ ;  /* 0x00000000003e7805 */ /* 0x000fe2000001ff00 */
[----:B------:R-:W-:Y:S01]  /*0f40*/  IMAD.MOV.U32 R9, RZ, RZ, RZ ;  /* 0x000000ffff097224 */ /* 0x000fe200078e00ff */
[----:B------:R-:W-:Y:S01]  /*0f50*/  R2UR UR40, R0 ;  /* 0x00000000002872ca */ /* 0x000fe200000e0000 */
[----:B------:R-:W-:Y:S01]  /*0f60*/  IMAD.MOV.U32 R0, RZ, RZ, RZ ;  /* 0x000000ffff007224 */ /* 0x000fe200078e00ff */
        /* <DEDUP_REMOVED lines=11> */
[----:B------:R-:W-:Y:S01]  /*1020*/  UISETP.GT.AND UP0, UPT, UR40, UR58, UPT ;  /* 0x0000003a2800728c */ /* 0x000fe2000bf04270 */
[----:B------:R-:W-:Y:S01]  /*1030*/  IMAD.MOV.U32 R29, RZ, RZ, RZ ;  /* 0x000000ffff1d7224 */ /* 0x000fe200078e00ff */
[----:B-1----:R-:W-:Y:S01]  /*1040*/  USHF.R.S32.HI UR4, URZ, 0x1f, UR5 ;  /* 0x0000001f3f047899 */ /* 0x002fe20008011405 */
[----:B------:R-:W-:Y:S01]  /*1050*/  CS2R R20, SRZ ;  /* 0x0000000000147805 */ /* 0x000fe2000001ff00 */
[----:B------:R-:W-:Y:S01]  /*1060*/  IMAD.MOV.U32 R50, RZ, RZ, RZ ;  /* 0x000000ffff327224 */ /* 0x000fe200078e00ff */
[----:B------:R-:W-:-:S02]  /*1070*/  CS2R R22, SRZ ;  /* 0x0000000000167805 */ /* 0x000fc4000001ff00 */
[----:B------:R-:W-:Y:S01]  /*1080*/  PLOP3.LUT P1, PT, PT, PT, UP0, 0x80, 0x0 ;  /* 0x000000000000781c */ /* 0x000fe20003f2f008 */
[----:B------:R-:W-:Y:S01]  /*1090*/  IMAD.MOV.U32 R54, RZ, RZ, RZ ;  /* 0x000000ffff367224 */ /* 0x000fe200078e00ff */
[----:B------:R-:W-:Y:S01]  /*10a0*/  CS2R R24, SRZ ;  /* 0x0000000000187805 */ /* 0x000fe2000001ff00 */
[----:B------:R-:W-:Y:S01]  /*10b0*/  IMAD.U32 R17, RZ, RZ, UR4 ;  /* 0x00000004ff117e24 */ /* 0x000fe2000f8e00ff */
[----:B------:R-:W-:Y:S01]  /*10c0*/  CS2R R52, SRZ ;  /* 0x0000000000347805 */ /* 0x000fe2000001ff00 */
[----:B------:R-:W-:Y:S01]  /*10d0*/  IMAD.MOV.U32 R45, RZ, RZ, RZ ;  /* 0x000000ffff2d7224 */ /* 0x000fe200078e00ff */
        /* <DEDUP_REMOVED lines=70> */
.L_x_2306:
[----:B------:R-:W0:Y:S01]  /*1540*/  S2UR UR8, SR_CTAID.Z ;  /* 0x00000000000879c3 */ /* 0x000e220000002700 */
[----:B------:R-:W-:Y:S01]  /*1550*/  ULDC.64 UR6, c[0x0][0x990] ;  /* 0x0002640000067ab9 */ /* 0x000fe20000000a00 */
[----:B------:R-:W-:Y:S01]  /*1560*/  ULDC.64 UR4, c[0x0][0x998] ;  /* 0x0002660000047ab9 */ /* 0x000fe20000000a00 */
[----:B------:R-:W-:Y:S01]  /*1570*/  UISETP.NE.U32.AND UP0, UPT, UR6, URZ, UPT ;  /* 0x0000003f0600728c */ /* 0x000fe2000bf05070 */
[----:B------:R-:W-:Y:S01]  /*1580*/  IMAD.MOV.U32 R7, RZ, RZ, 0x3f800000 ;  /* 0x3f800000ff077424 */ /* 0x000fe200078e00ff */
[----:B------:R-:W-:Y:S01]  /*1590*/  UISETP.NE.U32.AND UP1, UPT, UR4, URZ, UPT ;  /* 0x0000003f0400728c */ /* 0x000fe2000bf25070 */
[----:B------:R-:W-:Y:S01]  /*15a0*/  IMAD.MOV.U32 R0, RZ, RZ, 0x3f800000 ;  /* 0x3f800000ff007424 */ /* 0x000fe200078e00ff */
[----:B------:R-:W-:Y:S01]  /*15b0*/  UISETP.NE.AND.EX UP0, UPT, UR7, URZ, UPT, UP0 ;  /* 0x0000003f0700728c */ /* 0x000fe2000bf05300 */
[----:B------:R-:W1:Y:S01]  /*15c0*/  S2UR UR11, SR_CTAID.Z ;  /* 0x00000000000b79c3 */ /* 0x000e620000002700 */
[----:B------:R-:W-:-:S04]  /*15d0*/  UISETP.NE.AND.EX UP1, UPT, UR5, URZ, UPT, UP1 ;  /* 0x0000003f0500728c */ /* 0x000fc8000bf25310 */
[----:B------:R-:W-:Y:S02]  /*15e0*/  PLOP3.LUT P0, PT, PT, PT, UP0, 0x80, 0x0 ;  /* 0x000000000000781c */ /* 0x000fe40003f0f008 */
[----:B------:R-:W-:-:S03]  /*15f0*/  PLOP3.LUT P1, PT, PT, PT, UP1, 0x80, 0x0 ;  /* 0x000000000000781c */ /* 0x000fc60003f2f018 */
[----:B------:R-:W-:Y:S02]  /*1600*/  @UP0 ULDC.64 UR16, c[0x0][0x9a8] ;  /* 0x00026a0000100ab9 */ /* 0x000fe40000000a00 */
[----:B------:R-:W-:Y:S01]  /*1610*/  @UP1 ULDC.64 UR14, c[0x0][0x9b8] ;  /* 0x00026e00000e1ab9 */ /* 0x000fe20000000a00 */
[----:B------:R-:W-:Y:S02]  /*1620*/  @UP1 USHF.R.S32.HI UR19, URZ, 0x1f, UR57 ;  /* 0x0000001f3f131899 */ /* 0x000fe40008011439 */
[----:B0-----:R-:W-:-:S04]  /*1630*/  USHF.R.S32.HI UR9, URZ, 0x1f, UR8 ;  /* 0x0000001f3f097899 */ /* 0x001fc80008011408 */
[----:B------:R-:W-:Y:S02]  /*1640*/  @UP0 UIMAD UR8, UR9, UR16, URZ ;  /* 0x00000010090802a4 */ /* 0x000fe4000f8e023f */
[----:B------:R-:W-:Y:S02]  /*1650*/  @UP1 UIMAD UR10, UR9, UR14, URZ ;  /* 0x0000000e090a12a4 */ /* 0x000fe4000f8e023f */
[----:B-1----:R-:W-:Y:S02]  /*1660*/  @UP0 UIMAD.WIDE.U32 UR12, UR11, UR16, URZ ;  /* 0x000000100b0c02a5 */ /* 0x002fe4000f8e003f */
[----:B------:R-:W-:Y:S02]  /*1670*/  @UP0 UIMAD UR17, UR11, UR17, UR8 ;  /* 0x000000110b1102a4 */ /* 0x000fe4000f8e0208 */
[----:B------:R-:W-:Y:S02]  /*1680*/  @UP0 USHF.R.S32.HI UR16, URZ, 0x1f, UR57 ;  /* 0x0000001f3f100899 */ /* 0x000fe40008011439 */
[----:B------:R-:W-:-:S02]  /*1690*/  @UP1 UIMAD.WIDE.U32 UR8, UR11, UR14, URZ ;  /* 0x0000000e0b0812a5 */ /* 0x000fc4000f8e003f */
[----:B------:R-:W-:Y:S02]  /*16a0*/  @UP1 UIMAD UR18, UR11, UR15, UR10 ;  /* 0x0000000f0b1212a4 */ /* 0x000fe4000f8e020a */
[----:B------:R-:W-:Y:S01]  /*16b0*/  @UP0 UIADD3 UR13, UR13, UR17, URZ ;  /* 0x000000110d0d0290 */ /* 0x000fe2000fffe03f */
[----:B------:R-:W-:Y:S01]  /*16c0*/  @UP0 ULDC.64 UR14, c[0x0][0x9b0] ;  /* 0x00026c00000e0ab9 */ /* 0x000fe20000000a00 */
[----:B------:R-:W-:Y:S01]  /*16d0*/  @UP1 ULDC.64 UR10, c[0x0][0x9c0] ;  /* 0x00027000000a1ab9 */ /* 0x000fe20000000a00 */
[----:B------:R-:W-:Y:S02]  /*16e0*/  @UP0 UIMAD UR16, UR16, UR14, URZ ;  /* 0x0000000e101002a4 */ /* 0x000fe4000f8e023f */
[----:B------:R-:W-:Y:S02]  /*16f0*/  @UP1 UIMAD UR17, UR19, UR10, URZ ;  /* 0x0000000a131112a4 */ /* 0x000fe4000f8e023f */
[----:B------:R-:W-:Y:S02]  /*1700*/  @UP1 UIADD3 UR9, UR9, UR18, URZ ;  /* 0x0000001209091290 */ /* 0x000fe4000fffe03f */
[----:B------:R-:W-:-:S02]  /*1710*/  @UP0 UIMAD UR16, UR57, UR15, UR16 ;  /* 0x0000000f391002a4 */ /* 0x000fc4000f8e0210 */
[----:B------:R-:W-:Y:S02]  /*1720*/  @UP1 UIMAD UR17, UR57, UR11, UR17 ;  /* 0x0000000b391112a4 */ /* 0x000fe4000f8e0211 */
[----:B------:R-:W-:Y:S02]  /*1730*/  @UP0 UIMAD.WIDE.U32 UR14, UR57, UR14, UR12 ;  /* 0x0000000e390e02a5 */ /* 0x000fe4000f8e000c */
[----:B------:R-:W-:Y:S02]  /*1740*/  @UP1 UIMAD.WIDE.U32 UR10, UR57, UR10, UR8 ;  /* 0x0000000a390a12a5 */ /* 0x000fe4000f8e0008 */
[----:B------:R-:W-:Y:S02]  /*1750*/  @UP0 UIADD3 UR9, UR15, UR16, URZ ;  /* 0x000000100f090290 */ /* 0x000fe4000fffe03f */
[----:B------:R-:W-:Y:S02]  /*1760*/  @UP0 ULEA UR6, UP2, UR14, UR6, 0x2 ;  /* 0x000000060e060291 */ /* 0x000fe4000f84103f */
[----:B------:R-:W-:-:S02]  /*1770*/  @UP1 UIADD3 UR8, UR11, UR17, URZ ;  /* 0x000000110b081290 */ /* 0x000fc4000fffe03f */
        /* <DEDUP_REMOVED lines=15> */
.L_x_2405:
[----:B------:R-:W2:Y:S02]  /*1870*/  LDL R2, [R1+0x10] ;  /* 0x0000100001027983 */ /* 0x000ea40000100800 */
[----:B--2---:R-:W-:-:S13]  /*1880*/  R2UR UR4, R2 ;  /* 0x00000000020472ca */ /* 0x004fda00000e0000 */
[----:B------:R-:W-:-:S06]  /*1890*/  ULOP3.LUT UR4, UR4, 0x1, URZ, 0xfc, !UPT ;  /* 0x0000000104047892 */ /* 0x000fcc000f8efc3f */
[----:B------:R-:W-:-:S05]  /*18a0*/  IMAD.U32 R2, RZ, RZ, UR4 ;  /* 0x00000004ff027e24 */ /* 0x000fca000f8e00ff */
[----:B------:R-:W-:-:S13]  /*18b0*/  ISETP.NE.AND P0, PT, R2, 0x3, PT ;  /* 0x000000030200780c */ /* 0x000fda0003f05270 */
[----:B------:R-:W-:Y:S05]  /*18c0*/  @!P0 BRA `(.L_x_2308) ;  /* 0x0000000000048947 */ /* 0x000fea0003800000 */
[----:B------:R-:W-:Y:S01]  /*18d0*/  BPT.TRAP 0x1 ;  /* 0x000000040000795c */ /* 0x000fe20000300000 */
.L_x_2308:
[----:B------:R1:W2:Y:S01]  /*18e0*/  SYNCS.PHASECHK.TRANS64.TRYWAIT P1, [UR38+0x33430], R6 ;  /* 0x03343006ff0075a7 */ /* 0x0002a20008020166 */
[----:B------:R-:W-:Y:S05]  /*18f0*/  @!P0 BRA `(.L_x_2309) ;  /* 0x0000000000048947 */ /* 0x000fea0003800000 */
[----:B------:R-:W-:Y:S01]  /*1900*/  BPT.TRAP 0x1 ;  /* 0x000000040000795c */ /* 0x000fe20000300000 */
.L_x_2309:
[----:B------:R-:W-:-:S05]  /*1910*/  IMAD.U32 R2, RZ, RZ, UR43 ;  /* 0x0000002bff027e24 */ /* 0x000fca000f8e00ff */
[----:B------:R-:W-:Y:S01]  /*1920*/  LOP3.LUT R2, R2, 0x10000, RZ, 0xfc, !PT ;  /* 0x0001000002027812 */ /* 0x000fe200078efcff */
[----:B--2---:R-:W-:Y:S06]  /*1930*/  @P1 BRA `(.L_x_2310) ;  /* 0x0000000000081947 */ /* 0x004fec0003800000 */
[----:B------:R-:W2:Y:S02]  /*1940*/  SYNCS.PHASECHK.TRANS64.TRYWAIT P1, [UR38+0x33430], R6 ;  /* 0x03343006ff0075a7 */ /* 0x000ea40008020166 */
[----:B--2---:R-:W-:Y:S05]  /*1950*/  @!P1 BRA `(.L_x_2311) ;  /* 0x0000014c00e09947 */ /* 0x004fea0003800000 */
.L_x_2310:
[----:B------:R-:W-:Y:S05]  /*1960*/  WARPSYNC.ALL ;  /* 0x0000000000007948 */ /* 0x000fea0003800000 */
        /* <DEDUP_REMOVED lines=30> */
[----:B------:R-:W-:Y:S01]  /*1b50*/  UMOV UR5, UR25 ;  /* 0x0000001900057c82 */ /* 0x000fe20008000000 */
[----:B------:R-:W-:Y:S01]  /*1b60*/  UIADD3 UR30, UR52, 0x602, URZ ;  /* 0x00000602341e7890 */ /* 0x000fe2000fffe03f */
        /* <DEDUP_REMOVED lines=16> */
[----:B------:R-:W-:Y:S01]  /*1c70*/  R2UR UR18, R2 ;  /* 0x00000000021272ca */ /* 0x000fe200000e0000 */
[----:B------:R-:W-:-:S12]  /*1c80*/  UMOV UR17, 0x80000020 ;  /* 0x8000002000117882 */ /* 0x000fd80000000000 */
[----:B------:R-:W-:Y:S02]  /*1c90*/  UIADD3 UR24, UR18, 0x2, URZ ;  /* 0x0000000212187890 */ /* 0x000fe4000fffe03f */
[----:B------:R-:W-:-:S05]  /*1ca0*/  UIADD3 UR16, UR18, 0x202, URZ ;  /* 0x0000020212107890 */ /* 0x000fca000fffe03f */
[----:B------:R-:W-:Y:S01]  /*1cb0*/  UMOV UR4, UR24 ;  /* 0x0000001800047c82 */ /* 0x000fe20008000000 */
[----:B------:R-:W-:Y:S01]  /*1cc0*/  UMOV UR8, UR24 ;  /* 0x0000001800087c82 */ /* 0x000fe20008000000 */
[----:B------:R-:W-:Y:S01]  /*1cd0*/  UMOV UR12, UR24 ;  /* 0x00000018000c7c82 */ /* 0x000fe20008000000 */
[----:B------:R-:W-:Y:S02]  /*1ce0*/  WARPGROUP.DEPBAR.LE gsb0, 0x0 ;  /* 0x00008000000079c5 */ /* 0x000fe40000010000 */
[----:B------:R-:W-:-:S06]  /*1cf0*/  WARPGROUP.ARRIVE ;  /* 0x00000000000079c5 */ /* 0x000fcc0000000000 */
[----:B------:R-:W-:Y:S01]  /*1d00*/  QGMMA.64x32x32.F32.E4M3.E4M3 R24, gdesc[UR20], RZ, !UPT, gsb0 ;  /* 0x00600000141879f3 */ /* 0x000fe2000c0008ff */
        /* <DEDUP_REMOVED lines=87> */
[----:B------:R-:W-:Y:S02]  /*2280*/  WARPGROUP.DEPBAR.LE gsb0, 0x0 ;  /* 0x00008000000079c5 */ /* 0x000fe40000010000 */
[----:B------:R-:W-:-:S06]  /*2290*/  WARPGROUP.ARRIVE ;  /* 0x00000000000079c5 */ /* 0x000fcc0000000000 */
[----:B------:R-:W-:Y:S01]  /*22a0*/  QGMMA.64x32x32.F32.E4M3.E4M3 R56, gdesc[UR12], R56, gsb0 ;  /* 0x006000000c3879f3 */ /* 0x000fe20008000838 */
[----:B------:R-:W-:Y:S01]  /*22b0*/  UIADD3 UR12, UR18, 0x400, URZ ;  /* 0x00000400120c7890 */ /* 0x000fe2000fffe03f */
[----:B------:R-:W-:Y:S01]  /*22c0*/  UMOV UR13, 0x80000020 ;  /* 0x80000020000d7882 */ /* 0x000fe20000000000 */
[----:B------:R-:W-:Y:S01]  /*22d0*/  UIADD3 UR14, UR52, 0x600, URZ ;  /* 0x00000600340e7890 */ /* 0x000fe2000fffe03f */
        /* <DEDUP_REMOVED lines=29> */
[----:B------:R-:W-:Y:S01]  /*24b0*/  UIADD3 UR10, UR52, 0x582, URZ ;  /* 0x00000582340a7890 */ /* 0x000fe2000fffe03f */
        /* <DEDUP_REMOVED lines=12> */
[----:B------:R-:W-:-:S07]  /*2580*/  UIADD3 UR8, UR18, 0x402, URZ ;  /* 0x0000040212087890 */ /* 0x000fce000fffe03f */
        /* <DEDUP_REMOVED lines=35> */
.L_x_2312:
[----:B------:R-:W-:Y:S01]  /*27c0*/  LOP3.LUT R7, R104, 0xffffff80, RZ, 0xc0, !PT ;  /* 0xffffff8068077812 */ /* 0x000fe200078ec0ff */
[C---:B------:R-:W-:Y:S01]  /*27d0*/  FMUL.FTZ R82, R0.reuse, R82 ;  /* 0x0000005200527220 */ /* 0x040fe20000410000 */
[C---:B-12---:R-:W-:Y:S01]  /*27e0*/  FMUL.FTZ R6, R0.reuse, R58 ;  /* 0x0000003a00067220 */ /* 0x046fe20000410000 */
[C---:B------:R-:W-:Y:S01]  /*27f0*/  FMUL.FTZ R23, R0.reuse, R81 ;  /* 0x0000005100177220 */ /* 0x040fe20000410000 */
[----:B------:R-:W-:Y:S01]  /*2800*/  FMUL.FTZ R59, R0, R59 ;  /* 0x0000003b003b7220 */ /* 0x000fe20000410000 */
[----:B------:R-:W-:Y:S01]  /*2810*/  IMAD.IADD R7, R18, 0x1, -R7 ;  /* 0x0000000112077824 */ /* 0x000fe200078e0a07 */
[----:B------:R-:W-:Y:S01]  /*2820*/  MUFU.TANH R81, R82 ;  /* 0x0000005200517308 */ /* 0x000fe20000002400 */
[----:B------:R-:W-:Y:S01]  /*2830*/  LEA.HI R105, R105, R18, RZ, 0x2 ;  /* 0x0000001269697211 */ /* 0x000fe200078f10ff */
[C---:B------:R-:W-:Y:S01]  /*2840*/  FMUL.FTZ R74, R0.reuse, R74 ;  /* 0x0000004a004a7220 */ /* 0x040fe20000410000 */
[C---:B------:R-:W-:Y:S01]  /*2850*/  FMUL.FTZ R86, R0.reuse, R86 ;  /* 0x0000005600567220 */ /* 0x040fe20000410000 */
[C---:B------:R-:W-:Y:S01]  /*2860*/  FMUL.FTZ R19, R0.reuse, R73 ;  /* 0x0000004900137220 */ /* 0x040fe20000410000 */
[C---:B------:R-:W-:Y:S01]  /*2870*/  FMUL.FTZ R73, R0.reuse, R84 ;  /* 0x0000005400497220 */ /* 0x040fe20000410000 */
[C---:B------:R-:W-:Y:S01]  /*2880*/  FMUL.FTZ R62, R0.reuse, R62 ;  /* 0x0000003e003e7220 */ /* 0x040fe20000410000 */
[C---:B------:R-:W-:Y:S01]  /*2890*/  FMUL.FTZ R4, R0.reuse, R88 ;  /* 0x0000005800047220 */ /* 0x040fe20000410000 */
[----:B------:R0:W-:Y:S01]  /*28a0*/  MUFU.TANH R82, R6 ;  /* 0x0000000600527308 */ /* 0x0001e20000002400 */
[----:B------:R-:W-:Y:S01]  /*28b0*/  LOP3.LUT R105, R105, 0xfffffffc, RZ, 0xc0, !PT ;  /* 0xfffffffc69697812 */ /* 0x000fe200078ec0ff */
[C---:B------:R-:W-:Y:S01]  /*28c0*/  FMUL.FTZ R21, R0.reuse, R77 ;  /* 0x0000004d00157220 */ /* 0x040fe20000410000 */
[C---:B------:R-:W-:Y:S01]  /*28d0*/  FMUL.FTZ R58, R0.reuse, R61 ;  /* 0x0000003d003a7220 */ /* 0x040fe20000410000 */
[C---:B------:R-:W-:Y:S01]  /*28e0*/  FMUL.FTZ R63, R0.reuse, R63 ;  /* 0x0000003f003f7220 */ /* 0x040fe20000410000 */
[----:B------:R-:W-:Y:S01]  /*28f0*/  FMUL.FTZ R8, R0, R92 ;  /* 0x0000005c00087220 */ /* 0x000fe20000410000 */
[----:B------:R-:W-:Y:S01]  /*2900*/  IMAD.IADD R105, R18, 0x1, -R105 ;  /* 0x0000000112697824 */ /* 0x000fe200078e0a69 */
[----:B------:R-:W-:Y:S01]  /*2910*/  UISETP.NE.AND UP0, UPT, UR56, URZ, UPT ;  /* 0x0000003f3800728c */ /* 0x000fe2000bf05270 */
[----:B------:R1:W-:Y:S01]  /*2920*/  MUFU.TANH R84, R59 ;  /* 0x0000003b00547308 */ /* 0x0003e20000002400 */
[----:B0-----:R-:W-:Y:S01]  /*2930*/  SHF.R.S32.HI R6, RZ, 0x1f, R7 ;  /* 0x0000001fff067819 */ /* 0x001fe20000011407 */
[C---:B------:R-:W-:Y:S01]  /*2940*/  FMUL.FTZ R18, R0.reuse, R64 ;  /* 0x0000004000127220 */ /* 0x040fe20000410000 */
[----:B------:R-:W-:Y:S01]  /*2950*/  UMOV UR5, 0xffffff60 ;  /* 0xffffff6000057882 */ /* 0x000fe20000000000 */
[----:B------:R-:W-:Y:S01]  /*2960*/  FMUL.FTZ R90, R0, R90 ;  /* 0x0000005a005a7220 */ /* 0x000fe20000410000 */
[CC--:B------:R-:W-:Y:S01]  /*2970*/  LEA.HI R13, R6.reuse, R7.reuse, RZ, 0x2 ;  /* 0x00000007060d7211 */ /* 0x0c0fe200078f10ff */
[----:B------:R-:W-:Y:S01]  /*2980*/  UIMAD UR5, UR40, UR5, 0xa1 ;  /* 0x000000a1280574a4 */ /* 0x000fe2000f8e0205 */
[----:B------:R-:W-:Y:S01]  /*2990*/  PLOP3.LUT P1, PT, PT, PT, UP0, 0x80, 0x0 ;  /* 0x000000000000781c */ /* 0x000fe20003f2f008 */
[----:B------:R0:W-:Y:S01]  /*29a0*/  MUFU.TANH R88, R74 ;  /* 0x0000004a00587308 */ /* 0x0001e20000002400 */
[----:B-1----:R-:W-:Y:S01]  /*29b0*/  LEA.HI R59, R6, R7, RZ, 0x5 ;  /* 0x00000007063b7211 */ /* 0x002fe200078f28ff */
[----:B------:R-:W-:Y:S01]  /*29c0*/  @UP0 ULDC UR4, c[0x0][0x44c] ;  /* 0x0001130000040ab9 */ /* 0x000fe20000000800 */
[--C-:B------:R-:W-:Y:S01]  /*29d0*/  SHF.R.S32.HI R6, RZ, 0x2, R13.reuse ;  /* 0x00000002ff067819 */ /* 0x100fe2000001140d */
[C---:B------:R-:W-:Y:S01]  /*29e0*/  FMUL.FTZ R91, R0.reuse, R91 ;  /* 0x0000005b005b7220 */ /* 0x040fe20000410000 */
[----:B------:R-:W-:Y:S01]  /*29f0*/  SHF.R.S32.HI R61, RZ, 0x1f, R13 ;  /* 0x0000001fff3d7819 */ /* 0x000fe2000001140d */
[C---:B------:R-:W-:Y:S01]  /*2a00*/  FMUL.FTZ R66, R0.reuse, R66 ;  /* 0x0000004200427220 */ /* 0x040fe20000410000 */
[----:B------:R-:W-:Y:S01]  /*2a10*/  PLOP3.LUT P2, PT, PT, PT, UP0, 0x80, 0x0 ;  /* 0x000000000000781c */ /* 0x000fe20003f4f008 */
[----:B------:R-:W-:Y:S01]  /*2a20*/  MUFU.TANH R77, R86 ;  /* 0x00000056004d7308 */ /* 0x000fe20000002400 */
[C---:B0-----:R-:W-:Y:S01]  /*2a30*/  FMUL.FTZ R74, R0.reuse, R56 ;  /* 0x00000038004a7220 */ /* 0x041fe20000410000 */
[C---:B------:R-:W-:Y:S01]  /*2a40*/  FMUL.FTZ R56, R0.reuse, R57 ;  /* 0x0000003900387220 */ /* 0x040fe20000410000 */
[C---:B------:R-:W-:Y:S01]  /*2a50*/  FMUL.FTZ R57, R0.reuse, R60 ;  /* 0x0000003c00397220 */ /* 0x040fe20000410000 */
[----:B------:R-:W-:Y:S01]  /*2a60*/  SHF.R.S32.HI R60, RZ, 0x5, R59 ;  /* 0x00000005ff3c7819 */ /* 0x000fe2000001143b */
[C---:B------:R-:W-:Y:S01]  /*2a70*/  FMUL.FTZ R15, R0.reuse, R72 ;  /* 0x00000048000f7220 */ /* 0x040fe20000410000 */
[----:B------:R-:W-:Y:S01]  /*2a80*/  LEA.HI R61, R61, R6, RZ, 0x3 ;  /* 0x000000063d3d7211 */ /* 0x000fe200078f18ff */
[C---:B------:R-:W-:Y:S01]  /*2a90*/  FMUL.FTZ R94, R0.reuse, R94 ;  /* 0x0000005e005e7220 */ /* 0x040fe20000410000 */
[----:B------:R0:W-:Y:S01]  /*2aa0*/  MUFU.TANH R86, R62 ;  /* 0x0000003e00567308 */ /* 0x0001e20000002400 */
[C---:B------:R-:W-:Y:S01]  /*2ab0*/  FMUL.FTZ R10, R0.reuse, R96 ;  /* 0x00000060000a7220 */ /* 0x040fe20000410000 */
[----:B------:R-:W-:Y:S01]  /*2ac0*/  LOP3.LUT R61, R61, 0xfffffff8, RZ, 0xc0, !PT ;  /* 0xfffffff83d3d7812 */ /* 0x000fe200078ec0ff */
[C---:B------:R-:W-:Y:S01]  /*2ad0*/  FMUL.FTZ R72, R0.reuse, R85 ;  /* 0x0000005500487220 */ /* 0x040fe20000410000 */
[C---:B------:R-:W-:Y:S01]  /*2ae0*/  FMUL.FTZ R95, R0.reuse, R95 ;  /* 0x0000005f005f7220 */ /* 0x040fe20000410000 */
[----:B------:R-:W-:Y:S01]  /*2af0*/  ULDC UR11, c[0x0][0x288] ;  /* 0x0000a200000b7ab9 */ /* 0x000fe20000000800 */
[C---:B------:R-:W-:Y:S01]  /*2b00*/  FMUL.FTZ R98, R0.reuse, R98 ;  /* 0x0000006200627220 */ /* 0x040fe20000410000 */
[----:B------:R-:W-:Y:S01]  /*2b10*/  FMUL.FTZ R99, R0, R99 ;  /* 0x0000006300637220 */ /* 0x000fe20000410000 */
[----:B------:R1:W-:Y:S01]  /*2b20*/  MUFU.TANH R92, R63 ;  /* 0x0000003f005c7308 */ /* 0x0003e20000002400 */
[----:B0-----:R-:W-:Y:S01]  /*2b30*/  LEA.HI R62, R106, R106, RZ, 0x1 ;  /* 0x0000006a6a3e7211 */ /* 0x001fe200078f08ff */
[C---:B------:R-:W-:Y:S01]  /*2b40*/  FMUL.FTZ R102, R0.reuse, R102 ;  /* 0x0000006600667220 */ /* 0x040fe20000410000 */
[C---:B------:R-:W-:Y:S01]  /*2b50*/  FMUL.FTZ R11, R0.reuse, R97 ;  /* 0x00000061000b7220 */ /* 0x040fe20000410000 */
[C---:B------:R-:W-:Y:S01]  /*2b60*/  FMUL.FTZ R103, R0.reuse, R103 ;  /* 0x0000006700677220 */ /* 0x040fe20000410000 */
[C---:B------:R-:W-:Y:S01]  /*2b70*/  FMUL.FTZ R70, R0.reuse, R70 ;  /* 0x0000004600467220 */ /* 0x040fe20000410000 */
[C---:B------:R-:W-:Y:S01]  /*2b80*/  FMUL.FTZ R9, R0.reuse, R93 ;  /* 0x0000005d00097220 */ /* 0x040fe20000410000 */
[----:B------:R-:W-:Y:S01]  /*2b90*/  FMUL.FTZ R75, R0, R75 ;  /* 0x0000004b004b7220 */ /* 0x000fe20000410000 */
[----:B------:R0:W-:Y:S01]  /*2ba0*/  MUFU.TANH R96, R66 ;  /* 0x0000004200607308 */ /* 0x0001e20000002400 */
[----:B-1----:R-:W-:Y:S01]  /*2bb0*/  LOP3.LUT R63, R62, 0x3fffffe, RZ, 0xc0, !PT ;  /* 0x03fffffe3e3f7812 */ /* 0x002fe200078ec0ff */
[----:B------:R-:W-:Y:S01]  /*2bc0*/  FMUL.FTZ R14, R0, R101 ;  /* 0x00000065000e7220 */ /* 0x000fe20000410000 */
[----:B------:R-:W-:Y:S01]  /*2bd0*/  LEA R62, R60, UR39, 0x4 ;  /* 0x000000273c3e7c11 */ /* 0x000fe2000f8e20ff */
[----:B------:R-:W-:Y:S01]  /*2be0*/  FMUL.FTZ R78, R0, R78 ;  /* 0x0000004e004e7220 */ /* 0x000fe20000410000 */
[----:B------:R-:W-:Y:S01]  /*2bf0*/  LEA.HI R60, R105, R105, RZ, 0x1 ;  /* 0x00000069693c7211 */ /* 0x000fe200078f08ff */
[----:B------:R-:W-:Y:S01]  /*2c00*/  IMAD.IADD R63, R106, 0x1, -R63 ;  /* 0x000000016a3f7824 */ /* 0x000fe200078e0a3f */
[----:B------:R-:W-:Y:S01]  /*2c10*/  IADD3 R62, R62, R6, -R61 ;  /* 0x000000063e3e7210 */ /* 0x000fe20007ffe83d */
[----:B------:R-:W1:Y:S01]  /*2c20*/  MUFU.TANH R90, R90 ;  /* 0x0000005a005a7308 */ /* 0x000e620000002400 */
[----:B------:R-:W-:Y:S01]  /*2c30*/  LOP3.LUT R60, R60, 0x1ffffffe, RZ, 0xc0, !PT ;  /* 0x1ffffffe3c3c7812 */ /* 0x000fe200078ec0ff */
[C---:B------:R-:W-:Y:S01]  /*2c40*/  FMUL.FTZ R79, R0.reuse, R79 ;  /* 0x0000004f004f7220 */ /* 0x040fe20000410000 */
[----:B------:R-:W-:Y:S01]  /*2c50*/  FMUL.FTZ R83, R0, R83 ;  /* 0x0000005300537220 */ /* 0x000fe20000410000 */
[----:B------:R-:W-:Y:S01]  /*2c60*/  IMAD R63, R63, 0x40, R62 ;  /* 0x000000403f3f7824 */ /* 0x000fe200078e023e */
[----:B------:R-:W-:Y:S01]  /*2c70*/  LOP3.LUT R62, R13, 0x7ffffffc, RZ, 0xc0, !PT ;  /* 0x7ffffffc0d3e7812 */ /* 0x000fe200078ec0ff */
[----:B------:R-:W-:-:S02]  /*2c80*/  IMAD.IADD R6, R105, 0x1, -R60 ;  /* 0x0000000169067824 */ /* 0x000fc400078e0a3c */
[C---:B------:R-:W-:Y:S01]  /*2c90*/  FMUL.FTZ R60, R0.reuse, R68 ;  /* 0x00000044003c7220 */ /* 0x040fe20000410000 */
[----:B------:R-:W2:Y:S01]  /*2ca0*/  MUFU.TANH R91, R91 ;  /* 0x0000005b005b7308 */ /* 0x000ea20000002400 */
[----:B------:R-:W-:Y:S01]  /*2cb0*/  FMUL.FTZ R20, R0, R76 ;  /* 0x0000004c00147220 */ /* 0x000fe20000410000 */
[----:B------:R-:W-:Y:S02]  /*2cc0*/  IMAD R6, R6, 0x8, R63 ;  /* 0x0000000806067824 */ /* 0x000fe400078e023f */
[C---:B------:R-:W-:Y:S01]  /*2cd0*/  FMUL.FTZ R5, R0.reuse, R89 ;  /* 0x0000005900057220 */ /* 0x040fe20000410000 */
[----:B------:R-:W-:Y:S02]  /*2ce0*/  IMAD.IADD R7, R7, 0x1, -R62 ;  /* 0x0000000107077824 */ /* 0x000fe400078e0a3e */
[----:B------:R-:W-:Y:S01]  /*2cf0*/  FMUL.FTZ R87, R0, R87 ;  /* 0x0000005700577220 */ /* 0x000fe20000410000 */
[----:B------:R-:W-:Y:S01]  /*2d00*/  @P1 IMAD.HI.U32 R61, R6, UR4, RZ ;  /* 0x00000004063d1c27 */ /* 0x000fe2000f8e00ff */
[----:B------:R-:W-:Y:S01]  /*2d10*/  @UP0 ULDC UR4, c[0x0][0x450] ;  /* 0x0001140000040ab9 */ /* 0x000fe20000000800 */
[----:B------:R-:W-:Y:S02]  /*2d20*/  MUFU.TANH R94, R94 ;  /* 0x0000005e005e7308 */ /* 0x000fe40000002400 */
[----:B------:R-:W-:Y:S01]  /*2d30*/  FMUL.FTZ R22, R0, R80 ;  /* 0x0000005000167220 */ /* 0x000fe20000410000 */
[----:B------:R-:W-:Y:S01]  /*2d40*/  IMAD.MOV.U32 R64, RZ, RZ, R6 ;  /* 0x000000ffff407224 */ /* 0x000fe200078e0006 */
[----:B------:R-:W-:Y:S01]  /*2d50*/  @P2 SHF.R.U32.HI R64, RZ, UR4, R61 ;  /* 0x00000004ff402c19 */ /* 0x000fe2000801163d */
[----:B------:R-:W-:Y:S01]  /*2d60*/  UIMAD UR4, UR40, -0xa0, UR41 ;  /* 0xffffff60280478a4 */ /* 0x000fe2000f8e0229 */
[----:B------:R-:W-:-:S02]  /*2d70*/  IMAD.U32 R62, RZ, RZ, UR5 ;  /* 0x00000005ff3e7e24 */ /* 0x000fc4000f8e00ff */
[C---:B------:R-:W-:Y:S01]  /*2d80*/  FMUL.FTZ R71, R0.reuse, R71 ;  /* 0x0000004700477220 */ /* 0x040fe20000410000 */
[C---:B------:R-:W-:Y:S01]  /*2d90*/  FMUL.FTZ R67, R0.reuse, R67 ;  /* 0x0000004300437220 */ /* 0x040fe20000410000 */
[----:B------:R-:W3:Y:S01]  /*2da0*/  SHFL.IDX PT, R63, R64, 0x1, 0x1c1f ;  /* 0x003c1f00403f7f89 */ /* 0x000ee200000e0000 */
[----:B------:R-:W-:Y:S01]  /*2db0*/  UIADD3 UR4, UR4, 0xa0, URZ ;  /* 0x000000a004047890 */ /* 0x000fe2000fffe03f */
[----:B------:R-:W-:Y:S01]  /*2dc0*/  IMAD R85, R7, -0x2, R62 ;  /* 0xfffffffe07557824 */ /* 0x000fe200078e023e */
[----:B------:R-:W4:Y:S01]  /*2dd0*/  MUFU.TANH R95, R95 ;  /* 0x0000005f005f7308 */ /* 0x000f220000002400 */
[----:B------:R-:W-:Y:S02]  /*2de0*/  IMAD.U32 R62, RZ, RZ, UR41 ;  /* 0x00000029ff3e7e24 */ /* 0x000fe4000f8e00ff */
[C---:B------:R-:W-:Y:S01]  /*2df0*/  FMUL.FTZ R12, R0.reuse, R100 ;  /* 0x00000064000c7220 */ /* 0x040fe20000410000 */
[----:B------:R-:W-:Y:S01]  /*2e00*/  FMUL.FTZ R61, R0, R69 ;  /* 0x00000045003d7220 */ /* 0x000fe20000410000 */
[----:B0-----:R-:W-:-:S02]  /*2e10*/  IMAD.U32 R66, RZ, RZ, UR4 ;  /* 0x00000004ff427e24 */ /* 0x001fc4000f8e00ff */
[C---:B------:R-:W-:Y:S01]  /*2e20*/  FMUL.FTZ R59, R0.reuse, R65 ;  /* 0x00000041003b7220 */ /* 0x040fe20000410000 */
[----:B------:R-:W-:Y:S01]  /*2e30*/  IADD3 R85, R85, -UR11, R62 ;  /* 0x8000000b55557c10 */ /* 0x000fe2000fffe03e */
[C---:B------:R-:W-:Y:S01]  /*2e40*/  FMUL.FTZ R42, R0.reuse, R42 ;  /* 0x0000002a002a7220 */ /* 0x040fe20000410000 */
[----:B------:R-:W-:Y:S01]  /*2e50*/  IMAD R66, R7, -0x2, R66 ;  /* 0xfffffffe07427824 */ /* 0x000fe200078e0242 */
        /* <DEDUP_REMOVED lines=8> */
[----:B------:R4:W5:Y:S01]  /*2ee0*/  MUFU.TANH R97, R99 ;  /* 0x0000006300617308 */ /* 0x0009620000002400 */
[C---:B------:R-:W-:Y:S01]  /*2ef0*/  FMUL.FTZ R13, R0.reuse, R27 ;  /* 0x0000001b000d7220 */ /* 0x040fe20000410000 */
[C---:B------:R-:W-:Y:S01]  /*2f00*/  FMUL.FTZ R51, R0.reuse, R51 ;  /* 0x0000003300337220 */ /* 0x040fe20000410000 */
[C---:B------:R-:W-:Y:S01]  /*2f10*/  FMUL.FTZ R54, R0.reuse, R54 ;  /* 0x0000003600367220 */ /* 0x040fe20000410000 */
[----:B---3--:R-:W-:Y:S01]  /*2f20*/  VIADDMNMX R68, R63, R85, R66, PT ;  /* 0x000000553f447246 */ /* 0x008fe20003800142 */
[C---:B------:R-:W-:Y:S01]  /*2f30*/  FMUL.FTZ R55, R0.reuse, R55 ;  /* 0x0000003700377220 */ /* 0x040fe20000410000 */
[C---:B------:R-:W-:Y:S01]  /*2f40*/  FMUL.FTZ R33, R0.reuse, R33 ;  /* 0x0000002100217220 */ /* 0x040fe20000410000 */
[----:B------:R-:W-:Y:S01]  /*2f50*/  FMUL.FTZ R24, R0, R24 ;  /* 0x0000001800187220 */ /* 0x000fe20000410000 */
[C---:B------:R-:W-:Y:S01]  /*2f60*/  ISETP.GT.AND P1, PT, R68.reuse, RZ, PT ;  /* 0x000000ff4400720c */ /* 0x040fe20003f24270 */
[----:B------:R-:W3:Y:S01]  /*2f70*/  MUFU.TANH R102, R102 ;  /* 0x0000006600667308 */ /* 0x000ee20000002400 */
[C---:B------:R-:W-:Y:S01]  /*2f80*/  ISETP.GT.AND P2, PT, R68.reuse, 0x1, PT ;  /* 0x000000014400780c */ /* 0x040fe20003f44270 */
[----:B------:R-:W-:Y:S01]  /*2f90*/  ULDC UR10, c[0x0][0x988] ;  /* 0x00026200000a7ab9 */ /* 0x000fe20000000800 */
[----:B------:R-:W-:Y:S01]  /*2fa0*/  ISETP.GT.AND P3, PT, R68, 0x8, PT ;  /* 0x000000084400780c */ /* 0x000fe20003f64270 */
[----:B------:R-:W-:Y:S01]  /*2fb0*/  FMUL.FTZ R48, R0, R48 ;  /* 0x0000003000307220 */ /* 0x000fe20000410000 */
[----:B-1----:R-:W-:Y:S01]  /*2fc0*/  FSEL R107, R90, -INF , P1 ;  /* 0xff8000005a6b7808 */ /* 0x002fe20000800000 */
[----:B------:R-:W-:Y:S01]  /*2fd0*/  FMUL.FTZ R52, R0, R52 ;  /* 0x0000003400347220 */ /* 0x000fe20000410000 */
[----:B--2---:R-:W-:Y:S01]  /*2fe0*/  FSEL R105, R91, -INF , P2 ;  /* 0xff8000005b697808 */ /* 0x004fe20001000000 */
[----:B------:R1:W2:Y:S01]  /*2ff0*/  MUFU.TANH R93, R103 ;  /* 0x00000067005d7308 */ /* 0x0002a20000002400 */
[----:B------:R-:W-:Y:S01]  /*3000*/  ISETP.GT.AND P1, PT, R68, 0x9, PT ;  /* 0x000000094400780c */ /* 0x000fe20003f24270 */
[----:B------:R-:W-:Y:S01]  /*3010*/  FMUL.FTZ R37, R0, R37 ;  /* 0x0000002500257220 */ /* 0x000fe20000410000 */
[----:B------:R-:W-:Y:S01]  /*3020*/  ISETP.GT.AND P2, PT, R68, 0x10, PT ;  /* 0x000000104400780c */ /* 0x000fe20003f44270 */
[C---:B------:R-:W-:Y:S01]  /*3030*/  FMUL.FTZ R36, R0.reuse, R36 ;  /* 0x0000002400247220 */ /* 0x040fe20000410000 */
[----:B----4-:R-:W-:Y:S01]  /*3040*/  FSEL R99, R95, -INF , P1 ;  /* 0xff8000005f637808 */ /* 0x010fe20000800000 */
[----:B------:R-:W-:Y:S01]  /*3050*/  FMUL.FTZ R49, R0, R49 ;  /* 0x0000003100317220 */ /* 0x000fe20000410000 */
[----:B------:R-:W-:Y:S01]  /*3060*/  ISETP.GT.AND P1, PT, R68, 0x11, PT ;  /* 0x000000114400780c */ /* 0x000fe20003f24270 */
[----:B------:R4:W-:Y:S01]  /*3070*/  MUFU.TANH R104, R70 ;  /* 0x0000004600687308 */ /* 0x0009e20000002400 */
[----:B-1----:R-:W-:Y:S01]  /*3080*/  FSEL R103, R94, -INF , P3 ;  /* 0xff8000005e677808 */ /* 0x002fe20001800000 */
[----:B------:R-:W-:Y:S01]  /*3090*/  FMUL.FTZ R53, R0, R53 ;  /* 0x0000003500357220 */ /* 0x000fe20000410000 */
[----:B0-----:R-:W-:Y:S01]  /*30a0*/  FSEL R101, R98, -INF , P2 ;  /* 0xff80000062657808 */ /* 0x001fe20001000000 */
[----:B------:R-:W-:Y:S01]  /*30b0*/  FMUL.FTZ R25, R0, R25 ;  /* 0x0000001900197220 */ /* 0x000fe20000410000 */
[----:B------:R-:W-:Y:S01]  /*30c0*/  ISETP.GT.AND P2, PT, R68, 0x18, PT ;  /* 0x000000184400780c */ /* 0x000fe20003f44270 */
[C---:B------:R-:W-:Y:S01]  /*30d0*/  FMUL.FTZ R28, R0.reuse, R28 ;  /* 0x0000001c001c7220 */ /* 0x040fe20000410000 */
[----:B-----5:R-:W-:Y:S01]  /*30e0*/  FSEL R97, R97, -INF , P1 ;  /* 0xff80000061617808 */ /* 0x020fe20000800000 */
[----:B------:R-:W0:Y:S01]  /*30f0*/  MUFU.TANH R75, R75 ;  /* 0x0000004b004b7308 */ /* 0x000e220000002400 */
[----:B----4-:R-:W-:Y:S01]  /*3100*/  FMNMX.FTZ R70, R107, R105, !PT ;  /* 0x000000696b467209 */ /* 0x010fe20007810000 */
[----:B------:R-:W-:Y:S01]  /*3110*/  FMUL.FTZ R29, R0, R29 ;  /* 0x0000001d001d7220 */ /* 0x000fe20000410000 */
[----:B------:R-:W-:Y:S01]  /*3120*/  ISETP.GT.AND P1, PT, R68, 0x19, PT ;  /* 0x000000194400780c */ /* 0x000fe20003f24270 */
[----:B------:R-:W-:Y:S01]  /*3130*/  FMUL.FTZ R32, R0, R32 ;  /* 0x0000002000207220 */ /* 0x000fe20000410000 */
[----:B------:R-:W-:Y:S01]  /*3140*/  FMNMX.FTZ R70, R103, R70, !PT ;  /* 0x0000004667467209 */ /* 0x000fe20007810000 */
[----:B------:R-:W-:Y:S01]  /*3150*/  @UP0 ULDC UR4, c[0x0][0x44c] ;  /* 0x0001130000040ab9 */ /* 0x000fe20000000800 */
[----:B---3--:R-:W-:Y:S01]  /*3160*/  FSEL R95, R102, -INF , P2 ;  /* 0xff800000665f7808 */ /* 0x008fe20001000000 */
[----:B------:R-:W-:Y:S01]  /*3170*/  MUFU.TANH R78, R78 ;  /* 0x0000004e004e7308 */ /* 0x000fe20000002400 */
[----:B------:R-:W-:Y:S01]  /*3180*/  FMNMX.FTZ R70, R99, R70, !PT ;  /* 0x0000004663467209 */ /* 0x000fe20007810000 */
[----:B------:R-:W-:Y:S01]  /*3190*/  UIMAD.WIDE.U32 UR4, UR39, UR4, URZ ;  /* 0x00000004270472a5 */ /* 0x000fe2000f8e003f */
[C---:B------:R-:W-:Y:S01]  /*31a0*/  ISETP.GT.AND P2, PT, R68.reuse, 0x20, PT ;  /* 0x000000204400780c */ /* 0x040fe20003f44270 */
[----:B------:R-:W-:Y:S01]  /*31b0*/  @UP0 ULDC UR14, c[0x0][0x450] ;  /* 0x00011400000e0ab9 */ /* 0x000fe20000000800 */
[----:B------:R-:W-:Y:S01]  /*31c0*/  FMNMX.FTZ R70, R101, R70, !PT ;  /* 0x0000004665467209 */ /* 0x000fe20007810000 */
[----:B------:R-:W-:Y:S01]  /*31d0*/  @UP0 USHF.R.U32.HI UR39, URZ, UR14, UR5 ;  /* 0x0000000e3f270299 */ /* 0x000fe20008011605 */
[----:B--2---:R-:W-:Y:S01]  /*31e0*/  FSEL R93, R93, -INF , P1 ;  /* 0xff8000005d5d7808 */ /* 0x004fe20000800000 */
[----:B------:R-:W1:Y:S01]  /*31f0*/  MUFU.TANH R79, R79 ;  /* 0x0000004f004f7308 */ /* 0x000e620000002400 */
[----:B------:R-:W-:Y:S01]  /*3200*/  FMNMX.FTZ R70, R97, R70, !PT ;  /* 0x0000004661467209 */ /* 0x000fe20007810000 */
[----:B------:R-:W-:Y:S01]  /*3210*/  UIADD3 UR4, UR39, -UR11, UR41 ;  /* 0x8000000b27047290 */ /* 0x000fe2000fffe029 */
[----:B------:R-:W-:Y:S01]  /*3220*/  ISETP.GT.AND P1, PT, R68, 0x21, PT ;  /* 0x000000214400780c */ /* 0x000fe20003f24270 */
[----:B------:R-:W-:Y:S01]  /*3230*/  UIADD3 UR6, UR40, -0x2, URZ ;  /* 0xfffffffe28067890 */ /* 0x000fe2000fffe03f */
[----:B------:R-:W-:Y:S01]  /*3240*/  FMNMX.FTZ R70, R95, R70, !PT ;  /* 0x000000465f467209 */ /* 0x000fe20007810000 */
[----:B------:R-:W-:Y:S01]  /*3250*/  UIMAD.WIDE UR4, UR4, 0x66666667, URZ ;  /* 0x66666667040478a5 */ /* 0x000fe2000f8e023f */
[----:B------:R-:W-:Y:S01]  /*3260*/  FSEL R91, R88, -INF , P2 ;  /* 0xff800000585b7808 */ /* 0x000fe20001000000 */
[----:B------:R1:W2:Y:S01]  /*3270*/  MUFU.TANH R76, R83 ;  /* 0x00000053004c7308 */ /* 0x0002a20000002400 */
[----:B------:R-:W-:Y:S01]  /*3280*/  FMNMX.FTZ R70, R93, R70, !PT ;  /* 0x000000465d467209 */ /* 0x000fe20007810000 */
[----:B------:R-:W-:Y:S01]  /*3290*/  USHF.R.U32.HI UR4, URZ, 0x1f, UR5 ;  /* 0x0000001f3f047899 */ /* 0x000fe20008011605 */
[C---:B------:R-:W-:Y:S01]  /*32a0*/  ISETP.GT.AND P2, PT, R68.reuse, 0x28, PT ;  /* 0x000000284400780c */ /* 0x040fe20003f44270 */
[----:B------:R-:W-:Y:S01]  /*32b0*/  UIADD3 UR7, UR38, 0x33440, URZ ;  /* 0x0003344026077890 */ /* 0x000fe2000fffe03f */
[----:B0-----:R-:W-:Y:S01]  /*32c0*/  FSEL R89, R75, -INF , P1 ;  /* 0xff8000004b597808 */ /* 0x001fe20000800000 */
[----:B------:R-:W-:Y:S01]  /*32d0*/  ULEA.HI.SX32 UR4, UR5, UR4, 0x1a ;  /* 0x0000000405047291 */ /* 0x000fe2000f8fd23f */
[----:B------:R-:W-:Y:S01]  /*32e0*/  FMNMX.FTZ R70, R91, R70, !PT ;  /* 0x000000465b467209 */ /* 0x000fe20007810000 */
[----:B------:R0:W3:Y:S01]  /*32f0*/  MUFU.TANH R80, R87 ;  /* 0x0000005700507308 */ /* 0x0000e20000002400 */
[C---:B------:R-:W-:Y:S01]  /*3300*/  ISETP.GT.AND P1, PT, R68.reuse, 0x29, PT ;  /* 0x000000294400780c */ /* 0x040fe20003f24270 */
[----:B------:R-:W-:Y:S01]  /*3310*/  UISETP.LT.AND UP0, UPT, UR58, UR4, UPT ;  /* 0x000000043a00728c */ /* 0x000fe2000bf01270 */
[----:B------:R-:W-:Y:S01]  /*3320*/  FMNMX.FTZ R70, R89, R70, !PT ;  /* 0x0000004659467209 */ /* 0x000fe20007810000 */
[----:B------:R-:W-:Y:S01]  /*3330*/  UPRMT UR7, UR42, 0x654, UR7 ;  /* 0x000006542a077896 */ /* 0x000fe20008000007 */
[----:B-1----:R-:W-:Y:S01]  /*3340*/  FSEL R83, R79, -INF , P1 ;  /* 0xff8000004f537808 */ /* 0x002fe20000800000 */
[----:B------:R-:W-:Y:S01]  /*3350*/  USEL UR53, UR58, UR4, !UP0 ;  /* 0x000000043a357287 */ /* 0x000fe2000c000000 */
[----:B------:R-:W-:Y:S01]  /*3360*/  ISETP.GT.AND P1, PT, R68, 0x31, PT ;  /* 0x000000314400780c */ /* 0x000fe20003f24270 */
[----:B------:R1:W-:Y:S01]  /*3370*/  MUFU.TANH R106, R71 ;  /* 0x00000047006a7308 */ /* 0x0003e20000002400 */
[----:B0-----:R-:W-:Y:S01]  /*3380*/  FSEL R87, R78, -INF , P2 ;  /* 0xff8000004e577808 */ /* 0x001fe20001000000 */
[----:B------:R-:W-:Y:S01]  /*3390*/  UISETP.GE.AND UP0, UPT, UR6, UR53, UPT ;  /* 0x000000350600728c */ /* 0x000fe2000bf06270 */
[C---:B------:R-:W-:Y:S01]  /*33a0*/  ISETP.GT.AND P2, PT, R68.reuse, 0x30, PT ;  /* 0x000000304400780c */ /* 0x040fe20003f44270 */
[----:B------:R-:W0:Y:S01]  /*33b0*/  S2UR UR60, SR_CgaCtaId ;  /* 0x00000000003c79c3 */ /* 0x000e220000008800 */
[----:B------:R-:W-:Y:S01]  /*33c0*/  FMNMX.FTZ R70, R87, R70, !PT ;  /* 0x0000004657467209 */ /* 0x000fe20007810000 */
[----:B------:R-:W-:Y:S01]  /*33d0*/  UMOV UR4, URZ ;  /* 0x0000003f00047c82 */ /* 0x000fe20008000000 */
[----:B------:R-:W-:Y:S01]  /*33e0*/  FSEL R81, R81, -INF , P2 ;  /* 0xff80000051517808 */ /* 0x000fe20001000000 */
[----:B------:R-:W4:Y:S01]  /*33f0*/  MUFU.TANH R100, R67 ;  /* 0x0000004300647308 */ /* 0x000f220000002400 */
[----:B------:R-:W-:Y:S01]  /*3400*/  FMNMX.FTZ R70, R83, R70, !PT ;  /* 0x0000004653467209 */ /* 0x000fe20007810000 */
[----:B------:R-:W-:Y:S01]  /*3410*/  UMOV UR5, URZ ;  /* 0x0000003f00057c82 */ /* 0x000fe20008000000 */
[----:B------:R-:W-:Y:S01]  /*3420*/  ISETP.GT.AND P2, PT, R68, 0x38, PT ;  /* 0x000000384400780c */ /* 0x000fe20003f44270 */
[----:B------:R-:W-:Y:S01]  /*3430*/  SYNCS.ARRIVE.TRANS64.RED.A1T0 RZ, [UR7], RZ ;  /* 0x000000ffffff79a7 */ /* 0x000fe20008100407 */
[----:B--2---:R-:W-:-:S02]  /*3440*/  FSEL R79, R76, -INF , P1 ;  /* 0xff8000004c4f7808 */ /* 0x004fc40000800000 */
[----:B------:R-:W-:Y:S02]  /*3450*/  CS2R R112, SRZ ;  /* 0x0000000000707805 */ /* 0x000fe4000001ff00 */
[----:B------:R-:W-:Y:S01]  /*3460*/  FMNMX.FTZ R70, R81, R70, !PT ;  /* 0x0000004651467209 */ /* 0x000fe20007810000 */
[----:B------:R-:W2:Y:S01]  /*3470*/  MUFU.TANH R90, R42 ;  /* 0x0000002a005a7308 */ /* 0x000ea20000002400 */
[----:B------:R-:W-:Y:S02]  /*3480*/  ISETP.GT.AND P1, PT, R68, 0x39, PT ;  /* 0x000000394400780c */ /* 0x000fe40003f24270 */
[----:B------:R-:W-:Y:S02]  /*3490*/  CS2R R114, SRZ ;  /* 0x0000000000727805 */ /* 0x000fe4000001ff00 */
[----:B------:R-:W-:Y:S02]  /*34a0*/  FSEL R77, R77, -INF , P2 ;  /* 0xff8000004d4d7808 */ /* 0x000fe40001000000 */
[----:B------:R-:W-:-:S02]  /*34b0*/  CS2R R116, SRZ ;  /* 0x0000000000747805 */ /* 0x000fc4000001ff00 */
[----:B------:R-:W-:Y:S02]  /*34c0*/  FMNMX.FTZ R70, R79, R70, !PT ;  /* 0x000000464f467209 */ /* 0x000fe40007810000 */
[----:B------:R-:W-:Y:S02]  /*34d0*/  CS2R R118, SRZ ;  /* 0x0000000000767805 */ /* 0x000fe4000001ff00 */
[----:B------:R-:W-:Y:S01]  /*34e0*/  ISETP.GT.AND P2, PT, R68, 0x40, PT ;  /* 0x000000404400780c */ /* 0x000fe20003f44270 */
[----:B------:R5:W0:Y:S01]  /*34f0*/  MUFU.TANH R94, R43 ;  /* 0x0000002b005e7308 */ /* 0x000a220000002400 */
[----:B---3--:R-:W-:Y:S02]  /*3500*/  FSEL R75, R80, -INF , P1 ;  /* 0xff800000504b7808 */ /* 0x008fe40000800000 */
[----:B------:R-:W-:Y:S02]  /*3510*/  FMNMX.FTZ R70, R77, R70, !PT ;  /* 0x000000464d467209 */ /* 0x000fe40007810000 */
[----:B------:R-:W-:-:S02]  /*3520*/  ISETP.GT.AND P1, PT, R68, 0x41, PT ;  /* 0x000000414400780c */ /* 0x000fc40003f24270 */
[----:B-1----:R-:W-:Y:S01]  /*3530*/  FSEL R71, R82, -INF , P2 ;  /* 0xff80000052477808 */ /* 0x002fe20001000000 */
[----:B------:R4:W-:Y:S01]  /*3540*/  MUFU.TANH R78, R50 ;  /* 0x00000032004e7308 */ /* 0x0009e20000002400 */
[----:B------:R-:W-:Y:S01]  /*3550*/  FMNMX.FTZ R70, R75, R70, !PT ;  /* 0x000000464b467209 */ /* 0x000fe20007810000 */
[----:B-----5:R-:W-:Y:S01]  /*3560*/  FMUL.FTZ R43, R0, R30 ;  /* 0x0000001e002b7220 */ /* 0x020fe20000410000 */
[----:B------:R-:W-:Y:S02]  /*3570*/  ISETP.GT.AND P2, PT, R68, 0x48, PT ;  /* 0x000000484400780c */ /* 0x000fe40003f44270 */
[----:B------:R-:W-:Y:S02]  /*3580*/  FSEL R69, R84, -INF , P1 ;  /* 0xff80000054457808 */ /* 0x000fe40000800000 */
[----:B------:R-:W-:Y:S01]  /*3590*/  FMNMX.FTZ R70, R71, R70, !PT ;  /* 0x0000004647467209 */ /* 0x000fe20007810000 */
[----:B------:R1:W3:Y:S01]  /*35a0*/  MUFU.TANH R88, R46 ;  /* 0x0000002e00587308 */ /* 0x0002e20000002400 */
[----:B------:R-:W-:-:S02]  /*35b0*/  ISETP.GT.AND P1, PT, R68, 0x49, PT ;  /* 0x000000494400780c */ /* 0x000fc40003f24270 */
[----:B------:R-:W-:Y:S02]  /*35c0*/  FSEL R67, R86, -INF , P2 ;  /* 0xff80000056437808 */ /* 0x000fe40001000000 */
[----:B------:R-:W-:Y:S02]  /*35d0*/  FMNMX.FTZ R70, R69, R70, !PT ;  /* 0x0000004645467209 */ /* 0x000fe40007810000 */
[----:B------:R-:W-:Y:S01]  /*35e0*/  ISETP.GT.AND P2, PT, R68, 0x50, PT ;  /* 0x000000504400780c */ /* 0x000fe20003f44270 */
[----:B------:R-:W5:Y:S01]  /*35f0*/  MUFU.TANH R47, R47 ;  /* 0x0000002f002f7308 */ /* 0x000f620000002400 */
[----:B------:R-:W-:Y:S02]  /*3600*/  FSEL R65, R92, -INF , P1 ;  /* 0xff8000005c417808 */ /* 0x000fe40000800000 */
[----:B------:R-:W-:Y:S02]  /*3610*/  FMNMX.FTZ R70, R67, R70, !PT ;  /* 0x0000004643467209 */ /* 0x000fe40007810000 */
[----:B------:R-:W-:-:S02]  /*3620*/  ISETP.GT.AND P1, PT, R68, 0x51, PT ;  /* 0x000000514400780c */ /* 0x000fc40003f24270 */
[----:B------:R-:W-:Y:S01]  /*3630*/  FSEL R63, R96, -INF , P2 ;  /* 0xff800000603f7808 */ /* 0x000fe20001000000 */
[----:B------:R2:W-:Y:S01]  /*3640*/  MUFU.TANH R80, R26 ;  /* 0x0000001a00507308 */ /* 0x0005e20000002400 */
[----:B------:R-:W-:Y:S02]  /*3650*/  FMNMX.FTZ R70, R65, R70, !PT ;  /* 0x0000004641467209 */ /* 0x000fe40007810000 */
[----:B------:R-:W-:Y:S02]  /*3660*/  ISETP.GT.AND P2, PT, R68, 0x58, PT ;  /* 0x000000584400780c */ /* 0x000fe40003f44270 */
[----:B----4-:R-:W-:Y:S02]  /*3670*/  FSEL R50, R100, -INF , P1 ;  /* 0xff80000064327808 */ /* 0x010fe40000800000 */
[----:B------:R-:W-:Y:S01]  /*3680*/  FMNMX.FTZ R41, R63, R70, !PT ;  /* 0x000000463f297209 */ /* 0x000fe20007810000 */
[----:B------:R-:W4:Y:S01]  /*3690*/  MUFU.TANH R76, R51 ;  /* 0x00000033004c7308 */ /* 0x000f220000002400 */
[----:B------:R-:W-:-:S02]  /*36a0*/  ISETP.GT.AND P1, PT, R68, 0x59, PT ;  /* 0x000000594400780c */ /* 0x000fc40003f24270 */
[----:B------:R-:W-:Y:S02]  /*36b0*/  FSEL R42, R104, -INF , P2 ;  /* 0xff800000682a7808 */ /* 0x000fe40001000000 */
[----:B------:R-:W-:Y:S02]  /*36c0*/  FMNMX.FTZ R41, R50, R41, !PT ;  /* 0x0000002932297209 */ /* 0x000fe40007810000 */
[----:B------:R-:W-:Y:S01]  /*36d0*/  ISETP.GT.AND P2, PT, R68, 0x60, PT ;  /* 0x000000604400780c */ /* 0x000fe20003f44270 */
[----:B------:R-:W4:Y:S01]  /*36e0*/  MUFU.TANH R54, R54 ;  /* 0x0000003600367308 */ /* 0x000f220000002400 */
[----:B------:R-:W-:Y:S02]  /*36f0*/  FSEL R27, R106, -INF , P1 ;  /* 0xff8000006a1b7808 */ /* 0x000fe40000800000 */
[----:B-1----:R-:W-:Y:S02]  /*3700*/  FMNMX.FTZ R46, R42, R41, !PT ;  /* 0x000000292a2e7209 */ /* 0x002fe40007810000 */
[----:B------:R-:W-:-:S02]  /*3710*/  ISETP.GT.AND P1, PT, R68, 0x61, PT ;  /* 0x000000614400780c */ /* 0x000fc40003f24270 */
[----:B--2---:R-:W-:Y:S01]  /*3720*/  FSEL R26, R90, -INF , P2 ;  /* 0xff8000005a1a7808 */ /* 0x004fe20001000000 */
[----:B------:R1:W-:Y:S01]  /*3730*/  MUFU.TANH R70, R13 ;  /* 0x0000000d00467308 */ /* 0x0003e20000002400 */
[----:B------:R-:W-:Y:S02]  /*3740*/  FMNMX.FTZ R41, R27, R46, !PT ;  /* 0x0000002e1b297209 */ /* 0x000fe40007810000 */
[----:B------:R-:W-:Y:S02]  /*3750*/  ISETP.GT.AND P2, PT, R68, 0x68, PT ;  /* 0x000000684400780c */ /* 0x000fe40003f44270 */
[----:B0-----:R-:W-:Y:S02]  /*3760*/  FSEL R30, R94, -INF , P1 ;  /* 0xff8000005e1e7808 */ /* 0x001fe40000800000 */
[----:B------:R-:W-:Y:S01]  /*3770*/  FMNMX.FTZ R41, R26, R41, !PT ;  /* 0x000000291a297209 */ /* 0x000fe20007810000 */
[----:B------:R-:W0:Y:S01]  /*3780*/  MUFU.TANH R55, R55 ;  /* 0x0000003700377308 */ /* 0x000e220000002400 */
[----:B-1----:R-:W-:Y:S01]  /*3790*/  FMUL.FTZ R13, R0, R31 ;  /* 0x0000001f000d7220 */ /* 0x002fe20000410000 */
[----:B------:R-:W-:-:S02]  /*37a0*/  ISETP.GT.AND P1, PT, R68, 0x69, PT ;  /* 0x000000694400780c */ /* 0x000fc40003f24270 */
[----:B---3--:R-:W-:Y:S02]  /*37b0*/  FSEL R31, R88, -INF , P2 ;  /* 0xff800000581f7808 */ /* 0x008fe40001000000 */
[----:B------:R-:W-:Y:S02]  /*37c0*/  FMNMX.FTZ R46, R30, R41, !PT ;  /* 0x000000291e2e7209 */ /* 0x000fe40007810000 */
[----:B------:R-:W-:Y:S01]  /*37d0*/  ISETP.GT.AND P2, PT, R68, 0x70, PT ;  /* 0x000000704400780c */ /* 0x000fe20003f44270 */
[----:B------:R4:W1:Y:S01]  /*37e0*/  MUFU.TANH R82, R43 ;  /* 0x0000002b00527308 */ /* 0x0008620000002400 */
[----:B-----5:R-:W-:Y:S01]  /*37f0*/  FSEL R41, R47, -INF , P1 ;  /* 0xff8000002f297808 */ /* 0x020fe20000800000 */
[----:B------:R-:W-:Y:S01]  /*3800*/  FMUL.FTZ R47, R0, R34 ;  /* 0x00000022002f7220 */ /* 0x000fe20000410000 */
[----:B------:R-:W-:Y:S02]  /*3810*/  FMNMX.FTZ R46, R31, R46, !PT ;  /* 0x0000002e1f2e7209 */ /* 0x000fe40007810000 */
[----:B------:R-:W-:-:S02]  /*3820*/  ISETP.GT.AND P1, PT, R68, 0x71, PT ;  /* 0x000000714400780c */ /* 0x000fc40003f24270 */
[----:B------:R-:W-:Y:S01]  /*3830*/  FSEL R34, R78, -INF , P2 ;  /* 0xff8000004e227808 */ /* 0x000fe20001000000 */
[----:B------:R2:W3:Y:S01]  /*3840*/  MUFU.TANH R84, R13 ;  /* 0x0000000d00547308 */ /* 0x0004e20000002400 */
[----:B------:R-:W-:Y:S02]  /*3850*/  FMNMX.FTZ R51, R41, R46, !PT ;  /* 0x0000002e29337209 */ /* 0x000fe40007810000 */
[----:B------:R-:W-:Y:S02]  /*3860*/  ISETP.GT.AND P2, PT, R68, 0x78, PT ;  /* 0x000000784400780c */ /* 0x000fe40003f44270 */
[----:B----4-:R-:W-:Y:S02]  /*3870*/  FSEL R43, R76, -INF , P1 ;  /* 0xff8000004c2b7808 */ /* 0x010fe40000800000 */
[----:B------:R-:W-:Y:S01]  /*3880*/  FMNMX.FTZ R46, R34, R51, !PT ;  /* 0x00000033222e7209 */ /* 0x000fe20007810000 */
[----:B------:R4:W5:Y:S01]  /*3890*/  MUFU.TANH R78, R47 ;  /* 0x0000002f004e7308 */ /* 0x0009620000002400 */
[----:B--2---:R-:W-:Y:S01]  /*38a0*/  FMUL.FTZ R13, R0, R35 ;  /* 0x00000023000d7220 */ /* 0x004fe20000410000 */
[----:B------:R-:W-:-:S02]  /*38b0*/  FSEL R35, R54, -INF , P2 ;  /* 0xff80000036237808 */ /* 0x000fc40001000000 */
[C---:B------:R-:W-:Y:S02]  /*38c0*/  ISETP.GT.AND P1, PT, R68.reuse, 0x79, PT ;  /* 0x000000794400780c */ /* 0x040fe40003f24270 */
[----:B------:R-:W-:Y:S02]  /*38d0*/  FMNMX.FTZ R54, R43, R46, !PT ;  /* 0x0000002e2b367209 */ /* 0x000fe40007810000 */
[----:B------:R-:W-:Y:S01]  /*38e0*/  ISETP.GT.AND P2, PT, R68, 0x80, PT ;  /* 0x000000804400780c */ /* 0x000fe20003f44270 */
[----:B------:R2:W5:Y:S01]  /*38f0*/  MUFU.TANH R76, R13 ;  /* 0x0000000d004c7308 */ /* 0x0005620000002400 */
[----:B0-----:R-:W-:Y:S01]  /*3900*/  FSEL R46, R55, -INF , P1 ;  /* 0xff800000372e7808 */ /* 0x001fe20000800000 */
[C---:B------:R-:W-:Y:S01]  /*3910*/  FMUL.FTZ R55, R0.reuse, R39 ;  /* 0x0000002700377220 */ /* 0x040fe20000410000 */
[----:B----4-:R-:W-:Y:S01]  /*3920*/  FMNMX.FTZ R47, R35, R54, !PT ;  /* 0x00000036232f7209 */ /* 0x010fe20007810000 */
[----:B------:R-:W-:Y:S01]  /*3930*/  FMUL.FTZ R54, R0, R38 ;  /* 0x0000002600367220 */ /* 0x000fe20000410000 */
[----:B------:R-:W-:-:S02]  /*3940*/  ISETP.GT.AND P1, PT, R68, 0x81, PT ;  /* 0x000000814400780c */ /* 0x000fc40003f24270 */
[----:B------:R-:W-:Y:S01]  /*3950*/  FSEL R38, R80, -INF , P2 ;  /* 0xff80000050267808 */ /* 0x000fe20001000000 */
[----:B------:R-:W-:Y:S01]  /*3960*/  MUFU.TANH R55, R55 ;  /* 0x0000003700377308 */ /* 0x000fe20000002400 */
[----:B------:R-:W-:Y:S01]  /*3970*/  FMNMX.FTZ R51, R46, R47, !PT ;  /* 0x0000002f2e337209 */ /* 0x000fe20007810000 */
[----:B--2---:R-:W-:Y:S01]  /*3980*/  FMUL.FTZ R13, R0, R44 ;  /* 0x0000002c000d7220 */ /* 0x004fe20000410000 */
[----:B------:R-:W-:Y:S02]  /*3990*/  FSEL R47, R70, -INF , P1 ;  /* 0xff800000462f7808 */ /* 0x000fe40000800000 */
[----:B------:R-:W-:Y:S02]  /*39a0*/  ISETP.GT.AND P2, PT, R68, 0x88, PT ;  /* 0x000000884400780c */ /* 0x000fe40003f44270 */
[----:B------:R-:W-:Y:S01]  /*39b0*/  FMNMX.FTZ R70, R38, R51, !PT ;  /* 0x0000003326467209 */ /* 0x000fe20007810000 */
[----:B------:R0:W2:Y:S01]  /*39c0*/  MUFU.TANH R80, R54 ;  /* 0x0000003600507308 */ /* 0x0000a20000002400 */
[----:B------:R-:W-:-:S02]  /*39d0*/  ISETP.GT.AND P1, PT, R68, 0x89, PT ;  /* 0x000000894400780c */ /* 0x000fc40003f24270 */
[----:B-1----:R-:W-:Y:S02]  /*39e0*/  FSEL R39, R82, -INF , P2 ;  /* 0xff80000052277808 */ /* 0x002fe40001000000 */
[----:B------:R-:W-:Y:S02]  /*39f0*/  FMNMX.FTZ R70, R47, R70, !PT ;  /* 0x000000462f467209 */ /* 0x000fe40007810000 */
[----:B------:R-:W-:Y:S01]  /*3a00*/  ISETP.GT.AND P2, PT, R68, 0x90, PT ;  /* 0x000000904400780c */ /* 0x000fe20003f44270 */
[----:B------:R1:W-:Y:S01]  /*3a10*/  MUFU.TANH R90, R13 ;  /* 0x0000000d005a7308 */ /* 0x0003e20000002400 */
[----:B---3--:R-:W-:Y:S02]  /*3a20*/  FSEL R51, R84, -INF , P1 ;  /* 0xff80000054337808 */ /* 0x008fe40000800000 */
[----:B------:R-:W-:Y:S02]  /*3a30*/  FMNMX.FTZ R70, R39, R70, !PT ;  /* 0x0000004627467209 */ /* 0x000fe40007810000 */
[----:B------:R-:W-:-:S02]  /*3a40*/  ISETP.GT.AND P1, PT, R68, 0x91, PT ;  /* 0x000000914400780c */ /* 0x000fc40003f24270 */
[----:B-----5:R-:W-:Y:S01]  /*3a50*/  FSEL R44, R78, -INF , P2 ;  /* 0xff8000004e2c7808 */ /* 0x020fe20001000000 */
[----:B------:R-:W-:Y:S01]  /*3a60*/  MUFU.TANH R4, R4 ;  /* 0x0000000400047308 */ /* 0x000fe20000002400 */
[----:B------:R-:W-:Y:S02]  /*3a70*/  FMNMX.FTZ R109, R51, R70, !PT ;  /* 0x00000046336d7209 */ /* 0x000fe40007810000 */
[----:B------:R-:W-:Y:S02]  /*3a80*/  ISETP.GT.AND P2, PT, R68, 0x98, PT ;  /* 0x000000984400780c */ /* 0x000fe40003f44270 */
[----:B0-----:R-:W-:Y:S02]  /*3a90*/  FSEL R54, R76, -INF , P1 ;  /* 0xff8000004c367808 */ /* 0x001fe40000800000 */
[----:B------:R-:W-:Y:S01]  /*3aa0*/  FMNMX.FTZ R109, R44, R109, !PT ;  /* 0x0000006d2c6d7209 */ /* 0x000fe20007810000 */
[----:B------:R-:W0:Y:S01]  /*3ab0*/  MUFU.TANH R5, R5 ;  /* 0x0000000500057308 */ /* 0x000e220000002400 */
[----:B------:R-:W-:Y:S01]  /*3ac0*/  ISETP.GT.AND P1, PT, R68, 0x99, PT ;  /* 0x000000994400780c */ /* 0x000fe20003f24270 */
[----:B------:R-:W-:Y:S01]  /*3ad0*/  FMUL.FTZ R68, R0, R45 ;  /* 0x0000002d00447220 */ /* 0x000fe20000410000 */
[----:B--2---:R-:W-:-:S02]  /*3ae0*/  FSEL R45, R80, -INF , P2 ;  /* 0xff800000502d7808 */ /* 0x004fc40001000000 */
[----:B------:R-:W-:Y:S02]  /*3af0*/  FMNMX.FTZ R70, R54, R109, !PT ;  /* 0x0000006d36467209 */ /* 0x000fe40007810000 */
[----:B------:R-:W-:Y:S01]  /*3b00*/  FSEL R55, R55, -INF , P1 ;  /* 0xff80000037377808 */ /* 0x000fe20000800000 */
[----:B------:R-:W-:Y:S01]  /*3b10*/  MUFU.TANH R92, R68 ;  /* 0x00000044005c7308 */ /* 0x000fe20000002400 */
[----:B------:R-:W-:-:S04]  /*3b20*/  FMNMX.FTZ R70, R45, R70, !PT ;  /* 0x000000462d467209 */ /* 0x000fc80007810000 */
[----:B------:R-:W-:-:S03]  /*3b30*/  FMNMX.FTZ R70, R55, R70, !PT ;  /* 0x0000004637467209 */ /* 0x000fc60007810000 */
[----:B------:R2:W-:Y:S02]  /*3b40*/  MUFU.TANH R109, R33 ;  /* 0x00000021006d7308 */ /* 0x0005e40000002400 */
[----:B-1----:R-:W1:Y:S06]  /*3b50*/  SHFL.BFLY PT, R13, R70, 0x2, 0x1f ;  /* 0x0c401f00460d7f89 */ /* 0x002e6c00000e0000 */
[----:B------:R3:W-:Y:S01]  /*3b60*/  MUFU.TANH R100, R24 ;  /* 0x0000001800647308 */ /* 0x0007e20000002400 */
[----:B--2---:R-:W2:Y:S07]  /*3b70*/  SHFL.IDX PT, R33, R64, RZ, 0x1c1f ;  /* 0x001c1fff40217589 */ /* 0x004eae00000e0000 */
[----:B------:R-:W-:Y:S01]  /*3b80*/  MUFU.TANH R8, R8 ;  /* 0x0000000800087308 */ /* 0x000fe20000002400 */
[----:B---3--:R-:W-:-:S07]  /*3b90*/  IMAD.U32 R24, RZ, RZ, UR10 ;  /* 0x0000000aff187e24 */ /* 0x008fce000f8e00ff */
[----:B------:R-:W-:Y:S01]  /*3ba0*/  MUFU.TANH R9, R9 ;  /* 0x0000000900097308 */ /* 0x000fe20000002400 */
[----:B-1----:R-:W-:-:S05]  /*3bb0*/  FMNMX.FTZ R68, R70, R13, !PT ;  /* 0x0000000d46447209 */ /* 0x002fca0007810000 */
[----:B------:R-:W1:Y:S02]  /*3bc0*/  SHFL.BFLY PT, R13, R68, 0x1, 0x1f ;  /* 0x0c201f00440d7f89 */ /* 0x000e6400000e0000 */
[----:B------:R2:W-:Y:S08]  /*3bd0*/  MUFU.TANH R94, R48 ;  /* 0x00000030005e7308 */ /* 0x0005f00000002400 */
[----:B------:R-:W3:Y:S01]  /*3be0*/  MUFU.TANH R10, R10 ;  /* 0x0000000a000a7308 */ /* 0x000ee20000002400 */
[----:B--2---:R-:W-:-:S04]  /*3bf0*/  VIADDMNMX R48, R33, R85, R66, PT ;  /* 0x0000005521307246 */ /* 0x004fc80003800142 */
[C---:B------:R-:W-:Y:S02]  /*3c00*/  ISETP.GT.AND P2, PT, R48.reuse, 0x1, PT ;  /* 0x000000013000780c */ /* 0x040fe40003f44270 */
[C---:B------:R-:W-:Y:S01]  /*3c10*/  ISETP.GT.AND P3, PT, R48.reuse, 0x8, PT ;  /* 0x000000083000780c */ /* 0x040fe20003f64270 */
[----:B------:R-:W2:Y:S01]  /*3c20*/  MUFU.TANH R11, R11 ;  /* 0x0000000b000b7308 */ /* 0x000ea20000002400 */
[----:B0-----:R-:W-:Y:S02]  /*3c30*/  FSEL R85, R5, -INF , P2 ;  /* 0xff80000005557808 */ /* 0x001fe40001000000 */
[----:B------:R-:W-:Y:S02]  /*3c40*/  ISETP.GT.AND P2, PT, R48, 0x10, PT ;  /* 0x000000103000780c */ /* 0x000fe40003f44270 */
[----:B-1----:R-:W-:-:S03]  /*3c50*/  FMNMX.FTZ R13, R68, R13, !PT ;  /* 0x0000000d440d7209 */ /* 0x002fc60007810000 */
[----:B------:R0:W-:Y:S01]  /*3c60*/  MUFU.TANH R98, R52 ;  /* 0x0000003400627308 */ /* 0x0001e20000002400 */
[----:B---3--:R-:W-:Y:S02]  /*3c70*/  FSEL R64, R10, -INF , P2 ;  /* 0xff8000000a407808 */ /* 0x008fe40001000000 */
[C---:B------:R-:W-:Y:S01]  /*3c80*/  FSETP.NEU.FTZ.AND P1, PT, R13.reuse, -INF , PT ;  /* 0xff8000000d00780b */ /* 0x040fe20003f3d000 */
[----:B------:R-:W-:Y:S01]  /*3c90*/  FFMA.FTZ R24, R13, R24, -8 ;  /* 0xc10000000d187423 */ /* 0x000fe20000010018 */
[----:B------:R-:W-:-:S03]  /*3ca0*/  ISETP.GT.AND P2, PT, R48, 0x18, PT ;  /* 0x000000183000780c */ /* 0x000fc60003f44270 */
[----:B------:R1:W-:Y:S01]  /*3cb0*/  MUFU.TANH R111, R37 ;  /* 0x00000025006f7308 */ /* 0x0003e20000002400 */
[----:B------:R-:W-:Y:S02]  /*3cc0*/  FSEL R24, R24, RZ, P1 ;  /* 0x000000ff18187208 */ /* 0x000fe40000800000 */
[----:B------:R-:W-:-:S03]  /*3cd0*/  ISETP.GT.AND P1, PT, R48, RZ, PT ;  /* 0x000000ff3000720c */ /* 0x000fc60003f24270 */
[--C-:B------:R-:W-:Y:S01]  /*3ce0*/  FFMA.FTZ R87, R87, UR10, -R24.reuse ;  /* 0x0000000a57577c23 */ /* 0x100fe20008010818 */
[----:B0-----:R-:W-:Y:S01]  /*3cf0*/  FSEL R52, R4, -INF , P1 ;  /* 0xff80000004347808 */ /* 0x001fe20000800000 */
[----:B------:R-:W0:Y:S01]  /*3d00*/  MUFU.TANH R12, R12 ;  /* 0x0000000c000c7308 */ /* 0x000e220000002400 */
[----:B------:R-:W-:Y:S01]  /*3d10*/  ISETP.GT.AND P1, PT, R48, 0x9, PT ;  /* 0x000000093000780c */ /* 0x000fe20003f24270 */
[--C-:B------:R-:W-:Y:S01]  /*3d20*/  FFMA.FTZ R10, R89, UR10, -R24.reuse ;  /* 0x0000000a590a7c23 */ /* 0x100fe20008010818 */
[----:B-1----:R-:W-:Y:S01]  /*3d30*/  FSEL R37, R8, -INF , P3 ;  /* 0xff80000008257808 */ /* 0x002fe20001800000 */
[--C-:B------:R-:W-:Y:S01]  /*3d40*/  FFMA.FTZ R67, R67, UR10, -R24.reuse ;  /* 0x0000000a43437c23 */ /* 0x100fe20008010818 */
[----:B------:R-:W-:Y:S01]  /*3d50*/  FMNMX.FTZ R8, R52, R85, !PT ;  /* 0x0000005534087209 */ /* 0x000fe20007810000 */
[--C-:B------:R-:W-:Y:S01]  /*3d60*/  FFMA.FTZ R69, R69, UR10, -R24.reuse ;  /* 0x0000000a45457c23 */ /* 0x100fe20008010818 */
[--C-:B------:R-:W-:Y:S01]  /*3d70*/  FFMA.FTZ R91, R91, UR10, -R24.reuse ;  /* 0x0000000a5b5b7c23 */ /* 0x100fe20008010818 */
[----:B------:R1:W-:Y:S01]  /*3d80*/  MUFU.TANH R110, R36 ;  /* 0x00000024006e7308 */ /* 0x0003e20000002400 */
[--C-:B------:R-:W-:Y:S01]  /*3d90*/  FFMA.FTZ R33, R101, UR10, -R24.reuse ;  /* 0x0000000a65217c23 */ /* 0x100fe20008010818 */
[--C-:B------:R-:W-:Y:S01]  /*3da0*/  FFMA.FTZ R4, R97, UR10, -R24.reuse ;  /* 0x0000000a61047c23 */ /* 0x100fe20008010818 */
[--C-:B------:R-:W-:Y:S01]  /*3db0*/  FFMA.FTZ R5, R95, UR10, -R24.reuse ;  /* 0x0000000a5f057c23 */ /* 0x100fe20008010818 */
[--C-:B------:R-:W-:Y:S01]  /*3dc0*/  FFMA.FTZ R42, R42, UR10, -R24.reuse ;  /* 0x0000000a2a2a7c23 */ /* 0x100fe20008010818 */
[--C-:B------:R-:W-:Y:S01]  /*3dd0*/  FFMA.FTZ R26, R26, UR10, -R24.reuse ;  /* 0x0000000a1a1a7c23 */ /* 0x100fe20008010818 */
[--C-:B------:R-:W-:Y:S01]  /*3de0*/  FFMA.FTZ R41, R41, UR10, -R24.reuse ;  /* 0x0000000a29297c23 */ /* 0x100fe20008010818 */
[--C-:B------:R-:W-:Y:S01]  /*3df0*/  FFMA.FTZ R35, R35, UR10, -R24.reuse ;  /* 0x0000000a23237c23 */ /* 0x100fe20008010818 */
[----:B------:R-:W3:Y:S01]  /*3e00*/  MUFU.TANH R14, R14 ;  /* 0x0000000e000e7308 */ /* 0x000ee20000002400 */
[----:B-1----:R-:W-:Y:S01]  /*3e10*/  FSEL R36, R9, -INF , P1 ;  /* 0xff80000009247808 */ /* 0x002fe20000800000 */
[--C-:B------:R-:W-:Y:S01]  /*3e20*/  FFMA.FTZ R46, R46, UR10, -R24.reuse ;  /* 0x0000000a2e2e7c23 */ /* 0x100fe20008010818 */
[----:B------:R-:W-:Y:S01]  /*3e30*/  FMNMX.FTZ R9, R37, R8, !PT ;  /* 0x0000000825097209 */ /* 0x000fe20007810000 */
[--C-:B------:R-:W-:Y:S01]  /*3e40*/  FFMA.FTZ R8, R93, UR10, -R24.reuse ;  /* 0x0000000a5d087c23 */ /* 0x100fe20008010818 */
[----:B------:R-:W-:Y:S01]  /*3e50*/  ISETP.GT.AND P1, PT, R48, 0x11, PT ;  /* 0x000000113000780c */ /* 0x000fe20003f24270 */
[--C-:B------:R-:W-:Y:S01]  /*3e60*/  FFMA.FTZ R38, R38, UR10, -R24.reuse ;  /* 0x0000000a26267c23 */ /* 0x100fe20008010818 */
[----:B------:R-:W-:Y:S01]  /*3e70*/  FMNMX.FTZ R9, R36, R9, !PT ;  /* 0x0000000924097209 */ /* 0x000fe20007810000 */
[----:B------:R-:W1:Y:S01]  /*3e80*/  MUFU.TANH R15, R15 ;  /* 0x0000000f000f7308 */ /* 0x000e620000002400 */
[----:B--2---:R-:W-:Y:S01]  /*3e90*/  FSEL R66, R11, -INF , P1 ;  /* 0xff8000000b427808 */ /* 0x004fe20000800000 */
[--C-:B------:R-:W-:Y:S01]  /*3ea0*/  FFMA.FTZ R39, R39, UR10, -R24.reuse ;  /* 0x0000000a27277c23 */ /* 0x100fe20008010818 */
[----:B------:R-:W-:Y:S01]  /*3eb0*/  FMNMX.FTZ R9, R64, R9, !PT ;  /* 0x0000000940097209 */ /* 0x000fe20007810000 */
[--C-:B------:R-:W-:Y:S01]  /*3ec0*/  FFMA.FTZ R44, R44, UR10, -R24.reuse ;  /* 0x0000000a2c2c7c23 */ /* 0x100fe20008010818 */
[----:B------:R-:W-:Y:S01]  /*3ed0*/  ISETP.GT.AND P1, PT, R48, 0x19, PT ;  /* 0x000000193000780c */ /* 0x000fe20003f24270 */
[--C-:B------:R-:W-:Y:S01]  /*3ee0*/  FFMA.FTZ R45, R45, UR10, -R24.reuse ;  /* 0x0000000a2d2d7c23 */ /* 0x100fe20008010818 */
[----:B0-----:R-:W-:Y:S01]  /*3ef0*/  FSEL R68, R12, -INF , P2 ;  /* 0xff8000000c447808 */ /* 0x001fe20001000000 */
[----:B------:R-:W0:Y:S01]  /*3f00*/  MUFU.TANH R19, R19 ;  /* 0x0000001300137308 */ /* 0x000e220000002400 */
[----:B------:R-:W-:Y:S01]  /*3f10*/  FMNMX.FTZ R9, R66, R9, !PT ;  /* 0x0000000942097209 */ /* 0x000fe20007810000 */
[----:B------:R-:W-:Y:S01]  /*3f20*/  FFMA.FTZ R12, R83, UR10, -R24 ;  /* 0x0000000a530c7c23 */ /* 0x000fe20008010818 */
[----:B------:R-:W-:-:S02]  /*3f30*/  ISETP.GT.AND P2, PT, R48, 0x20, PT ;  /* 0x000000203000780c */ /* 0x000fc40003f44270 */
[----:B---3--:R-:W-:Y:S02]  /*3f40*/  FSEL R70, R14, -INF , P1 ;  /* 0xff8000000e467808 */ /* 0x008fe40000800000 */
[----:B------:R-:W-:Y:S01]  /*3f50*/  FMNMX.FTZ R11, R68, R9, !PT ;  /* 0x00000009440b7209 */ /* 0x000fe20007810000 */
[----:B------:R-:W2:Y:S01]  /*3f60*/  MUFU.TANH R20, R20 ;  /* 0x0000001400147308 */ /* 0x000ea20000002400 */
[----:B------:R-:W-:Y:S02]  /*3f70*/  ISETP.GT.AND P1, PT, R48, 0x21, PT ;  /* 0x000000213000780c */ /* 0x000fe40003f24270 */
[----:B-1----:R-:W-:Y:S02]  /*3f80*/  FSEL R76, R15, -INF , P2 ;  /* 0xff8000000f4c7808 */ /* 0x002fe40001000000 */
[----:B------:R-:W-:Y:S02]  /*3f90*/  FMNMX.FTZ R11, R70, R11, !PT ;  /* 0x0000000b460b7209 */ /* 0x000fe40007810000 */
[----:B------:R-:W-:Y:S01]  /*3fa0*/  ISETP.GT.AND P2, PT, R48, 0x28, PT ;  /* 0x000000283000780c */ /* 0x000fe20003f44270 */
[----:B------:R-:W1:Y:S01]  /*3fb0*/  MUFU.TANH R21, R21 ;  /* 0x0000001500157308 */ /* 0x000e620000002400 */
[----:B0-----:R-:W-:Y:S01]  /*3fc0*/  FSEL R78, R19, -INF , P1 ;  /* 0xff800000134e7808 */ /* 0x001fe20000800000 */
[----:B------:R-:W-:Y:S01]  /*3fd0*/  FFMA.FTZ R19, R81, UR10, -R24 ;  /* 0x0000000a51137c23 */ /* 0x000fe20008010818 */
[----:B------:R-:W-:-:S02]  /*3fe0*/  FMNMX.FTZ R11, R76, R11, !PT ;  /* 0x0000000b4c0b7209 */ /* 0x000fc40007810000 */
[----:B------:R-:W-:Y:S02]  /*3ff0*/  ISETP.GT.AND P1, PT, R48, 0x29, PT ;  /* 0x000000293000780c */ /* 0x000fe40003f24270 */
[----:B------:R-:W-:Y:S01]  /*4000*/  FMNMX.FTZ R11, R78, R11, !PT ;  /* 0x0000000b4e0b7209 */ /* 0x000fe20007810000 */
[----:B------:R-:W0:Y:S01]  /*4010*/  MUFU.TANH R22, R22 ;  /* 0x0000001600167308 */ /* 0x000e220000002400 */
[----:B--2---:R-:W-:Y:S02]  /*4020*/  FSEL R80, R20, -INF , P2 ;  /* 0xff80000014507808 */ /* 0x004fe40001000000 */
[----:B------:R-:W-:Y:S02]  /*4030*/  ISETP.GT.AND P2, PT, R48, 0x30, PT ;  /* 0x000000303000780c */ /* 0x000fe40003f44270 */
[----:B------:R-:W-:-:S03]  /*4040*/  FMNMX.FTZ R15, R80, R11, !PT ;  /* 0x0000000b500f7209 */ /* 0x000fc60007810000 */
[----:B------:R-:W2:Y:S01]  /*4050*/  MUFU.TANH R23, R23 ;  /* 0x0000001700177308 */ /* 0x000ea20000002400 */
[----:B-1----:R-:W-:Y:S01]  /*4060*/  FSEL R82, R21, -INF , P1 ;  /* 0xff80000015527808 */ /* 0x002fe20000800000 */
[----:B------:R-:W-:Y:S01]  /*4070*/  FFMA.FTZ R21, R79, UR10, -R24 ;  /* 0x0000000a4f157c23 */ /* 0x000fe20008010818 */
[----:B------:R-:W-:Y:S02]  /*4080*/  ISETP.GT.AND P1, PT, R48, 0x31, PT ;  /* 0x000000313000780c */ /* 0x000fe40003f24270 */
[----:B------:R-:W-:-:S03]  /*4090*/  FMNMX.FTZ R15, R82, R15, !PT ;  /* 0x0000000f520f7209 */ /* 0x000fc60007810000 */
[----:B------:R-:W1:Y:S01]  /*40a0*/  MUFU.TANH R73, R73 ;  /* 0x0000004900497308 */ /* 0x000e620000002400 */
[----:B0-----:R-:W-:Y:S02]  /*40b0*/  FSEL R84, R22, -INF , P2 ;  /* 0xff80000016547808 */ /* 0x001fe40001000000 */
[----:B------:R-:W-:Y:S02]  /*40c0*/  ISETP.GT.AND P2, PT, R48, 0x38, PT ;  /* 0x000000383000780c */ /* 0x000fe40003f44270 */
[----:B------:R-:W-:-:S03]  /*40d0*/  FMNMX.FTZ R15, R84, R15, !PT ;  /* 0x0000000f540f7209 */ /* 0x000fc60007810000 */
[----:B------:R-:W0:Y:S01]  /*40e0*/  MUFU.TANH R72, R72 ;  /* 0x0000004800487308 */ /* 0x000e220000002400 */
[----:B--2---:R-:W-:Y:S02]  /*40f0*/  FSEL R86, R23, -INF , P1 ;  /* 0xff80000017567808 */ /* 0x004fe40000800000 */
[----:B------:R-:W-:Y:S02]  /*4100*/  ISETP.GT.AND P1, PT, R48, 0x39, PT ;  /* 0x000000393000780c */ /* 0x000fe40003f24270 */
[----:B------:R-:W-:-:S03]  /*4110*/  FMNMX.FTZ R14, R86, R15, !PT ;  /* 0x0000000f560e7209 */ /* 0x000fc60007810000 */
[----:B------:R-:W2:Y:S01]  /*4120*/  MUFU.TANH R74, R74 ;  /* 0x0000004a004a7308 */ /* 0x000ea20000002400 */
[----:B-1----:R-:W-:Y:S02]  /*4130*/  FSEL R73, R73, -INF , P2 ;  /* 0xff80000049497808 */ /* 0x002fe40001000000 */
        /* <DEDUP_REMOVED lines=22> */
[----:B------:R-:W-:Y:S08]  /*42a0*/  MUFU.TANH R60, R60 ;  /* 0x0000003c003c7308 */ /* 0x000ff00000002400 */
[----:B------:R-:W2:Y:S08]  /*42b0*/  MUFU.TANH R61, R61 ;  /* 0x0000003d003d7308 */ /* 0x000eb00000002400 */
[----:B------:R3:W-:Y:S08]  /*42c0*/  MUFU.EX2 R14, R19 ;  /* 0x00000013000e7308 */ /* 0x0007f00000000800 */
[----:B------:R-:W4:Y:S01]  /*42d0*/  MUFU.TANH R62, R62 ;  /* 0x0000003e003e7308 */ /* 0x000f220000002400 */
[----:B---3--:R-:W-:Y:S01]  /*42e0*/  FFMA.FTZ R19, R77, UR10, -R24 ;  /* 0x0000000a4d137c23 */ /* 0x008fe20008010818 */
[----:B-1----:R-:W-:-:S02]  /*42f0*/  FSEL R77, R18, -INF , P2 ;  /* 0xff800000124d7808 */ /* 0x002fc40001000000 */
[----:B------:R-:W-:Y:S02]  /*4300*/  ISETP.GT.AND P2, PT, R48, 0x58, PT ;  /* 0x000000583000780c */ /* 0x000fe40003f44270 */
[----:B------:R-:W-:Y:S02]  /*4310*/  FMNMX.FTZ R20, R77, R20, !PT ;  /* 0x000000144d147209 */ /* 0x000fe40007810000 */
[----:B------:R-:W1:Y:S08]  /*4320*/  MUFU.TANH R40, R40 ;  /* 0x0000002800287308 */ /* 0x000e700000002400 */
[----:B------:R0:W-:Y:S08]  /*4330*/  MUFU.EX2 R11, R87 ;  /* 0x00000057000b7308 */ /* 0x0001f00000000800 */
[----:B------:R3:W-:Y:S01]  /*4340*/  MUFU.EX2 R15, R21 ;  /* 0x00000015000f7308 */ /* 0x0007e20000000800 */
[----:B0-----:R-:W-:-:S02]  /*4350*/  FSEL R87, R59, -INF , P1 ;  /* 0xff8000003b577808 */ /* 0x001fc40000800000 */
[----:B------:R-:W-:Y:S02]  /*4360*/  ISETP.GT.AND P1, PT, R48, 0x59, PT ;  /* 0x000000593000780c */ /* 0x000fe40003f24270 */
[----:B------:R-:W-:Y:S02]  /*4370*/  FMNMX.FTZ R20, R87, R20, !PT ;  /* 0x0000001457147209 */ /* 0x000fe40007810000 */
[----:B--2---:R-:W-:Y:S01]  /*4380*/  FSEL R88, R61, -INF , P1 ;  /* 0xff8000003d587808 */ /* 0x004fe20000800000 */
[----:B------:R0:W-:Y:S01]  /*4390*/  MUFU.EX2 R18, R19 ;  /* 0x0000001300127308 */ /* 0x0001e20000000800 */
[----:B---3--:R-:W-:Y:S01]  /*43a0*/  FFMA.FTZ R21, R75, UR10, -R24 ;  /* 0x0000000a4b157c23 */ /* 0x008fe20008010818 */
[----:B------:R-:W-:Y:S02]  /*43b0*/  FSEL R75, R60, -INF , P2 ;  /* 0xff8000003c4b7808 */ /* 0x000fe40001000000 */
[----:B------:R-:W-:Y:S02]  /*43c0*/  ISETP.GT.AND P2, PT, R48, 0x60, PT ;  /* 0x000000603000780c */ /* 0x000fe40003f44270 */
[----:B------:R-:W-:-:S02]  /*43d0*/  FMNMX.FTZ R23, R75, R20, !PT ;  /* 0x000000144b177209 */ /* 0x000fc40007810000 */
[----:B------:R-:W-:Y:S01]  /*43e0*/  ISETP.GT.AND P1, PT, R48, 0x61, PT ;  /* 0x000000613000780c */ /* 0x000fe20003f24270 */
[--C-:B0-----:R-:W-:Y:S01]  /*43f0*/  FFMA.FTZ R19, R71, UR10, -R24.reuse ;  /* 0x0000000a47137c23 */ /* 0x101fe20008010818 */
[----:B----4-:R-:W-:Y:S01]  /*4400*/  FSEL R71, R62, -INF , P2 ;  /* 0xff8000003e477808 */ /* 0x010fe20001000000 */
[----:B------:R0:W2:Y:S01]  /*4410*/  MUFU.TANH R96, R49 ;  /* 0x0000003100607308 */ /* 0x0000a20000002400 */
[----:B------:R-:W-:Y:S02]  /*4420*/  FMNMX.FTZ R20, R88, R23, !PT ;  /* 0x0000001758147209 */ /* 0x000fe40007810000 */
[----:B------:R-:W-:Y:S02]  /*4430*/  ISETP.GT.AND P2, PT, R48, 0x68, PT ;  /* 0x000000683000780c */ /* 0x000fe40003f44270 */
[----:B-1----:R-:W-:Y:S01]  /*4440*/  FSEL R89, R40, -INF , P1 ;  /* 0xff80000028597808 */ /* 0x002fe20000800000 */
[----:B------:R-:W-:Y:S01]  /*4450*/  FFMA.FTZ R40, R65, UR10, -R24 ;  /* 0x0000000a41287c23 */ /* 0x000fe20008010818 */
[----:B------:R-:W-:Y:S01]  /*4460*/  FMNMX.FTZ R22, R71, R20, !PT ;  /* 0x0000001447167209 */ /* 0x000fe20007810000 */
[----:B------:R-:W1:Y:S01]  /*4470*/  MUFU.TANH R53, R53 ;  /* 0x0000003500357308 */ /* 0x000e620000002400 */
[----:B------:R-:W-:-:S02]  /*4480*/  ISETP.GT.AND P1, PT, R48, 0x69, PT ;  /* 0x000000693000780c */ /* 0x000fc40003f24270 */
[----:B------:R-:W-:Y:S02]  /*4490*/  FSEL R62, R90, -INF , P2 ;  /* 0xff8000005a3e7808 */ /* 0x000fe40001000000 */
[----:B------:R-:W-:Y:S02]  /*44a0*/  FMNMX.FTZ R23, R89, R22, !PT ;  /* 0x0000001659177209 */ /* 0x000fe40007810000 */
[----:B------:R-:W-:Y:S01]  /*44b0*/  ISETP.GT.AND P2, PT, R48, 0x70, PT ;  /* 0x000000703000780c */ /* 0x000fe20003f44270 */
[----:B------:R3:W4:Y:S01]  /*44c0*/  MUFU.TANH R102, R25 ;  /* 0x0000001900667308 */ /* 0x0007220000002400 */
[----:B------:R-:W-:Y:S02]  /*44d0*/  FSEL R56, R92, -INF , P1 ;  /* 0xff8000005c387808 */ /* 0x000fe40000800000 */
[----:B0-----:R-:W-:Y:S02]  /*44e0*/  FMNMX.FTZ R49, R62, R23, !PT ;  /* 0x000000173e317209 */ /* 0x001fe40007810000 */
[----:B------:R-:W-:-:S02]  /*44f0*/  ISETP.GT.AND P1, PT, R48, 0x71, PT ;  /* 0x000000713000780c */ /* 0x000fc40003f24270 */
[----:B------:R-:W-:Y:S01]  /*4500*/  FSEL R57, R94, -INF , P2 ;  /* 0xff8000005e397808 */ /* 0x000fe20001000000 */
[----:B------:R0:W5:Y:S01]  /*4510*/  MUFU.TANH R104, R28 ;  /* 0x0000001c00687308 */ /* 0x0001620000002400 */
[----:B------:R-:W-:Y:S01]  /*4520*/  FMNMX.FTZ R22, R56, R49, !PT ;  /* 0x0000003138167209 */ /* 0x000fe20007810000 */
[--C-:B------:R-:W-:Y:S01]  /*4530*/  FFMA.FTZ R94, R27, UR10, -R24.reuse ;  /* 0x0000000a1b5e7c23 */ /* 0x100fe20008010818 */
[----:B------:R-:W-:Y:S01]  /*4540*/  ISETP.GT.AND P2, PT, R48, 0x78, PT ;  /* 0x000000783000780c */ /* 0x000fe20003f44270 */
[--C-:B---3--:R-:W-:Y:S01]  /*4550*/  FFMA.FTZ R25, R107, UR10, -R24.reuse ;  /* 0x0000000a6b197c23 */ /* 0x108fe20008010818 */
[----:B--2---:R-:W-:Y:S02]  /*4560*/  FSEL R59, R96, -INF , P1 ;  /* 0xff800000603b7808 */ /* 0x004fe40000800000 */
[----:B------:R-:W-:Y:S01]  /*4570*/  FMNMX.FTZ R22, R57, R22, !PT ;  /* 0x0000001639167209 */ /* 0x000fe20007810000 */
[----:B------:R2:W3:Y:S01]  /*4580*/  MUFU.TANH R106, R29 ;  /* 0x0000001d006a7308 */ /* 0x0004e20000002400 */
[----:B------:R-:W-:Y:S01]  /*4590*/  ISETP.GT.AND P1, PT, R48, 0x79, PT ;  /* 0x000000793000780c */ /* 0x000fe20003f24270 */
[----:B0-----:R-:W-:Y:S01]  /*45a0*/  FFMA.FTZ R28, R105, UR10, -R24 ;  /* 0x0000000a691c7c23 */ /* 0x001fe20008010818 */
[----:B------:R-:W-:-:S02]  /*45b0*/  FSEL R58, R98, -INF , P2 ;  /* 0xff800000623a7808 */ /* 0x000fc40001000000 */
[----:B------:R-:W-:Y:S01]  /*45c0*/  FMNMX.FTZ R49, R59, R22, !PT ;  /* 0x000000163b317209 */ /* 0x000fe20007810000 */
[--C-:B------:R-:W-:Y:S01]  /*45d0*/  FFMA.FTZ R22, R63, UR10, -R24.reuse ;  /* 0x0000000a3f167c23 */ /* 0x100fe20008010818 */
[----:B------:R-:W-:Y:S01]  /*45e0*/  ISETP.GT.AND P2, PT, R48, 0x80, PT ;  /* 0x000000803000780c */ /* 0x000fe20003f44270 */
[----:B------:R0:W3:Y:S01]  /*45f0*/  MUFU.TANH R108, R32 ;  /* 0x00000020006c7308 */ /* 0x0000e20000002400 */
[----:B-1----:R-:W-:Y:S01]  /*4600*/  FSEL R60, R53, -INF , P1 ;  /* 0xff800000353c7808 */ /* 0x002fe20000800000 */
[--C-:B--2---:R-:W-:Y:S01]  /*4610*/  FFMA.FTZ R29, R103, UR10, -R24.reuse ;  /* 0x0000000a671d7c23 */ /* 0x104fe20008010818 */
[----:B------:R-:W-:Y:S02]  /*4620*/  FMNMX.FTZ R49, R58, R49, !PT ;  /* 0x000000313a317209 */ /* 0x000fe40007810000 */
[----:B------:R-:W-:Y:S02]  /*4630*/  ISETP.GT.AND P1, PT, R48, 0x81, PT ;  /* 0x000000813000780c */ /* 0x000fe40003f24270 */
[----:B------:R-:W-:Y:S01]  /*4640*/  FSEL R65, R100, -INF , P2 ;  /* 0xff80000064417808 */ /* 0x000fe20001000000 */
[----:B------:R3:W-:Y:S01]  /*4650*/  MUFU.EX2 R23, R67 ;  /* 0x0000004300177308 */ /* 0x0007e20000000800 */
[----:B------:R-:W-:Y:S01]  /*4660*/  FMNMX.FTZ R90, R60, R49, !PT ;  /* 0x000000313c5a7209 */ /* 0x000fe20007810000 */
[--C-:B------:R-:W-:Y:S01]  /*4670*/  FFMA.FTZ R49, R50, UR10, -R24.reuse ;  /* 0x0000000a32317c23 */ /* 0x100fe20008010818 */
[----:B------:R-:W-:Y:S01]  /*4680*/  ISETP.GT.AND P2, PT, R48, 0x88, PT ;  /* 0x000000883000780c */ /* 0x000fe20003f44270 */
[----:B0-----:R-:W-:Y:S01]  /*4690*/  FFMA.FTZ R32, R99, UR10, -R24 ;  /* 0x0000000a63207c23 */ /* 0x001fe20008010818 */
[----:B----4-:R-:W-:-:S02]  /*46a0*/  FSEL R61, R102, -INF , P1 ;  /* 0xff800000663d7808 */ /* 0x010fc40000800000 */
[----:B------:R-:W-:Y:S01]  /*46b0*/  FMNMX.FTZ R90, R65, R90, !PT ;  /* 0x0000005a415a7209 */ /* 0x000fe20007810000 */
[----:B------:R0:W-:Y:S01]  /*46c0*/  MUFU.EX2 R20, R69 ;  /* 0x0000004500147308 */ /* 0x0001e20000000800 */
[----:B------:R-:W-:Y:S02]  /*46d0*/  ISETP.GT.AND P1, PT, R48, 0x89, PT ;  /* 0x000000893000780c */ /* 0x000fe40003f24270 */
[----:B-----5:R-:W-:Y:S02]  /*46e0*/  FSEL R63, R104, -INF , P2 ;  /* 0xff800000683f7808 */ /* 0x020fe40001000000 */
[----:B------:R-:W-:Y:S02]  /*46f0*/  CS2R R104, SRZ ;  /* 0x0000000000687805 */ /* 0x000fe4000001ff00 */
[----:B------:R-:W-:Y:S02]  /*4700*/  FMNMX.FTZ R90, R61, R90, !PT ;  /* 0x0000005a3d5a7209 */ /* 0x000fe40007810000 */
[----:B------:R-:W-:Y:S01]  /*4710*/  ISETP.GT.AND P2, PT, R48, 0x90, PT ;  /* 0x000000903000780c */ /* 0x000fe20003f44270 */
[----:B------:R1:W-:Y:S01]  /*4720*/  MUFU.EX2 R9, R91 ;  /* 0x0000005b00097308 */ /* 0x0003e20000000800 */
[----:B---3--:R-:W-:-:S02]  /*4730*/  FSEL R67, R106, -INF , P1 ;  /* 0xff8000006a437808 */ /* 0x008fc40000800000 */
[----:B------:R-:W-:Y:S02]  /*4740*/  CS2R R106, SRZ ;  /* 0x00000000006a7805 */ /* 0x000fe4000001ff00 */
[----:B------:R-:W-:Y:S02]  /*4750*/  FMNMX.FTZ R90, R63, R90, !PT ;  /* 0x0000005a3f5a7209 */ /* 0x000fe40007810000 */
[----:B------:R-:W-:Y:S02]  /*4760*/  ISETP.GT.AND P1, PT, R48, 0x91, PT ;  /* 0x000000913000780c */ /* 0x000fe40003f24270 */
[----:B------:R-:W-:Y:S01]  /*4770*/  FSEL R50, R108, -INF , P2 ;  /* 0xff8000006c327808 */ /* 0x000fe20001000000 */
[----:B------:R-:W-:Y:S01]  /*4780*/  MUFU.EX2 R25, R25 ;  /* 0x0000001900197308 */ /* 0x000fe20000000800 */
[----:B------:R-:W-:Y:S02]  /*4790*/  FMNMX.FTZ R53, R67, R90, !PT ;  /* 0x0000005a43357209 */ /* 0x000fe40007810000 */
[----:B------:R-:W-:-:S02]  /*47a0*/  ISETP.GT.AND P2, PT, R48, 0x98, PT ;  /* 0x000000983000780c */ /* 0x000fc40003f44270 */
[----:B0-----:R-:W-:Y:S02]  /*47b0*/  FSEL R69, R109, -INF , P1 ;  /* 0xff8000006d457808 */ /* 0x001fe40000800000 */
[----:B------:R-:W-:Y:S02]  /*47c0*/  CS2R R108, SRZ ;  /* 0x00000000006c7805 */ /* 0x000fe4000001ff00 */
[----:B------:R-:W-:Y:S01]  /*47d0*/  FMNMX.FTZ R92, R50, R53, !PT ;  /* 0x00000035325c7209 */ /* 0x000fe20007810000 */
[----:B------:R-:W-:Y:S01]  /*47e0*/  MUFU.EX2 R28, R28 ;  /* 0x0000001c001c7308 */ /* 0x000fe20000000800 */
[----:B------:R-:W-:Y:S02]  /*47f0*/  ISETP.GT.AND P1, PT, R48, 0x99, PT ;  /* 0x000000993000780c */ /* 0x000fe40003f24270 */
[----:B------:R-:W-:Y:S02]  /*4800*/  FSEL R90, R110, -INF , P2 ;  /* 0xff8000006e5a7808 */ /* 0x000fe40001000000 */
[----:B------:R-:W-:-:S02]  /*4810*/  FMNMX.FTZ R27, R69, R92, !PT ;  /* 0x0000005c451b7209 */ /* 0x000fc40007810000 */
[----:B-1----:R-:W-:Y:S01]  /*4820*/  FSEL R91, R111, -INF , P1 ;  /* 0xff8000006f5b7808 */ /* 0x002fe20000800000 */
        /* <DEDUP_REMOVED lines=9> */
[----:B------:R-:W-:Y:S01]  /*48c0*/  FFMA.FTZ R47, R54, UR10, -R24 ;  /* 0x0000000a362f7c23 */ /* 0x000fe20008010818 */
[----:B------:R-:W1:Y:S01]  /*48d0*/  SHFL.BFLY PT, R93, R48, 0x2, 0x1f ;  /* 0x0c401f00305d7f89 */ /* 0x000e6200000e0000 */
[----:B------:R-:W-:-:S05]  /*48e0*/  CS2R R110, SRZ ;  /* 0x00000000006e7805 */ /* 0x000fca000001ff00 */
[----:B------:R-:W-:Y:S08]  /*48f0*/  MUFU.EX2 R33, R33 ;  /* 0x0000002100217308 */ /* 0x000ff00000000800 */
[----:B------:R-:W-:Y:S01]  /*4900*/  MUFU.EX2 R4, R4 ;  /* 0x0000000400047308 */ /* 0x000fe20000000800 */
[----:B0-----:R-:W-:-:S04]  /*4910*/  F2FP.SATFINITE.E4M3.F32.PACK_AB_MERGE_C R217, R32, R29, RZ ;  /* 0x0000001d20d9723e */ /* 0x001fc800048070ff */
[----:B------:R-:W-:-:S03]  /*4920*/  F2FP.SATFINITE.E4M3.F32.PACK_AB_MERGE_C R217, R28, R25, R217 ;  /* 0x000000191cd9723e */ /* 0x000fc600048070d9 */
[----:B------:R-:W-:Y:S01]  /*4930*/  MUFU.EX2 R5, R5 ;  /* 0x0000000500057308 */ /* 0x000fe20000000800 */
[----:B-1----:R-:W-:Y:S01]  /*4940*/  FMNMX.FTZ R93, R48, R93, !PT ;  /* 0x0000005d305d7209 */ /* 0x002fe20007810000 */
[----:B------:R-:W-:Y:S01]  /*4950*/  FFMA.FTZ R48, R51, UR10, -R24 ;  /* 0x0000000a33307c23 */ /* 0x000fe20008010818 */
[----:B------:R-:W-:-:S03]  /*4960*/  IMAD.U32 R51, RZ, RZ, UR10 ;  /* 0x0000000aff337e24 */ /* 0x000fc6000f8e00ff */
[----:B------:R-:W0:Y:S02]  /*4970*/  SHFL.BFLY PT, R120, R93, 0x1, 0x1f ;  /* 0x0c201f005d787f89 */ /* 0x000e2400000e0000 */
[----:B------:R-:W1:Y:S08]  /*4980*/  MUFU.EX2 R8, R8 ;  /* 0x0000000800087308 */ /* 0x000e700000000800 */
[----:B------:R-:W-:Y:S08]  /*4990*/  MUFU.EX2 R10, R10 ;  /* 0x0000000a000a7308 */ /* 0x000ff00000000800 */
[----:B------:R-:W-:Y:S01]  /*49a0*/  MUFU.EX2 R12, R12 ;  /* 0x0000000c000c7308 */ /* 0x000fe20000000800 */
[----:B-1----:R-:W-:-:S04]  /*49b0*/  F2FP.SATFINITE.E4M3.F32.PACK_AB_MERGE_C R219, R8, R5, RZ ;  /* 0x0000000508db723e */ /* 0x002fc800048070ff */
[----:B------:R-:W-:Y:S02]  /*49c0*/  F2FP.SATFINITE.E4M3.F32.PACK_AB_MERGE_C R219, R4, R33, R219 ;  /* 0x0000002104db723e */ /* 0x000fe400048070db */
[----:B0-----:R-:W-:Y:S01]  /*49d0*/  FMNMX.FTZ R120, R93, R120, !PT ;  /* 0x000000785d787209 */ /* 0x001fe20007810000 */
[----:B------:R-:W-:Y:S03]  /*49e0*/  MUFU.EX2 R21, R21 ;  /* 0x0000001500157308 */ /* 0x000fe60000000800 */
[C---:B------:R-:W-:Y:S01]  /*49f0*/  FSETP.NEU.FTZ.AND P1, PT, R120.reuse, -INF , PT ;  /* 0xff8000007800780b */ /* 0x040fe20003f3d000 */
[----:B------:R-:W-:-:S04]  /*4a00*/  FFMA.FTZ R51, R120, R51, -8 ;  /* 0xc100000078337423 */ /* 0x000fc80000010033 */
[----:B------:R-:W-:Y:S01]  /*4a10*/  MUFU.EX2 R19, R19 ;  /* 0x0000001300137308 */ /* 0x000fe20000000800 */
[----:B------:R-:W-:Y:S02]  /*4a20*/  FSEL R51, R51, RZ, P1 ;  /* 0x000000ff33337208 */ /* 0x000fe40000800000 */
        /* <DEDUP_REMOVED lines=45> */
[----:B------:R-:W-:-:S02]  /*4d00*/  FFMA.FTZ R51, R91, UR10, -R51 ;  /* 0x0000000a5b337c23 */ /* 0x000fc40008010833 */
[----:B------:R1:W-:Y:S01]  /*4d10*/  MUFU.EX2 R97, R78 ;  /* 0x0000004e00617308 */ /* 0x0003e20000000800 */
[----:B0-----:R-:W-:-:S04]  /*4d20*/  F2FP.SATFINITE.E4M3.F32.PACK_AB_MERGE_C R216, R36, R37, RZ ;  /* 0x0000002524d8723e */ /* 0x001fc800048070ff */
[----:B------:R-:W-:-:S03]  /*4d30*/  F2FP.SATFINITE.E4M3.F32.PACK_AB_MERGE_C R216, R85, R52, R216 ;  /* 0x0000003455d8723e */ /* 0x000fc600048070d8 */
[----:B------:R-:W-:Y:S01]  /*4d40*/  MUFU.EX2 R93, R66 ;  /* 0x00000042005d7308 */ /* 0x000fe20000000800 */
[----:B-1----:R-:W-:-:S04]  /*4d50*/  FADD.FTZ R78, R25, R28 ;  /* 0x0000001c194e7221 */ /* 0x002fc80000010000 */
[----:B------:R-:W-:-:S03]  /*4d60*/  FADD.FTZ R103, R29, R78 ;  /* 0x0000004e1d677221 */ /* 0x000fc60000010000 */
[----:B------:R0:W-:Y:S01]  /*4d70*/  MUFU.EX2 R95, R70 ;  /* 0x00000046005f7308 */ /* 0x0001e20000000800 */
[----:B------:R-:W-:Y:S01]  /*4d80*/  FADD.FTZ R78, R32, R103 ;  /* 0x00000067204e7221 */ /* 0x000fe20000010000 */
[----:B------:R-:W-:-:S06]  /*4d90*/  CS2R R102, SRZ ;  /* 0x0000000000667805 */ /* 0x000fcc000001ff00 */
[----:B------:R-:W1:Y:S01]  /*4da0*/  MUFU.EX2 R68, R68 ;  /* 0x0000004400447308 */ /* 0x000e620000000800 */
[----:B0-----:R-:W-:-:S07]  /*4db0*/  FADD.FTZ R70, R52, R85 ;  /* 0x0000005534467221 */ /* 0x001fce0000010000 */
[----:B------:R0:W-:Y:S08]  /*4dc0*/  MUFU.EX2 R54, R83 ;  /* 0x0000005300367308 */ /* 0x0001f00000000800 */
[----:B------:R2:W-:Y:S01]  /*4dd0*/  MUFU.EX2 R66, R87 ;  /* 0x0000005700427308 */ /* 0x0005e20000000800 */
[----:B0-----:R-:W-:Y:S01]  /*4de0*/  FADD.FTZ R83, R37, R70 ;  /* 0x0000004625537221 */ /* 0x001fe20000010000 */
[----:B-1----:R-:W-:-:S03]  /*4df0*/  F2FP.SATFINITE.E4M3.F32.PACK_AB_MERGE_C R218, R95, R68, RZ ;  /* 0x000000445fda723e */ /* 0x002fc600048070ff */
[----:B------:R-:W-:Y:S01]  /*4e00*/  FADD.FTZ R83, R36, R83 ;  /* 0x0000005324537221 */ /* 0x000fe20000010000 */
[----:B------:R-:W-:Y:S02]  /*4e10*/  F2FP.SATFINITE.E4M3.F32.PACK_AB_MERGE_C R36, R12, R11, RZ ;  /* 0x0000000b0c24723e */ /* 0x000fe400048070ff */
[----:B------:R-:W0:Y:S01]  /*4e20*/  MUFU.EX2 R76, R76 ;  /* 0x0000004c004c7308 */ /* 0x000e220000000800 */
[----:B--2---:R-:W-:Y:S01]  /*4e30*/  FADD.FTZ R87, R33, R78 ;  /* 0x0000004e21577221 */ /* 0x004fe20000010000 */
[----:B------:R-:W-:Y:S01]  /*4e40*/  FFMA.FTZ R78, R55, UR10, -R24 ;  /* 0x0000000a374e7c23 */ /* 0x000fe20008010818 */
[----:B------:R-:W-:Y:S02]  /*4e50*/  F2FP.SATFINITE.E4M3.F32.PACK_AB_MERGE_C R213, R10, R9, R36 ;  /* 0x000000090ad5723e */ /* 0x000fe40004807024 */
[----:B------:R-:W-:-:S03]  /*4e60*/  F2FP.SATFINITE.E4M3.F32.PACK_AB_MERGE_C R218, R93, R64, R218 ;  /* 0x000000405dda723e */ /* 0x000fc600048070da */
[----:B------:R1:W-:Y:S08]  /*4e70*/  MUFU.EX2 R99, R82 ;  /* 0x0000005200637308 */ /* 0x0003f00000000800 */
[----:B------:R2:W-:Y:S01]  /*4e80*/  MUFU.EX2 R101, R86 ;  /* 0x0000005600657308 */ /* 0x0005e20000000800 */
[----:B-1----:R-:W-:-:S04]  /*4e90*/  FADD.FTZ R82, R64, R83 ;  /* 0x0000005340527221 */ /* 0x002fc80000010000 */
[----:B------:R-:W-:Y:S01]  /*4ea0*/  FADD.FTZ R55, R93, R82 ;  /* 0x000000525d377221 */ /* 0x000fe20000010000 */
[----:B------:R-:W-:Y:S02]  /*4eb0*/  CS2R R92, SRZ ;  /* 0x00000000005c7805 */ /* 0x000fe4000001ff00 */
[----:B------:R-:W1:Y:S01]  /*4ec0*/  MUFU.EX2 R80, R80 ;  /* 0x0000005000507308 */ /* 0x000e620000000800 */
[----:B--2---:R-:W-:Y:S01]  /*4ed0*/  FADD.FTZ R86, R4, R87 ;  /* 0x0000005704567221 */ /* 0x004fe20000010000 */
[----:B------:R-:W-:-:S03]  /*4ee0*/  FADD.FTZ R24, R68, R55 ;  /* 0x0000003744187221 */ /* 0x000fc60000010000 */
[----:B------:R-:W-:-:S03]  /*4ef0*/  FADD.FTZ R83, R5, R86 ;  /* 0x0000005605537221 */ /* 0x000fc60000010000 */
[----:B------:R-:W2:Y:S01]  /*4f00*/  MUFU.EX2 R84, R84 ;  /* 0x0000005400547308 */ /* 0x000ea20000000800 */
[----:B------:R-:W-:Y:S01]  /*4f10*/  FADD.FTZ R82, R8, R83 ;  /* 0x0000005308527221 */ /* 0x000fe20000010000 */
[----:B------:R-:W-:-:S03]  /*4f20*/  FADD.FTZ R83, R95, R24 ;  /* 0x000000185f537221 */ /* 0x000fc60000010000 */
[----:B------:R-:W-:Y:S01]  /*4f30*/  FADD.FTZ R87, R9, R82 ;  /* 0x0000005209577221 */ /* 0x000fe20000010000 */
[----:B0-----:R-:W-:Y:S02]  /*4f40*/  FADD.FTZ R24, R76, R83 ;  /* 0x000000534c187221 */ /* 0x001fe40000010000 */
[----:B------:R-:W0:Y:S01]  /*4f50*/  MUFU.EX2 R73, R73 ;  /* 0x0000004900497308 */ /* 0x000e220000000800 */
[----:B------:R-:W-:Y:S01]  /*4f60*/  FADD.FTZ R82, R10, R87 ;  /* 0x000000570a527221 */ /* 0x000fe20000010000 */
[----:B------:R-:W-:-:S03]  /*4f70*/  FADD.FTZ R83, R97, R24 ;  /* 0x0000001861537221 */ /* 0x000fc60000010000 */
[----:B------:R-:W-:Y:S01]  /*4f80*/  FADD.FTZ R87, R11, R82 ;  /* 0x000000520b577221 */ /* 0x000fe20000010000 */
[----:B-1----:R-:W-:Y:S01]  /*4f90*/  FADD.FTZ R24, R80, R83 ;  /* 0x0000005350187221 */ /* 0x002fe20000010000 */
[C---:B------:R-:W-:Y:S01]  /*4fa0*/  F2FP.SATFINITE.E4M3.F32.PACK_AB_MERGE_C R80, R99.reuse, R80, RZ ;  /* 0x000000506350723e */ /* 0x040fe200048070ff */
[----:B------:R-:W1:Y:S01]  /*4fb0*/  MUFU.EX2 R72, R72 ;  /* 0x0000004800487308 */ /* 0x000e620000000800 */
[----:B------:R-:W-:Y:S01]  /*4fc0*/  FADD.FTZ R87, R12, R87 ;  /* 0x000000570c577221 */ /* 0x000fe20000010000 */
[----:B------:R-:W-:Y:S01]  /*4fd0*/  FADD.FTZ R83, R99, R24 ;  /* 0x0000001863537221 */ /* 0x000fe20000010000 */
[----:B------:R-:W-:Y:S02]  /*4fe0*/  F2FP.SATFINITE.E4M3.F32.PACK_AB_MERGE_C R212, R97, R76, R80 ;  /* 0x0000004c61d4723e */ /* 0x000fe40004807050 */
[----:B------:R-:W-:Y:S01]  /*4ff0*/  CS2R R96, SRZ ;  /* 0x0000000000607805 */ /* 0x000fe2000001ff00 */
[----:B------:R-:W-:Y:S01]  /*5000*/  FADD.FTZ R82, R14, R87 ;  /* 0x000000570e527221 */ /* 0x000fe20000010000 */
[----:B------:R-:W-:-:S02]  /*5010*/  CS2R R86, SRZ ;  /* 0x0000000000567805 */ /* 0x000fc4000001ff00 */
[----:B------:R-:W-:Y:S01]  /*5020*/  CS2R R98, SRZ ;  /* 0x0000000000627805 */ /* 0x000fe2000001ff00 */
[----:B------:R-:W3:Y:S08]  /*5030*/  MUFU.EX2 R74, R74 ;  /* 0x0000004a004a7308 */ /* 0x000ef00000000800 */
[----:B------:R2:W-:Y:S08]  /*5040*/  MUFU.EX2 R55, R56 ;  /* 0x0000003800377308 */ /* 0x0005f00000000800 */
[----:B------:R-:W4:Y:S01]  /*5050*/  MUFU.EX2 R81, R81 ;  /* 0x0000005100517308 */ /* 0x000f220000000800 */
[----:B--2---:R-:W-:Y:S01]  /*5060*/  FADD.FTZ R56, R84, R83 ;  /* 0x0000005354387221 */ /* 0x004fe20000010000 */
[----:B------:R-:W-:-:S03]  /*5070*/  FADD.FTZ R83, R15, R82 ;  /* 0x000000520f537221 */ /* 0x000fc60000010000 */
[----:B------:R-:W-:Y:S01]  /*5080*/  FADD.FTZ R56, R101, R56 ;  /* 0x0000003865387221 */ /* 0x000fe20000010000 */
[----:B------:R-:W-:Y:S02]  /*5090*/  FADD.FTZ R82, R18, R83 ;  /* 0x0000005312527221 */ /* 0x000fe40000010000 */
[----:B------:R-:W2:Y:S02]  /*50a0*/  MUFU.EX2 R79, R79 ;  /* 0x0000004f004f7308 */ /* 0x000ea40000000800 */
[C---:B------:R-:W-:Y:S01]  /*50b0*/  FADD.FTZ R82, R21.reuse, R82 ;  /* 0x0000005215527221 */ /* 0x040fe20000010000 */
[----:B------:R-:W-:-:S03]  /*50c0*/  F2FP.SATFINITE.E4M3.F32.PACK_AB_MERGE_C R21, R21, R18, RZ ;  /* 0x000000121515723e */ /* 0x000fc600048070ff */
[----:B------:R-:W-:Y:S01]  /*50d0*/  FADD.FTZ R37, R19, R82 ;  /* 0x0000005213257221 */ /* 0x000fe20000010000 */
[----:B------:R-:W-:Y:S01]  /*50e0*/  F2FP.SATFINITE.E4M3.F32.PACK_AB_MERGE_C R215, R15, R14, R21 ;  /* 0x0000000e0fd7723e */ /* 0x000fe20004807015 */
[----:B------:R0:W-:Y:S01]  /*50f0*/  MUFU.EX2 R24, R59 ;  /* 0x0000003b00187308 */ /* 0x0001e20000000800 */
[----:B------:R-:W-:Y:S01]  /*5100*/  CS2R R82, SRZ ;  /* 0x0000000000527805 */ /* 0x000fe2000001ff00 */
[----:B------:R-:W-:-:S04]  /*5110*/  FADD.FTZ R8, R20, R37 ;  /* 0x0000002514087221 */ /* 0x000fc80000010000 */
[----:B------:R-:W-:Y:S02]  /*5120*/  FADD.FTZ R37, R23, R8 ;  /* 0x0000000817257221 */ /* 0x000fe40000010000 */
[----:B------:R-:W5:Y:S01]  /*5130*/  MUFU.EX2 R40, R40 ;  /* 0x0000002800287308 */ /* 0x000f620000000800 */
[----:B0-----:R-:W-:-:S04]  /*5140*/  FADD.FTZ R59, R73, R56 ;  /* 0x00000038493b7221 */ /* 0x001fc80000010000 */
[C---:B-1----:R-:W-:Y:S01]  /*5150*/  FADD.FTZ R59, R72.reuse, R59 ;  /* 0x0000003b483b7221 */ /* 0x042fe20000010000 */
[----:B------:R-:W-:Y:S02]  /*5160*/  F2FP.SATFINITE.E4M3.F32.PACK_AB_MERGE_C R72, R72, R73, RZ ;  /* 0x000000494848723e */ /* 0x000fe400048070ff */
[----:B------:R-:W0:Y:S01]  /*5170*/  MUFU.EX2 R22, R22 ;  /* 0x0000001600167308 */ /* 0x000e220000000800 */
[----:B---3--:R-:W-:Y:S01]  /*5180*/  FADD.FTZ R32, R74, R59 ;  /* 0x0000003b4a207221 */ /* 0x008fe20000010000 */
[----:B------:R-:W-:Y:S02]  /*5190*/  F2FP.SATFINITE.E4M3.F32.PACK_AB_MERGE_C R214, R101, R84, R72 ;  /* 0x0000005465d6723e */ /* 0x000fe40004807048 */
[----:B------:R-:W-:Y:S02]  /*51a0*/  CS2R R72, SRZ ;  /* 0x0000000000487805 */ /* 0x000fe4000001ff00 */
[----:B------:R-:W-:Y:S01]  /*51b0*/  CS2R R84, SRZ ;  /* 0x0000000000547805 */ /* 0x000fe2000001ff00 */
[----:B----4-:R-:W-:Y:S01]  /*51c0*/  FADD.FTZ R32, R81, R32 ;  /* 0x0000002051207221 */ /* 0x010fe20000010000 */
[----:B------:R-:W-:Y:S01]  /*51d0*/  CS2R R100, SRZ ;  /* 0x0000000000647805 */ /* 0x000fe2000001ff00 */
[----:B------:R-:W1:Y:S02]  /*51e0*/  MUFU.EX2 R77, R77 ;  /* 0x0000004d004d7308 */ /* 0x000e640000000800 */
[----:B--2---:R-:W-:Y:S01]  /*51f0*/  FADD.FTZ R5, R79, R32 ;  /* 0x000000204f057221 */ /* 0x004fe20000010000 */
[C---:B-----5:R-:W-:Y:S01]  /*5200*/  FADD.FTZ R37, R40.reuse, R37 ;  /* 0x0000002528257221 */ /* 0x060fe20000010000 */
[----:B------:R-:W-:-:S02]  /*5210*/  F2FP.SATFINITE.E4M3.F32.PACK_AB_MERGE_C R23, R40, R23, RZ ;  /* 0x000000172817723e */ /* 0x000fc400048070ff */
[----:B------:R-:W-:Y:S01]  /*5220*/  CS2R R32, SRZ ;  /* 0x0000000000207805 */ /* 0x000fe2000001ff00 */
[C---:B------:R-:W-:Y:S01]  /*5230*/  FADD.FTZ R12, R54.reuse, R5 ;  /* 0x00000005360c7221 */ /* 0x040fe20000010000 */
[----:B------:R-:W-:Y:S01]  /*5240*/  F2FP.SATFINITE.E4M3.F32.PACK_AB_MERGE_C R54, R54, R79, RZ ;  /* 0x0000004f3636723e */ /* 0x000fe200048070ff */
[----:B------:R-:W2:Y:S01]  /*5250*/  MUFU.EX2 R49, R49 ;  /* 0x0000003100317308 */ /* 0x000ea20000000800 */
[----:B0-----:R-:W-:Y:S02]  /*5260*/  FADD.FTZ R18, R22, R37 ;  /* 0x0000002516127221 */ /* 0x001fe40000010000 */
[----:B------:R-:W-:Y:S02]  /*5270*/  F2FP.SATFINITE.E4M3.F32.PACK_AB_MERGE_C R208, R81, R74, R54 ;  /* 0x0000004a51d0723e */ /* 0x000fe40004807036 */
[----:B------:R-:W-:Y:S02]  /*5280*/  CS2R R36, SRZ ;  /* 0x0000000000247805 */ /* 0x000fe4000001ff00 */
[----:B------:R-:W-:-:S02]  /*5290*/  F2FP.SATFINITE.E4M3.F32.PACK_AB_MERGE_C R209, R20, R19, R23 ;  /* 0x0000001314d1723e */ /* 0x000fc40004807017 */
[----:B------:R-:W-:Y:S01]  /*52a0*/  CS2R R80, SRZ ;  /* 0x0000000000507805 */ /* 0x000fe2000001ff00 */
[----:B------:R-:W0:Y:S01]  /*52b0*/  MUFU.EX2 R42, R42 ;  /* 0x0000002a002a7308 */ /* 0x000e220000000800 */
[----:B-1----:R-:W-:-:S04]  /*52c0*/  FADD.FTZ R5, R77, R12 ;  /* 0x0000000c4d057221 */ /* 0x002fc80000010000 */
[----:B------:R-:W-:-:S03]  /*52d0*/  FADD.FTZ R12, R66, R5 ;  /* 0x00000005420c7221 */ /* 0x000fc60000010000 */
[----:B------:R-:W1:Y:S01]  /*52e0*/  MUFU.EX2 R75, R75 ;  /* 0x0000004b004b7308 */ /* 0x000e620000000800 */
[----:B--2---:R-:W-:-:S07]  /*52f0*/  FADD.FTZ R11, R49, R18 ;  /* 0x00000012310b7221 */ /* 0x004fce0000010000 */
[----:B------:R2:W3:Y:S01]  /*5300*/  MUFU.EX2 R53, R94 ;  /* 0x0000005e00357308 */ /* 0x0004e20000000800 */
[----:B0-----:R-:W-:-:S07]  /*5310*/  FADD.FTZ R18, R42, R11 ;  /* 0x0000000b2a127221 */ /* 0x001fce0000010000 */
[----:B------:R-:W0:Y:S01]  /*5320*/  MUFU.EX2 R88, R88 ;  /* 0x0000005800587308 */ /* 0x000e220000000800 */
[----:B-1----:R-:W-:Y:S01]  /*5330*/  FADD.FTZ R5, R75, R12 ;  /* 0x0000000c4b057221 */ /* 0x002fe20000010000 */
[----:B--2---:R-:W-:-:S06]  /*5340*/  CS2R R94, SRZ ;  /* 0x00000000005e7805 */ /* 0x004fcc000001ff00 */
[----:B------:R-:W1:Y:S01]  /*5350*/  MUFU.EX2 R26, R26 ;  /* 0x0000001a001a7308 */ /* 0x000e620000000800 */
[C---:B---3--:R-:W-:Y:S01]  /*5360*/  F2FP.SATFINITE.E4M3.F32.PACK_AB_MERGE_C R42, R53.reuse, R42, RZ ;  /* 0x0000002a352a723e */ /* 0x048fe200048070ff */
[----:B------:R-:W-:-:S03]  /*5370*/  FADD.FTZ R53, R53, R18 ;  /* 0x0000001235357221 */ /* 0x000fc60000010000 */
[----:B------:R-:W-:-:S03]  /*5380*/  F2FP.SATFINITE.E4M3.F32.PACK_AB_MERGE_C R211, R49, R22, R42 ;  /* 0x0000001631d3723e */ /* 0x000fc6000480702a */
[----:B------:R-:W2:Y:S01]  /*5390*/  MUFU.EX2 R71, R71 ;  /* 0x0000004700477308 */ /* 0x000ea20000000800 */
[C---:B0-----:R-:W-:Y:S01]  /*53a0*/  F2FP.SATFINITE.E4M3.F32.PACK_AB_MERGE_C R75, R88.reuse, R75, RZ ;  /* 0x0000004b584b723e */ /* 0x041fe200048070ff */
[----:B------:R-:W-:-:S03]  /*53b0*/  FADD.FTZ R88, R88, R5 ;  /* 0x0000000558587221 */ /* 0x000fc60000010000 */
[----:B------:R-:W-:Y:S02]  /*53c0*/  F2FP.SATFINITE.E4M3.F32.PACK_AB_MERGE_C R210, R66, R77, R75 ;  /* 0x0000004d42d2723e */ /* 0x000fe4000480704b */
[----:B------:R-:W-:Y:S02]  /*53d0*/  CS2R R74, SRZ ;  /* 0x00000000004a7805 */ /* 0x000fe4000001ff00 */
[----:B------:R-:W-:Y:S01]  /*53e0*/  CS2R R76, SRZ ;  /* 0x00000000004c7805 */ /* 0x000fe2000001ff00 */
[----:B------:R-:W0:Y:S01]  /*53f0*/  MUFU.EX2 R27, R27 ;  /* 0x0000001b001b7308 */ /* 0x000e220000000800 */
[----:B-1----:R-:W-:Y:S01]  /*5400*/  FADD.FTZ R18, R26, R53 ;  /* 0x000000351a127221 */ /* 0x002fe20000010000 */
[----:B------:R-:W-:-:S06]  /*5410*/  CS2R R52, SRZ ;  /* 0x0000000000347805 */ /* 0x000fcc000001ff00 */
[----:B------:R1:W3:Y:S01]  /*5420*/  MUFU.EX2 R70, R89 ;  /* 0x0000005900467308 */ /* 0x0002e20000000800 */
[----:B--2---:R-:W-:-:S07]  /*5430*/  FADD.FTZ R5, R71, R88 ;  /* 0x0000005847057221 */ /* 0x004fce0000010000 */
[----:B------:R-:W2:Y:S01]  /*5440*/  MUFU.EX2 R30, R30 ;  /* 0x0000001e001e7308 */ /* 0x000ea20000000800 */
[----:B0-----:R-:W-:Y:S01]  /*5450*/  FADD.FTZ R11, R27, R18 ;  /* 0x000000121b0b7221 */ /* 0x001fe20000010000 */
[----:B-1----:R-:W-:-:S06]  /*5460*/  CS2R R88, SRZ ;  /* 0x0000000000587805 */ /* 0x002fcc000001ff00 */
[----:B------:R-:W0:Y:S01]  /*5470*/  MUFU.EX2 R62, R62 ;  /* 0x0000003e003e7308 */ /* 0x000e220000000800 */
[----:B---3--:R-:W-:-:S07]  /*5480*/  FADD.FTZ R5, R70, R5 ;  /* 0x0000000546057221 */ /* 0x008fce0000010000 */
[----:B------:R-:W1:Y:S01]  /*5490*/  MUFU.EX2 R41, R41 ;  /* 0x0000002900297308 */ /* 0x000e620000000800 */
[----:B--2---:R-:W-:-:S07]  /*54a0*/  FADD.FTZ R18, R30, R11 ;  /* 0x0000000b1e127221 */ /* 0x004fce0000010000 */
[----:B------:R-:W2:Y:S01]  /*54b0*/  MUFU.EX2 R31, R31 ;  /* 0x0000001f001f7308 */ /* 0x000ea20000000800 */
[----:B0-----:R-:W-:Y:S01]  /*54c0*/  FADD.FTZ R4, R62, R5 ;  /* 0x000000053e047221 */ /* 0x001fe20000010000 */
[----:B------:R-:W-:-:S03]  /*54d0*/  F2FP.SATFINITE.E4M3.F32.PACK_AB_MERGE_C R62, R55, R62, RZ ;  /* 0x0000003e373e723e */ /* 0x000fc600048070ff */
[----:B------:R-:W-:Y:S01]  /*54e0*/  FADD.FTZ R4, R55, R4 ;  /* 0x0000000437047221 */ /* 0x000fe20000010000 */
[----:B------:R-:W-:Y:S02]  /*54f0*/  F2FP.SATFINITE.E4M3.F32.PACK_AB_MERGE_C R204, R70, R71, R62 ;  /* 0x0000004746cc723e */ /* 0x000fe4000480703e */
[----:B------:R-:W-:Y:S01]  /*5500*/  CS2R R54, SRZ ;  /* 0x0000000000367805 */ /* 0x000fe2000001ff00 */
[----:B------:R-:W0:Y:S01]  /*5510*/  MUFU.EX2 R57, R57 ;  /* 0x0000003900397308 */ /* 0x000e220000000800 */
[C---:B-1----:R-:W-:Y:S01]  /*5520*/  FADD.FTZ R18, R41.reuse, R18 ;  /* 0x0000001229127221 */ /* 0x042fe20000010000 */
[----:B------:R-:W-:Y:S02]  /*5530*/  F2FP.SATFINITE.E4M3.F32.PACK_AB_MERGE_C R30, R41, R30, RZ ;  /* 0x0000001e291e723e */ /* 0x000fe400048070ff */
[----:B------:R-:W-:Y:S02]  /*5540*/  CS2R R40, SRZ ;  /* 0x0000000000287805 */ /* 0x000fe4000001ff00 */
[----:B------:R-:W-:-:S02]  /*5550*/  CS2R R70, SRZ ;  /* 0x0000000000467805 */ /* 0x000fc4000001ff00 */
[----:B------:R-:W-:Y:S02]  /*5560*/  F2FP.SATFINITE.E4M3.F32.PACK_AB_MERGE_C R205, R27, R26, R30 ;  /* 0x0000001a1bcd723e */ /* 0x000fe4000480701e */
[----:B------:R-:W-:Y:S01]  /*5570*/  CS2R R26, SRZ ;  /* 0x00000000001a7805 */ /* 0x000fe2000001ff00 */
        /* <DEDUP_REMOVED lines=12> */
[C---:B-1----:R-:W-:Y:S01]  /*5640*/  FADD.FTZ R9, R46.reuse, R9 ;  /* 0x000000092e097221 */ /* 0x042fe20000010000 */
[----:B------:R-:W-:-:S04]  /*5650*/  F2FP.SATFINITE.E4M3.F32.PACK_AB_MERGE_C R35, R46, R35, RZ ;  /* 0x000000232e23723e */ /* 0x000fc800048070ff */
[----:B------:R-:W-:Y:S02]  /*5660*/  F2FP.SATFINITE.E4M3.F32.PACK_AB_MERGE_C R207, R34, R31, R35 ;  /* 0x0000001f22cf723e */ /* 0x000fe40004807023 */
[----:B------:R-:W-:Y:S01]  /*5670*/  CS2R R30, SRZ ;  /* 0x00000000001e7805 */ /* 0x000fe2000001ff00 */
[----:B------:R-:W1:Y:S01]  /*5680*/  MUFU.EX2 R65, R65 ;  /* 0x0000004100417308 */ /* 0x000e620000000800 */
[C---:B--2---:R-:W-:Y:S01]  /*5690*/  FADD.FTZ R4, R29.reuse, R4 ;  /* 0x000000041d047221 */ /* 0x044fe20000010000 */
[----:B------:R-:W-:Y:S02]  /*56a0*/  F2FP.SATFINITE.E4M3.F32.PACK_AB_MERGE_C R58, R29, R58, RZ ;  /* 0x0000003a1d3a723e */ /* 0x000fe400048070ff */
[----:B------:R-:W-:Y:S02]  /*56b0*/  CS2R R28, SRZ ;  /* 0x00000000001c7805 */ /* 0x000fe4000001ff00 */
[----:B------:R-:W-:Y:S02]  /*56c0*/  CS2R R34, SRZ ;  /* 0x0000000000227805 */ /* 0x000fe4000001ff00 */
[----:B------:R-:W-:-:S02]  /*56d0*/  F2FP.SATFINITE.E4M3.F32.PACK_AB_MERGE_C R206, R24, R57, R58 ;  /* 0x0000003918ce723e */ /* 0x000fc4000480703a */
[----:B------:R-:W-:Y:S01]  /*56e0*/  CS2R R24, SRZ ;  /* 0x0000000000187805 */ /* 0x000fe2000001ff00 */
[----:B------:R-:W2:Y:S01]  /*56f0*/  MUFU.EX2 R43, R43 ;  /* 0x0000002b002b7308 */ /* 0x000ea20000000800 */
[----:B0-----:R-:W-:Y:S01]  /*5700*/  FADD.FTZ R10, R38, R9 ;  /* 0x00000009260a7221 */ /* 0x001fe20000010000 */
[----:B------:R-:W-:Y:S02]  /*5710*/  CS2R R56, SRZ ;  /* 0x0000000000387805 */ /* 0x000fe4000001ff00 */
[----:B------:R-:W-:-:S04]  /*5720*/  CS2R R58, SRZ ;  /* 0x00000000003a7805 */ /* 0x000fc8000001ff00 */
[----:B------:R0:W3:Y:S01]  /*5730*/  MUFU.EX2 R8, R61 ;  /* 0x0000003d00087308 */ /* 0x0000e20000000800 */
[----:B-1----:R-:W-:-:S07]  /*5740*/  FADD.FTZ R5, R65, R4 ;  /* 0x0000000441057221 */ /* 0x002fce0000010000 */
[----:B------:R-:W1:Y:S01]  /*5750*/  MUFU.EX2 R39, R39 ;  /* 0x0000002700277308 */ /* 0x000e620000000800 */
[----:B--2---:R-:W-:Y:S01]  /*5760*/  FADD.FTZ R10, R43, R10 ;  /* 0x0000000a2b0a7221 */ /* 0x004fe20000010000 */
[----:B0-----:R-:W-:-:S06]  /*5770*/  CS2R R60, SRZ ;  /* 0x00000000003c7805 */ /* 0x001fcc000001ff00 */
[----:B------:R-:W0:Y:S01]  /*5780*/  MUFU.EX2 R63, R63 ;  /* 0x0000003f003f7308 */ /* 0x000e220000000800 */
[----:B---3--:R-:W-:-:S07]  /*5790*/  FADD.FTZ R4, R8, R5 ;  /* 0x0000000508047221 */ /* 0x008fce0000010000 */
[----:B------:R-:W2:Y:S01]  /*57a0*/  MUFU.EX2 R48, R48 ;  /* 0x0000003000307308 */ /* 0x000ea20000000800 */
[----:B-1----:R-:W-:-:S07]  /*57b0*/  FADD.FTZ R9, R39, R10 ;  /* 0x0000000a27097221 */ /* 0x002fce0000010000 */
[----:B------:R1:W3:Y:S01]  /*57c0*/  MUFU.EX2 R12, R67 ;  /* 0x00000043000c7308 */ /* 0x0002e20000000800 */
[----:B0-----:R-:W-:-:S07]  /*57d0*/  FADD.FTZ R5, R63, R4 ;  /* 0x000000043f057221 */ /* 0x001fce0000010000 */
[----:B------:R-:W0:Y:S01]  /*57e0*/  MUFU.EX2 R44, R44 ;  /* 0x0000002c002c7308 */ /* 0x000e220000000800 */
[C---:B--2---:R-:W-:Y:S01]  /*57f0*/  FADD.FTZ R9, R48.reuse, R9 ;  /* 0x0000000930097221 */ /* 0x044fe20000010000 */
[----:B------:R-:W-:Y:S02]  /*5800*/  F2FP.SATFINITE.E4M3.F32.PACK_AB_MERGE_C R39, R48, R39, RZ ;  /* 0x000000273027723e */ /* 0x000fe400048070ff */
[----:B------:R-:W-:Y:S02]  /*5810*/  CS2R R48, SRZ ;  /* 0x0000000000307805 */ /* 0x000fe4000001ff00 */
[----:B-1----:R-:W-:Y:S02]  /*5820*/  CS2R R66, SRZ ;  /* 0x0000000000427805 */ /* 0x002fe4000001ff00 */
[----:B------:R-:W-:Y:S02]  /*5830*/  F2FP.SATFINITE.E4M3.F32.PACK_AB_MERGE_C R201, R43, R38, R39 ;  /* 0x000000262bc9723e */ /* 0x000fe40004807027 */
[----:B------:R-:W-:Y:S01]  /*5840*/  CS2R R38, SRZ ;  /* 0x0000000000267805 */ /* 0x000fe2000001ff00 */
[----:B------:R-:W1:Y:S01]  /*5850*/  MUFU.EX2 R50, R50 ;  /* 0x0000003200327308 */ /* 0x000e620000000800 */
[C---:B---3--:R-:W-:Y:S01]  /*5860*/  FADD.FTZ R5, R12.reuse, R5 ;  /* 0x000000050c057221 */ /* 0x048fe20000010000 */
[----:B------:R-:W-:-:S02]  /*5870*/  F2FP.SATFINITE.E4M3.F32.PACK_AB_MERGE_C R63, R12, R63, RZ ;  /* 0x0000003f0c3f723e */ /* 0x000fc400048070ff */
[----:B------:R-:W-:Y:S02]  /*5880*/  CS2R R42, SRZ ;  /* 0x00000000002a7805 */ /* 0x000fe4000001ff00 */
[----:B------:R-:W-:Y:S02]  /*5890*/  F2FP.SATFINITE.E4M3.F32.PACK_AB_MERGE_C R200, R8, R65, R63 ;  /* 0x0000004108c8723e */ /* 0x000fe4000480703f */
[----:B------:R-:W-:Y:S01]  /*58a0*/  CS2R R62, SRZ ;  /* 0x00000000003e7805 */ /* 0x000fe2000001ff00 */
[----:B------:R-:W2:Y:S01]  /*58b0*/  MUFU.EX2 R47, R47 ;  /* 0x0000002f002f7308 */ /* 0x000ea20000000800 */
[----:B0-----:R-:W-:Y:S01]  /*58c0*/  FADD.FTZ R10, R44, R9 ;  /* 0x000000092c0a7221 */ /* 0x001fe20000010000 */
[----:B------:R-:W-:-:S06]  /*58d0*/  CS2R R64, SRZ ;  /* 0x0000000000407805 */ /* 0x000fcc000001ff00 */
[----:B------:R-:W0:Y:S01]  /*58e0*/  MUFU.EX2 R69, R69 ;  /* 0x0000004500457308 */ /* 0x000e220000000800 */
[----:B-1----:R-:W-:-:S07]  /*58f0*/  FADD.FTZ R4, R50, R5 ;  /* 0x0000000532047221 */ /* 0x002fce0000010000 */
[----:B------:R-:W-:Y:S01]  /*5900*/  MUFU.EX2 R45, R45 ;  /* 0x0000002d002d7308 */ /* 0x000fe20000000800 */
[----:B--2---:R-:W-:-:S07]  /*5910*/  FADD.FTZ R10, R47, R10 ;  /* 0x0000000a2f0a7221 */ /* 0x004fce0000010000 */
[----:B------:R-:W-:Y:S01]  /*5920*/  MUFU.EX2 R90, R90 ;  /* 0x0000005a005a7308 */ /* 0x000fe20000000800 */
[----:B0-----:R-:W-:-:S07]  /*5930*/  FADD.FTZ R5, R69, R4 ;  /* 0x0000000445057221 */ /* 0x001fce0000010000 */
[----:B------:R-:W0:Y:S08]  /*5940*/  MUFU.EX2 R51, R51 ;  /* 0x0000003300337308 */ /* 0x000e300000000800 */
[----:B------:R-:W1:Y:S01]  /*5950*/  MUFU.EX2 R78, R78 ;  /* 0x0000004e004e7308 */ /* 0x000e620000000800 */
[----:B0-----:R-:W-:Y:S01]  /*5960*/  F2FP.SATFINITE.E4M3.F32.PACK_AB_MERGE_C R4, R51, R90, RZ ;  /* 0x0000005a3304723e */ /* 0x001fe200048070ff */
[----:B------:R-:W-:-:S03]  /*5970*/  FADD.FTZ R90, R90, R5 ;  /* 0x000000055a5a7221 */ /* 0x000fc60000010000 */
[----:B------:R-:W-:Y:S01]  /*5980*/  F2FP.SATFINITE.E4M3.F32.PACK_AB_MERGE_C R202, R69, R50, R4 ;  /* 0x0000003245ca723e */ /* 0x000fe20004807004 */
[----:B------:R-:W-:Y:S01]  /*5990*/  FADD.FTZ R5, R51, R90 ;  /* 0x0000005a33057221 */ /* 0x000fe20000010000 */
[----:B------:R-:W-:Y:S02]  /*59a0*/  CS2R R50, SRZ ;  /* 0x0000000000327805 */ /* 0x000fe4000001ff00 */
[----:B------:R-:W-:Y:S02]  /*59b0*/  CS2R R68, SRZ ;  /* 0x0000000000447805 */ /* 0x000fe4000001ff00 */
[C---:B-1----:R-:W-:Y:S01]  /*59c0*/  F2FP.SATFINITE.E4M3.F32.PACK_AB_MERGE_C R8, R78.reuse, R45, RZ ;  /* 0x0000002d4e08723e */ /* 0x042fe200048070ff */
[----:B------:R-:W-:Y:S01]  /*59d0*/  FADD.FTZ R45, R45, R10 ;  /* 0x0000000a2d2d7221 */ /* 0x000fe20000010000 */
[----:B------:R-:W-:Y:S02]  /*59e0*/  CS2R R90, SRZ ;  /* 0x00000000005a7805 */ /* 0x000fe4000001ff00 */
[----:B------:R-:W-:Y:S01]  /*59f0*/  F2FP.SATFINITE.E4M3.F32.PACK_AB_MERGE_C R203, R47, R44, R8 ;  /* 0x0000002c2fcb723e */ /* 0x000fe20004807008 */
[----:B------:R-:W-:Y:S01]  /*5a00*/  FADD.FTZ R4, R78, R45 ;  /* 0x0000002d4e047221 */ /* 0x000fe20000010000 */
[----:B------:R-:W-:-:S02]  /*5a10*/  CS2R R44, SRZ ;  /* 0x00000000002c7805 */ /* 0x000fc4000001ff00 */
        /* <DEDUP_REMOVED lines=54> */
[----:B------:R-:W-:Y:S01]  /*5d80*/  UMOV UR7, URZ ;  /* 0x0000003f00077c82 */ /* 0x000fe20008000000 */
[----:B------:R-:W-:Y:S01]  /*5d90*/  UMOV UR6, URZ ;  /* 0x0000003f00067c82 */ /* 0x000fe20008000000 */
[----:B------:R-:W-:Y:S01]  /*5da0*/  ULDC UR61, c[0x0][0x288] ;  /* 0x0000a200003d7ab9 */ /* 0x000fe20000000800 */
[----:B------:R-:W-:-:S05]  /*5db0*/  ULDC UR59, c[0x0][0x2f0] ;  /* 0x0000bc00003b7ab9 */ /* 0x000fca0000000800 */
.L_x_2324:
[----:B------:R-:W-:Y:S01]  /*5dc0*/  ISETP.NE.AND P2, PT, RZ, UR54, PT ;  /* 0x00000036ff007c0c */ /* 0x000fe2000bf45270 */
[----:B------:R-:W-:-:S04]  /*5dd0*/  UISETP.NE.AND UP0, UPT, UR6, 0x1, UPT ;  /* 0x000000010600788c */ /* 0x000fc8000bf05270 */
[----:B------:R-:W-:-:S04]  /*5de0*/  USEL UR5, URZ, 0x1, UP0 ;  /* 0x000000013f057887 */ /* 0x000fc80008000000 */
[----:B------:R-:W-:-:S04]  /*5df0*/  ULOP3.LUT UR5, UR7, UR5, URZ, 0x3c, !UPT ;  /* 0x0000000507057292 */ /* 0x000fc8000f8e3c3f */
[----:B------:R-:W-:Y:S08]  /*5e00*/  @P2 BRA `(.L_x_2314) ;  /* 0x0000000000382947 */ /* 0x000ff00003800000 */
[----:B------:R-:W-:Y:S05]  /*5e10*/  @!P0 BRA `(.L_x_2315) ;  /* 0x0000000000048947 */ /* 0x000fea0003800000 */
[----:B------:R-:W-:Y:S01]  /*5e20*/  BPT.TRAP 0x1 ;  /* 0x000000040000795c */ /* 0x000fe20000300000 */
.L_x_2315:
        /* <DEDUP_REMOVED lines=9> */
.L_x_2316:
[----:B-1----:R-:W-:Y:S05]  /*5ec0*/  @P1 BRA `(.L_x_2314) ;  /* 0x0000000000081947 */ /* 0x002fea0003800000 */
[----:B------:R-:W1:Y:S02]  /*5ed0*/  SYNCS.PHASECHK.TRANS64.TRYWAIT P1, [UR4+0x33430], R10 ;  /* 0x0334300aff0075a7 */ /* 0x000e640008020144 */
[----:B-1----:R-:W-:Y:S05]  /*5ee0*/  @!P1 BRA `(.L_x_2317) ;  /* 0x0000010800949947 */ /* 0x002fea0003800000 */
.L_x_2314:
        /* <DEDUP_REMOVED lines=21> */
[----:B------:R-:W-:Y:S01]  /*6040*/  UIADD3 UR46, UR30, 0x180, URZ ;  /* 0x000001801e2e7890 */ /* 0x000fe2000fffe03f */
[----:B------:R-:W-:Y:S01]  /*6050*/  UMOV UR47, 0x80000020 ;  /* 0x80000020002f7882 */ /* 0x000fe20000000000 */
[----:B------:R-:W-:Y:S01]  /*6060*/  UIADD3 UR50, UR30, 0x200, URZ ;  /* 0x000002001e327890 */ /* 0x000fe2000fffe03f */
[----:B------:R-:W-:Y:S01]  /*6070*/  UMOV UR51, 0x80000020 ;  /* 0x8000002000337882 */ /* 0x000fe20000000000 */
[----:B------:R-:W-:Y:S01]  /*6080*/  UIADD3 UR26, UR30, 0x2, URZ ;  /* 0x000000021e1a7890 */ /* 0x000fe2000fffe03f */
[----:B------:R-:W-:Y:S01]  /*6090*/  WARPGROUP.ARRIVE ;  /* 0x00000000000079c5 */ /* 0x000fe20000000000 */
[----:B------:R-:W-:Y:S01]  /*60a0*/  UMOV UR27, 0x80000020 ;  /* 0x80000020001b7882 */ /* 0x000fe20000000000 */
[----:B------:R-:W-:-:S02]  /*60b0*/  UIADD3 UR10, UR30, 0x82, URZ ;  /* 0x000000821e0a7890 */ /* 0x000fc4000fffe03f */
[----:B------:R-:W-:Y:S02]  /*60c0*/  UIADD3 UR11, UR30, 0x182, URZ ;  /* 0x000001821e0b7890 */ /* 0x000fe4000fffe03f */
[----:B------:R-:W-:Y:S01]  /*60d0*/  QGMMA.64x32x32.F32.E4M3.E4M3 R184, gdesc[UR28], RZ, !UPT, gsb0 ;  /* 0x006000001cb879f3 */ /* 0x000fe2000c0008ff */
[----:B------:R-:W-:Y:S01]  /*60e0*/  UIADD3 UR22, UR30, 0x280, URZ ;  /* 0x000002801e167890 */ /* 0x000fe2000fffe03f */
[----:B------:R-:W-:Y:S01]  /*60f0*/  UMOV UR23, 0x80000020 ;  /* 0x8000002000177882 */ /* 0x000fe20000000000 */
[----:B------:R-:W-:Y:S01]  /*6100*/  UIADD3 UR18, UR30, 0x282, URZ ;  /* 0x000002821e127890 */ /* 0x000fe2000fffe03f */
[----:B------:R-:W-:Y:S01]  /*6110*/  UMOV UR19, 0x80000020 ;  /* 0x8000002000137882 */ /* 0x000fe20000000000 */
[----:B------:R-:W-:Y:S01]  /*6120*/  UIADD3 UR14, UR30, 0x500, URZ ;  /* 0x000005001e0e7890 */ /* 0x000fe2000fffe03f */
[----:B------:R-:W-:Y:S01]  /*6130*/  UMOV UR15, 0x80000020 ;  /* 0x80000020000f7882 */ /* 0x000fe20000000000 */
[----:B------:R-:W-:Y:S01]  /*6140*/  UMOV UR28, UR8 ;  /* 0x00000008001c7c82 */ /* 0x000fe20008000000 */
[----:B------:R-:W-:Y:S01]  /*6150*/  UMOV UR29, UR9 ;  /* 0x00000009001d7c82 */ /* 0x000fe20008000000 */
[----:B------:R-:W-:Y:S01]  /*6160*/  UMOV UR31, 0x80000020 ;  /* 0x80000020001f7882 */ /* 0x000fe20000000000 */
[----:B------:R-:W-:-:S02]  /*6170*/  WARPGROUP.DEPBAR.LE gsb0, 0x0 ;  /* 0x00008000000079c5 */ /* 0x000fc40000010000 */
        /* <DEDUP_REMOVED lines=153> */
.L_x_2319:
[----:B------:R-:W-:Y:S01]  /*6b10*/  ULEA UR10, UR6, UR38, 0x3 ;  /* 0x00000026060a7291 */ /* 0x000fe2000f8e183f */
[----:B------:R-:W-:-:S05]  /*6b20*/  IMAD.U32 R10, RZ, RZ, UR7 ;  /* 0x00000007ff0a7e24 */ /* 0x000fca000f8e00ff */
[----:B------:R-:W-:-:S04]  /*6b30*/  SHF.L.U32 R10, R10, 0x1f, RZ ;  /* 0x0000001f0a0a7819 */ /* 0x000fc800000006ff */
[----:B------:R0:W1:Y:S01]  /*6b40*/  SYNCS.PHASECHK.TRANS64.TRYWAIT P1, [UR10+0x33450], R10 ;  /* 0x0334500aff0075a7 */ /* 0x000062000802014a */
[----:B------:R-:W-:Y:S05]  /*6b50*/  @!P0 BRA `(.L_x_2320) ;  /* 0x0000000000048947 */ /* 0x000fea0003800000 */
[----:B------:R-:W-:Y:S01]  /*6b60*/  BPT.TRAP 0x1 ;  /* 0x000000040000795c */ /* 0x000fe20000300000 */
.L_x_2320:
[----:B-1----:R-:W-:Y:S05]  /*6b70*/  @P1 BRA `(.L_x_2318) ;  /* 0x0000000000081947 */ /* 0x002fea0003800000 */
[----:B------:R-:W1:Y:S02]  /*6b80*/  SYNCS.PHASECHK.TRANS64.TRYWAIT P1, [UR10+0x33450], R10 ;  /* 0x0334500aff0075a7 */ /* 0x000e64000802014a */
[----:B-1----:R-:W-:Y:S05]  /*6b90*/  @!P1 BRA `(.L_x_2321) ;  /* 0x000000fc00809947 */ /* 0x002fea0003800000 */
.L_x_2318:
        /* <DEDUP_REMOVED lines=34> */
.L_x_2322:
        /* <DEDUP_REMOVED lines=10> */
[C---:B------:R-:W-:Y:S01]  /*6e60*/  FMUL.FTZ R11, R0.reuse, R187 ;  /* 0x000000bb000b7220 */ /* 0x040fe20000410000 */
[----:B------:R-:W-:Y:S01]  /*6e70*/  @UP0 ULDC UR7, c[0x0][0x44c] ;  /* 0x0001130000070ab9 */ /* 0x000fe20000000800 */
[C---:B------:R-:W-:Y:S01]  /*6e80*/  FMUL.FTZ R187, R0.reuse, R189 ;  /* 0x000000bd00bb7220 */ /* 0x040fe20000410000 */
        /* <DEDUP_REMOVED lines=10> */
[----:B------:R-:W-:Y:S01]  /*6f30*/  IMAD.MOV.U32 R160, RZ, RZ, -0x2 ;  /* 0xfffffffeffa07424 */ /* 0x000fe200078e00ff */
[----:B------:R-:W-:Y:S01]  /*6f40*/  @P2 SHF.R.U32.HI R161, RZ, UR7, R157 ;  /* 0x00000007ffa12c19 */ /* 0x000fe2000801169d */
[C---:B------:R-:W-:Y:S01]  /*6f50*/  FMUL.FTZ R157, R0.reuse, R163 ;  /* 0x000000a3009d7220 */ /* 0x040fe20000410000 */
[----:B------:R-:W-:Y:S01]  /*6f60*/  UMOV UR7, 0x1 ;  /* 0x0000000100077882 */ /* 0x000fe20000000000 */
[C---:B------:R-:W-:Y:S01]  /*6f70*/  FMUL.FTZ R178, R0.reuse, R153 ;  /* 0x0000009900b27220 */ /* 0x040fe20000410000 */
[----:B------:R-:W-:Y:S01]  /*6f80*/  UIMAD UR7, UR39, -0xa0, UR7 ;  /* 0xffffff60270778a4 */ /* 0x000fe2000f8e0207 */
[----:B------:R-:W1:Y:S01]  /*6f90*/  SHFL.IDX PT, R163, R161, RZ, 0x1c1f ;  /* 0x001c1fffa1a37589 */ /* 0x000e6200000e0000 */
[C---:B------:R-:W-:Y:S01]  /*6fa0*/  FMUL.FTZ R184, R0.reuse, R185 ;  /* 0x000000b900b87220 */ /* 0x040fe20000410000 */
[C---:B------:R-:W-:Y:S01]  /*6fb0*/  FMUL.FTZ R153, R0.reuse, R155 ;  /* 0x0000009b00997220 */ /* 0x040fe20000410000 */
[----:B------:R-:W-:Y:S01]  /*6fc0*/  FMUL.FTZ R155, R0, R159 ;  /* 0x0000009f009b7220 */ /* 0x000fe20000410000 */
[----:B------:R-:W2:Y:S01]  /*6fd0*/  MUFU.TANH R200, R200 ;  /* 0x000000c800c87308 */ /* 0x000ea20000002400 */
[----:B------:R-:W-:-:S02]  /*6fe0*/  IMAD.U32 R159, RZ, RZ, UR59 ;  /* 0x0000003bff9f7e24 */ /* 0x000fc4000f8e00ff */
[C---:B------:R-:W-:Y:S01]  /*6ff0*/  FMUL.FTZ R185, R0.reuse, R188 ;  /* 0x000000bc00b97220 */ /* 0x040fe20000410000 */
[----:B------:R-:W-:Y:S02]  /*7000*/  IMAD R160, R7, R160, UR7 ;  /* 0x0000000707a07e24 */ /* 0x000fe4000f8e02a0 */
[C---:B------:R-:W-:Y:S01]  /*7010*/  FMUL.FTZ R20, R0.reuse, R170 ;  /* 0x000000aa00147220 */ /* 0x040fe20000410000 */
[C---:B------:R-:W-:Y:S01]  /*7020*/  FMUL.FTZ R170, R0.reuse, R182 ;  /* 0x000000b600aa7220 */ /* 0x040fe20000410000 */
[C---:B------:R-:W-:Y:S01]  /*7030*/  FMUL.FTZ R13, R0.reuse, R191 ;  /* 0x000000bf000d7220 */ /* 0x040fe20000410000 */
[----:B------:R-:W-:Y:S01]  /*7040*/  IMAD R160, R159, UR55, R160 ;  /* 0x000000379fa07c24 */ /* 0x000fe2000f8e02a0 */
[----:B------:R-:W3:Y:S01]  /*7050*/  MUFU.TANH R184, R184 ;  /* 0x000000b800b87308 */ /* 0x000ee20000002400 */
[C---:B------:R-:W-:Y:S01]  /*7060*/  FMUL.FTZ R191, R0.reuse, R192 ;  /* 0x000000c000bf7220 */ /* 0x040fe20000410000 */
        /* <DEDUP_REMOVED lines=10> */
[----:B-1----:R-:W-:Y:S01]  /*7110*/  IADD3 R182, R163, -UR61, R160 ;  /* 0x8000003da3b67c10 */ /* 0x002fe2000fffe0a0 */
[C---:B------:R-:W-:Y:S01]  /*7120*/  FMUL.FTZ R136, R0.reuse, R136 ;  /* 0x0000008800887220 */ /* 0x040fe20000410000 */
[C---:B------:R-:W-:Y:S01]  /*7130*/  FMUL.FTZ R22, R0.reuse, R174 ;  /* 0x000000ae00167220 */ /* 0x040fe20000410000 */
[----:B------:R-:W-:Y:S01]  /*7140*/  FMUL.FTZ R174, R0, R177 ;  /* 0x000000b100ae7220 */ /* 0x000fe20000410000 */
[----:B------:R-:W1:Y:S01]  /*7150*/  MUFU.TANH R187, R187 ;  /* 0x000000bb00bb7308 */ /* 0x000e620000002400 */
[----:B------:R-:W-:Y:S01]  /*7160*/  ISETP.GT.AND P1, PT, R182, RZ, PT ;  /* 0x000000ffb600720c */ /* 0x000fe20003f24270 */
[----:B------:R-:W-:Y:S01]  /*7170*/  FMUL.FTZ R177, R0, R180 ;  /* 0x000000b400b17220 */ /* 0x000fe20000410000 */
[----:B------:R-:W-:Y:S01]  /*7180*/  ISETP.GT.AND P2, PT, R182, 0x1, PT ;  /* 0x00000001b600780c */ /* 0x000fe20003f44270 */
[----:B------:R-:W-:Y:S01]  /*7190*/  FMUL.FTZ R180, R0, R156 ;  /* 0x0000009c00b47220 */ /* 0x000fe20000410000 */
[----:B--2---:R-:W-:Y:S01]  /*71a0*/  FSEL R186, R200, -INF , P1 ;  /* 0xff800000c8ba7808 */ /* 0x004fe20000800000 */
[----:B------:R-:W-:Y:S01]  /*71b0*/  FMUL.FTZ R156, R0, R162 ;  /* 0x000000a2009c7220 */ /* 0x000fe20000410000 */
[----:B------:R-:W-:Y:S01]  /*71c0*/  ISETP.GT.AND P1, PT, R182, 0x8, PT ;  /* 0x00000008b600780c */ /* 0x000fe20003f24270 */
[----:B------:R-:W2:Y:S01]  /*71d0*/  MUFU.TANH R191, R191 ;  /* 0x000000bf00bf7308 */ /* 0x000ea20000002400 */
[----:B---3--:R-:W-:Y:S01]  /*71e0*/  FSEL R188, R184, -INF , P2 ;  /* 0xff800000b8bc7808 */ /* 0x008fe20001000000 */
[----:B------:R-:W-:Y:S01]  /*71f0*/  FMUL.FTZ R184, R0, R137 ;  /* 0x0000008900b87220 */ /* 0x000fe20000410000 */
[----:B------:R-:W-:Y:S01]  /*7200*/  FMNMX.FTZ R163, R186, R8, !PT ;  /* 0x00000008baa37209 */ /* 0x000fe20007810000 */
[----:B------:R-:W-:Y:S01]  /*7210*/  FMUL.FTZ R137, R0, R139 ;  /* 0x0000008b00897220 */ /* 0x000fe20000410000 */
[----:B------:R-:W-:Y:S01]  /*7220*/  ISETP.GT.AND P2, PT, R182, 0x9, PT ;  /* 0x00000009b600780c */ /* 0x000fe20003f44270 */
[----:B------:R-:W-:Y:S01]  /*7230*/  FMUL.FTZ R201, R0, R164 ;  /* 0x000000a400c97220 */ /* 0x000fe20000410000 */
[----:B0-----:R-:W-:Y:S01]  /*7240*/  FSEL R190, R185, -INF , P1 ;  /* 0xff800000b9be7808 */ /* 0x001fe20000800000 */
[----:B------:R-:W0:Y:S01]  /*7250*/  MUFU.TANH R189, R189 ;  /* 0x000000bd00bd7308 */ /* 0x000e220000002400 */
[----:B------:R-:W-:Y:S01]  /*7260*/  FMNMX.FTZ R163, R188, R163, !PT ;  /* 0x000000a3bca37209 */ /* 0x000fe20007810000 */
[----:B------:R-:W-:Y:S01]  /*7270*/  FMUL.FTZ R185, R0, R140 ;  /* 0x0000008c00b97220 */ /* 0x000fe20000410000 */
[----:B------:R-:W-:Y:S01]  /*7280*/  ISETP.GT.AND P1, PT, R182, 0x10, PT ;  /* 0x00000010b600780c */ /* 0x000fe20003f24270 */
[C---:B------:R-:W-:Y:S01]  /*7290*/  FMUL.FTZ R169, R0.reuse, R179 ;  /* 0x000000b300a97220 */ /* 0x040fe20000410000 */
[----:B-1----:R-:W-:Y:S01]  /*72a0*/  FSEL R194, R187, -INF , P2 ;  /* 0xff800000bbc27808 */ /* 0x002fe20001000000 */
[----:B------:R-:W-:Y:S01]  /*72b0*/  FMUL.FTZ R187, R0, R141 ;  /* 0x0000008d00bb7220 */ /* 0x000fe20000410000 */
[----:B------:R-:W-:Y:S01]  /*72c0*/  FMNMX.FTZ R163, R190, R163, !PT ;  /* 0x000000a3bea37209 */ /* 0x000fe20007810000 */
[----:B------:R-:W1:Y:S01]  /*72d0*/  MUFU.TANH R192, R192 ;  /* 0x000000c000c07308 */ /* 0x000e620000002400 */
[----:B------:R-:W-:Y:S01]  /*72e0*/  ISETP.GT.AND P2, PT, R182, 0x11, PT ;  /* 0x00000011b600780c */ /* 0x000fe20003f44270 */
[C---:B------:R-:W-:Y:S01]  /*72f0*/  FMUL.FTZ R179, R0.reuse, R152 ;  /* 0x0000009800b37220 */ /* 0x040fe20000410000 */
[----:B--2---:R-:W-:Y:S01]  /*7300*/  FSEL R198, R191, -INF , P1 ;  /* 0xff800000bfc67808 */ /* 0x004fe20000800000 */
[----:B------:R-:W-:Y:S01]  /*7310*/  FMUL.FTZ R202, R0, R165 ;  /* 0x000000a500ca7220 */ /* 0x000fe20000410000 */
[----:B------:R-:W-:Y:S01]  /*7320*/  FMNMX.FTZ R163, R194, R163, !PT ;  /* 0x000000a3c2a37209 */ /* 0x000fe20007810000 */
[----:B------:R-:W-:Y:S01]  /*7330*/  FMUL.FTZ R152, R0, R154 ;  /* 0x0000009a00987220 */ /* 0x000fe20000410000 */
[----:B------:R-:W-:Y:S01]  /*7340*/  ISETP.GT.AND P1, PT, R182, 0x18, PT ;  /* 0x00000018b600780c */ /* 0x000fe20003f24270 */
[----:B------:R-:W-:Y:S01]  /*7350*/  MUFU.TANH R193, R193 ;  /* 0x000000c100c17308 */ /* 0x000fe20000002400 */
[----:B0-----:R-:W-:Y:S01]  /*7360*/  FSEL R196, R189, -INF , P2 ;  /* 0xff800000bdc47808 */ /* 0x001fe20001000000 */
[----:B------:R-:W-:Y:S01]  /*7370*/  FMUL.FTZ R189, R0, R144 ;  /* 0x0000009000bd7220 */ /* 0x000fe20000410000 */
[----:B------:R-:W-:Y:S01]  /*7380*/  FMNMX.FTZ R163, R198, R163, !PT ;  /* 0x000000a3c6a37209 */ /* 0x000fe20007810000 */
[----:B------:R-:W-:Y:S01]  /*7390*/  FMUL.FTZ R154, R0, R158 ;  /* 0x0000009e009a7220 */ /* 0x000fe20000410000 */
[----:B------:R-:W-:Y:S01]  /*73a0*/  ISETP.GT.AND P2, PT, R182, 0x19, PT ;  /* 0x00000019b600780c */ /* 0x000fe20003f44270 */
        /* <DEDUP_REMOVED lines=11> */
[----:B------:R-:W-:Y:S01]  /*7460*/  SHFL.IDX PT, R161, R161, 0x1, 0x1c1f ;  /* 0x003c1f00a1a17f89 */ /* 0x000fe200000e0000 */
[----:B------:R-:W-:Y:S01]  /*7470*/  ULDC UR10, c[0x0][0x988] ;  /* 0x00026200000a7ab9 */ /* 0x000fe20000000800 */
        /* <DEDUP_REMOVED lines=13> */
[----:B------:R0:W-:Y:S01]  /*7550*/  MUFU.TANH R200, R136 ;  /* 0x0000008800c87308 */ /* 0x0001e20000002400 */
[----:B------:R-:W-:Y:S01]  /*7560*/  FMUL.FTZ R134, R0, R134 ;  /* 0x0000008600867220 */ /* 0x000fe20000410000 */
[----:B------:R-:W-:-:S04]  /*7570*/  ULEA UR7, UR4, UR38, 0x3 ;  /* 0x0000002604077291 */ /* 0x000fc8000f8e183f */
[----:B------:R-:W-:Y:S02]  /*7580*/  UIADD3 UR7, UR7, 0x33440, URZ ;  /* 0x0003344007077890 */ /* 0x000fe4000fffe03f */
[----:B------:R-:W3:Y:S01]  /*7590*/  MUFU.TANH R173, R173 ;  /* 0x000000ad00ad7308 */ /* 0x000ee20000002400 */
[----:B0-----:R-:W-:Y:S01]  /*75a0*/  FMUL.FTZ R136, R0, R138 ;  /* 0x0000008a00887220 */ /* 0x001fe20000410000 */
[----:B------:R-:W-:Y:S01]  /*75b0*/  FSEL R138, R193, -INF , P2 ;  /* 0xff800000c18a7808 */ /* 0x000fe20001000000 */
[----:B------:R-:W-:Y:S01]  /*75c0*/  UPRMT UR7, UR60, 0x654, UR7 ;  /* 0x000006543c077896 */ /* 0x000fe20008000007 */
[----:B------:R-:W-:Y:S02]  /*75d0*/  ISETP.GT.AND P2, PT, R182, 0x21, PT ;  /* 0x00000021b600780c */ /* 0x000fe40003f44270 */
[----:B------:R-:W-:Y:S02]  /*75e0*/  FMNMX.FTZ R162, R138, R163, !PT ;  /* 0x000000a38aa27209 */ /* 0x000fe40007810000 */
[----:B------:R-:W0:Y:S01]  /*75f0*/  MUFU.TANH R175, R175 ;  /* 0x000000af00af7308 */ /* 0x000e220000002400 */
[----:B-1----:R-:W-:-:S02]  /*7600*/  FSEL R140, R195, -INF , P2 ;  /* 0xff800000c38c7808 */ /* 0x002fc40001000000 */
[----:B------:R-:W-:Y:S01]  /*7610*/  FMNMX.FTZ R163, R139, R162, !PT ;  /* 0x000000a28ba37209 */ /* 0x000fe20007810000 */
[----:B------:R-:W-:Y:S01]  /*7620*/  SYNCS.ARRIVE.TRANS64.RED.A1T0 RZ, [UR7], RZ ;  /* 0x000000ffffff79a7 */ /* 0x000fe20008100407 */
[----:B------:R-:W-:Y:S02]  /*7630*/  ISETP.GT.AND P2, PT, R182, 0x29, PT ;  /* 0x00000029b600780c */ /* 0x000fe40003f44270 */
[----:B--2---:R-:W-:Y:S01]  /*7640*/  FSEL R141, R172, -INF , P1 ;  /* 0xff800000ac8d7808 */ /* 0x004fe20000800000 */
[----:B------:R-:W1:Y:S01]  /*7650*/  MUFU.TANH R174, R174 ;  /* 0x000000ae00ae7308 */ /* 0x000e620000002400 */
[----:B------:R-:W-:Y:S02]  /*7660*/  FMNMX.FTZ R164, R140, R163, !PT ;  /* 0x000000a38ca47209 */ /* 0x000fe40007810000 */
[----:B------:R-:W-:Y:S02]  /*7670*/  ISETP.GT.AND P1, PT, R182, 0x30, PT ;  /* 0x00000030b600780c */ /* 0x000fe40003f24270 */
[----:B---3--:R-:W-:-:S02]  /*7680*/  FSEL R162, R173, -INF , P2 ;  /* 0xff800000ada27808 */ /* 0x008fc40001000000 */
[----:B------:R-:W-:Y:S01]  /*7690*/  FMNMX.FTZ R163, R141, R164, !PT ;  /* 0x000000a48da37209 */ /* 0x000fe20007810000 */
[----:B------:R-:W2:Y:S01]  /*76a0*/  MUFU.TANH R177, R177 ;  /* 0x000000b100b17308 */ /* 0x000ea20000002400 */
[----:B------:R-:W-:Y:S02]  /*76b0*/  ISETP.GT.AND P2, PT, R182, 0x31, PT ;  /* 0x00000031b600780c */ /* 0x000fe40003f44270 */
[----:B0-----:R-:W-:Y:S02]  /*76c0*/  FSEL R144, R175, -INF , P1 ;  /* 0xff800000af907808 */ /* 0x001fe40000800000 */
[----:B------:R-:W-:Y:S02]  /*76d0*/  FMNMX.FTZ R165, R162, R163, !PT ;  /* 0x000000a3a2a57209 */ /* 0x000fe40007810000 */
[----:B------:R-:W-:Y:S01]  /*76e0*/  ISETP.GT.AND P1, PT, R182, 0x38, PT ;  /* 0x00000038b600780c */ /* 0x000fe20003f24270 */
[----:B------:R-:W0:Y:S01]  /*76f0*/  MUFU.TANH R176, R176 ;  /* 0x000000b000b07308 */ /* 0x000e220000002400 */
[----:B-1----:R-:W-:-:S02]  /*7700*/  FSEL R163, R174, -INF , P2 ;  /* 0xff800000aea37808 */ /* 0x002fc40001000000 */
[----:B------:R-:W-:Y:S02]  /*7710*/  FMNMX.FTZ R164, R144, R165, !PT ;  /* 0x000000a590a47209 */ /* 0x000fe40007810000 */
[C---:B------:R-:W-:Y:S02]  /*7720*/  ISETP.GT.AND P2, PT, R182.reuse, 0x39, PT ;  /* 0x00000039b600780c */ /* 0x040fe40003f44270 */
[----:B------:R-:W-:Y:S01]  /*7730*/  FMNMX.FTZ R172, R163, R164, !PT ;  /* 0x000000a4a3ac7209 */ /* 0x000fe20007810000 */
[----:B------:R-:W1:Y:S01]  /*7740*/  MUFU.TANH R179, R179 ;  /* 0x000000b300b37308 */ /* 0x000e620000002400 */
[----:B--2---:R-:W-:Y:S02]  /*7750*/  FSEL R145, R177, -INF , P1 ;  /* 0xff800000b1917808 */ /* 0x004fe40000800000 */
[----:B------:R-:W-:Y:S02]  /*7760*/  ISETP.GT.AND P1, PT, R182, 0x40, PT ;  /* 0x00000040b600780c */ /* 0x000fe40003f24270 */
[----:B------:R-:W-:-:S03]  /*7770*/  FMNMX.FTZ R165, R145, R172, !PT ;  /* 0x000000ac91a57209 */ /* 0x000fc60007810000 */
[----:B------:R-:W2:Y:S01]  /*7780*/  MUFU.TANH R178, R178 ;  /* 0x000000b200b27308 */ /* 0x000ea20000002400 */
[----:B0-----:R-:W-:Y:S02]  /*7790*/  FSEL R164, R176, -INF , P2 ;  /* 0xff800000b0a47808 */ /* 0x001fe40001000000 */
[----:B------:R-:W-:Y:S02]  /*77a0*/  ISETP.GT.AND P2, PT, R182, 0x41, PT ;  /* 0x00000041b600780c */ /* 0x000fe40003f44270 */
[----:B------:R-:W-:-:S03]  /*77b0*/  FMNMX.FTZ R173, R164, R165, !PT ;  /* 0x000000a5a4ad7209 */ /* 0x000fc60007810000 */
[----:B------:R-:W0:Y:S01]  /*77c0*/  MUFU.TANH R180, R180 ;  /* 0x000000b400b47308 */ /* 0x000e220000002400 */
[----:B-1----:R-:W-:Y:S02]  /*77d0*/  FSEL R148, R179, -INF , P1 ;  /* 0xff800000b3947808 */ /* 0x002fe40000800000 */
[----:B------:R-:W-:-:S05]  /*77e0*/  ISETP.GT.AND P1, PT, R182, 0x48, PT ;  /* 0x00000048b600780c */ /* 0x000fca0003f24270 */
[----:B------:R-:W1:Y:S01]  /*77f0*/  MUFU.TANH R181, R181 ;  /* 0x000000b500b57308 */ /* 0x000e620000002400 */
[----:B--2---:R-:W-:Y:S01]  /*7800*/  FSEL R165, R178, -INF , P2 ;  /* 0xff800000b2a57808 */ /* 0x004fe20001000000 */
[----:B------:R-:W-:Y:S01]  /*7810*/  FMUL.FTZ R178, R0, R125 ;  /* 0x0000007d00b27220 */ /* 0x000fe20000410000 */
[----:B------:R-:W-:-:S05]  /*7820*/  ISETP.GT.AND P2, PT, R182, 0x49, PT ;  /* 0x00000049b600780c */ /* 0x000fca0003f44270 */
[----:B------:R-:W-:Y:S08]  /*7830*/  MUFU.TANH R183, R183 ;  /* 0x000000b700b77308 */ /* 0x000ff00000002400 */
[----:B------:R-:W2:Y:S08]  /*7840*/  MUFU.TANH R199, R199 ;  /* 0x000000c700c77308 */ /* 0x000eb00000002400 */
[----:B------:R3:W-:Y:S08]  /*7850*/  MUFU.TANH R177, R166 ;  /* 0x000000a600b17308 */ /* 0x0007f00000002400 */
[----:B------:R-:W4:Y:S01]  /*7860*/  MUFU.TANH R201, R201 ;  /* 0x000000c900c97308 */ /* 0x000f220000002400 */
[----:B---3--:R-:W-:Y:S01]  /*7870*/  FMNMX.FTZ R166, R148, R173, !PT ;  /* 0x000000ad94a67209 */ /* 0x008fe20007810000 */
[----:B------:R-:W-:Y:S01]  /*7880*/  FMUL.FTZ R173, R0, R149 ;  /* 0x0000009500ad7220 */ /* 0x000fe20000410000 */
[----:B0-----:R-:W-:Y:S01]  /*7890*/  FSEL R149, R180, -INF , P1 ;  /* 0xff800000b4957808 */ /* 0x001fe20000800000 */
[----:B------:R-:W-:Y:S01]  /*78a0*/  FMUL.FTZ R180, R0, R129 ;  /* 0x0000008100b47220 */ /* 0x000fe20000410000 */
[----:B------:R-:W-:-:S02]  /*78b0*/  FMNMX.FTZ R172, R165, R166, !PT ;  /* 0x000000a6a5ac7209 */ /* 0x000fc40007810000 */
[C---:B------:R-:W-:Y:S01]  /*78c0*/  ISETP.GT.AND P1, PT, R182.reuse, 0x50, PT ;  /* 0x00000050b600780c */ /* 0x040fe20003f24270 */
[----:B------:R-:W0:Y:S01]  /*78d0*/  MUFU.TANH R202, R202 ;  /* 0x000000ca00ca7308 */ /* 0x000e220000002400 */
[----:B-1----:R-:W-:Y:S02]  /*78e0*/  FSEL R166, R181, -INF , P2 ;  /* 0xff800000b5a67808 */ /* 0x002fe40001000000 */
[----:B------:R-:W-:Y:S02]  /*78f0*/  FMNMX.FTZ R175, R149, R172, !PT ;  /* 0x000000ac95af7209 */ /* 0x000fe40007810000 */
[----:B------:R-:W-:Y:S02]  /*7900*/  ISETP.GT.AND P2, PT, R182, 0x51, PT ;  /* 0x00000051b600780c */ /* 0x000fe40003f44270 */
[----:B------:R-:W-:Y:S01]  /*7910*/  FMNMX.FTZ R174, R166, R175, !PT ;  /* 0x000000afa6ae7209 */ /* 0x000fe20007810000 */
[----:B------:R1:W-:Y:S01]  /*7920*/  MUFU.TANH R179, R167 ;  /* 0x000000a700b37308 */ /* 0x0003e20000002400 */
[----:B--2---:R-:W-:Y:S01]  /*7930*/  FSEL R172, R199, -INF , P2 ;  /* 0xff800000c7ac7808 */ /* 0x004fe20001000000 */
[----:B------:R-:W-:Y:S01]  /*7940*/  FMUL.FTZ R175, R0, R121 ;  /* 0x0000007900af7220 */ /* 0x000fe20000410000 */
[----:B------:R-:W-:-:S05]  /*7950*/  ISETP.GT.AND P2, PT, R182, 0x59, PT ;  /* 0x00000059b600780c */ /* 0x000fca0003f44270 */
[----:B------:R-:W2:Y:S01]  /*7960*/  MUFU.TANH R184, R184 ;  /* 0x000000b800b87308 */ /* 0x000ea20000002400 */
[----:B-1----:R-:W-:Y:S02]  /*7970*/  FSEL R167, R183, -INF , P1 ;  /* 0xff800000b7a77808 */ /* 0x002fe40000800000 */
[----:B------:R-:W-:-:S04]  /*7980*/  ISETP.GT.AND P1, PT, R182, 0x58, PT ;  /* 0x00000058b600780c */ /* 0x000fc80003f24270 */
[----:B----4-:R-:W-:Y:S01]  /*7990*/  FSEL R121, R201, -INF , P1 ;  /* 0xff800000c9797808 */ /* 0x010fe20000800000 */
[----:B------:R1:W-:Y:S01]  /*79a0*/  MUFU.TANH R191, R173 ;  /* 0x000000ad00bf7308 */ /* 0x0003e20000002400 */
[----:B------:R-:W-:-:S07]  /*79b0*/  ISETP.GT.AND P1, PT, R182, 0x60, PT ;  /* 0x00000060b600780c */ /* 0x000fce0003f24270 */
[----:B------:R-:W3:Y:S01]  /*79c0*/  MUFU.TANH R185, R185 ;  /* 0x000000b900b97308 */ /* 0x000ee20000002400 */
[----:B-1----:R-:W-:-:S04]  /*79d0*/  FMNMX.FTZ R173, R167, R174, !PT ;  /* 0x000000aea7ad7209 */ /* 0x002fc80007810000 */
[----:B------:R-:W-:Y:S02]  /*79e0*/  FMNMX.FTZ R174, R172, R173, !PT ;  /* 0x000000adacae7209 */ /* 0x000fe40007810000 */
[----:B0-----:R-:W-:Y:S01]  /*79f0*/  FSEL R173, R202, -INF , P2 ;  /* 0xff800000caad7808 */ /* 0x001fe20001000000 */
[----:B------:R-:W0:Y:S01]  /*7a00*/  MUFU.TANH R187, R187 ;  /* 0x000000bb00bb7308 */ /* 0x000e220000002400 */
[----:B------:R-:W-:Y:S02]  /*7a10*/  FMNMX.FTZ R174, R121, R174, !PT ;  /* 0x000000ae79ae7209 */ /* 0x000fe40007810000 */
[----:B------:R-:W-:Y:S02]  /*7a20*/  ISETP.GT.AND P2, PT, R182, 0x61, PT ;  /* 0x00000061b600780c */ /* 0x000fe40003f44270 */
[----:B------:R-:W-:Y:S02]  /*7a30*/  FMNMX.FTZ R181, R173, R174, !PT ;  /* 0x000000aeadb57209 */ /* 0x000fe40007810000 */
[----:B--2---:R-:W-:Y:S01]  /*7a40*/  FSEL R174, R184, -INF , P2 ;  /* 0xff800000b8ae7808 */ /* 0x004fe20001000000 */
[----:B------:R1:W-:Y:S01]  /*7a50*/  MUFU.TANH R183, R120 ;  /* 0x0000007800b77308 */ /* 0x0003e20000002400 */
[----:B------:R-:W-:-:S07]  /*7a60*/  ISETP.GT.AND P2, PT, R182, 0x69, PT ;  /* 0x00000069b600780c */ /* 0x000fce0003f44270 */
[----:B------:R-:W2:Y:S01]  /*7a70*/  MUFU.TANH R189, R189 ;  /* 0x000000bd00bd7308 */ /* 0x000ea20000002400 */
[----:B-1----:R-:W-:Y:S01]  /*7a80*/  FMUL.FTZ R120, R0, R124 ;  /* 0x0000007c00787220 */ /* 0x002fe20000410000 */
[----:B------:R-:W-:Y:S02]  /*7a90*/  FSEL R124, R200, -INF , P1 ;  /* 0xff800000c87c7808 */ /* 0x000fe40000800000 */
[----:B------:R-:W-:Y:S02]  /*7aa0*/  ISETP.GT.AND P1, PT, R182, 0x68, PT ;  /* 0x00000068b600780c */ /* 0x000fe40003f24270 */
[----:B------:R-:W-:Y:S02]  /*7ab0*/  FMNMX.FTZ R181, R124, R181, !PT ;  /* 0x000000b57cb57209 */ /* 0x000fe40007810000 */
[----:B---3--:R-:W-:Y:S01]  /*7ac0*/  FSEL R125, R185, -INF , P1 ;  /* 0xff800000b97d7808 */ /* 0x008fe20000800000 */
[----:B------:R0:W1:Y:S01]  /*7ad0*/  MUFU.TANH R193, R175 ;  /* 0x000000af00c17308 */ /* 0x0000620000002400 */
[----:B------:R-:W-:-:S02]  /*7ae0*/  FMNMX.FTZ R176, R174, R181, !PT ;  /* 0x000000b5aeb07209 */ /* 0x000fc40007810000 */
[----:B------:R-:W-:Y:S02]  /*7af0*/  ISETP.GT.AND P1, PT, R182, 0x70, PT ;  /* 0x00000070b600780c */ /* 0x000fe40003f24270 */
[----:B------:R-:W-:-:S03]  /*7b00*/  FMNMX.FTZ R176, R125, R176, !PT ;  /* 0x000000b07db07209 */ /* 0x000fc60007810000 */
[----:B------:R3:W4:Y:S01]  /*7b10*/  MUFU.TANH R195, R120 ;  /* 0x0000007800c37308 */ /* 0x0007220000002400 */
[----:B0-----:R-:W-:Y:S02]  /*7b20*/  FSEL R175, R187, -INF , P2 ;  /* 0xff800000bbaf7808 */ /* 0x001fe40001000000 */
[----:B------:R-:W-:Y:S02]  /*7b30*/  ISETP.GT.AND P2, PT, R182, 0x71, PT ;  /* 0x00000071b600780c */ /* 0x000fe40003f44270 */
[----:B------:R-:W-:Y:S02]  /*7b40*/  FMNMX.FTZ R181, R175, R176, !PT ;  /* 0x000000b0afb57209 */ /* 0x000fe40007810000 */
[----:B------:R-:W-:Y:S01]  /*7b50*/  FSEL R176, R177, -INF , P2 ;  /* 0xff800000b1b07808 */ /* 0x000fe20001000000 */
[----:B------:R0:W5:Y:S01]  /*7b60*/  MUFU.TANH R185, R178 ;  /* 0x000000b200b97308 */ /* 0x0001620000002400 */
[----:B---3--:R-:W-:Y:S01]  /*7b70*/  FMUL.FTZ R120, R0, R128 ;  /* 0x0000008000787220 */ /* 0x008fe20000410000 */
[----:B--2---:R-:W-:-:S02]  /*7b80*/  FSEL R128, R189, -INF , P1 ;  /* 0xff800000bd807808 */ /* 0x004fc40000800000 */
[----:B------:R-:W-:Y:S02]  /*7b90*/  ISETP.GT.AND P1, PT, R182, 0x78, PT ;  /* 0x00000078b600780c */ /* 0x000fe40003f24270 */
[----:B------:R-:W-:Y:S02]  /*7ba0*/  FMNMX.FTZ R181, R128, R181, !PT ;  /* 0x000000b580b57209 */ /* 0x000fe40007810000 */
[----:B------:R-:W-:Y:S01]  /*7bb0*/  ISETP.GT.AND P2, PT, R182, 0x79, PT ;  /* 0x00000079b600780c */ /* 0x000fe20003f44270 */
[----:B------:R2:W3:Y:S01]  /*7bc0*/  MUFU.TANH R187, R120 ;  /* 0x0000007800bb7308 */ /* 0x0004e20000002400 */
[----:B------:R-:W-:Y:S02]  /*7bd0*/  FSEL R129, R179, -INF , P1 ;  /* 0xff800000b3817808 */ /* 0x000fe40000800000 */
[----:B0-----:R-:W-:Y:S02]  /*7be0*/  FMNMX.FTZ R178, R176, R181, !PT ;  /* 0x000000b5b0b27209 */ /* 0x001fe40007810000 */
[----:B------:R-:W-:-:S02]  /*7bf0*/  ISETP.GT.AND P1, PT, R182, 0x80, PT ;  /* 0x00000080b600780c */ /* 0x000fc40003f24270 */
[----:B------:R-:W-:Y:S01]  /*7c00*/  FSEL R177, R191, -INF , P2 ;  /* 0xff800000bfb17808 */ /* 0x000fe20001000000 */
[----:B------:R5:W0:Y:S01]  /*7c10*/  MUFU.TANH R189, R180 ;  /* 0x000000b400bd7308 */ /* 0x000a220000002400 */
[----:B------:R-:W-:Y:S01]  /*7c20*/  FMNMX.FTZ R178, R129, R178, !PT ;  /* 0x000000b281b27209 */ /* 0x000fe20007810000 */
[----:B--2---:R-:W-:Y:S01]  /*7c30*/  FMUL.FTZ R120, R0, R132 ;  /* 0x0000008400787220 */ /* 0x004fe20000410000 */
[----:B------:R-:W-:Y:S02]  /*7c40*/  ISETP.GT.AND P2, PT, R182, 0x81, PT ;  /* 0x00000081b600780c */ /* 0x000fe40003f44270 */
[----:B------:R-:W-:Y:S01]  /*7c50*/  FSEL R132, R183, -INF , P1 ;  /* 0xff800000b7847808 */ /* 0x000fe20000800000 */
[----:B------:R-:W-:Y:S01]  /*7c60*/  FMUL.FTZ R183, R0, R133 ;  /* 0x0000008500b77220 */ /* 0x000fe20000410000 */
[----:B------:R-:W-:Y:S01]  /*7c70*/  FMNMX.FTZ R179, R177, R178, !PT ;  /* 0x000000b2b1b37209 */ /* 0x000fe20007810000 */
[----:B------:R-:W2:Y:S01]  /*7c80*/  MUFU.TANH R191, R120 ;  /* 0x0000007800bf7308 */ /* 0x000ea20000002400 */
[----:B------:R-:W-:-:S02]  /*7c90*/  ISETP.GT.AND P1, PT, R182, 0x88, PT ;  /* 0x00000088b600780c */ /* 0x000fc40003f24270 */
[----:B-1----:R-:W-:Y:S02]  /*7ca0*/  FSEL R178, R193, -INF , P2 ;  /* 0xff800000c1b27808 */ /* 0x002fe40001000000 */
[----:B------:R-:W-:Y:S02]  /*7cb0*/  FMNMX.FTZ R181, R132, R179, !PT ;  /* 0x000000b384b57209 */ /* 0x000fe40007810000 */
[----:B------:R-:W-:Y:S01]  /*7cc0*/  ISETP.GT.AND P2, PT, R182, 0x89, PT ;  /* 0x00000089b600780c */ /* 0x000fe20003f44270 */
[----:B------:R1:W2:Y:S01]  /*7cd0*/  MUFU.TANH R193, R183 ;  /* 0x000000b700c17308 */ /* 0x0002a20000002400 */
[----:B----4-:R-:W-:Y:S02]  /*7ce0*/  FSEL R179, R195, -INF , P1 ;  /* 0xff800000c3b37808 */ /* 0x010fe40000800000 */
[----:B------:R-:W-:Y:S01]  /*7cf0*/  FMNMX.FTZ R184, R178, R181, !PT ;  /* 0x000000b5b2b87209 */ /* 0x000fe20007810000 */
[----:B------:R-:W-:Y:S01]  /*7d00*/  FMUL.FTZ R181, R0, R142 ;  /* 0x0000008e00b57220 */ /* 0x000fe20000410000 */
[----:B------:R-:W-:-:S02]  /*7d10*/  ISETP.GT.AND P1, PT, R182, 0x90, PT ;  /* 0x00000090b600780c */ /* 0x000fc40003f24270 */
[----:B-----5:R-:W-:Y:S01]  /*7d20*/  FSEL R180, R185, -INF , P2 ;  /* 0xff800000b9b47808 */ /* 0x020fe20001000000 */
[----:B------:R-:W4:Y:S01]  /*7d30*/  MUFU.TANH R10, R10 ;  /* 0x0000000a000a7308 */ /* 0x000f220000002400 */
[----:B------:R-:W-:Y:S01]  /*7d40*/  FMNMX.FTZ R133, R179, R184, !PT ;  /* 0x000000b8b3857209 */ /* 0x000fe20007810000 */
[----:B-1----:R-:W-:Y:S01]  /*7d50*/  FMUL.FTZ R183, R0, R143 ;  /* 0x0000008f00b77220 */ /* 0x002fe20000410000 */
[----:B------:R-:W-:Y:S02]  /*7d60*/  ISETP.GT.AND P2, PT, R182, 0x91, PT ;  /* 0x00000091b600780c */ /* 0x000fe40003f44270 */
[----:B---3--:R-:W-:Y:S02]  /*7d70*/  FSEL R142, R187, -INF , P1 ;  /* 0xff800000bb8e7808 */ /* 0x008fe40000800000 */
[----:B------:R-:W-:Y:S01]  /*7d80*/  FMNMX.FTZ R185, R180, R133, !PT ;  /* 0x00000085b4b97209 */ /* 0x000fe20007810000 */
[----:B------:R-:W1:Y:S01]  /*7d90*/  MUFU.TANH R11, R11 ;  /* 0x0000000b000b7308 */ /* 0x000e620000002400 */
[----:B------:R-:W-:-:S02]  /*7da0*/  ISETP.GT.AND P1, PT, R182, 0x98, PT ;  /* 0x00000098b600780c */ /* 0x000fc40003f24270 */
[----:B0-----:R-:W-:Y:S02]  /*7db0*/  FSEL R133, R189, -INF , P2 ;  /* 0xff800000bd857808 */ /* 0x001fe40001000000 */
[----:B------:R-:W-:Y:S02]  /*7dc0*/  FMNMX.FTZ R120, R142, R185, !PT ;  /* 0x000000b98e787209 */ /* 0x000fe40007810000 */
[----:B------:R-:W-:Y:S01]  /*7dd0*/  ISETP.GT.AND P2, PT, R182, 0x99, PT ;  /* 0x00000099b600780c */ /* 0x000fe20003f44270 */
[----:B------:R-:W0:Y:S01]  /*7de0*/  MUFU.TANH R12, R12 ;  /* 0x0000000c000c7308 */ /* 0x000e220000002400 */
[----:B--2---:R-:W-:Y:S02]  /*7df0*/  FSEL R143, R191, -INF , P1 ;  /* 0xff800000bf8f7808 */ /* 0x004fe40000800000 */
[----:B------:R-:W-:Y:S02]  /*7e00*/  FMNMX.FTZ R120, R133, R120, !PT ;  /* 0x0000007885787209 */ /* 0x000fe40007810000 */
[----:B------:R-:W-:-:S02]  /*7e10*/  FSEL R182, R193, -INF , P2 ;  /* 0xff800000c1b67808 */ /* 0x000fc40001000000 */
[----:B------:R-:W-:Y:S01]  /*7e20*/  FMNMX.FTZ R185, R143, R120, !PT ;  /* 0x000000788fb97209 */ /* 0x000fe20007810000 */
[----:B------:R-:W2:Y:S03]  /*7e30*/  MUFU.TANH R13, R13 ;  /* 0x0000000d000d7308 */ /* 0x000ea60000002400 */
[----:B------:R-:W-:-:S05]  /*7e40*/  FMNMX.FTZ R185, R182, R185, !PT ;  /* 0x000000b9b6b97209 */ /* 0x000fca0007810000 */
[----:B------:R-:W3:Y:S01]  /*7e50*/  SHFL.BFLY PT, R120, R185, 0x2, 0x1f ;  /* 0x0c401f00b9787f89 */ /* 0x000ee200000e0000 */
[----:B------:R-:W5:Y:S08]  /*7e60*/  MUFU.TANH R14, R14 ;  /* 0x0000000e000e7308 */ /* 0x000f700000002400 */
[----:B------:R-:W5:Y:S08]  /*7e70*/  MUFU.TANH R15, R15 ;  /* 0x0000000f000f7308 */ /* 0x000f700000002400 */
[----:B------:R-:W5:Y:S01]  /*7e80*/  MUFU.TANH R18, R18 ;  /* 0x0000001200127308 */ /* 0x000f620000002400 */
[----:B---3--:R-:W-:-:S07]  /*7e90*/  FMNMX.FTZ R184, R185, R120, !PT ;  /* 0x00000078b9b87209 */ /* 0x008fce0007810000 */
[----:B------:R-:W3:Y:S01]  /*7ea0*/  MUFU.TANH R19, R19 ;  /* 0x0000001300137308 */ /* 0x000ee20000002400 */
[----:B------:R-:W4:Y:S07]  /*7eb0*/  SHFL.BFLY PT, R185, R184, 0x1, 0x1f ;  /* 0x0c201f00b8b97f89 */ /* 0x000f2e00000e0000 */
[----:B------:R-:W3:Y:S08]  /*7ec0*/  MUFU.TANH R20, R20 ;  /* 0x0000001400147308 */ /* 0x000ef00000002400 */
[----:B------:R-:W3:Y:S08]  /*7ed0*/  MUFU.TANH R21, R21 ;  /* 0x0000001500157308 */ /* 0x000ef00000002400 */
[----:B------:R-:W3:Y:S01]  /*7ee0*/  MUFU.TANH R22, R22 ;  /* 0x0000001600167308 */ /* 0x000ee20000002400 */
[----:B----4-:R-:W-:Y:S01]  /*7ef0*/  FMNMX.FTZ R120, R184, R185, !PT ;  /* 0x000000b9b8787209 */ /* 0x010fe20007810000 */
[----:B------:R-:W-:-:S02]  /*7f00*/  IMAD.U32 R185, RZ, RZ, UR10 ;  /* 0x0000000affb97e24 */ /* 0x000fc4000f8e00ff */
[----:B------:R-:W-:Y:S01]  /*7f10*/  FMUL.FTZ R184, R0, R135 ;  /* 0x0000008700b87220 */ /* 0x000fe20000410000 */
[C---:B------:R-:W-:Y:S01]  /*7f20*/  FSETP.NEU.FTZ.AND P1, PT, R120.reuse, -INF , PT ;  /* 0xff8000007800780b */ /* 0x040fe20003f3d000 */
[----:B------:R-:W-:-:S02]  /*7f30*/  FFMA.FTZ R185, R120, R185, -8 ;  /* 0xc100000078b97423 */ /* 0x000fc400000100b9 */
[----:B------:R-:W4:Y:S03]  /*7f40*/  MUFU.TANH R23, R23 ;  /* 0x0000001700177308 */ /* 0x000f260000002400 */
[----:B------:R-:W-:-:S05]  /*7f50*/  FSEL R135, R185, RZ, P1 ;  /* 0x000000ffb9877208 */ /* 0x000fca0000800000 */
[----:B------:R-:W4:Y:S01]  /*7f60*/  MUFU.TANH R168, R168 ;  /* 0x000000a800a87308 */ /* 0x000f220000002400 */
[----:B------:R-:W-:-:S01]  /*7f70*/  FFMA.FTZ R187, R190, UR10, -R135 ;  /* 0x0000000abebb7c23 */ /* 0x000fc20008010887 */
[----:B------:R-:W-:Y:S01]  /*7f80*/  IADD3 R190, R161, -UR61, R160 ;  /* 0x8000003da1be7c10 */ /* 0x000fe2000fffe0a0 */
[----:B------:R-:W-:-:S01]  /*7f90*/  FFMA.FTZ R185, R188, UR10, -R135 ;  /* 0x0000000abcb97c23 */ /* 0x000fc20008010887 */
[--C-:B------:R-:W-:Y:S01]  /*7fa0*/  FFMA.FTZ R188, R194, UR10, -R135.reuse ;  /* 0x0000000ac2bc7c23 */ /* 0x100fe20008010887 */
[----:B------:R-:W-:-:S01]  /*7fb0*/  FFMA.FTZ R194, R192, UR10, -R135 ;  /* 0x0000000ac0c27c23 */ /* 0x000fc20008010887 */
[----:B------:R-:W-:Y:S01]  /*7fc0*/  ISETP.GT.AND P2, PT, R190, RZ, PT ;  /* 0x000000ffbe00720c */ /* 0x000fe20003f44270 */
[----:B------:R-:W-:-:S01]  /*7fd0*/  FFMA.FTZ R193, R138, UR10, -R135 ;  /* 0x0000000a8ac17c23 */ /* 0x000fc20008010887 */
[----:B------:R-:W-:Y:S01]  /*7fe0*/  ISETP.GT.AND P3, PT, R190, 0x1, PT ;  /* 0x00000001be00780c */ /* 0x000fe20003f64270 */
[----:B------:R-:W4:Y:S01]  /*7ff0*/  MUFU.TANH R169, R169 ;  /* 0x000000a900a97308 */ /* 0x000f220000002400 */
[----:B------:R-:W-:Y:S01]  /*8000*/  FSEL R10, R10, -INF , P2 ;  /* 0xff8000000a0a7808 */ /* 0x000fe20001000000 */
[--C-:B------:R-:W-:Y:S01]  /*8010*/  FFMA.FTZ R195, R167, UR10, -R135.reuse ;  /* 0x0000000aa7c37c23 */ /* 0x100fe20008010887 */
[----:B------:R-:W-:Y:S01]  /*8020*/  ISETP.GT.AND P2, PT, R190, 0x8, PT ;  /* 0x00000008be00780c */ /* 0x000fe20003f44270 */
[--C-:B------:R-:W-:Y:S01]  /*8030*/  FFMA.FTZ R167, R172, UR10, -R135.reuse ;  /* 0x0000000aaca77c23 */ /* 0x100fe20008010887 */
[----:B-1----:R-:W-:Y:S01]  /*8040*/  FSEL R11, R11, -INF , P3 ;  /* 0xff8000000b0b7808 */ /* 0x002fe20001800000 */
[--C-:B------:R-:W-:Y:S01]  /*8050*/  FFMA.FTZ R173, R173, UR10, -R135.reuse ;  /* 0x0000000aadad7c23 */ /* 0x100fe20008010887 */
[----:B------:R-:W-:Y:S01]  /*8060*/  FMNMX.FTZ R192, R10, R9, !PT ;  /* 0x000000090ac07209 */ /* 0x000fe20007810000 */
[----:B------:R-:W1:Y:S01]  /*8070*/  MUFU.TANH R170, R170 ;  /* 0x000000aa00aa7308 */ /* 0x000e620000002400 */
[----:B------:R-:W-:Y:S01]  /*8080*/  ISETP.GT.AND P3, PT, R190, 0x9, PT ;  /* 0x00000009be00780c */ /* 0x000fe20003f64270 */
[--C-:B------:R-:W-:Y:S01]  /*8090*/  FFMA.FTZ R186, R186, UR10, -R135.reuse ;  /* 0x0000000ababa7c23 */ /* 0x100fe20008010887 */
[----:B0-----:R-:W-:Y:S01]  /*80a0*/  FSEL R161, R12, -INF , P2 ;  /* 0xff8000000ca17808 */ /* 0x001fe20001000000 */
[--C-:B------:R-:W-:Y:S01]  /*80b0*/  FFMA.FTZ R189, R198, UR10, -R135.reuse ;  /* 0x0000000ac6bd7c23 */ /* 0x100fe20008010887 */
[----:B------:R-:W-:Y:S01]  /*80c0*/  FMNMX.FTZ R192, R11, R192, !PT ;  /* 0x000000c00bc07209 */ /* 0x000fe20007810000 */
[--C-:B------:R-:W-:Y:S01]  /*80d0*/  FFMA.FTZ R160, R196, UR10, -R135.reuse ;  /* 0x0000000ac4a07c23 */ /* 0x100fe20008010887 */
[----:B------:R-:W-:Y:S01]  /*80e0*/  ISETP.GT.AND P2, PT, R190, 0x10, PT ;  /* 0x00000010be00780c */ /* 0x000fe20003f44270 */
[----:B------:R0:W-:Y:S01]  /*80f0*/  MUFU.EX2 R12, R194 ;  /* 0x000000c2000c7308 */ /* 0x0001e20000000800 */
[----:B--2---:R-:W-:Y:S01]  /*8100*/  FSEL R191, R13, -INF , P3 ;  /* 0xff8000000dbf7808 */ /* 0x004fe20001800000 */
[--C-:B------:R-:W-:Y:S01]  /*8110*/  FFMA.FTZ R144, R144, UR10, -R135.reuse ;  /* 0x0000000a90907c23 */ /* 0x100fe20008010887 */
[----:B------:R-:W-:Y:S01]  /*8120*/  FMNMX.FTZ R192, R161, R192, !PT ;  /* 0x000000c0a1c07209 */ /* 0x000fe20007810000 */
[--C-:B------:R-:W-:Y:S01]  /*8130*/  FFMA.FTZ R163, R163, UR10, -R135.reuse ;  /* 0x0000000aa3a37c23 */ /* 0x100fe20008010887 */
[----:B------:R-:W-:Y:S01]  /*8140*/  ISETP.GT.AND P3, PT, R190, 0x11, PT ;  /* 0x00000011be00780c */ /* 0x000fe20003f64270 */
[--C-:B------:R-:W-:Y:S01]  /*8150*/  FFMA.FTZ R145, R145, UR10, -R135.reuse ;  /* 0x0000000a91917c23 */ /* 0x100fe20008010887 */
[----:B-----5:R-:W-:Y:S01]  /*8160*/  FSEL R14, R14, -INF , P2 ;  /* 0xff8000000e0e7808 */ /* 0x020fe20001000000 */
[----:B------:R-:W2:Y:S01]  /*8170*/  MUFU.TANH R171, R171 ;  /* 0x000000ab00ab7308 */ /* 0x000ea20000002400 */
[----:B------:R-:W-:Y:S01]  /*8180*/  FMNMX.FTZ R13, R191, R192, !PT ;  /* 0x000000c0bf0d7209 */ /* 0x000fe20007810000 */
[--C-:B0-----:R-:W-:Y:S01]  /*8190*/  FFMA.FTZ R194, R139, UR10, -R135.reuse ;  /* 0x0000000a8bc27c23 */ /* 0x101fe20008010887 */
[----:B------:R-:W-:Y:S01]  /*81a0*/  ISETP.GT.AND P2, PT, R190, 0x18, PT ;  /* 0x00000018be00780c */ /* 0x000fe20003f44270 */
[--C-:B------:R-:W-:Y:S01]  /*81b0*/  FFMA.FTZ R139, R140, UR10, -R135.reuse ;  /* 0x0000000a8c8b7c23 */ /* 0x100fe20008010887 */
[----:B------:R-:W-:Y:S01]  /*81c0*/  FSEL R15, R15, -INF , P3 ;  /* 0xff8000000f0f7808 */ /* 0x000fe20001800000 */
[--C-:B------:R-:W-:Y:S01]  /*81d0*/  FFMA.FTZ R148, R148, UR10, -R135.reuse ;  /* 0x0000000a94947c23 */ /* 0x100fe20008010887 */
[----:B------:R-:W-:Y:S01]  /*81e0*/  FMNMX.FTZ R192, R14, R13, !PT ;  /* 0x0000000d0ec07209 */ /* 0x000fe20007810000 */
[----:B------:R-:W0:Y:S01]  /*81f0*/  MUFU.TANH R152, R152 ;  /* 0x0000009800987308 */ /* 0x000e220000002400 */
[----:B------:R-:W-:Y:S01]  /*8200*/  ISETP.GT.AND P3, PT, R190, 0x19, PT ;  /* 0x00000019be00780c */ /* 0x000fe20003f64270 */
[--C-:B------:R-:W-:Y:S01]  /*8210*/  FFMA.FTZ R165, R165, UR10, -R135.reuse ;  /* 0x0000000aa5a57c23 */ /* 0x100fe20008010887 */
[----:B------:R-:W-:Y:S01]  /*8220*/  FSEL R138, R18, -INF , P2 ;  /* 0xff800000128a7808 */ /* 0x000fe20001000000 */
[--C-:B------:R-:W-:Y:S01]  /*8230*/  FFMA.FTZ R149, R149, UR10, -R135.reuse ;  /* 0x0000000a95957c23 */ /* 0x100fe20008010887 */
[----:B------:R-:W-:Y:S01]  /*8240*/  FMNMX.FTZ R13, R15, R192, !PT ;  /* 0x000000c00f0d7209 */ /* 0x000fe20007810000 */
[--C-:B------:R-:W-:Y:S01]  /*8250*/  FFMA.FTZ R121, R121, UR10, -R135.reuse ;  /* 0x0000000a79797c23 */ /* 0x100fe20008010887 */
[----:B------:R-:W-:Y:S01]  /*8260*/  ISETP.GT.AND P2, PT, R190, 0x20, PT ;  /* 0x00000020be00780c */ /* 0x000fe20003f44270 */
[----:B------:R5:W-:Y:S01]  /*8270*/  MUFU.EX2 R18, R194 ;  /* 0x000000c200127308 */ /* 0x000be20000000800 */
[----:B---3--:R-:W-:Y:S01]  /*8280*/  FSEL R19, R19, -INF , P3 ;  /* 0xff80000013137808 */ /* 0x008fe20001800000 */
[--C-:B------:R-:W-:Y:S01]  /*8290*/  FFMA.FTZ R124, R124, UR10, -R135.reuse ;  /* 0x0000000a7c7c7c23 */ /* 0x100fe20008010887 */
[----:B------:R-:W-:Y:S01]  /*82a0*/  FMNMX.FTZ R140, R138, R13, !PT ;  /* 0x0000000d8a8c7209 */ /* 0x000fe20007810000 */
[--C-:B------:R-:W-:Y:S01]  /*82b0*/  FFMA.FTZ R125, R125, UR10, -R135.reuse ;  /* 0x0000000a7d7d7c23 */ /* 0x100fe20008010887 */
[----:B------:R-:W-:Y:S01]  /*82c0*/  ISETP.GT.AND P3, PT, R190, 0x21, PT ;  /* 0x00000021be00780c */ /* 0x000fe20003f64270 */
[--C-:B------:R-:W-:Y:S01]  /*82d0*/  FFMA.FTZ R128, R128, UR10, -R135.reuse ;  /* 0x0000000a80807c23 */ /* 0x100fe20008010887 */
[----:B------:R-:W-:Y:S01]  /*82e0*/  FSEL R20, R20, -INF , P2 ;  /* 0xff80000014147808 */ /* 0x000fe20001000000 */
[----:B------:R-:W3:Y:S01]  /*82f0*/  MUFU.TANH R153, R153 ;  /* 0x0000009900997308 */ /* 0x000ee20000002400 */
[----:B------:R-:W-:Y:S01]  /*8300*/  FMNMX.FTZ R13, R19, R140, !PT ;  /* 0x0000008c130d7209 */ /* 0x000fe20007810000 */
[--C-:B-----5:R-:W-:Y:S01]  /*8310*/  FFMA.FTZ R194, R141, UR10, -R135.reuse ;  /* 0x0000000a8dc27c23 */ /* 0x120fe20008010887 */
[----:B------:R-:W-:Y:S01]  /*8320*/  ISETP.GT.AND P2, PT, R190, 0x28, PT ;  /* 0x00000028be00780c */ /* 0x000fe20003f44270 */
[--C-:B------:R-:W-:Y:S01]  /*8330*/  FFMA.FTZ R141, R162, UR10, -R135.reuse ;  /* 0x0000000aa28d7c23 */ /* 0x100fe20008010887 */
[----:B------:R-:W-:Y:S01]  /*8340*/  FSEL R21, R21, -INF , P3 ;  /* 0xff80000015157808 */ /* 0x000fe20001800000 */
[--C-:B------:R-:W-:Y:S01]  /*8350*/  FFMA.FTZ R129, R129, UR10, -R135.reuse ;  /* 0x0000000a81817c23 */ /* 0x100fe20008010887 */
[----:B------:R-:W-:Y:S01]  /*8360*/  FMNMX.FTZ R192, R20, R13, !PT ;  /* 0x0000000d14c07209 */ /* 0x000fe20007810000 */
[----:B------:R-:W5:Y:S01]  /*8370*/  MUFU.TANH R154, R154 ;  /* 0x0000009a009a7308 */ /* 0x000f620000002400 */
[----:B------:R-:W-:Y:S01]  /*8380*/  ISETP.GT.AND P3, PT, R190, 0x29, PT ;  /* 0x00000029be00780c */ /* 0x000fe20003f64270 */
[--C-:B------:R-:W-:Y:S01]  /*8390*/  FFMA.FTZ R132, R132, UR10, -R135.reuse ;  /* 0x0000000a84847c23 */ /* 0x100fe20008010887 */
[----:B------:R-:W-:Y:S01]  /*83a0*/  FSEL R140, R22, -INF , P2 ;  /* 0xff800000168c7808 */ /* 0x000fe20001000000 */
[--C-:B------:R-:W-:Y:S01]  /*83b0*/  FFMA.FTZ R142, R142, UR10, -R135.reuse ;  /* 0x0000000a8e8e7c23 */ /* 0x100fe20008010887 */
[----:B------:R-:W-:Y:S01]  /*83c0*/  FMNMX.FTZ R13, R21, R192, !PT ;  /* 0x000000c0150d7209 */ /* 0x000fe20007810000 */
[--C-:B------:R-:W-:Y:S01]  /*83d0*/  FFMA.FTZ R192, R164, UR10, -R135.reuse ;  /* 0x0000000aa4c07c23 */ /* 0x100fe20008010887 */
[----:B------:R-:W-:Y:S01]  /*83e0*/  ISETP.GT.AND P2, PT, R190, 0x30, PT ;  /* 0x00000030be00780c */ /* 0x000fe20003f44270 */
[----:B------:R-:W5:Y:S01]  /*83f0*/  MUFU.TANH R155, R155 ;  /* 0x0000009b009b7308 */ /* 0x000f620000002400 */
[----:B----4-:R-:W-:Y:S01]  /*8400*/  FSEL R23, R23, -INF , P3 ;  /* 0xff80000017177808 */ /* 0x010fe20001800000 */
[--C-:B------:R-:W-:Y:S01]  /*8410*/  FFMA.FTZ R133, R133, UR10, -R135.reuse ;  /* 0x0000000a85857c23 */ /* 0x100fe20008010887 */
[----:B------:R-:W-:Y:S01]  /*8420*/  FMNMX.FTZ R162, R140, R13, !PT ;  /* 0x0000000d8ca27209 */ /* 0x000fe20007810000 */
[----:B------:R-:W-:Y:S01]  /*8430*/  FFMA.FTZ R143, R143, UR10, -R135 ;  /* 0x0000000a8f8f7c23 */ /* 0x000fe20008010887 */
[----:B------:R-:W-:-:S02]  /*8440*/  ISETP.GT.AND P3, PT, R190, 0x31, PT ;  /* 0x00000031be00780c */ /* 0x000fc40003f64270 */
[----:B------:R-:W-:Y:S01]  /*8450*/  FSEL R168, R168, -INF , P2 ;  /* 0xff800000a8a87808 */ /* 0x000fe20001000000 */
[----:B------:R-:W4:Y:S01]  /*8460*/  MUFU.TANH R156, R156 ;  /* 0x0000009c009c7308 */ /* 0x000f220000002400 */
[----:B------:R-:W-:Y:S02]  /*8470*/  FMNMX.FTZ R13, R23, R162, !PT ;  /* 0x000000a2170d7209 */ /* 0x000fe40007810000 */
[----:B------:R-:W-:Y:S02]  /*8480*/  ISETP.GT.AND P2, PT, R190, 0x38, PT ;  /* 0x00000038be00780c */ /* 0x000fe40003f44270 */
[----:B------:R-:W-:Y:S02]  /*8490*/  FSEL R169, R169, -INF , P3 ;  /* 0xff800000a9a97808 */ /* 0x000fe40001800000 */
[----:B------:R-:W-:Y:S01]  /*84a0*/  FMNMX.FTZ R162, R168, R13, !PT ;  /* 0x0000000da8a27209 */ /* 0x000fe20007810000 */
[----:B------:R-:W4:Y:S01]  /*84b0*/  MUFU.TANH R157, R157 ;  /* 0x0000009d009d7308 */ /* 0x000f220000002400 */
[----:B------:R-:W-:-:S02]  /*84c0*/  ISETP.GT.AND P3, PT, R190, 0x39, PT ;  /* 0x00000039be00780c */ /* 0x000fc40003f64270 */
[----:B-1----:R-:W-:Y:S02]  /*84d0*/  FSEL R170, R170, -INF , P2 ;  /* 0xff800000aaaa7808 */ /* 0x002fe40001000000 */
[----:B------:R-:W-:Y:S02]  /*84e0*/  FMNMX.FTZ R13, R169, R162, !PT ;  /* 0x000000a2a90d7209 */ /* 0x000fe40007810000 */
[----:B------:R-:W-:Y:S01]  /*84f0*/  ISETP.GT.AND P2, PT, R190, 0x40, PT ;  /* 0x00000040be00780c */ /* 0x000fe20003f44270 */
[----:B------:R-:W1:Y:S01]  /*8500*/  MUFU.TANH R158, R158 ;  /* 0x0000009e009e7308 */ /* 0x000e620000002400 */
[----:B--2---:R-:W-:Y:S02]  /*8510*/  FSEL R171, R171, -INF , P3 ;  /* 0xff800000abab7808 */ /* 0x004fe40001800000 */
[----:B------:R-:W-:Y:S02]  /*8520*/  FMNMX.FTZ R162, R170, R13, !PT ;  /* 0x0000000daaa27209 */ /* 0x000fe40007810000 */
[----:B------:R-:W-:-:S02]  /*8530*/  ISETP.GT.AND P3, PT, R190, 0x41, PT ;  /* 0x00000041be00780c */ /* 0x000fc40003f64270 */
[----:B0-----:R-:W-:Y:S01]  /*8540*/  FSEL R152, R152, -INF , P2 ;  /* 0xff80000098987808 */ /* 0x001fe20001000000 */
[----:B------:R-:W0:Y:S01]  /*8550*/  MUFU.TANH R159, R159 ;  /* 0x0000009f009f7308 */ /* 0x000e220000002400 */
[----:B------:R-:W-:Y:S02]  /*8560*/  FMNMX.FTZ R13, R171, R162, !PT ;  /* 0x000000a2ab0d7209 */ /* 0x000fe40007810000 */
[----:B------:R-:W-:Y:S02]  /*8570*/  ISETP.GT.AND P2, PT, R190, 0x48, PT ;  /* 0x00000048be00780c */ /* 0x000fe40003f44270 */
[----:B---3--:R-:W-:Y:S02]  /*8580*/  FSEL R153, R153, -INF , P3 ;  /* 0xff80000099997808 */ /* 0x008fe40001800000 */
[----:B------:R-:W-:Y:S01]  /*8590*/  FMNMX.FTZ R162, R152, R13, !PT ;  /* 0x0000000d98a27209 */ /* 0x000fe20007810000 */
[----:B------:R-:W2:Y:S01]  /*85a0*/  MUFU.TANH R136, R136 ;  /* 0x0000008800887308 */ /* 0x000ea20000002400 */
[----:B------:R-:W-:-:S02]  /*85b0*/  ISETP.GT.AND P3, PT, R190, 0x49, PT ;  /* 0x00000049be00780c */ /* 0x000fc40003f64270 */
[----:B-----5:R-:W-:Y:S02]  /*85c0*/  FSEL R154, R154, -INF , P2 ;  /* 0xff8000009a9a7808 */ /* 0x020fe40001000000 */
[----:B------:R-:W-:Y:S02]  /*85d0*/  FMNMX.FTZ R13, R153, R162, !PT ;  /* 0x000000a2990d7209 */ /* 0x000fe40007810000 */
[----:B------:R-:W-:Y:S01]  /*85e0*/  ISETP.GT.AND P2, PT, R190, 0x50, PT ;  /* 0x00000050be00780c */ /* 0x000fe20003f44270 */
[----:B------:R-:W3:Y:S01]  /*85f0*/  MUFU.TANH R137, R137 ;  /* 0x0000008900897308 */ /* 0x000ee20000002400 */
[----:B------:R-:W-:Y:S02]  /*8600*/  FSEL R155, R155, -INF , P3 ;  /* 0xff8000009b9b7808 */ /* 0x000fe40001800000 */
[----:B------:R-:W-:Y:S02]  /*8610*/  FMNMX.FTZ R164, R154, R13, !PT ;  /* 0x0000000d9aa47209 */ /* 0x000fe40007810000 */
[----:B------:R-:W-:-:S02]  /*8620*/  ISETP.GT.AND P3, PT, R190, 0x51, PT ;  /* 0x00000051be00780c */ /* 0x000fc40003f64270 */
[----:B----4-:R-:W-:Y:S01]  /*8630*/  FSEL R162, R156, -INF , P2 ;  /* 0xff8000009ca27808 */ /* 0x010fe20001000000 */
[----:B------:R-:W4:Y:S01]  /*8640*/  MUFU.TANH R181, R181 ;  /* 0x000000b500b57308 */ /* 0x000f220000002400 */
[----:B------:R-:W-:Y:S02]  /*8650*/  FMNMX.FTZ R13, R155, R164, !PT ;  /* 0x000000a49b0d7209 */ /* 0x000fe40007810000 */
[----:B------:R-:W-:Y:S02]  /*8660*/  ISETP.GT.AND P2, PT, R190, 0x58, PT ;  /* 0x00000058be00780c */ /* 0x000fe40003f44270 */
[----:B------:R-:W-:Y:S02]  /*8670*/  FSEL R157, R157, -INF , P3 ;  /* 0xff8000009d9d7808 */ /* 0x000fe40001800000 */
[----:B------:R-:W-:Y:S01]  /*8680*/  FMNMX.FTZ R164, R162, R13, !PT ;  /* 0x0000000da2a47209 */ /* 0x000fe20007810000 */
[----:B------:R-:W5:Y:S01]  /*8690*/  MUFU.TANH R183, R183 ;  /* 0x000000b700b77308 */ /* 0x000f620000002400 */
[----:B------:R-:W-:-:S02]  /*86a0*/  ISETP.GT.AND P3, PT, R190, 0x59, PT ;  /* 0x00000059be00780c */ /* 0x000fc40003f64270 */
[----:B-1----:R-:W-:Y:S02]  /*86b0*/  FSEL R158, R158, -INF , P2 ;  /* 0xff8000009e9e7808 */ /* 0x002fe40001000000 */
[----:B------:R-:W-:Y:S02]  /*86c0*/  FMNMX.FTZ R13, R157, R164, !PT ;  /* 0x000000a49d0d7209 */ /* 0x000fe40007810000 */
[----:B------:R-:W-:Y:S01]  /*86d0*/  ISETP.GT.AND P2, PT, R190, 0x60, PT ;  /* 0x00000060be00780c */ /* 0x000fe20003f44270 */
[----:B------:R-:W-:Y:S01]  /*86e0*/  MUFU.TANH R146, R146 ;  /* 0x0000009200927308 */ /* 0x000fe20000002400 */
[----:B0-----:R-:W-:Y:S02]  /*86f0*/  FSEL R159, R159, -INF , P3 ;  /* 0xff8000009f9f7808 */ /* 0x001fe40001800000 */
[----:B------:R-:W-:Y:S02]  /*8700*/  FMNMX.FTZ R164, R158, R13, !PT ;  /* 0x0000000d9ea47209 */ /* 0x000fe40007810000 */
[----:B------:R-:W-:-:S02]  /*8710*/  ISETP.GT.AND P3, PT, R190, 0x61, PT ;  /* 0x00000061be00780c */ /* 0x000fc40003f64270 */
[----:B--2---:R-:W-:Y:S01]  /*8720*/  FSEL R136, R136, -INF , P2 ;  /* 0xff80000088887808 */ /* 0x004fe20001000000 */
[----:B------:R-:W0:Y:S01]  /*8730*/  MUFU.TANH R147, R147 ;  /* 0x0000009300937308 */ /* 0x000e220000002400 */
[----:B------:R-:W-:Y:S02]  /*8740*/  FMNMX.FTZ R13, R159, R164, !PT ;  /* 0x000000a49f0d7209 */ /* 0x000fe40007810000 */
[----:B------:R-:W-:Y:S02]  /*8750*/  ISETP.GT.AND P2, PT, R190, 0x68, PT ;  /* 0x00000068be00780c */ /* 0x000fe40003f44270 */
[----:B---3--:R-:W-:Y:S02]  /*8760*/  FSEL R137, R137, -INF , P3 ;  /* 0xff80000089897808 */ /* 0x008fe40001800000 */
[----:B------:R-:W-:Y:S01]  /*8770*/  FMNMX.FTZ R164, R136, R13, !PT ;  /* 0x0000000d88a47209 */ /* 0x000fe20007810000 */
[----:B------:R-:W1:Y:S01]  /*8780*/  MUFU.TANH R150, R150 ;  /* 0x0000009600967308 */ /* 0x000e620000002400 */
[----:B------:R-:W-:-:S02]  /*8790*/  ISETP.GT.AND P3, PT, R190, 0x69, PT ;  /* 0x00000069be00780c */ /* 0x000fc40003f64270 */
[----:B----4-:R-:W-:Y:S02]  /*87a0*/  FSEL R181, R181, -INF , P2 ;  /* 0xff800000b5b57808 */ /* 0x010fe40001000000 */
[----:B------:R-:W-:Y:S02]  /*87b0*/  FMNMX.FTZ R164, R137, R164, !PT ;  /* 0x000000a489a47209 */ /* 0x000fe40007810000 */
[C---:B------:R-:W-:Y:S01]  /*87c0*/  ISETP.GT.AND P2, PT, R190.reuse, 0x70, PT ;  /* 0x00000070be00780c */ /* 0x040fe20003f44270 */
[----:B------:R2:W-:Y:S01]  /*87d0*/  MUFU.EX2 R22, R194 ;  /* 0x000000c200167308 */ /* 0x0005e20000000800 */
[----:B-----5:R-:W-:Y:S02]  /*87e0*/  FSEL R183, R183, -INF , P3 ;  /* 0xff800000b7b77808 */ /* 0x020fe40001800000 */
[----:B------:R-:W-:-:S04]  /*87f0*/  ISETP.GT.AND P3, PT, R190, 0x71, PT ;  /* 0x00000071be00780c */ /* 0x000fc80003f64270 */
[----:B0-----:R-:W-:Y:S01]  /*8800*/  FSEL R147, R147, -INF , P3 ;  /* 0xff80000093937808 */ /* 0x001fe20001800000 */
[----:B------:R-:W0:Y:S01]  /*8810*/  MUFU.TANH R151, R151 ;  /* 0x0000009700977308 */ /* 0x000e220000002400 */
[----:B--2---:R-:W-:-:S01]  /*8820*/  FFMA.FTZ R194, R166, UR10, -R135 ;  /* 0x0000000aa6c27c23 */ /* 0x004fc20008010887 */
[----:B------:R-:W-:Y:S02]  /*8830*/  FMNMX.FTZ R166, R181, R164, !PT ;  /* 0x000000a4b5a67209 */ /* 0x000fe40007810000 */
[----:B------:R-:W-:Y:S02]  /*8840*/  FSEL R164, R146, -INF , P2 ;  /* 0xff80000092a47808 */ /* 0x000fe40001000000 */
[----:B------:R-:W-:Y:S02]  /*8850*/  FMNMX.FTZ R13, R183, R166, !PT ;  /* 0x000000a6b70d7209 */ /* 0x000fe40007810000 */
[----:B------:R-:W2:Y:S01]  /*8860*/  MUFU.TANH R122, R122 ;  /* 0x0000007a007a7308 */ /* 0x000ea20000002400 */
[----:B------:R-:W-:-:S02]  /*8870*/  ISETP.GT.AND P2, PT, R190, 0x78, PT ;  /* 0x00000078be00780c */ /* 0x000fc40003f44270 */
[----:B------:R-:W-:Y:S02]  /*8880*/  ISETP.GT.AND P3, PT, R190, 0x79, PT ;  /* 0x00000079be00780c */ /* 0x000fe40003f64270 */
[----:B-1----:R-:W-:Y:S02]  /*8890*/  FSEL R166, R150, -INF , P2 ;  /* 0xff80000096a67808 */ /* 0x002fe40001000000 */
[C---:B------:R-:W-:Y:S01]  /*88a0*/  ISETP.GT.AND P2, PT, R190.reuse, 0x80, PT ;  /* 0x00000080be00780c */ /* 0x040fe20003f44270 */
[----:B------:R-:W1:Y:S01]  /*88b0*/  MUFU.TANH R123, R123 ;  /* 0x0000007b007b7308 */ /* 0x000e620000002400 */
[----:B0-----:R-:W-:Y:S02]  /*88c0*/  FSEL R151, R151, -INF , P3 ;  /* 0xff80000097977808 */ /* 0x001fe40001800000 */
[----:B------:R-:W-:-:S05]  /*88d0*/  ISETP.GT.AND P3, PT, R190, 0x81, PT ;  /* 0x00000081be00780c */ /* 0x000fca0003f64270 */
[----:B------:R0:W-:Y:S01]  /*88e0*/  MUFU.EX2 R156, R192 ;  /* 0x000000c0009c7308 */ /* 0x0001e20000000800 */
[----:B--2---:R-:W-:Y:S02]  /*88f0*/  FSEL R122, R122, -INF , P2 ;  /* 0xff8000007a7a7808 */ /* 0x004fe40001000000 */
[----:B------:R-:W-:-:S05]  /*8900*/  ISETP.GT.AND P2, PT, R190, 0x88, PT ;  /* 0x00000088be00780c */ /* 0x000fca0003f44270 */
[----:B------:R-:W2:Y:S01]  /*8910*/  MUFU.TANH R126, R126 ;  /* 0x0000007e007e7308 */ /* 0x000ea20000002400 */
[----:B0-----:R-:W-:Y:S02]  /*8920*/  FMNMX.FTZ R192, R164, R13, !PT ;  /* 0x0000000da4c07209 */ /* 0x001fe40007810000 */
[----:B-1----:R-:W-:Y:S02]  /*8930*/  FSEL R123, R123, -INF , P3 ;  /* 0xff8000007b7b7808 */ /* 0x002fe40001800000 */
[----:B------:R-:W-:Y:S02]  /*8940*/  FMNMX.FTZ R13, R147, R192, !PT ;  /* 0x000000c0930d7209 */ /* 0x000fe40007810000 */
[----:B------:R-:W-:Y:S01]  /*8950*/  ISETP.GT.AND P3, PT, R190, 0x89, PT ;  /* 0x00000089be00780c */ /* 0x000fe20003f64270 */
[----:B------:R-:W0:Y:S01]  /*8960*/  MUFU.TANH R127, R127 ;  /* 0x0000007f007f7308 */ /* 0x000e220000002400 */
[----:B------:R-:W-:-:S04]  /*8970*/  FMNMX.FTZ R172, R166, R13, !PT ;  /* 0x0000000da6ac7209 */ /* 0x000fc80007810000 */
[----:B------:R-:W-:-:S03]  /*8980*/  FMNMX.FTZ R13, R151, R172, !PT ;  /* 0x000000ac970d7209 */ /* 0x000fc60007810000 */
[----:B------:R-:W1:Y:S01]  /*8990*/  MUFU.TANH R130, R130 ;  /* 0x0000008200827308 */ /* 0x000e620000002400 */
[----:B------:R-:W-:Y:S02]  /*89a0*/  FMNMX.FTZ R172, R122, R13, !PT ;  /* 0x0000000d7aac7209 */ /* 0x000fe40007810000 */
[----:B--2---:R-:W-:Y:S02]  /*89b0*/  FSEL R126, R126, -INF , P2 ;  /* 0xff8000007e7e7808 */ /* 0x004fe40001000000 */
[----:B------:R-:W-:Y:S02]  /*89c0*/  FMNMX.FTZ R13, R123, R172, !PT ;  /* 0x000000ac7b0d7209 */ /* 0x000fe40007810000 */
[----:B------:R-:W-:Y:S01]  /*89d0*/  ISETP.GT.AND P2, PT, R190, 0x90, PT ;  /* 0x00000090be00780c */ /* 0x000fe20003f44270 */
[----:B------:R-:W2:Y:S01]  /*89e0*/  MUFU.TANH R131, R131 ;  /* 0x0000008300837308 */ /* 0x000ea20000002400 */
[----:B0-----:R-:W-:Y:S02]  /*89f0*/  FSEL R127, R127, -INF , P3 ;  /* 0xff8000007f7f7808 */ /* 0x001fe40001800000 */
[----:B------:R-:W-:-:S02]  /*8a00*/  FMNMX.FTZ R192, R126, R13, !PT ;  /* 0x0000000d7ec07209 */ /* 0x000fc40007810000 */
[----:B------:R-:W-:Y:S02]  /*8a10*/  ISETP.GT.AND P3, PT, R190, 0x91, PT ;  /* 0x00000091be00780c */ /* 0x000fe40003f64270 */
[----:B------:R-:W-:Y:S01]  /*8a20*/  FMNMX.FTZ R13, R127, R192, !PT ;  /* 0x000000c07f0d7209 */ /* 0x000fe20007810000 */
[----:B------:R-:W0:Y:S01]  /*8a30*/  MUFU.TANH R134, R134 ;  /* 0x0000008600867308 */ /* 0x000e220000002400 */
[----:B-1----:R-:W-:Y:S02]  /*8a40*/  FSEL R172, R130, -INF , P2 ;  /* 0xff80000082ac7808 */ /* 0x002fe40001000000 */
[----:B------:R-:W-:Y:S02]  /*8a50*/  ISETP.GT.AND P2, PT, R190, 0x98, PT ;  /* 0x00000098be00780c */ /* 0x000fe40003f44270 */
[----:B------:R-:W-:-:S03]  /*8a60*/  FMNMX.FTZ R192, R172, R13, !PT ;  /* 0x0000000dacc07209 */ /* 0x000fc60007810000 */
[----:B------:R-:W1:Y:S01]  /*8a70*/  MUFU.TANH R184, R184 ;  /* 0x000000b800b87308 */ /* 0x000e620000002400 */
[----:B--2---:R-:W-:Y:S02]  /*8a80*/  FSEL R131, R131, -INF , P3 ;  /* 0xff80000083837808 */ /* 0x004fe40001800000 */
[----:B------:R-:W-:Y:S02]  /*8a90*/  ISETP.GT.AND P3, PT, R190, 0x99, PT ;  /* 0x00000099be00780c */ /* 0x000fe40003f64270 */
[----:B------:R-:W-:-:S03]  /*8aa0*/  FMNMX.FTZ R13, R131, R192, !PT ;  /* 0x000000c0830d7209 */ /* 0x000fc60007810000 */
[----:B------:R2:W-:Y:S01]  /*8ab0*/  MUFU.EX2 R130, R173 ;  /* 0x000000ad00827308 */ /* 0x0005e20000000800 */
[----:B0-----:R-:W-:-:S04]  /*8ac0*/  FSEL R134, R134, -INF , P2 ;  /* 0xff80000086867808 */ /* 0x001fc80001000000 */
[----:B------:R-:W-:-:S03]  /*8ad0*/  FMNMX.FTZ R13, R134, R13, !PT ;  /* 0x0000000d860d7209 */ /* 0x000fc60007810000 */
[----:B------:R-:W-:Y:S01]  /*8ae0*/  MUFU.EX2 R186, R186 ;  /* 0x000000ba00ba7308 */ /* 0x000fe20000000800 */
[----:B-1----:R-:W-:Y:S01]  /*8af0*/  FSEL R184, R184, -INF , P3 ;  /* 0xff800000b8b87808 */ /* 0x002fe20001800000 */
[--C-:B--2---:R-:W-:Y:S01]  /*8b00*/  FFMA.FTZ R173, R174, UR10, -R135.reuse ;  /* 0x0000000aaead7c23 */ /* 0x104fe20008010887 */
[----:B------:R-:W-:-:S01]  /*8b10*/  FFMA.FTZ R174, R175, UR10, -R135 ;  /* 0x0000000aafae7c23 */ /* 0x000fc20008010887 */
[--C-:B------:R-:W-:Y:S01]  /*8b20*/  FFMA.FTZ R175, R176, UR10, -R135.reuse ;  /* 0x0000000ab0af7c23 */ /* 0x100fe20008010887 */
[----:B------:R-:W-:Y:S01]  /*8b30*/  FMNMX.FTZ R13, R184, R13, !PT ;  /* 0x0000000db80d7209 */ /* 0x000fe20007810000 */
[--C-:B------:R-:W-:Y:S01]  /*8b40*/  FFMA.FTZ R176, R177, UR10, -R135.reuse ;  /* 0x0000000ab1b07c23 */ /* 0x100fe20008010887 */
[----:B------:R-:W-:-:S01]  /*8b50*/  FFMA.FTZ R177, R178, UR10, -R135 ;  /* 0x0000000ab2b17c23 */ /* 0x000fc20008010887 */
[--C-:B------:R-:W-:Y:S01]  /*8b60*/  FFMA.FTZ R178, R179, UR10, -R135.reuse ;  /* 0x0000000ab3b27c23 */ /* 0x100fe20008010887 */
[----:B------:R-:W-:-:S01]  /*8b70*/  FFMA.FTZ R179, R180, UR10, -R135 ;  /* 0x0000000ab4b37c23 */ /* 0x000fc20008010887 */
[----:B------:R-:W0:Y:S01]  /*8b80*/  SHFL.BFLY PT, R190, R13, 0x2, 0x1f ;  /* 0x0c401f000dbe7f89 */ /* 0x000e2200000e0000 */
[----:B------:R-:W-:-:S01]  /*8b90*/  FFMA.FTZ R180, R182, UR10, -R135 ;  /* 0x0000000ab6b47c23 */ /* 0x000fc20008010887 */
        /* <DEDUP_REMOVED lines=14> */
[----:B------:R-:W-:-:S05]  /*8c80*/  FSEL R182, R190, RZ, P2 ;  /* 0x000000ffbeb67208 */ /* 0x000fca0001000000 */
        /* <DEDUP_REMOVED lines=8> */
[----:B------:R-:W-:Y:S01]  /*8d10*/  FSEL R171, R120, RZ, P1 ;  /* 0x000000ff78ab7208 */ /* 0x000fe20000800000 */
[----:B------:R-:W-:Y:S01]  /*8d20*/  MUFU.EX2 R135, R135 ;  /* 0x0000008700877308 */ /* 0x000fe20000000800 */
[----:B------:R-:W-:-:S01]  /*8d30*/  FFMA.FTZ R190, R191, UR10, -R182 ;  /* 0x0000000abfbe7c23 */ /* 0x000fc200080108b6 */
[--C-:B------:R-:W-:Y:S01]  /*8d40*/  FFMA.FTZ R14, R14, UR10, -R182.reuse ;  /* 0x0000000a0e0e7c23 */ /* 0x100fe200080108b6 */
[----:B------:R-:W-:-:S01]  /*8d50*/  FFMA.FTZ R15, R15, UR10, -R182 ;  /* 0x0000000a0f0f7c23 */ /* 0x000fc200080108b6 */
[----:B------:R-:W-:Y:S01]  /*8d60*/  FADD.FTZ R171, -R171, R8 ;  /* 0x00000008abab7221 */ /* 0x000fe20000010100 */
[----:B------:R-:W-:-:S01]  /*8d70*/  FFMA.FTZ R8, R154, UR10, -R182 ;  /* 0x0000000a9a087c23 */ /* 0x000fc200080108b6 */
[----:B------:R-:W-:Y:S01]  /*8d80*/  FSEL R154, R13, RZ, P2 ;  /* 0x000000ff0d9a7208 */ /* 0x000fe20001000000 */
[----:B------:R-:W-:-:S01]  /*8d90*/  FFMA.FTZ R138, R138, UR10, -R182 ;  /* 0x0000000a8a8a7c23 */ /* 0x000fc200080108b6 */
[----:B------:R-:W-:Y:S01]  /*8da0*/  FMUL.FTZ R171, R171, UR10 ;  /* 0x0000000aabab7c20 */ /* 0x000fe20008410000 */
[----:B------:R-:W-:Y:S01]  /*8db0*/  MUFU.EX2 R10, R10 ;  /* 0x0000000a000a7308 */ /* 0x000fe20000000800 */
[----:B------:R-:W-:-:S01]  /*8dc0*/  FFMA.FTZ R19, R19, UR10, -R182 ;  /* 0x0000000a13137c23 */ /* 0x000fc200080108b6 */
[----:B------:R-:W-:Y:S01]  /*8dd0*/  FADD.FTZ R154, -R154, R9 ;  /* 0x000000099a9a7221 */ /* 0x000fe20000010100 */
[----:B------:R-:W-:-:S01]  /*8de0*/  FFMA.FTZ R20, R20, UR10, -R182 ;  /* 0x0000000a14147c23 */ /* 0x000fc200080108b6 */
[--C-:B------:R-:W-:Y:S01]  /*8df0*/  FFMA.FTZ R21, R21, UR10, -R182.reuse ;  /* 0x0000000a15157c23 */ /* 0x100fe200080108b6 */
[----:B------:R-:W-:-:S01]  /*8e00*/  FFMA.FTZ R140, R140, UR10, -R182 ;  /* 0x0000000a8c8c7c23 */ /* 0x000fc200080108b6 */
[----:B------:R-:W-:Y:S01]  /*8e10*/  FMUL.FTZ R154, R154, UR10 ;  /* 0x0000000a9a9a7c20 */ /* 0x000fe20008410000 */
        /* <DEDUP_REMOVED lines=21> */
[----:B------:R-:W-:Y:S01]  /*8f70*/  FFMA.FTZ R134, R134, UR10, -R182 ;  /* 0x0000000a86867c23 */ /* 0x000fe200080108b6 */
[----:B------:R-:W-:-:S03]  /*8f80*/  FADD.FTZ R192, R185, R192 ;  /* 0x000000c0b9c07221 */ /* 0x000fc60000010000 */
[----:B------:R-:W0:Y:S01]  /*8f90*/  MUFU.EX2 R190, R190 ;  /* 0x000000be00be7308 */ /* 0x000e220000000800 */
[----:B-1----:R-:W-:-:S04]  /*8fa0*/  FFMA.FTZ R5, R154, R4, R135 ;  /* 0x000000049a057223 */ /* 0x002fc80000010087 */
[----:B------:R-:W-:Y:S01]  /*8fb0*/  FADD.FTZ R4, R10, R5 ;  /* 0x000000050a047221 */ /* 0x000fe20000010000 */
[----:B------:R-:W-:-:S02]  /*8fc0*/  FADD.FTZ R5, R187, R192 ;  /* 0x000000c0bb057221 */ /* 0x000fc40000010000 */
        /* <DEDUP_REMOVED lines=10> */
[----:B--2---:R-:W-:-:S01]  /*9070*/  FADD.FTZ R171, R15, R4 ;  /* 0x000000040fab7221 */ /* 0x004fc20000010000 */
[----:B------:R-:W-:-:S04]  /*9080*/  FADD.FTZ R4, R12, R5 ;  /* 0x000000050c047221 */ /* 0x000fc80000010000 */
[----:B------:R-:W-:Y:S02]  /*9090*/  FADD.FTZ R5, R193, R4 ;  /* 0x00000004c1057221 */ /* 0x000fe40000010000 */
[----:B------:R-:W2:Y:S01]  /*90a0*/  MUFU.EX2 R20, R20 ;  /* 0x0000001400147308 */ /* 0x000ea20000000800 */
[----:B0-----:R-:W-:-:S01]  /*90b0*/  FADD.FTZ R192, R138, R171 ;  /* 0x000000ab8ac07221 */ /* 0x001fc20000010000 */
[----:B------:R-:W-:Y:S01]  /*90c0*/  FADD.FTZ R4, R18, R5 ;  /* 0x0000000512047221 */ /* 0x000fe20000010000 */
[----:B------:R-:W-:-:S03]  /*90d0*/  FFMA.FTZ R171, R181, UR10, -R182 ;  /* 0x0000000ab5ab7c23 */ /* 0x000fc600080108b6 */
[----:B------:R-:W-:Y:S02]  /*90e0*/  FADD.FTZ R5, R139, R4 ;  /* 0x000000048b057221 */ /* 0x000fe40000010000 */
[----:B------:R-:W0:Y:S01]  /*90f0*/  MUFU.EX2 R21, R21 ;  /* 0x0000001500157308 */ /* 0x000e220000000800 */
[----:B-1----:R-:W-:-:S01]  /*9100*/  FADD.FTZ R191, R19, R192 ;  /* 0x000000c013bf7221 */ /* 0x002fc20000010000 */
[----:B------:R-:W-:-:S04]  /*9110*/  FADD.FTZ R4, R22, R5 ;  /* 0x0000000516047221 */ /* 0x000fc80000010000 */
[----:B------:R-:W-:Y:S02]  /*9120*/  FADD.FTZ R5, R141, R4 ;  /* 0x000000048d057221 */ /* 0x000fe40000010000 */
[----:B------:R-:W-:Y:S01]  /*9130*/  MUFU.EX2 R140, R140 ;  /* 0x0000008c008c7308 */ /* 0x000fe20000000800 */
[----:B--2---:R-:W-:-:S01]  /*9140*/  FADD.FTZ R192, R20, R191 ;  /* 0x000000bf14c07221 */ /* 0x004fc20000010000 */
[----:B------:R-:W-:-:S06]  /*9150*/  FADD.FTZ R4, R144, R5 ;  /* 0x0000000590047221 */ /* 0x000fcc0000010000 */
[----:B------:R-:W-:Y:S01]  /*9160*/  MUFU.EX2 R23, R23 ;  /* 0x0000001700177308 */ /* 0x000fe20000000800 */
[----:B0-----:R-:W-:-:S01]  /*9170*/  FADD.FTZ R181, R21, R192 ;  /* 0x000000c015b57221 */ /* 0x001fc20000010000 */
[----:B------:R-:W-:-:S06]  /*9180*/  FFMA.FTZ R192, R183, UR10, -R182 ;  /* 0x0000000ab7c07c23 */ /* 0x000fcc00080108b6 */
[----:B------:R-:W-:Y:S08]  /*9190*/  MUFU.EX2 R161, R161 ;  /* 0x000000a100a17308 */ /* 0x000ff00000000800 */
[----:B------:R-:W0:Y:S08]  /*91a0*/  MUFU.EX2 R163, R163 ;  /* 0x000000a300a37308 */ /* 0x000e300000000800 */
[----:B------:R-:W1:Y:S08]  /*91b0*/  MUFU.EX2 R168, R168 ;  /* 0x000000a800a87308 */ /* 0x000e700000000800 */
[----:B------:R-:W2:Y:S01]  /*91c0*/  MUFU.EX2 R145, R145 ;  /* 0x0000009100917308 */ /* 0x000ea20000000800 */
[----:B0-----:R-:W-:-:S07]  /*91d0*/  FADD.FTZ R4, R163, R4 ;  /* 0x00000004a3047221 */ /* 0x001fce0000010000 */
[----:B------:R0:W-:Y:S08]  /*91e0*/  MUFU.EX2 R146, R194 ;  /* 0x000000c200927308 */ /* 0x0001f00000000800 */
[----:B------:R-:W3:Y:S01]  /*91f0*/  MUFU.EX2 R169, R169 ;  /* 0x000000a900a97308 */ /* 0x000ee20000000800 */
[----:B0-----:R-:W-:-:S04]  /*9200*/  FADD.FTZ R194, R140, R181 ;  /* 0x000000b58cc27221 */ /* 0x001fc80000010000 */
[----:B------:R-:W-:-:S03]  /*9210*/  FADD.FTZ R194, R23, R194 ;  /* 0x000000c217c27221 */ /* 0x000fc60000010000 */
[----:B------:R-:W0:Y:S01]  /*9220*/  MUFU.EX2 R170, R170 ;  /* 0x000000aa00aa7308 */ /* 0x000e220000000800 */
[----:B------:R-:W-:-:S04]  /*9230*/  FADD.FTZ R5, R161, R194 ;  /* 0x000000c2a1057221 */ /* 0x000fc80000010000 */
[----:B-1----:R-:W-:Y:S01]  /*9240*/  FADD.FTZ R194, R168, R5 ;  /* 0x00000005a8c27221 */ /* 0x002fe20000010000 */
[----:B--2---:R-:W-:-:S02]  /*9250*/  FADD.FTZ R5, R145, R4 ;  /* 0x0000000491057221 */ /* 0x004fc40000010000 */
[----:B------:R-:W1:Y:S01]  /*9260*/  MUFU.EX2 R148, R148 ;  /* 0x0000009400947308 */ /* 0x000e620000000800 */
[----:B---3--:R-:W-:-:S01]  /*9270*/  FADD.FTZ R181, R169, R194 ;  /* 0x000000c2a9b57221 */ /* 0x008fc20000010000 */
        /* <DEDUP_REMOVED lines=49> */
[----:B-1----:R-:W-:-:S01]  /*9590*/  FADD.FTZ R183, R192, R127 ;  /* 0x0000007fc0b77221 */ /* 0x002fc20000010000 */
[----:B------:R-:W-:-:S06]  /*95a0*/  FFMA.FTZ R127, R172, UR10, -R182 ;  /* 0x0000000aac7f7c23 */ /* 0x000fcc00080108b6 */
        /* <DEDUP_REMOVED lines=8> */
[--C-:B------:R-:W-:Y:S01]  /*9630*/  FFMA.FTZ R172, R131, UR10, -R182.reuse ;  /* 0x0000000a83ac7c23 */ /* 0x100fe200080108b6 */
[----:B------:R-:W-:-:S05]  /*9640*/  FFMA.FTZ R182, R184, UR10, -R182 ;  /* 0x0000000ab8b67c23 */ /* 0x000fca00080108b6 */
        /* <DEDUP_REMOVED lines=40> */
.L_x_2323:
[----:B------:R-:W-:Y:S01]  /*98d0*/  ULEA UR6, UR6, UR38, 0x3 ;  /* 0x0000002606067291 */ /* 0x000fe2000f8e183f */
[----:B------:R-:W-:Y:S01]  /*98e0*/  F2FP.SATFINITE.E4M3.F32.PACK_AB_MERGE_C R8, R155, R8, RZ ;  /* 0x000000089b08723e */ /* 0x000fe200048070ff */
[----:B------:R-:W-:Y:S01]  /*98f0*/  UISETP.GT.AND UP0, UPT, UR39, UR53, UPT ;  /* 0x000000352700728c */ /* 0x000fe2000bf04270 */
[----:B------:R-:W-:Y:S01]  /*9900*/  F2FP.SATFINITE.E4M3.F32.PACK_AB_MERGE_C R121, R130, R121, RZ ;  /* 0x000000798279723e */ /* 0x000fe200048070ff */
[----:B------:R-:W-:Y:S01]  /*9910*/  UIADD3 UR6, UR6, 0x33460, URZ ;  /* 0x0003346006067890 */ /* 0x000fe2000fffe03f */
[----:B------:R-:W-:Y:S01]  /*9920*/  F2FP.SATFINITE.E4M3.F32.PACK_AB_MERGE_C R187, R188, R187, RZ ;  /* 0x000000bbbcbb723e */ /* 0x000fe200048070ff */
[----:B------:R-:W-:Y:S01]  /*9930*/  UIADD3 UR39, UR39, -0x1, URZ ;  /* 0xffffffff27277890 */ /* 0x000fe2000fffe03f */
[----:B------:R-:W-:Y:S01]  /*9940*/  F2FP.SATFINITE.E4M3.F32.PACK_AB_MERGE_C R11, R190, R11, RZ ;  /* 0x0000000bbe0b723e */ /* 0x000fe200048070ff */
[----:B------:R-:W-:Y:S01]  /*9950*/  UPRMT UR6, UR60, 0x654, UR6 ;  /* 0x000006543c067896 */ /* 0x000fe20008000006 */
[----:B------:R-:W-:Y:S01]  /*9960*/  PLOP3.LUT P1, PT, PT, PT, UP0, 0x80, 0x0 ;  /* 0x000000000000781c */ /* 0x000fe20003f2f008 */
[----:B------:R-:W-:Y:S01]  /*9970*/  UMOV UR7, UR5 ;  /* 0x0000000500077c82 */ /* 0x000fe20008000000 */
[----:B------:R-:W-:Y:S01]  /*9980*/  F2FP.SATFINITE.E4M3.F32.PACK_AB_MERGE_C R12, R193, R12, RZ ;  /* 0x0000000cc10c723e */ /* 0x000fe200048070ff */
[-C--:B------:R-:W-:Y:S01]  /*9990*/  FMUL.FTZ R24, R24, R9.reuse ;  /* 0x0000000918187220 */ /* 0x080fe20000410000 */
[----:B------:R-:W-:Y:S01]  /*99a0*/  F2FP.SATFINITE.E4M3.F32.PACK_AB_MERGE_C R19, R19, R138, RZ ;  /* 0x0000008a1313723e */ /* 0x000fe200048070ff */
[-C--:B------:R-:W-:Y:S01]  /*99b0*/  FMUL.FTZ R25, R25, R9.reuse ;  /* 0x0000000919197220 */ /* 0x080fe20000410000 */
[----:B------:R-:W-:Y:S01]  /*99c0*/  F2FP.SATFINITE.E4M3.F32.PACK_AB_MERGE_C R22, R141, R22, RZ ;  /* 0x000000168d16723e */ /* 0x000fe200048070ff */
[----:B------:R-:W-:Y:S01]  /*99d0*/  FMUL.FTZ R28, R28, R9 ;  /* 0x000000091c1c7220 */ /* 0x000fe20000410000 */
[----:B------:R-:W-:Y:S01]  /*99e0*/  F2FP.SATFINITE.E4M3.F32.PACK_AB_MERGE_C R23, R23, R140, RZ ;  /* 0x0000008c1717723e */ /* 0x000fe200048070ff */
[----:B------:R-:W-:Y:S01]  /*99f0*/  SYNCS.ARRIVE.TRANS64.RED.A1T0 RZ, [UR6], RZ ;  /* 0x000000ffffff79a7 */ /* 0x000fe20008100406 */
[----:B------:R-:W-:Y:S01]  /*9a00*/  F2FP.SATFINITE.E4M3.F32.PACK_AB_MERGE_C R145, R156, R145, RZ ;  /* 0x000000919c91723e */ /* 0x000fe200048070ff */
[----:B------:R-:W-:Y:S01]  /*9a10*/  UMOV UR6, UR4 ;  /* 0x0000000400067c82 */ /* 0x000fe20008000000 */
        /* <DEDUP_REMOVED lines=124> */
[----:B------:R-:W-:-:S02]  /*a1e0*/  IMAD.MOV.U32 R9, RZ, RZ, R13 ;  /* 0x000000ffff097224 */ /* 0x000fc400078e000d */
[----:B------:R-:W-:Y:S01]  /*a1f0*/  IMAD.MOV.U32 R8, RZ, RZ, R120 ;  /* 0x000000ffff087224 */ /* 0x000fe200078e0078 */
[----:B------:R-:W-:Y:S06]  /*a200*/  @P1 BRA `(.L_x_2324) ;  /* 0xffffffb800ec1947 */ /* 0x000fec000383ffff */
[----:B------:R-:W-:-:S05]  /*a210*/  UMOV UR6, UR39 ;  /* 0x0000002700067c82 */ /* 0x000fca0008000000 */
.L_x_2313:
[----:B------:R-:W-:-:S06]  /*a220*/  UISETP.GE.AND UP0, UPT, UR6, UR58, UPT ;  /* 0x0000003a0600728c */ /* 0x000fcc000bf06270 */
[----:B------:R-:W-:-:S13]  /*a230*/  PLOP3.LUT P1, PT, PT, PT, UP0, 0x80, 0x0 ;  /* 0x000000000000781c */ /* 0x000fda0003f2f008 */
[----:B------:R-:W-:Y:S05]  /*a240*/  @!P1 BRA `(.L_x_2325) ;  /* 0x0000003800409947 */ /* 0x000fea0003800000 */
[C---:B------:R-:W-:Y:S01]  /*a250*/  VIADD R6, R16.reuse, 0x8 ;  /* 0x0000000810067836 */ /* 0x040fe20000000000 */
[----:B------:R-:W-:Y:S01]  /*a260*/  IADD3 R16, -R16, 0xb, RZ ;  /* 0x0000000b10107810 */ /* 0x000fe20007ffe1ff */
[----:B------:R-:W-:Y:S01]  /*a270*/  IMAD.MOV.U32 R8, RZ, RZ, R13 ;  /* 0x000000ffff087224 */ /* 0x000fe200078e000d */
[----:B------:R-:W-:Y:S01]  /*a280*/  UMOV UR39, UR5 ;  /* 0x0000000500277c82 */ /* 0x000fe20008000000 */
[----:B------:R-:W-:Y:S01]  /*a290*/  IMAD.MOV.U32 R7, RZ, RZ, R120 ;  /* 0x000000ffff077224 */ /* 0x000fe200078e0078 */
[----:B------:R-:W-:Y:S01]  /*a2a0*/  UMOV UR7, UR4 ;  /* 0x0000000400077c82 */ /* 0x000fe20008000000 */
[----:B------:R-:W-:-:S05]  /*a2b0*/  ULDC UR53, c[0x0][0x988] ;  /* 0x0002620000357ab9 */ /* 0x000fca0000000800 */
.L_x_2336:
[----:B------:R-:W-:Y:S01]  /*a2c0*/  UIADD3 UR4, UR7, 0x1, URZ ;  /* 0x0000000107047890 */ /* 0x000fe2000fffe03f */
[----:B------:R-:W-:-:S03]  /*a2d0*/  ISETP.NE.AND P2, PT, RZ, UR54, PT ;  /* 0x00000036ff007c0c */ /* 0x000fc6000bf45270 */
[----:B------:R-:W-:-:S04]  /*a2e0*/  UISETP.NE.AND UP0, UPT, UR4, 0x2, UPT ;  /* 0x000000020400788c */ /* 0x000fc8000bf05270 */
[----:B------:R-:W-:Y:S02]  /*a2f0*/  USEL UR5, URZ, 0x1, UP0 ;  /* 0x000000013f057887 */ /* 0x000fe40008000000 */
[----:B------:R-:W-:Y:S02]  /*a300*/  USEL UR4, UR4, URZ, UP0 ;  /* 0x0000003f04047287 */ /* 0x000fe40008000000 */
[----:B------:R-:W-:Y:S02]  /*a310*/  ULOP3.LUT UR5, UR39, UR5, URZ, 0x3c, !UPT ;  /* 0x0000000527057292 */ /* 0x000fe4000f8e3c3f */
[----:B--2---:R-:W-:Y:S10]  /*a320*/  @P2 BRA `(.L_x_2326) ;  /* 0x00000000002c2947 */ /* 0x004ff40003800000 */
[----:B------:R-:W-:Y:S05]  /*a330*/  @!P0 BRA `(.L_x_2327) ;  /* 0x0000000000048947 */ /* 0x000fea0003800000 */
[----:B------:R-:W-:Y:S01]  /*a340*/  BPT.TRAP 0x1 ;  /* 0x000000040000795c */ /* 0x000fe20000300000 */
.L_x_2327:
[----:B------:R-:W-:Y:S01]  /*a350*/  ULEA UR10, UR4, UR38, 0x3 ;  /* 0x00000026040a7291 */ /* 0x000fe2000f8e183f */
[----:B------:R-:W-:-:S05]  /*a360*/  IMAD.U32 R9, RZ, RZ, UR5 ;  /* 0x00000005ff097e24 */ /* 0x000fca000f8e00ff */
[----:B------:R-:W-:-:S04]  /*a370*/  SHF.L.U32 R9, R9, 0x1f, RZ ;  /* 0x0000001f09097819 */ /* 0x000fc800000006ff */
[----:B------:R0:W1:Y:S01]  /*a380*/  SYNCS.PHASECHK.TRANS64.TRYWAIT P1, [UR10+0x33430], R9 ;  /* 0x03343009ff0075a7 */ /* 0x000062000802014a */
[----:B------:R-:W-:Y:S05]  /*a390*/  @!P0 BRA `(.L_x_2328) ;  /* 0x0000000000048947 */ /* 0x000fea0003800000 */
[----:B------:R-:W-:Y:S01]  /*a3a0*/  BPT.TRAP 0x1 ;  /* 0x000000040000795c */ /* 0x000fe20000300000 */
.L_x_2328:
[----:B-1----:R-:W-:Y:S05]  /*a3b0*/  @P1 BRA `(.L_x_2326) ;  /* 0x0000000000081947 */ /* 0x002fea0003800000 */
[----:B------:R-:W1:Y:S02]  /*a3c0*/  SYNCS.PHASECHK.TRANS64.TRYWAIT P1, [UR10+0x33430], R9 ;  /* 0x03343009ff0075a7 */ /* 0x000e64000802014a */
[----:B-1----:R-:W-:Y:S05]  /*a3d0*/  @!P1 BRA `(.L_x_2329) ;  /* 0x000000c400889947 */ /* 0x002fea0003800000 */
.L_x_2326:
[----:B------:R2:W-:Y:S01]  /*a3e0*/  BAR.SYNC.DEFER_BLOCKING R6, 0x100 ;  /* 0x000400060000751d */ /* 0x0005e20000010000 */
[C---:B------:R-:W-:Y:S01]  /*a3f0*/  R2UR UR28, R2.reuse ;  /* 0x00000000021c72ca */ /* 0x040fe200000e0000 */
[----:B------:R-:W-:Y:S01]  /*a400*/  UIMAD UR10, UR4, 0x780, UR52 ;  /* 0x00000780040a78a4 */ /* 0x000fe2000f8e0234 */
[C---:B------:R-:W-:Y:S02]  /*a410*/  R2UR UR29, R3.reuse ;  /* 0x00000000031d72ca */ /* 0x040fe400000e0000 */
[C---:B------:R-:W-:Y:S01]  /*a420*/  R2UR UR32, R2.reuse ;  /* 0x00000000022072ca */ /* 0x040fe200000e0000 */
[----:B------:R-:W-:Y:S01]  /*a430*/  UMOV UR31, 0x80000020 ;  /* 0x80000020001f7882 */ /* 0x000fe20000000000 */
[C---:B------:R-:W-:Y:S01]  /*a440*/  R2UR UR33, R3.reuse ;  /* 0x00000000032172ca */ /* 0x040fe200000e0000 */
[----:B------:R-:W-:Y:S01]  /*a450*/  UIADD3 UR34, UR10, 0x80, URZ ;  /* 0x000000800a227890 */ /* 0x000fe2000fffe03f */
[C---:B------:R-:W-:Y:S01]  /*a460*/  R2UR UR40, R2.reuse ;  /* 0x00000000022872ca */ /* 0x040fe200000e0000 */
[----:B------:R-:W-:Y:S01]  /*a470*/  UMOV UR30, UR10 ;  /* 0x0000000a001e7c82 */ /* 0x000fe20008000000 */
[----:B------:R-:W-:Y:S01]  /*a480*/  UMOV UR35, 0x80000020 ;  /* 0x8000002000237882 */ /* 0x000fe20000000000 */
[C---:B------:R-:W-:Y:S01]  /*a490*/  R2UR UR41, R3.reuse ;  /* 0x00000000032972ca */ /* 0x040fe200000e0000 */
[----:B------:R-:W-:Y:S01]  /*a4a0*/  UIADD3 UR42, UR10, 0x100, URZ ;  /* 0x000001000a2a7890 */ /* 0x000fe2000fffe03f */
[C---:B------:R-:W-:Y:S01]  /*a4b0*/  R2UR UR44, R2.reuse ;  /* 0x00000000022c72ca */ /* 0x040fe200000e0000 */
[----:B------:R-:W-:Y:S01]  /*a4c0*/  UMOV UR43, 0x80000020 ;  /* 0x80000020002b7882 */ /* 0x000fe20000000000 */
[C---:B------:R-:W-:Y:S01]  /*a4d0*/  R2UR UR45, R3.reuse ;  /* 0x00000000032d72ca */ /* 0x040fe200000e0000 */
[----:B------:R-:W-:Y:S01]  /*a4e0*/  UIADD3 UR46, UR10, 0x180, URZ ;  /* 0x000001800a2e7890 */ /* 0x000fe2000fffe03f */
[----:B------:R-:W-:Y:S01]  /*a4f0*/  R2UR UR48, R2 ;  /* 0x00000000023072ca */ /* 0x000fe200000e0000 */
[----:B------:R-:W-:Y:S01]  /*a500*/  UMOV UR47, 0x80000020 ;  /* 0x80000020002f7882 */ /* 0x000fe20000000000 */
[----:B------:R-:W-:Y:S01]  /*a510*/  R2UR UR49, R3 ;  /* 0x00000000033172ca */ /* 0x000fe200000e0000 */
        /* <DEDUP_REMOVED lines=145> */
[----:B------:R-:W-:Y:S01]  /*ae30*/  QGMMA.64x32x32.F32.E4M3.E4M3 R120, gdesc[UR12], R120, gsb0 ;  /* 0x006000000c7879f3 */ /* 0x000fe20008000878 */
[----:B------:R-:W-:Y:S02]  /*ae40*/  UIADD3 UR14, UR10, 0x602, URZ ;  /* 0x000006020a0e7890 */ /* 0x000fe4000fffe03f */
[----:B------:R-:W-:-:S05]  /*ae50*/  UIADD3 UR15, UR10, 0x682, URZ ;  /* 0x000006820a0f7890 */ /* 0x000fca000fffe03f */
        /* <DEDUP_REMOVED lines=21> */
[----:B--2---:R-:W-:Y:S05]  /*afb0*/  @P2 BRA `(.L_x_2330) ;  /* 0x00000000002c2947 */ /* 0x004fea0003800000 */
[----:B------:R-:W-:Y:S05]  /*afc0*/  @!P0 BRA `(.L_x_2331) ;  /* 0x0000000000048947 */ /* 0x000fea0003800000 */
[----:B------:R-:W-:Y:S01]  /*afd0*/  BPT.TRAP 0x1 ;  /* 0x000000040000795c */ /* 0x000fe20000300000 */
.L_x_2331:
[----:B------:R-:W-:Y:S01]  /*afe0*/  ULEA UR10, UR7, UR38, 0x3 ;  /* 0x00000026070a7291 */ /* 0x000fe2000f8e183f */
[----:B01----:R-:W-:-:S05]  /*aff0*/  IMAD.U32 R9, RZ, RZ, UR39 ;  /* 0x00000027ff097e24 */ /* 0x003fca000f8e00ff */
[----:B------:R-:W-:-:S04]  /*b000*/  SHF.L.U32 R9, R9, 0x1f, RZ ;  /* 0x0000001f09097819 */ /* 0x000fc800000006ff */
[----:B------:R0:W1:Y:S01]  /*b010*/  SYNCS.PHASECHK.TRANS64.TRYWAIT P1, [UR10+0x33450], R9 ;  /* 0x03345009ff0075a7 */ /* 0x000062000802014a */
[----:B------:R-:W-:Y:S05]  /*b020*/  @!P0 BRA `(.L_x_2332) ;  /* 0x0000000000048947 */ /* 0x000fea0003800000 */
[----:B------:R-:W-:Y:S01]  /*b030*/  BPT.TRAP 0x1 ;  /* 0x000000040000795c */ /* 0x000fe20000300000 */
.L_x_2332:
[----:B-1----:R-:W-:Y:S05]  /*b040*/  @P1 BRA `(.L_x_2330) ;  /* 0x0000000000081947 */ /* 0x002fea0003800000 */
[----:B------:R-:W1:Y:S02]  /*b050*/  SYNCS.PHASECHK.TRANS64.TRYWAIT P1, [UR10+0x33450], R9 ;  /* 0x03345009ff0075a7 */ /* 0x000e64000802014a */
[----:B-1----:R-:W-:Y:S05]  /*b060*/  @!P1 BRA `(.L_x_2333) ;  /* 0x000000b8007c9947 */ /* 0x002fea0003800000 */
.L_x_2330:
        /* <DEDUP_REMOVED lines=33> */
.L_x_2334:
[C---:B-1----:R-:W-:Y:S01]  /*b280*/  FMUL.FTZ R10, R0.reuse, R184 ;  /* 0x000000b8000a7220 */ /* 0x042fe20000410000 */
        /* <DEDUP_REMOVED lines=38> */
[----:B---3--:R-:W-:Y:S01]  /*b4f0*/  FMNMX.FTZ R189, R9, R188, !PT ;  /* 0x000000bc09bd7209 */ /* 0x008fe20007810000 */
        /* <DEDUP_REMOVED lines=23> */
[----:B---3--:R-:W-:Y:S01]  /*b670*/  FMNMX.FTZ R190, R18, R13, !PT ;  /* 0x0000000d12be7209 */ /* 0x008fe20007810000 */
[C---:B------:R-:W-:Y:S01]  /*b680*/  FMUL.FTZ R137, R0.reuse, R137 ;  /* 0x0000008900897220 */ /* 0x040fe20000410000 */
[C---:B------:R-:W-:Y:S01]  /*b690*/  FMUL.FTZ R139, R0.reuse, R139 ;  /* 0x0000008b008b7220 */ /* 0x040fe20000410000 */
[C---:B------:R-:W-:Y:S01]  /*b6a0*/  FMUL.FTZ R140, R0.reuse, R140 ;  /* 0x0000008c008c7220 */ /* 0x040fe20000410000 */
[C---:B------:R-:W-:Y:S01]  /*b6b0*/  FMUL.FTZ R142, R0.reuse, R142 ;  /* 0x0000008e008e7220 */ /* 0x040fe20000410000 */
[C---:B------:R-:W-:Y:S01]  /*b6c0*/  FMUL.FTZ R141, R0.reuse, R141 ;  /* 0x0000008d008d7220 */ /* 0x040fe20000410000 */
[C---:B------:R-:W-:Y:S01]  /*b6d0*/  FMUL.FTZ R143, R0.reuse, R143 ;  /* 0x0000008f008f7220 */ /* 0x040fe20000410000 */
        /* <DEDUP_REMOVED lines=35> */
[----:B------:R-:W-:Y:S01]  /*b910*/  ULEA UR11, UR4, UR38, 0x3 ;  /* 0x00000026040b7291 */ /* 0x000fe2000f8e183f */
[----:B------:R-:W-:-:S03]  /*b920*/  IMAD.U32 R195, RZ, RZ, UR10 ;  /* 0x0000000affc37e24 */ /* 0x000fc6000f8e00ff */
[----:B------:R-:W-:Y:S01]  /*b930*/  UIADD3 UR11, UR11, 0x33440, URZ ;  /* 0x000334400b0b7890 */ /* 0x000fe2000fffe03f */
[----:B------:R-:W1:Y:S01]  /*b940*/  MUFU.TANH R186, R186 ;  /* 0x000000ba00ba7308 */ /* 0x000e620000002400 */
[----:B---3--:R-:W-:Y:S02]  /*b950*/  FMNMX.FTZ R189, R23, R120, !PT ;  /* 0x0000007817bd7209 */ /* 0x008fe40007810000 */
[----:B------:R-:W-:-:S05]  /*b960*/  UPRMT UR11, UR60, 0x654, UR11 ;  /* 0x000006543c0b7896 */ /* 0x000fca000800000b */
[----:B------:R-:W3:Y:S01]  /*b970*/  MUFU.TANH R185, R185 ;  /* 0x000000b900b97308 */ /* 0x000ee20000002400 */
[----:B0-----:R-:W-:-:S03]  /*b980*/  FMNMX.FTZ R120, R184, R13, !PT ;  /* 0x0000000db8787209 */ /* 0x001fc60007810000 */
[----:B------:R-:W-:Y:S04]  /*b990*/  SYNCS.ARRIVE.TRANS64.RED.A1T0 RZ, [UR11], RZ ;  /* 0x000000ffffff79a7 */ /* 0x000fe8000810040b */
[----:B------:R-:W0:Y:S01]  /*b9a0*/  MUFU.TANH R187, R187 ;  /* 0x000000bb00bb7308 */ /* 0x000e220000002400 */
[----:B-1----:R-:W-:-:S07]  /*b9b0*/  FMNMX.FTZ R190, R186, R189, !PT ;  /* 0x000000bdbabe7209 */ /* 0x002fce0007810000 */
[----:B------:R-:W1:Y:S01]  /*b9c0*/  MUFU.TANH R168, R168 ;  /* 0x000000a800a87308 */ /* 0x000e620000002400 */
[----:B---3--:R-:W-:-:S07]  /*b9d0*/  FMNMX.FTZ R13, R185, R120, !PT ;  /* 0x00000078b90d7209 */ /* 0x008fce0007810000 */
[----:B------:R-:W3:Y:S01]  /*b9e0*/  MUFU.TANH R170, R170 ;  /* 0x000000aa00aa7308 */ /* 0x000ee20000002400 */
[----:B0-----:R-:W-:-:S07]  /*b9f0*/  FMNMX.FTZ R189, R187, R190, !PT ;  /* 0x000000bebbbd7209 */ /* 0x001fce0007810000 */
        /* <DEDUP_REMOVED lines=123> */
[----:B---3--:R-:W-:Y:S02]  /*c1b0*/  FMNMX.FTZ R190, R134, R189, !PT ;  /* 0x000000bd86be7209 */ /* 0x008fe40007810000 */
[----:B0-----:R-:W-:-:S05]  /*c1c0*/  FMNMX.FTZ R189, R133, R120, !PT ;  /* 0x0000007885bd7209 */ /* 0x001fca0007810000 */
[----:B------:R-:W0:Y:S01]  /*c1d0*/  SHFL.BFLY PT, R120, R189, 0x2, 0x1f ;  /* 0x0c401f00bd787f89 */ /* 0x000e2200000e0000 */
[----:B-1----:R-:W-:-:S05]  /*c1e0*/  FMNMX.FTZ R190, R135, R190, !PT ;  /* 0x000000be87be7209 */ /* 0x002fca0007810000 */
[----:B------:R-:W1:Y:S01]  /*c1f0*/  SHFL.BFLY PT, R13, R190, 0x2, 0x1f ;  /* 0x0c401f00be0d7f89 */ /* 0x000e6200000e0000 */
[----:B0-----:R-:W-:-:S05]  /*c200*/  FMNMX.FTZ R191, R189, R120, !PT ;  /* 0x00000078bdbf7209 */ /* 0x001fca0007810000 */
[----:B------:R-:W0:Y:S01]  /*c210*/  SHFL.BFLY PT, R120, R191, 0x1, 0x1f ;  /* 0x0c201f00bf787f89 */ /* 0x000e2200000e0000 */
[----:B-1----:R-:W-:-:S05]  /*c220*/  FMNMX.FTZ R192, R190, R13, !PT ;  /* 0x0000000dbec07209 */ /* 0x002fca0007810000 */
        /* <DEDUP_REMOVED lines=22> */
[C---:B------:R-:W-:Y:S01]  /*c390*/  FADD.FTZ R7, -R13.reuse, R8 ;  /* 0x000000080d077221 */ /* 0x040fe20000010100 */
[----:B------:R-:W-:Y:S01]  /*c3a0*/  MUFU.EX2 R189, R189 ;  /* 0x000000bd00bd7308 */ /* 0x000fe20000000800 */
[----:B------:R-:W-:-:S01]  /*c3b0*/  FFMA.FTZ R132, R13, R132, -8 ;  /* 0xc10000000d847423 */ /* 0x000fc20000010084 */
[--C-:B------:R-:W-:Y:S01]  /*c3c0*/  FFMA.FTZ R168, R168, UR10, -R190.reuse ;  /* 0x0000000aa8a87c23 */ /* 0x100fe200080108be */
[----:B------:R-:W-:Y:S01]  /*c3d0*/  FMUL.FTZ R7, R7, UR10 ;  /* 0x0000000a07077c20 */ /* 0x000fe20008410000 */
[----:B------:R-:W-:Y:S01]  /*c3e0*/  FFMA.FTZ R169, R169, UR10, -R190 ;  /* 0x0000000aa9a97c23 */ /* 0x000fe200080108be */
[----:B------:R-:W-:-:S01]  /*c3f0*/  FFMA.FTZ R192, R11, UR10, -R132 ;  /* 0x0000000a0bc07c23 */ /* 0x000fc20008010884 */
[--C-:B------:R-:W-:Y:S01]  /*c400*/  FFMA.FTZ R11, R12, UR10, -R132.reuse ;  /* 0x0000000a0c0b7c23 */ /* 0x100fe20008010884 */
[----:B------:R-:W-:-:S01]  /*c410*/  FFMA.FTZ R12, R18, UR10, -R132 ;  /* 0x0000000a120c7c23 */ /* 0x000fc20008010884 */
[----:B------:R-:W0:Y:S01]  /*c420*/  MUFU.EX2 R8, R193 ;  /* 0x000000c100087308 */ /* 0x000e220000000800 */
[----:B------:R-:W-:-:S01]  /*c430*/  FFMA.FTZ R19, R19, UR10, -R132 ;  /* 0x0000000a13137c23 */ /* 0x000fc20008010884 */
[--C-:B------:R-:W-:Y:S01]  /*c440*/  FFMA.FTZ R18, R22, UR10, -R132.reuse ;  /* 0x0000000a16127c23 */ /* 0x100fe20008010884 */
        /* <DEDUP_REMOVED lines=46> */
[----:B---3--:R-:W-:-:S01]  /*c730*/  FADD.FTZ R5, R11, R4 ;  /* 0x000000040b057221 */ /* 0x008fc20000010000 */
[--C-:B------:R-:W-:Y:S01]  /*c740*/  FFMA.FTZ R159, R159, UR10, -R132.reuse ;  /* 0x0000000a9f9f7c23 */ /* 0x100fe20008010884 */
[----:B------:R-:W-:-:S01]  /*c750*/  FFMA.FTZ R162, R162, UR10, -R132 ;  /* 0x0000000aa2a27c23 */ /* 0x000fc20008010884 */
[--C-:B------:R-:W-:Y:S01]  /*c760*/  FFMA.FTZ R163, R163, UR10, -R132.reuse ;  /* 0x0000000aa3a37c23 */ /* 0x100fe20008010884 */
[----:B------:R-:W-:-:S01]  /*c770*/  FFMA.FTZ R166, R166, UR10, -R132 ;  /* 0x0000000aa6a67c23 */ /* 0x000fc20008010884 */
[--C-:B------:R-:W-:Y:S01]  /*c780*/  FFMA.FTZ R167, R167, UR10, -R132.reuse ;  /* 0x0000000aa7a77c23 */ /* 0x100fe20008010884 */
[----:B------:R-:W-:-:S01]  /*c790*/  FFMA.FTZ R138, R138, UR10, -R132 ;  /* 0x0000000a8a8a7c23 */ /* 0x000fc20008010884 */
[----:B------:R-:W3:Y:S01]  /*c7a0*/  MUFU.EX2 R14, R14 ;  /* 0x0000000e000e7308 */ /* 0x000ee20000000800 */
        /* <DEDUP_REMOVED lines=13> */
[----:B------:R-:W-:-:S02]  /*c880*/  FFMA.FTZ R134, R134, UR10, -R132 ;  /* 0x0000000a86867c23 */ /* 0x000fc40008010884 */
[----:B------:R-:W0:Y:S01]  /*c890*/  MUFU.EX2 R15, R15 ;  /* 0x0000000f000f7308 */ /* 0x000e220000000800 */
[----:B---3--:R-:W-:-:S07]  /*c8a0*/  FADD.FTZ R186, R14, R187 ;  /* 0x000000bb0eba7221 */ /* 0x008fce0000010000 */
[----:B------:R-:W3:Y:S01]  /*c8b0*/  MUFU.EX2 R18, R18 ;  /* 0x0000001200127308 */ /* 0x000ee20000000800 */
[----:B-1----:R-:W-:-:S07]  /*c8c0*/  FADD.FTZ R5, R19, R4 ;  /* 0x0000000413057221 */ /* 0x002fce0000010000 */
[----:B------:R-:W1:Y:S01]  /*c8d0*/  MUFU.EX2 R20, R20 ;  /* 0x0000001400147308 */ /* 0x000e620000000800 */
[----:B0-----:R-:W-:-:S07]  /*c8e0*/  FADD.FTZ R187, R15, R186 ;  /* 0x000000ba0fbb7221 */ /* 0x001fce0000010000 */
        /* <DEDUP_REMOVED lines=81> */
[----:B-1----:R-:W-:-:S01]  /*ce00*/  FADD.FTZ R186, R138, R187 ;  /* 0x000000bb8aba7221 */ /* 0x002fc20000010000 */
[--C-:B------:R-:W-:Y:S01]  /*ce10*/  FFMA.FTZ R187, R127, UR10, -R132.reuse ;  /* 0x0000000a7fbb7c23 */ /* 0x100fe20008010884 */
[----:B------:R-:W-:-:S05]  /*ce20*/  FFMA.FTZ R127, R130, UR10, -R132 ;  /* 0x0000000a827f7c23 */ /* 0x000fca0008010884 */
        /* <DEDUP_REMOVED lines=19> */
[----:B0-----:R-:W-:-:S01]  /*cf60*/  FADD.FTZ R191, R147, R130 ;  /* 0x0000008293bf7221 */ /* 0x001fc20000010000 */
[--C-:B------:R-:W-:Y:S01]  /*cf70*/  FFMA.FTZ R130, R131, UR10, -R132.reuse ;  /* 0x0000000a83827c23 */ /* 0x100fe20008010884 */
[----:B------:R-:W-:-:S05]  /*cf80*/  FFMA.FTZ R132, R135, UR10, -R132 ;  /* 0x0000000a87847c23 */ /* 0x000fca0008010884 */
        /* <DEDUP_REMOVED lines=36> */
[----:B---3--:R-:W-:-:S03]  /*d1d0*/  FADD.FTZ R5, R190, R5 ;  /* 0x00000005be057221 */ /* 0x008fc60000010000 */
[----:B-1----:R-:W-:Y:S01]  /*d1e0*/  FADD.FTZ R4, R132, R131 ;  /* 0x0000008384047221 */ /* 0x002fe20000010000 */
[----:B------:R-:W-:Y:S06]  /*d1f0*/  @!P0 BRA `(.L_x_2335) ;  /* 0x0000000000048947 */ /* 0x000fec0003800000 */
[----:B------:R-:W-:Y:S01]  /*d200*/  BPT.TRAP 0x1 ;  /* 0x000000040000795c */ /* 0x000fe20000300000 */
.L_x_2335:
        /* <DEDUP_REMOVED lines=148> */
.L_x_2325:
[----:B------:R-:W-:Y:S06]  /*db50*/  BAR.ARV 0x8, 0x180 ;  /* 0x0206000000007b1d */ /* 0x000fec0000002000 */
[----:B------:R-:W-:Y:S05]  /*db60*/  @!P0 BRA `(.L_x_2337) ;  /* 0x0000000000048947 */ /* 0x000fea0003800000 */
[----:B------:R-:W-:Y:S01]  /*db70*/  BPT.TRAP 0x1 ;  /* 0x000000040000795c */ /* 0x000fe20000300000 */
.L_x_2337:
[----:B------:R-:W-:Y:S01]  /*db80*/  ULEA UR9, UR4, UR38, 0x3 ;  /* 0x0000002604097291 */ /* 0x000fe2000f8e183f */
[----:B------:R-:W-:-:S05]  /*db90*/  IMAD.U32 R0, RZ, RZ, UR5 ;  /* 0x00000005ff007e24 */ /* 0x000fca000f8e00ff */
[----:B------:R-:W-:-:S04]  /*dba0*/  SHF.L.U32 R0, R0, 0x1f, RZ ;  /* 0x0000001f00007819 */ /* 0x000fc800000006ff */
[----:B------:R0:W1:Y:S01]  /*dbb0*/  SYNCS.PHASECHK.TRANS64.TRYWAIT P1, [UR9+0x33450], R0 ;  /* 0x03345000ff0075a7 */ /* 0x0000620008020149 */
[----:B------:R-:W-:Y:S05]  /*dbc0*/  @!P0 BRA `(.L_x_2338) ;  /* 0x0000000000048947 */ /* 0x000fea0003800000 */
[----:B------:R-:W-:Y:S01]  /*dbd0*/  BPT.TRAP 0x1 ;  /* 0x000000040000795c */ /* 0x000fe20000300000 */
.L_x_2338:
[----:B-1----:R-:W-:Y:S05]  /*dbe0*/  @P1 BRA `(.L_x_2339) ;  /* 0x0000000000081947 */ /* 0x002fea0003800000 */
[----:B------:R-:W1:Y:S02]  /*dbf0*/  SYNCS.PHASECHK.TRANS64.TRYWAIT P1, [UR9+0x33450], R0 ;  /* 0x03345000ff0075a7 */ /* 0x000e640008020149 */
[----:B-1----:R-:W-:Y:S05]  /*dc00*/  @!P1 BRA `(.L_x_2340) ;  /* 0x0000008c00ac9947 */ /* 0x002fea0003800000 */
.L_x_2339:
[----:B------:R-:W-:Y:S01]  /*dc10*/  UIADD3 UR38, UR38, 0x200, URZ ;  /* 0x0000020026267890 */ /* 0x000fe2000fffe03f */
[----:B------:R-:W-:Y:S01]  /*dc20*/  WARPGROUP.ARRIVE ;  /* 0x00000000000079c5 */ /* 0x000fe20000000000 */
[----:B------:R-:W-:-:S05]  /*dc30*/  UMOV UR7, 0xc0000010 ;  /* 0xc000001000077882 */ /* 0x000fca0000000000 */
[----:B------:R-:W3:Y:S01]  /*dc40*/  S2UR UR5, SR_CTAID.Z ;  /* 0x00000000000579c3 */ /* 0x000ee20000002700 */
[----:B------:R-:W-:Y:S01]  /*dc50*/  USHF.R.U32.HI UR38, URZ, 0x4, UR38 ;  /* 0x000000043f267899 */ /* 0x000fe20008011626 */
[----:B------:R-:W-:Y:S01]  /*dc60*/  IMAD.MOV.U32 R6, RZ, RZ, 0x3f800000 ;  /* 0x3f800000ff067424 */ /* 0x000fe200078e00ff */
[----:B------:R-:W-:Y:S02]  /*dc70*/  ULDC.64 UR12, c[0x0][0x9a0] ;  /* 0x00026800000c7ab9 */ /* 0x000fe40000000a00 */
[----:B------:R-:W-:Y:S02]  /*dc80*/  ULOP3.LUT UR38, UR38, 0x3fff, URZ, 0xc0, !UPT ;  /* 0x00003fff26267892 */ /* 0x000fe4000f8ec03f */
[----:B------:R-:W-:Y:S01]  /*dc90*/  UISETP.NE.U32.AND UP0, UPT, UR12, URZ, UPT ;  /* 0x0000003f0c00728c */ /* 0x000fe2000bf05070 */
[----:B------:R-:W4:Y:S01]  /*dca0*/  S2UR UR11, SR_CTAID.Z ;  /* 0x00000000000b79c3 */ /* 0x000f220000002700 */
[----:B------:R-:W-:Y:S02]  /*dcb0*/  ULOP3.LUT UR8, UR38, 0x10000, URZ, 0xfc, !UPT ;  /* 0x0001000026087892 */ /* 0x000fe4000f8efc3f */
[----:B------:R-:W-:-:S02]  /*dcc0*/  UISETP.NE.AND.EX UP0, UPT, UR13, URZ, UPT, UP0 ;  /* 0x0000003f0d00728c */ /* 0x000fc4000bf05300 */
[----:B------:R-:W-:-:S04]  /*dcd0*/  UIMAD UR8, UR4, 0x780, UR8 ;  /* 0x00000780040878a4 */ /* 0x000fc8000f8e0208 */
[----:B------:R-:W-:Y:S01]  /*dce0*/  UIADD3 UR4, UR8, 0x180, URZ ;  /* 0x0000018008047890 */ /* 0x000fe2000fffe03f */
[----:B------:R-:W-:Y:S02]  /*dcf0*/  PLOP3.LUT P1, PT, PT, PT, UP0, 0x80, 0x0 ;  /* 0x000000000000781c */ /* 0x000fe40003f2f008 */
[----:B------:R-:W-:-:S06]  /*dd00*/  UMOV UR6, UR8 ;  /* 0x0000000800067c82 */ /* 0x000fcc0008000000 */
[----:B---3--:R-:W-:Y:S01]  /*dd10*/  QGMMA.64x192x32.F32.E4M3.E4M3 R24, R216, gdesc[UR4], R24, gsb0 ;  /* 0x02e00004d8187df3 */ /* 0x008fe20008000818 */
[----:B------:R-:W-:Y:S01]  /*dd20*/  UMOV UR7, 0xc0000010 ;  /* 0xc000001000077882 */ /* 0x000fe20000000000 */
[----:B------:R-:W-:Y:S01]  /*dd30*/  UMOV UR6, UR4 ;  /* 0x0000000400067c82 */ /* 0x000fe20008000000 */
[----:B------:R-:W-:Y:S02]  /*dd40*/  UIADD3 UR4, UR8, 0x300, URZ ;  /* 0x0000030008047890 */ /* 0x000fe4000fffe03f */
[----:B------:R-:W-:Y:S01]  /*dd50*/  USHF.R.S32.HI UR5, URZ, 0x1f, UR5 ;  /* 0x0000001f3f057899 */ /* 0x000fe20008011405 */
[----:B------:R-:W-:Y:S01]  /*dd60*/  @UP0 ULDC.64 UR14, c[0x0][0x9c8] ;  /* 0x00027200000e0ab9 */ /* 0x000fe20000000a00 */
[----:B------:R-:W-:Y:S02]  /*dd70*/  WARPGROUP.DEPBAR.LE gsb0, 0x0 ;  /* 0x00008000000079c5 */ /* 0x000fe40000010000 */
[----:B------:R-:W-:-:S11]  /*dd80*/  WARPGROUP.ARRIVE ;  /* 0x00000000000079c5 */ /* 0x000fd60000000000 */
[----:B------:R-:W-:Y:S01]  /*dd90*/  QGMMA.64x192x32.F32.E4M3.E4M3 R24, R212, gdesc[UR4], R24, gsb0 ;  /* 0x02e00004d4187df3 */ /* 0x000fe20008000818 */
[----:B------:R-:W-:Y:S01]  /*dda0*/  UMOV UR6, UR4 ;  /* 0x0000000400067c82 */ /* 0x000fe20008000000 */
[----:B------:R-:W-:Y:S01]  /*ddb0*/  UMOV UR7, 0xc0000010 ;  /* 0xc000001000077882 */ /* 0x000fe20000000000 */
[----:B------:R-:W-:Y:S02]  /*ddc0*/  WARPGROUP.DEPBAR.LE gsb0, 0x0 ;  /* 0x00008000000079c5 */ /* 0x000fe40000010000 */
[----:B------:R-:W-:-:S15]  /*ddd0*/  WARPGROUP.ARRIVE ;  /* 0x00000000000079c5 */ /* 0x000fde0000000000 */
[----:B------:R-:W-:Y:S01]  /*dde0*/  QGMMA.64x192x32.F32.E4M3.E4M3 R24, R208, gdesc[UR4], R24, gsb0 ;  /* 0x02e00004d0187df3 */ /* 0x000fe20008000818 */
[----:B------:R-:W-:Y:S02]  /*ddf0*/  @UP0 UIMAD UR6, UR5, UR14, URZ ;  /* 0x0000000e050602a4 */ /* 0x000fe4000f8e023f */
[----:B----4-:R-:W-:Y:S02]  /*de00*/  @UP0 UIMAD.WIDE.U32 UR4, UR11, UR14, URZ ;  /* 0x0000000e0b0402a5 */ /* 0x010fe4000f8e003f */
[----:B------:R-:W-:Y:S02]  /*de10*/  @UP0 UIMAD UR6, UR11, UR15, UR6 ;  /* 0x0000000f0b0602a4 */ /* 0x000fe4000f8e0206 */
[----:B------:R-:W-:Y:S01]  /*de20*/  @UP0 USHF.R.S32.HI UR7, URZ, 0x1f, UR57 ;  /* 0x0000001f3f070899 */ /* 0x000fe20008011439 */
[----:B------:R-:W-:Y:S01]  /*de30*/  @UP0 ULDC.64 UR14, c[0x0][0x9d0] ;  /* 0x00027400000e0ab9 */ /* 0x000fe20000000a00 */
[----:B------:R-:W-:Y:S02]  /*de40*/  @UP0 UIADD3 UR5, UR5, UR6, URZ ;  /* 0x0000000605050290 */ /* 0x000fe4000fffe03f */
[----:B------:R-:W-:-:S02]  /*de50*/  @UP0 UIMAD UR6, UR7, UR14, URZ ;  /* 0x0000000e070602a4 */ /* 0x000fc4000f8e023f */
[----:B------:R-:W-:Y:S02]  /*de60*/  @UP0 UIMAD.WIDE.U32 UR4, UR57, UR14, UR4 ;  /* 0x0000000e390402a5 */ /* 0x000fe4000f8e0004 */
[----:B------:R-:W-:-:S04]  /*de70*/  @UP0 UIMAD UR6, UR57, UR15, UR6 ;  /* 0x0000000f390602a4 */ /* 0x000fc8000f8e0206 */
[----:B------:R-:W-:Y:S02]  /*de80*/  @UP0 UIADD3 UR5, UR5, UR6, URZ ;  /* 0x0000000605050290 */ /* 0x000fe4000fffe03f */
[----:B------:R-:W-:-:S04]  /*de90*/  @UP0 ULEA UR6, UP1, UR4, UR12, 0x2 ;  /* 0x0000000c04060291 */ /* 0x000fc8000f82103f */
[----:B------:R-:W-:Y:S02]  /*dea0*/  @UP0 ULEA.HI.X UR7, UR4, UR13, UR5, 0x2, UP1 ;  /* 0x0000000d04070291 */ /* 0x000fe400088f1405 */
[----:B------:R-:W-:-:S04]  /*deb0*/  IMAD.U32 R2, RZ, RZ, UR6 ;  /* 0x00000006ff027e24 */ /* 0x000fc8000f8e00ff */
[----:B-1----:R-:W-:-:S05]  /*dec0*/  IMAD.U32 R3, RZ, RZ, UR7 ;  /* 0x00000007ff037e24 */ /* 0x002fca000f8e00ff */
[----:B------:R1:W3:Y:S01]  /*ded0*/  @P1 LDG.E R6, desc[UR36][R2.64] ;  /* 0x0000002402061981 */ /* 0x0002e2000c1e1900 */
        /* <DEDUP_REMOVED lines=9> */
[----:B0-----:R-:W0:Y:S04]  /*df70*/  SHFL.BFLY PT, R0, R5, 0x2, 0x1f ;  /* 0x0c401f0005007f89 */ /* 0x001e2800000e0000 */
[----:B------:R-:W4:Y:S01]  /*df80*/  SHFL.BFLY PT, R9, R4, 0x2, 0x1f ;  /* 0x0c401f0004097f89 */ /* 0x000f2200000e0000 */
[----:B0-----:R-:W-:Y:S01]  /*df90*/  FADD.FTZ R0, R0, R5 ;  /* 0x0000000500007221 */ /* 0x001fe20000010000 */
[----:B----4-:R-:W-:-:S04]  /*dfa0*/  FADD.FTZ R9, R9, R4 ;  /* 0x0000000409097221 */ /* 0x010fc80000010000 */
        /* <DEDUP_REMOVED lines=18> */
[----:B------:R-:W4:Y:S01]  /*e0d0*/  @P1 MUFU.RCP R7, R11 ;  /* 0x0000000b00071308 */ /* 0x000f220000001000 */
        /* <DEDUP_REMOVED lines=10> */
[-C--:B---3--:R-:W-:Y:S01]  /*e180*/  FMUL.FTZ R3, R3, R6.reuse ;  /* 0x0000000603037220 */ /* 0x088fe20000410000 */
[----:B----4-:R-:W-:Y:S01]  /*e190*/  FMUL.FTZ R4, R7, R6 ;  /* 0x0000000607047220 */ /* 0x010fe20000410000 */
[----:B------:R-:W-:-:S02]  /*e1a0*/  WARPGROUP.DEPBAR.LE gsb0, 0x0 ;  /* 0x00008000000079c5 */ /* 0x000fc40000010000 */
[----:B------:R-:W-:Y:S05]  /*e1b0*/  @!P0 BRA `(.L_x_2341) ;  /* 0x0000000000048947 */ /* 0x000fea0003800000 */
[----:B------:R-:W-:Y:S01]  /*e1c0*/  BPT.TRAP 0x1 ;  /* 0x000000040000795c */ /* 0x000fe20000300000 */
.L_x_2341:
        /* <DEDUP_REMOVED lines=100> */
.L_x_2305:
        /* <DEDUP_REMOVED lines=11> */
[----:B------:R0:W3:Y:S01]  /*e8c0*/  LDG.E.CONSTANT R3, desc[UR36][R4.64] ;  /* 0x0000002404037981 */ /* 0x0000e2000c1e9900 */
[C---:B------:R-:W-:Y:S01]  /*e8d0*/  LOP3.LUT P0, R8, R107.reuse, 0x3, RZ, 0xc0, !PT ;  /* 0x000000036b087812 */ /* 0x040fe2000780c0ff */
[----:B------:R-:W-:Y:S01]  /*e8e0*/  VIADD R107, R107, 0xffffff80 ;  /* 0xffffff806b6b7836 */ /* 0x000fe20000000000 */
[----:B------:R-:W1:Y:S01]  /*e8f0*/  S2UR UR12, SR_CTAID.Z ;  /* 0x00000000000c79c3 */ /* 0x000e620000002700 */
[----:B------:R-:W-:Y:S01]  /*e900*/  UIMAD.WIDE.U32 UR4, UR57, UR8, URZ ;  /* 0x00000008390472a5 */ /* 0x000fe2000f8e003f */
[----:B------:R-:W-:Y:S01]  /*e910*/  ISETP.EQ.OR P0, PT, R8, 0x3, !P0 ;  /* 0x000000030800780c */ /* 0x000fe20004702670 */
[----:B------:R-:W-:Y:S01]  /*e920*/  UIMAD UR6, UR7, UR8, URZ ;  /* 0x00000008070672a4 */ /* 0x000fe2000f8e023f */
[----:B------:R-:W-:Y:S01]  /*e930*/  BSSY B0, `(.L_x_2343) ;  /* 0x0000222000007945 */ /* 0x000fe20003800000 */
[----:B------:R-:W-:Y:S01]  /*e940*/  UIMAD UR8, UR7, UR10, URZ ;  /* 0x0000000a070872a4 */ /* 0x000fe2000f8e023f */
[----:B------:R-:W-:Y:S01]  /*e950*/  SEL R8, R9, R12, P0 ;  /* 0x0000000c09087207 */ /* 0x000fe20000000000 */
[----:B------:R-:W-:Y:S01]  /*e960*/  UIMAD UR9, UR57, UR9, UR6 ;  /* 0x00000009390972a4 */ /* 0x000fe2000f8e0206 */
[----:B0-----:R-:W-:Y:S01]  /*e970*/  SHF.R.S32.HI R4, RZ, 0x1f, R107 ;  /* 0x0000001fff047819 */ /* 0x001fe2000001146b */
[----:B------:R-:W-:Y:S01]  /*e980*/  UIMAD.WIDE.U32 UR6, UR57, UR10, URZ ;  /* 0x0000000a390672a5 */ /* 0x000fe2000f8e003f */
[----:B--2---:R-:W-:Y:S01]  /*e990*/  SEL R16, R13, R10, P0 ;  /* 0x0000000a0d107207 */ /* 0x004fe20000000000 */
[----:B------:R-:W-:Y:S01]  /*e9a0*/  UIADD3 UR9, UR5, UR9, URZ ;  /* 0x0000000905097290 */ /* 0x000fe2000fffe03f */
[----:B------:R-:W-:Y:S01]  /*e9b0*/  LEA.HI R5, R4, R107, RZ, 0x7 ;  /* 0x0000006b04057211 */ /* 0x000fe200078f38ff */
[----:B------:R-:W-:Y:S01]  /*e9c0*/  UIMAD UR8, UR57, UR11, UR8 ;  /* 0x0000000b390872a4 */ /* 0x000fe2000f8e0208 */
[----:B------:R-:W-:-:S02]  /*e9d0*/  SEL R150, R6, R7, P0 ;  /* 0x0000000706967207 */ /* 0x000fc40000000000 */
[----:B------:R-:W-:Y:S01]  /*e9e0*/  SEL R51, R7, R6, P0 ;  /* 0x0000000607337207 */ /* 0x000fe20000000000 */
[----:B------:R-:W-:Y:S01]  /*e9f0*/  UIADD3 UR8, UR7, UR8, URZ ;  /* 0x0000000807087290 */ /* 0x000fe2000fffe03f */
[----:B------:R-:W-:Y:S02]  /*ea00*/  SEL R9, R12, R9, P0 ;  /* 0x000000090c097207 */ /* 0x000fe40000000000 */
[----:B------:R-:W-:Y:S02]  /*ea10*/  SEL R13, R10, R13, P0 ;  /* 0x0000000d0a0d7207 */ /* 0x000fe40000000000 */
[----:B------:R-:W-:Y:S02]  /*ea20*/  SEL R28, R15, R14, P0 ;  /* 0x0000000e0f1c7207 */ /* 0x000fe40000000000 */
[----:B------:R-:W-:Y:S01]  /*ea30*/  LOP3.LUT R6, R5, 0xffffff80, RZ, 0xc0, !PT ;  /* 0xffffff8005067812 */ /* 0x000fe200078ec0ff */
[----:B-1----:R-:W-:Y:S01]  /*ea40*/  USHF.R.S32.HI UR13, URZ, 0x1f, UR12 ;  /* 0x0000001f3f0d7899 */ /* 0x002fe2000801140c */
[----:B------:R-:W-:Y:S01]  /*ea50*/  SEL R10, R32, R33, P0 ;  /* 0x00000021200a7207 */ /* 0x000fe20000000000 */
[----:B------:R-:W0:Y:S01]  /*ea60*/  S2UR UR12, SR_CTAID.Z ;  /* 0x00000000000c79c3 */ /* 0x000e220000002700 */
        /* <DEDUP_REMOVED lines=22> */
[----:B------:R-:W-:Y:S02]  /*ebd0*/  SEL R25, R122, R25, P0 ;  /* 0x000000197a197207 */ /* 0x000fe40000000000 */
[----:B------:R-:W-:Y:S02]  /*ebe0*/  SEL R130, R74, R75, P0 ;  /* 0x0000004b4a827207 */ /* 0x000fe40000000000 */
[----:B------:R-:W-:Y:S02]  /*ebf0*/  SEL R96, R75, R74, P0 ;  /* 0x0000004a4b607207 */ /* 0x000fe40000000000 */
[----:B------:R-:W-:-:S02]  /*ec00*/  SHF.R.S32.HI R11, RZ, 0x7, R5 ;  /* 0x00000007ff0b7819 */ /* 0x000fc40000011405 */
[----:B------:R-:W-:Y:S02]  /*ec10*/  SEL R176, R64, R65, P0 ;  /* 0x0000004140b07207 */ /* 0x000fe40000000000 */
[----:B------:R-:W-:Y:S02]  /*ec20*/  LEA.HI R6, R4, R107, RZ, 0x2 ;  /* 0x0000006b04067211 */ /* 0x000fe400078f10ff */
[----:B------:R-:W-:Y:S02]  /*ec30*/  LEA.HI R33, R7, R98, RZ, 0x2 ;  /* 0x0000006207217211 */ /* 0x000fe400078f10ff */
[----:B------:R-:W-:Y:S02]  /*ec40*/  SEL R170, R84, R85, P0 ;  /* 0x0000005554aa7207 */ /* 0x000fe40000000000 */
[----:B------:R-:W-:Y:S02]  /*ec50*/  SEL R31, R85, R84, P0 ;  /* 0x00000054551f7207 */ /* 0x000fe40000000000 */
[----:B------:R-:W-:-:S02]  /*ec60*/  SEL R144, R46, R47, P0 ;  /* 0x0000002f2e907207 */ /* 0x000fc40000000000 */
[----:B------:R-:W-:Y:S02]  /*ec70*/  SEL R70, R47, R46, P0 ;  /* 0x0000002e2f467207 */ /* 0x000fe40000000000 */
[----:B------:R-:W-:Y:S02]  /*ec80*/  LEA.HI R4, R5, R11, RZ, 0x1 ;  /* 0x0000000b05047211 */ /* 0x000fe400078f08ff */
[----:B------:R-:W-:Y:S02]  /*ec90*/  SEL R84, R114, R115, P0 ;  /* 0x0000007372547207 */ /* 0x000fe40000000000 */
[----:B------:R-:W-:Y:S02]  /*eca0*/  SEL R90, R115, R114, P0 ;  /* 0x00000072735a7207 */ /* 0x000fe40000000000 */
[----:B------:R-:W-:Y:S02]  /*ecb0*/  LOP3.LUT R46, R6, 0xfffffffc, RZ, 0xc0, !PT ;  /* 0xfffffffc062e7812 */ /* 0x000fe400078ec0ff */
[----:B------:R-:W-:-:S02]  /*ecc0*/  SHF.R.S32.HI R5, RZ, 0x2, R33 ;  /* 0x00000002ff057819 */ /* 0x000fc40000011421 */
[----:B------:R-:W-:Y:S01]  /*ecd0*/  SHF.R.S32.HI R6, RZ, 0x1f, R33 ;  /* 0x0000001fff067819 */ /* 0x000fe20000011421 */
[----:B------:R-:W-:Y:S01]  /*ece0*/  IMAD.IADD R107, R107, 0x1, -R46 ;  /* 0x000000016b6b7824 */ /* 0x000fe200078e0a2e */
[----:B------:R-:W-:Y:S02]  /*ecf0*/  LOP3.LUT R4, R4, 0x3fffffe, RZ, 0xc0, !PT ;  /* 0x03fffffe04047812 */ /* 0x000fe400078ec0ff */
[----:B------:R-:W-:Y:S02]  /*ed00*/  SEL R160, R108, R109, P0 ;  /* 0x0000006d6ca07207 */ /* 0x000fe40000000000 */
[----:B------:R-:W-:Y:S01]  /*ed10*/  SEL R49, R109, R108, P0 ;  /* 0x0000006c6d317207 */ /* 0x000fe20000000000 */
[----:B------:R-:W-:Y:S01]  /*ed20*/  IMAD.IADD R11, R11, 0x1, -R4 ;  /* 0x000000010b0b7824 */ /* 0x000fe200078e0a04 */
[----:B------:R-:W-:Y:S01]  /*ed30*/  SEL R42, R21, R24, P0 ;  /* 0x00000018152a7207 */ /* 0x000fe20000000000 */
[----:B------:R-:W1:Y:S01]  /*ed40*/  LDC R109, c[0x0][0xbe8] ;  /* 0x0002fa00ff6d7b82 */ /* 0x000e620000000800 */
[----:B------:R-:W-:-:S02]  /*ed50*/  LEA.HI R6, R6, R5, RZ, 0x3 ;  /* 0x0000000506067211 */ /* 0x000fc400078f18ff */
[----:B------:R-:W-:Y:S02]  /*ed60*/  SEL R21, R24, R21, P0 ;  /* 0x0000001518157207 */ /* 0x000fe40000000000 */
[----:B------:R-:W-:Y:S02]  /*ed70*/  SEL R24, R36, R37, P0 ;  /* 0x0000002524187207 */ /* 0x000fe40000000000 */
[----:B------:R-:W-:Y:S02]  /*ed80*/  SEL R172, R37, R36, P0 ;  /* 0x0000002425ac7207 */ /* 0x000fe40000000000 */
[----:B------:R-:W-:Y:S01]  /*ed90*/  LOP3.LUT R4, R6, 0xfffffff8, RZ, 0xc0, !PT ;  /* 0xfffffff806047812 */ /* 0x000fe200078ec0ff */
[----:B------:R-:W-:Y:S01]  /*eda0*/  IMAD.U32 R6, RZ, RZ, UR4 ;  /* 0x00000004ff067e24 */ /* 0x000fe2000f8e00ff */
[----:B------:R-:W-:Y:S01]  /*edb0*/  SEL R142, R29, R50, P0 ;  /* 0x000000321d8e7207 */ /* 0x000fe20000000000 */
[----:B------:R-:W2:Y:S01]  /*edc0*/  S2UR UR4, SR_CTAID.Y ;  /* 0x00000000000479c3 */ /* 0x000ea20000002600 */
[----:B------:R-:W-:Y:S01]  /*edd0*/  SEL R67, R50, R29, P0 ;  /* 0x0000001d32437207 */ /* 0x000fe20000000000 */
[----:B------:R-:W-:Y:S01]  /*ede0*/  IMAD.IADD R4, R5, 0x1, -R4 ;  /* 0x0000000105047824 */ /* 0x000fe200078e0a04 */
[----:B------:R-:W-:Y:S01]  /*edf0*/  SEL R128, R82, R83, P0 ;  /* 0x0000005352807207 */ /* 0x000fe20000000000 */
[----:B------:R-:W4:Y:S01]  /*ee00*/  S2R R29, SR_CTAID.X ;  /* 0x00000000001d7919 */ /* 0x000f220000002500 */
        /* <DEDUP_REMOVED lines=20> */
[----:B------:R-:W-:Y:S01]  /*ef50*/  LOP3.LUT R50, R5, 0x1ffffffe, RZ, 0xc0, !PT ;  /* 0x1ffffffe05327812 */ /* 0x000fe200078ec0ff */
[----:B------:R-:W-:Y:S01]  /*ef60*/  IMAD.U32 R5, RZ, RZ, UR7 ;  /* 0x00000007ff057e24 */ /* 0x000fe2000f8e00ff */
[----:B------:R-:W-:Y:S01]  /*ef70*/  SEL R168, R92, R93, P0 ;  /* 0x0000005d5ca87207 */ /* 0x000fe20000000000 */
[----:B------:R-:W-:Y:S01]  /*ef80*/  IMAD.U32 R5, RZ, RZ, UR8 ;  /* 0x00000008ff057e24 */ /* 0x000fe2000f8e00ff */
[----:B------:R-:W-:Y:S01]  /*ef90*/  SEL R36, R93, R92, P0 ;  /* 0x0000005c5d247207 */ /* 0x000fe20000000000 */
[----:B------:R-:W-:Y:S01]  /*efa0*/  IMAD.IADD R50, R107, 0x1, -R50 ;  /* 0x000000016b327824 */ /* 0x000fe200078e0a32 */
[----:B------:R-:W-:Y:S02]  /*efb0*/  SEL R134, R43, R72, P0 ;  /* 0x000000482b867207 */ /* 0x000fe40000000000 */
[----:B------:R-:W-:-:S02]  /*efc0*/  SEL R102, R72, R43, P0 ;  /* 0x0000002b48667207 */ /* 0x000fc40000000000 */
[----:B------:R-:W-:Y:S02]  /*efd0*/  SEL R108, R97, R106, P0 ;  /* 0x0000006a616c7207 */ /* 0x000fe40000000000 */
[----:B------:R-:W-:Y:S02]  /*efe0*/  SEL R97, R106, R97, P0 ;  /* 0x000000616a617207 */ /* 0x000fe40000000000 */
[----:B------:R-:W-:Y:S02]  /*eff0*/  SEL R154, R121, R126, P0 ;  /* 0x0000007e799a7207 */ /* 0x000fe40000000000 */
[----:B------:R-:W-:Y:S02]  /*f000*/  SEL R41, R126, R121, P0 ;  /* 0x000000797e297207 */ /* 0x000fe40000000000 */
[----:B------:R-:W-:Y:S02]  /*f010*/  LEA.HI R7, R7, R98, RZ, 0x5 ;  /* 0x0000006207077211 */ /* 0x000fe400078f28ff */
[----:B------:R-:W-:-:S02]  /*f020*/  SEL R158, R104, R105, P0 ;  /* 0x00000069689e7207 */ /* 0x000fc40000000000 */
[----:B------:R-:W-:Y:S02]  /*f030*/  SEL R37, R105, R104, P0 ;  /* 0x0000006869257207 */ /* 0x000fe40000000000 */
[----:B-1----:R-:W-:Y:S02]  /*f040*/  ISETP.NE.AND P2, PT, R109, 0x1, PT ;  /* 0x000000016d00780c */ /* 0x002fe40003f45270 */
        /* <DEDUP_REMOVED lines=16> */
[----:B------:R-:W-:-:S02]  /*f150*/  LOP3.LUT R33, R33, 0x7ffffffc, RZ, 0xc0, !PT ;  /* 0x7ffffffc21217812 */ /* 0x000fc400078ec0ff */
        /* <DEDUP_REMOVED lines=8> */
[--C-:B------:R-:W-:Y:S01]  /*f1e0*/  IMAD R58, R50, 0x8, R11.reuse ;  /* 0x00000008323a7824 */ /* 0x100fe200078e020b */
[----:B------:R-:W-:Y:S02]  /*f1f0*/  SEL R62, R53, R62, P0 ;  /* 0x0000003e353e7207 */ /* 0x000fe40000000000 */
[----:B------:R-:W-:Y:S01]  /*f200*/  SEL R92, R100, R61, P0 ;  /* 0x0000003d645c7207 */ /* 0x000fe20000000000 */
[C---:B----4-:R-:W-:Y:S01]  /*f210*/  IMAD R100, R29.reuse, 0x80, R11 ;  /* 0x000000801d647824 */ /* 0x050fe200078e020b */
[----:B------:R-:W-:Y:S01]  /*f220*/  SEL R69, R52, R69, P0 ;  /* 0x0000004534457207 */ /* 0x000fe20000000000 */
[----:B------:R-:W-:Y:S01]  /*f230*/  IMAD R58, R29, 0x80, R58 ;  /* 0x000000801d3a7824 */ /* 0x000fe200078e023a */
[C---:B------:R-:W-:Y:S01]  /*f240*/  LOP3.LUT P1, RZ, R98.reuse, 0x3, RZ, 0xc0, !PT ;  /* 0x0000000362ff7812 */ /* 0x040fe2000782c0ff */
[----:B------:R-:W-:Y:S01]  /*f250*/  IMAD.IADD R98, R98, 0x1, -R33 ;  /* 0x0000000162627824 */ /* 0x000fe200078e0a21 */
[----:B------:R-:W-:-:S03]  /*f260*/  SEL R140, R54, R45, P0 ;  /* 0x0000002d368c7207 */ /* 0x000fc60000000000 */
[----:B------:R-:W-:Y:S01]  /*f270*/  IMAD.SHL.U32 R98, R98, 0x2, RZ ;  /* 0x0000000262627824 */ /* 0x000fe200078e00ff */
[----:B---3--:R-:W-:Y:S01]  /*f280*/  LOP3.LUT R74, R3, 0x2, RZ, 0x3c, !PT ;  /* 0x00000002034a7812 */ /* 0x008fe200078e3cff */
        /* <DEDUP_REMOVED lines=12> */
[----:B------:R-:W-:Y:S01]  /*f350*/  SHFL.IDX PT, R80, R10, R3, 0x1c1f ;  /* 0x001c1f030a507589 */ /* 0x000fe200000e0000 */
[----:B-1----:R-:W-:-:S03]  /*f360*/  SEL R27, R116, R119, P0 ;  /* 0x00000077741b7207 */ /* 0x002fc60000000000 */
        /* <DEDUP_REMOVED lines=10> */
[----:B------:R-:W1:Y:S04]  /*f410*/  SHFL.IDX PT, R73, R28, R3, 0x1c1f ;  /* 0x001c1f031c497589 */ /* 0x000e6800000e0000 */
[----:B------:R-:W-:Y:S04]  /*f420*/  SHFL.IDX PT, R120, R120, R3, 0x1c1f ;  /* 0x001c1f0378787589 */ /* 0x000fe800000e0000 */
[----:B------:R3:W4:Y:S04]  /*f430*/  SHFL.IDX PT, R15, R26, R74, 0x1c1f ;  /* 0x001c1f4a1a0f7589 */ /* 0x00072800000e0000 */
[----:B------:R5:W-:Y:S04]  /*f440*/  SHFL.IDX PT, R133, R66, R74, 0x1c1f ;  /* 0x001c1f4a42857589 */ /* 0x000be800000e0000 */
[----:B------:R0:W-:Y:S01]  /*f450*/  SHFL.IDX PT, R128, R70, R74, 0x1c1f ;  /* 0x001c1f4a46807589 */ /* 0x0001e200000e0000 */
[----:B---3--:R-:W-:-:S03]  /*f460*/  SEL R26, R117, R24, P0 ;  /* 0x00000018751a7207 */ /* 0x008fc60000000000 */
[----:B------:R3:W-:Y:S01]  /*f470*/  SHFL.IDX PT, R135, R67, R74, 0x1c1f ;  /* 0x001c1f4a43877589 */ /* 0x0007e200000e0000 */
[----:B------:R-:W-:Y:S02]  /*f480*/  SEL R24, R24, R117, P0 ;  /* 0x0000007518187207 */ /* 0x000fe40000000000 */
[----:B-----5:R-:W-:Y:S01]  /*f490*/  SEL R66, R22, R115, P0 ;  /* 0x0000007316427207 */ /* 0x020fe20000000000 */
[----:B------:R5:W-:Y:S01]  /*f4a0*/  SHFL.IDX PT, R63, R71, R74, 0x1c1f ;  /* 0x001c1f4a473f7589 */ /* 0x000be200000e0000 */
[----:B-1----:R-:W-:Y:S02]  /*f4b0*/  SEL R85, R73, R76, P0 ;  /* 0x0000004c49557207 */ /* 0x002fe40000000000 */
[----:B0-----:R-:W-:Y:S01]  /*f4c0*/  SEL R70, R115, R22, P0 ;  /* 0x0000001673467207 */ /* 0x001fe20000000000 */
[----:B------:R-:W-:Y:S01]  /*f4d0*/  SHFL.IDX PT, R107, R38, R3, 0x1c1f ;  /* 0x001c1f03266b7589 */ /* 0x000fe200000e0000 */
[----:B---3--:R-:W-:-:S03]  /*f4e0*/  SEL R67, R25, R114, P0 ;  /* 0x0000007219437207 */ /* 0x008fc60000000000 */
[----:B------:R-:W-:Y:S01]  /*f4f0*/  SHFL.IDX PT, R106, R168, R3, 0x1c1f ;  /* 0x001c1f03a86a7589 */ /* 0x000fe200000e0000 */
[----:B----4-:R-:W-:Y:S02]  /*f500*/  SEL R22, R120, R15, P0 ;  /* 0x0000000f78167207 */ /* 0x010fe40000000000 */
[----:B-----5:R-:W-:Y:S01]  /*f510*/  SEL R71, R114, R25, P0 ;  /* 0x0000001972477207 */ /* 0x020fe20000000000 */
[----:B------:R-:W-:Y:S01]  /*f520*/  SHFL.IDX PT, R18, R18, R74, 0x1c1f ;  /* 0x001c1f4a12127589 */ /* 0x000fe200000e0000 */
[----:B------:R-:W0:Y:S01]  /*f530*/  LDC.64 R114, c[0x0][0xbd8] ;  /* 0x0002f600ff727b82 */ /* 0x000e220000000a00 */
[----:B------:R-:W-:Y:S02]  /*f540*/  SEL R25, R119, R116, P0 ;  /* 0x0000007477197207 */ /* 0x000fe40000000000 */
[----:B------:R-:W-:Y:S04]  /*f550*/  SHFL.IDX PT, R123, R36, R74, 0x1c1f ;  /* 0x001c1f4a247b7589 */ /* 0x000fe800000e0000 */
[----:B------:R-:W-:Y:S01]  /*f560*/  SHFL.IDX PT, R121, R166, R3, 0x1c1f ;  /* 0x001c1f03a6797589 */ /* 0x000fe200000e0000 */
[----:B------:R-:W2:Y:S03]  /*f570*/  LDC R119, c[0x0][0xc50] ;  /* 0x00031400ff777b82 */ /* 0x000ea60000000800 */
[----:B------:R-:W-:Y:S04]  /*f580*/  SHFL.IDX PT, R30, R30, R74, 0x1c1f ;  /* 0x001c1f4a1e1e7589 */ /* 0x000fe800000e0000 */
[----:B------:R-:W-:Y:S01]  /*f590*/  SHFL.IDX PT, R105, R162, R3, 0x1c1f ;  /* 0x001c1f03a2697589 */ /* 0x000fe200000e0000 */
[----:B------:R-:W1:Y:S03]  /*f5a0*/  LDC.64 R116, c[0x0][0xb40] ;  /* 0x0002d000ff747b82 */ /* 0x000e660000000a00 */
[----:B------:R-:W3:Y:S04]  /*f5b0*/  SHFL.IDX PT, R12, R35, R74, 0x1c1f ;  /* 0x001c1f4a230c7589 */ /* 0x000ee800000e0000 */
[----:B------:R-:W-:Y:S04]  /*f5c0*/  SHFL.IDX PT, R82, R82, R3, 0x1c1f ;  /* 0x001c1f0352527589 */ /* 0x000fe800000e0000 */
[----:B------:R-:W-:Y:S04]  /*f5d0*/  SHFL.IDX PT, R9, R83, R74, 0x1c1f ;  /* 0x001c1f4a53097589 */ /* 0x000fe800000e0000 */
[----:B------:R-:W-:Y:S04]  /*f5e0*/  SHFL.IDX PT, R112, R180, R3, 0x1c1f ;  /* 0x001c1f03b4707589 */ /* 0x000fe800000e0000 */
[----:B------:R-:W-:Y:S04]  /*f5f0*/  SHFL.IDX PT, R23, R23, R74, 0x1c1f ;  /* 0x001c1f4a17177589 */ /* 0x000fe800000e0000 */
[----:B------:R-:W-:Y:S01]  /*f600*/  SHFL.IDX PT, R78, R32, R3, 0x1c1f ;  /* 0x001c1f03204e7589 */ /* 0x000fe200000e0000 */
[----:B-1----:R-:W-:-:S03]  /*f610*/  IMAD.WIDE.U32 R4, R116, UR12, R4 ;  /* 0x0000000c74047c25 */ /* 0x002fc6000f8e0004 */
[----:B------:R1:W-:Y:S01]  /*f620*/  SHFL.IDX PT, R79, R14, R74, 0x1c1f ;  /* 0x001c1f4a0e4f7589 */ /* 0x0003e200000e0000 */
[----:B---3--:R-:W-:-:S03]  /*f630*/  SEL R36, R12, R105, P0 ;  /* 0x000000690c247207 */ /* 0x008fc60000000000 */
[----:B------:R-:W-:Y:S04]  /*f640*/  SHFL.IDX PT, R32, R108, R3, 0x1c1f ;  /* 0x001c1f036c207589 */ /* 0x000fe800000e0000 */
[----:B------:R-:W-:Y:S01]  /*f650*/  SHFL.IDX PT, R75, R34, R3, 0x1c1f ;  /* 0x001c1f03224b7589 */ /* 0x000fe200000e0000 */
[----:B-1----:R-:W-:-:S03]  /*f660*/  SEL R14, R30, R121, P0 ;  /* 0x000000791e0e7207 */ /* 0x002fc60000000000 */
[----:B------:R1:W3:Y:S04]  /*f670*/  SHFL.IDX PT, R108, R19, R74, 0x1c1f ;  /* 0x001c1f4a136c7589 */ /* 0x0002e800000e0000 */
[----:B------:R-:W-:Y:S04]  /*f680*/  SHFL.IDX PT, R110, R21, R74, 0x1c1f ;  /* 0x001c1f4a156e7589 */ /* 0x000fe800000e0000 */
[----:B------:R-:W-:Y:S01]  /*f690*/  SHFL.IDX PT, R8, R122, R3, 0x1c1f ;  /* 0x001c1f037a087589 */ /* 0x000fe200000e0000 */
[----:B-1----:R-:W-:-:S03]  /*f6a0*/  SEL R19, R106, R123, P0 ;  /* 0x0000007b6a137207 */ /* 0x002fc60000000000 */
[----:B------:R-:W-:Y:S04]  /*f6b0*/  SHFL.IDX PT, R122, R49, R74, 0x1c1f ;  /* 0x001c1f4a317a7589 */ /* 0x000fe800000e0000 */
[----:B------:R1:W-:Y:S04]  /*f6c0*/  SHFL.IDX PT, R49, R111, R74, 0x1c1f ;  /* 0x001c1f4a6f317589 */ /* 0x0003e800000e0000 */
[----:B------:R4:W-:Y:S04]  /*f6d0*/  SHFL.IDX PT, R10, R86, R3, 0x1c1f ;  /* 0x001c1f03560a7589 */ /* 0x0009e800000e0000 */
[----:B------:R-:W-:Y:S01]  /*f6e0*/  SHFL.IDX PT, R33, R126, R3, 0x1c1f ;  /* 0x001c1f037e217589 */ /* 0x000fe200000e0000 */
[----:B---3--:R-:W-:Y:S01]  /*f6f0*/  SEL R83, R75, R108, P0 ;  /* 0x0000006c4b537207 */ /* 0x008fe20000000000 */
[----:B-1----:R-:W1:Y:S02]  /*f700*/  @P2 LDC R111, c[0x0][0xbec] ;  /* 0x0002fb00ff6f2b82 */ /* 0x002e640000000800 */
[----:B------:R3:W-:Y:S01]  /*f710*/  SHFL.IDX PT, R11, R84, R3, 0x1c1f ;  /* 0x001c1f03540b7589 */ /* 0x0007e200000e0000 */
[----:B----4-:R-:W-:-:S02]  /*f720*/  SEL R86, R88, R89, P0 ;  /* 0x0000005958567207 */ /* 0x010fc40000000000 */
[----:B------:R-:W-:Y:S01]  /*f730*/  SEL R88, R89, R88, P0 ;  /* 0x0000005859587207 */ /* 0x000fe20000000000 */
[----:B------:R4:W-:Y:S01]  /*f740*/  SHFL.IDX PT, R126, R68, R74, 0x1c1f ;  /* 0x001c1f4a447e7589 */ /* 0x0009e200000e0000 */
[----:B------:R-:W-:Y:S02]  /*f750*/  SEL R89, R13, R72, P0 ;  /* 0x000000480d597207 */ /* 0x000fe40000000000 */
[----:B------:R-:W-:Y:S01]  /*f760*/  SEL R72, R113, R20, P0 ;  /* 0x0000001471487207 */ /* 0x000fe20000000000 */
[----:B------:R-:W-:Y:S01]  /*f770*/  SHFL.IDX PT, R31, R31, R74, 0x1c1f ;  /* 0x001c1f4a1f1f7589 */ /* 0x000fe200000e0000 */
[----:B---3--:R-:W-:Y:S02]  /*f780*/  SEL R84, R80, R81, P0 ;  /* 0x0000005150547207 */ /* 0x008fe40000000000 */
[----:B------:R-:W-:Y:S01]  /*f790*/  SEL R80, R81, R80, P0 ;  /* 0x0000005051507207 */ /* 0x000fe20000000000 */
[----:B------:R-:W-:Y:S01]  /*f7a0*/  SHFL.IDX PT, R125, R40, R74, 0x1c1f ;  /* 0x001c1f4a287d7589 */ /* 0x000fe200000e0000 */
[----:B------:R-:W-:-:S02]  /*f7b0*/  SEL R81, R76, R73, P0 ;  /* 0x000000494c517207 */ /* 0x000fc40000000000 */
[----:B----4-:R-:W-:Y:S01]  /*f7c0*/  SEL R68, R20, R113, P0 ;  /* 0x0000007114447207 */ /* 0x010fe20000000000 */
[----:B------:R-:W-:Y:S01]  /*f7d0*/  SHFL.IDX PT, R127, R37, R74, 0x1c1f ;  /* 0x001c1f4a257f7589 */ /* 0x000fe200000e0000 */
[----:B------:R-:W-:Y:S01]  /*f7e0*/  SEL R20, R15, R120, P0 ;  /* 0x000000780f147207 */ /* 0x000fe20000000000 */
[----:B------:R-:W3:Y:S01]  /*f7f0*/  @P2 LDC R113, c[0x0][0xbf0] ;  /* 0x0002fc00ff712b82 */ /* 0x000ee20000000800 */
[----:B------:R-:W-:Y:S01]  /*f800*/  SEL R76, R18, R107, P0 ;  /* 0x0000006b124c7207 */ /* 0x000fe20000000000 */
[----:B------:R-:W-:Y:S01]  /*f810*/  SHFL.IDX PT, R55, R55, R74, 0x1c1f ;  /* 0x001c1f4a37377589 */ /* 0x000fe200000e0000 */
[----:B------:R-:W-:Y:S01]  /*f820*/  SEL R15, R123, R106, P0 ;  /* 0x0000006a7b0f7207 */ /* 0x000fe20000000000 */
[----:B0-----:R-:W-:Y:S01]  /*f830*/  IMAD R106, R114, UR13, RZ ;  /* 0x0000000d726a7c24 */ /* 0x001fe2000f8e02ff */
[----:B------:R-:W-:Y:S01]  /*f840*/  SEL R73, R112, R23, P0 ;  /* 0x0000001770497207 */ /* 0x000fe20000000000 */
[----:B------:R-:W-:Y:S04]  /*f850*/  SHFL.IDX PT, R129, R41, R74, 0x1c1f ;  /* 0x001c1f4a29817589 */ /* 0x000fe800000e0000 */
[----:B------:R-:W-:Y:S04]  /*f860*/  SHFL.IDX PT, R131, R51, R74, 0x1c1f ;  /* 0x001c1f4a33837589 */ /* 0x000fe800000e0000 */
[----:B------:R-:W-:Y:S04]  /*f870*/  SHFL.IDX PT, R104, R104, R74, 0x1c1f ;  /* 0x001c1f4a68687589 */ /* 0x000fe800000e0000 */
[----:B------:R0:W-:Y:S04]  /*f880*/  SHFL.IDX PT, R103, R69, R74, 0x1c1f ;  /* 0x001c1f4a45677589 */ /* 0x0001e800000e0000 */
[----:B------:R-:W-:Y:S04]  /*f890*/  SHFL.IDX PT, R62, R62, R74, 0x1c1f ;  /* 0x001c1f4a3e3e7589 */ /* 0x000fe800000e0000 */
[----:B------:R-:W-:Y:S01]  /*f8a0*/  SHFL.IDX PT, R59, R59, R74, 0x1c1f ;  /* 0x001c1f4a3b3b7589 */ /* 0x000fe200000e0000 */
[----:B0-----:R-:W-:Y:S01]  /*f8b0*/  SEL R69, R23, R112, P0 ;  /* 0x0000007017457207 */ /* 0x001fe20000000000 */
[----:B------:R-:W-:-:S02]  /*f8c0*/  IMAD R112, RZ, RZ, -UR57 ;  /* 0x80000039ff707e24 */ /* 0x000fc4000f8e02ff */
[----:B------:R-:W-:Y:S02]  /*f8d0*/  SHFL.IDX PT, R102, R102, R74, 0x1c1f ;  /* 0x001c1f4a66667589 */ /* 0x000fe400000e0000 */
[----:B--2---:R-:W-:Y:S02]  /*f8e0*/  IMAD R119, R119, R112, UR4 ;  /* 0x0000000477777e24 */ /* 0x004fe4000f8e0270 */
[----:B------:R-:W-:Y:S01]  /*f8f0*/  SHFL.IDX PT, R93, R93, R74, 0x1c1f ;  /* 0x001c1f4a5d5d7589 */ /* 0x000fe200000e0000 */
[----:B------:R-:W-:-:S03]  /*f900*/  ULDC.64 UR4, c[0x0][0xbe0] ;  /* 0x0002f80000047ab9 */ /* 0x000fc60000000a00 */
[----:B------:R-:W-:Y:S01]  /*f910*/  SHFL.IDX PT, R96, R96, R74, 0x1c1f ;  /* 0x001c1f4a60607589 */ /* 0x000fe200000e0000 */
[----:B------:R-:W-:-:S03]  /*f920*/  SHF.R.S32.HI R112, RZ, 0x1f, R119 ;  /* 0x0000001fff707819 */ /* 0x000fc60000011477 */
        /* <DEDUP_REMOVED lines=8> */
[----:B------:R-:W2:Y:S04]  /*f9b0*/  SHFL.IDX PT, R118, R170, R3, 0x1c1f ;  /* 0x001c1f03aa767589 */ /* 0x000ea800000e0000 */
[----:B------:R-:W4:Y:S01]  /*f9c0*/  SHFL.IDX PT, R50, R164, R3, 0x1c1f ;  /* 0x001c1f03a4327589 */ /* 0x000f2200000e0000 */
[----:B0-----:R-:W-:-:S02]  /*f9d0*/  SEL R74, R107, R18, P0 ;  /* 0x000000126b4a7207 */ /* 0x001fc40000000000 */
[----:B------:R-:W-:Y:S01]  /*f9e0*/  SEL R18, R121, R30, P0 ;  /* 0x0000001e79127207 */ /* 0x000fe20000000000 */
[----:B------:R-:W0:Y:S01]  /*f9f0*/  SHFL.IDX PT, R44, R158, R3, 0x1c1f ;  /* 0x001c1f039e2c7589 */ /* 0x000e2200000e0000 */
[----:B------:R-:W5:Y:S01]  /*fa00*/  @P2 LDC R121, c[0x0][0xbec] ;  /* 0x0002fb00ff792b82 */ /* 0x000f620000000800 */
[----:B------:R-:W-:Y:S01]  /*fa10*/  SEL R30, R105, R12, P0 ;  /* 0x0000000c691e7207 */ /* 0x000fe20000000000 */
[----:B------:R-:W-:Y:S01]  /*fa20*/  IMAD R105, R115, UR12, R106 ;  /* 0x0000000c73697c24 */ /* 0x000fe2000f8e026a */
[----:B------:R-:W1:Y:S01]  /*fa30*/  SHFL.IDX PT, R45, R160, R3, 0x1c1f ;  /* 0x001c1f03a02d7589 */ /* 0x000e6200000e0000 */
[----:B------:R-:W-:-:S03]  /*fa40*/  IMAD.WIDE.U32 R106, R114, UR12, R6 ;  /* 0x0000000c726a7c25 */ /* 0x000fc6000f8e0006 */
[----:B------:R-:W3:Y:S01]  /*fa50*/  SHFL.IDX PT, R54, R154, R3, 0x1c1f ;  /* 0x001c1f039a367589 */ /* 0x000ee200000e0000 */
[----:B------:R-:W3:Y:S01]  /*fa60*/  @P2 LDC R114, c[0x0][0xbf0] ;  /* 0x0002fc00ff722b82 */ /* 0x000ee20000000800 */
[----:B------:R-:W-:Y:S02]  /*fa70*/  IMAD.IADD R107, R107, 0x1, R105 ;  /* 0x000000016b6b7824 */ /* 0x000fe400078e0269 */
[----:B------:R-:W3:Y:S01]  /*fa80*/  SHFL.IDX PT, R34, R156, R3, 0x1c1f ;  /* 0x001c1f039c227589 */ /* 0x000ee200000e0000 */
[----:B------:R-:W-:Y:S01]  /*fa90*/  IMAD.MOV.U32 R105, RZ, RZ, R58 ;  /* 0x000000ffff697224 */ /* 0x000fe200078e003a */
[----:B--2---:R-:W-:Y:S02]  /*faa0*/  SEL R23, R118, R31, P0 ;  /* 0x0000001f76177207 */ /* 0x004fe40000000000 */
[----:B------:R-:W2:Y:S01]  /*fab0*/  SHFL.IDX PT, R28, R150, R3, 0x1c1f ;  /* 0x001c1f03961c7589 */ /* 0x000ea200000e0000 */
[----:B------:R-:W-:Y:S02]  /*fac0*/  SEL R21, R31, R118, P0 ;  /* 0x000000761f157207 */ /* 0x000fe40000000000 */
[----:B----4-:R-:W-:Y:S01]  /*fad0*/  SEL R31, R50, R125, P0 ;  /* 0x0000007d321f7207 */ /* 0x010fe20000000000 */
[----:B------:R-:W4:Y:S01]  /*fae0*/  SHFL.IDX PT, R29, R152, R3, 0x1c1f ;  /* 0x001c1f03981d7589 */ /* 0x000f2200000e0000 */
[----:B------:R-:W-:-:S03]  /*faf0*/  SEL R37, R125, R50, P0 ;  /* 0x000000327d257207 */ /* 0x000fc60000000000 */
[----:B------:R-:W4:Y:S01]  /*fb00*/  SHFL.IDX PT, R38, R146, R3, 0x1c1f ;  /* 0x001c1f0392267589 */ /* 0x000f2200000e0000 */
[----:B-----5:R-:W-:Y:S01]  /*fb10*/  @P2 IMAD.HI.U32 R121, R58, R121, RZ ;  /* 0x000000793a792227 */ /* 0x020fe200078e00ff */
[----:B0-----:R-:W-:Y:S02]  /*fb20*/  SEL R40, R44, R127, P0 ;  /* 0x0000007f2c287207 */ /* 0x001fe40000000000 */
[----:B------:R-:W0:Y:S01]  /*fb30*/  SHFL.IDX PT, R39, R148, R3, 0x1c1f ;  /* 0x001c1f0394277589 */ /* 0x000e2200000e0000 */
[----:B-1----:R-:W-:Y:S02]  /*fb40*/  SEL R41, R45, R122, P0 ;  /* 0x0000007a2d297207 */ /* 0x002fe40000000000 */
[----:B------:R-:W-:Y:S01]  /*fb50*/  SEL R44, R127, R44, P0 ;  /* 0x0000002c7f2c7207 */ /* 0x000fe20000000000 */
[----:B------:R-:W1:Y:S01]  /*fb60*/  SHFL.IDX PT, R52, R142, R3, 0x1c1f ;  /* 0x001c1f038e347589 */ /* 0x000e6200000e0000 */
[----:B---3--:R-:W-:Y:S02]  /*fb70*/  SEL R50, R54, R129, P0 ;  /* 0x0000008136327207 */ /* 0x008fe40000000000 */
[----:B------:R-:W-:Y:S01]  /*fb80*/  SEL R45, R122, R45, P0 ;  /* 0x0000002d7a2d7207 */ /* 0x000fe20000000000 */
[----:B------:R-:W3:Y:S01]  /*fb90*/  SHFL.IDX PT, R53, R144, R3, 0x1c1f ;  /* 0x001c1f0390357589 */ /* 0x000ee200000e0000 */
[----:B------:R-:W-:-:S02]  /*fba0*/  SEL R51, R34, R55, P0 ;  /* 0x0000003722337207 */ /* 0x000fc40000000000 */
[----:B------:R-:W-:Y:S01]  /*fbb0*/  SEL R55, R55, R34, P0 ;  /* 0x0000002237377207 */ /* 0x000fe20000000000 */
[----:B------:R-:W-:Y:S01]  /*fbc0*/  SHFL.IDX PT, R56, R56, R3, 0x1c1f ;  /* 0x001c1f0338387589 */ /* 0x000fe200000e0000 */
[----:B--2---:R-:W-:Y:S02]  /*fbd0*/  SEL R12, R28, R131, P0 ;  /* 0x000000831c0c7207 */ /* 0x004fe40000000000 */
[----:B------:R-:W-:Y:S01]  /*fbe0*/  SEL R54, R129, R54, P0 ;  /* 0x0000003681367207 */ /* 0x000fe20000000000 */
[----:B------:R-:W-:Y:S01]  /*fbf0*/  SHFL.IDX PT, R57, R140, R3, 0x1c1f ;  /* 0x001c1f038c397589 */ /* 0x000fe200000e0000 */
[----:B----4-:R-:W-:Y:S02]  /*fc00*/  SEL R13, R29, R124, P0 ;  /* 0x0000007c1d0d7207 */ /* 0x010fe40000000000 */
[----:B------:R-:W-:Y:S01]  /*fc10*/  SEL R28, R131, R28, P0 ;  /* 0x0000001c831c7207 */ /* 0x000fe20000000000 */
[----:B------:R-:W2:Y:S01]  /*fc20*/  SHFL.IDX PT, R60, R136, R3, 0x1c1f ;  /* 0x001c1f03883c7589 */ /* 0x000ea200000e0000 */
[----:B------:R-:W-:-:S02]  /*fc30*/  SEL R34, R38, R133, P0 ;  /* 0x0000008526227207 */ /* 0x000fc40000000000 */
        /* <DEDUP_REMOVED lines=8> */
[----:B---3--:R-:W-:-:S02]  /*fcc0*/  SEL R7, R53, R128, P0 ;  /* 0x0000008035077207 */ /* 0x008fc40000000000 */
[----:B------:R-:W-:Y:S01]  /*fcd0*/  SEL R52, R135, R52, P0 ;  /* 0x0000003487347207 */ /* 0x000fe20000000000 */
[----:B------:R-:W-:Y:S01]  /*fce0*/  SHFL.IDX PT, R43, R130, R3, 0x1c1f ;  /* 0x001c1f03822b7589 */ /* 0x000fe200000e0000 */
[----:B------:R-:W-:-:S03]  /*fcf0*/  SEL R53, R128, R53, P0 ;  /* 0x0000003580357207 */ /* 0x000fc60000000000 */
[----:B------:R-:W-:Y:S04]  /*fd00*/  SHFL.IDX PT, R46, R132, R3, 0x1c1f ;  /* 0x001c1f03842e7589 */ /* 0x000fe800000e0000 */
[----:B------:R3:W-:Y:S02]  /*fd10*/  SHFL.IDX PT, R48, R48, R3, 0x1c1f ;  /* 0x001c1f0330307589 */ /* 0x0007e400000e0000 */
[----:B---3--:R-:W-:Y:S02]  /*fd20*/  SEL R3, R82, R9, P0 ;  /* 0x0000000952037207 */ /* 0x008fe40000000000 */
[----:B------:R-:W-:Y:S02]  /*fd30*/  SEL R9, R9, R82, P0 ;  /* 0x0000005209097207 */ /* 0x000fe40000000000 */
[----:B------:R-:W-:-:S02]  /*fd40*/  SEL R82, R78, R79, P0 ;  /* 0x0000004f4e527207 */ /* 0x000fc40000000000 */
[----:B------:R-:W-:Y:S02]  /*fd50*/  SEL R78, R79, R78, P0 ;  /* 0x0000004e4f4e7207 */ /* 0x000fe40000000000 */
[----:B------:R-:W-:Y:S01]  /*fd60*/  SEL R79, R108, R75, P0 ;  /* 0x0000004b6c4f7207 */ /* 0x000fe20000000000 */
[----:B------:R-:W-:Y:S01]  /*fd70*/  @P2 IMAD.HI.U32 R108, R58, R111, RZ ;  /* 0x0000006f3a6c2227 */ /* 0x000fe200078e00ff */
[----:B------:R-:W-:Y:S02]  /*fd80*/  SEL R75, R77, R110, P0 ;  /* 0x0000006e4d4b7207 */ /* 0x000fe40000000000 */
[----:B------:R-:W-:Y:S01]  /*fd90*/  SEL R77, R110, R77, P0 ;  /* 0x0000004d6e4d7207 */ /* 0x000fe20000000000 */
[----:B------:R-:W-:Y:S01]  /*fda0*/  IMAD R110, R116, UR13, RZ ;  /* 0x0000000d746e7c24 */ /* 0x000fe2000f8e02ff */
[----:B------:R-:W-:Y:S01]  /*fdb0*/  @P2 SHF.R.U32.HI R105, RZ, R113, R108 ;  /* 0x00000071ff692219 */ /* 0x000fe2000001166c */
[----:B------:R-:W-:Y:S01]  /*fdc0*/  IMAD.MOV.U32 R113, RZ, RZ, R58 ;  /* 0x000000ffff717224 */ /* 0x000fe200078e003a */
[----:B------:R-:W-:Y:S01]  /*fdd0*/  @P2 SHF.R.U32.HI R113, RZ, R114, R121 ;  /* 0x00000072ff712219 */ /* 0x000fe20000011679 */
[----:B------:R-:W-:-:S02]  /*fde0*/  IMAD R111, R117, UR12, R110 ;  /* 0x0000000c756f7c24 */ /* 0x000fc4000f8e026e */
[----:B------:R-:W-:Y:S02]  /*fdf0*/  IMAD.MOV.U32 R110, RZ, RZ, R4 ;  /* 0x000000ffff6e7224 */ /* 0x000fe400078e0004 */
[----:B------:R-:W-:Y:S02]  /*fe00*/  IMAD.IADD R111, R5, 0x1, R111 ;  /* 0x00000001056f7824 */ /* 0x000fe400078e026f */
[C---:B------:R-:W-:Y:S02]  /*fe10*/  IMAD R5, R112.reuse, UR4, RZ ;  /* 0x0000000470057c24 */ /* 0x040fe4000f8e02ff */
[----:B------:R-:W-:Y:S02]  /*fe20*/  IMAD R112, R112, UR6, RZ ;  /* 0x0000000670707c24 */ /* 0x000fe4000f8e02ff */
[C---:B------:R-:W-:Y:S02]  /*fe30*/  IMAD R108, R119.reuse, UR5, R5 ;  /* 0x00000005776c7c24 */ /* 0x040fe4000f8e0205 */
[----:B------:R-:W-:Y:S01]  /*fe40*/  IMAD.WIDE.U32 R4, R119, UR4, R106 ;  /* 0x0000000477047c25 */ /* 0x000fe2000f8e006a */
[----:B------:R-:W-:Y:S01]  /*fe50*/  SHF.R.S32.HI R107, RZ, 0x1f, R105 ;  /* 0x0000001fff6b7819 */ /* 0x000fe20000011469 */
[----:B------:R-:W-:-:S02]  /*fe60*/  ULDC.64 UR4, c[0x0][0xb30] ;  /* 0x0002cc0000047ab9 */ /* 0x000fc40000000a00 */
[----:B------:R-:W-:Y:S01]  /*fe70*/  IMAD R115, R119, UR7, R112 ;  /* 0x0000000777737c24 */ /* 0x000fe2000f8e0270 */
[----:B------:R-:W-:Y:S01]  /*fe80*/  IADD3 R106, P2, R105, R4, RZ ;  /* 0x00000004696a7210 */ /* 0x000fe20007f5e0ff */
[----:B------:R-:W-:Y:S01]  /*fe90*/  IMAD.MOV R105, RZ, RZ, -R105 ;  /* 0x000000ffff697224 */ /* 0x000fe200078e0a69 */
[----:B------:R-:W-:Y:S01]  /*fea0*/  SHF.R.S32.HI R4, RZ, 0x1f, R113 ;  /* 0x0000001fff047819 */ /* 0x000fe20000011471 */
[----:B------:R-:W-:Y:S01]  /*feb0*/  IMAD.WIDE.U32 R110, R119, UR6, R110 ;  /* 0x00000006776e7c25 */ /* 0x000fe2000f8e006e */
[----:B------:R-:W-:Y:S01]  /*fec0*/  IADD3.X R107, R107, R5, R108, P2, !PT ;  /* 0x000000056b6b7210 */ /* 0x000fe200017fe46c */
[----:B------:R-:W-:Y:S02]  /*fed0*/  ULDC.64 UR6, c[0x0][0xbc8] ;  /* 0x0002f20000067ab9 */ /* 0x000fe40000000a00 */
[----:B------:R-:W-:Y:S02]  /*fee0*/  IMAD.MOV R112, RZ, RZ, -R113 ;  /* 0x000000ffff707224 */ /* 0x000fe400078e0a71 */
[----:B------:R-:W-:-:S02]  /*fef0*/  IMAD R105, R109, R105, R58 ;  /* 0x000000696d697224 */ /* 0x000fc400078e023a */
[----:B------:R-:W-:Y:S02]  /*ff00*/  IMAD R4, R4, UR4, RZ ;  /* 0x0000000404047c24 */ /* 0x000fe4000f8e02ff */
[----:B------:R-:W-:Y:S02]  /*ff10*/  IMAD.IADD R111, R111, 0x1, R115 ;  /* 0x000000016f6f7824 */ /* 0x000fe400078e0273 */
[----:B------:R-:W-:Y:S01]  /*ff20*/  IMAD R115, R109, R112, R58 ;  /* 0x000000706d737224 */ /* 0x000fe200078e023a */
[----:B------:R-:W-:Y:S01]  /*ff30*/  SHF.R.S32.HI R58, RZ, 0x1f, R105 ;  /* 0x0000001fff3a7819 */ /* 0x000fe20000011469 */
[C---:B------:R-:W-:Y:S01]  /*ff40*/  IMAD R117, R113.reuse, UR5, R4 ;  /* 0x0000000571757c24 */ /* 0x040fe2000f8e0204 */
[----:B------:R-:W3:Y:S01]  /*ff50*/  S2UR UR5, SR_CgaCtaId ;  /* 0x00000000000579c3 */ /* 0x000ee20000008800 */
[----:B------:R-:W-:Y:S01]  /*ff60*/  IMAD.WIDE.U32 R4, R113, UR4, R110 ;  /* 0x0000000471047c25 */ /* 0x000fe2000f8e006e */
[----:B------:R-:W-:Y:S01]  /*ff70*/  SHF.R.S32.HI R108, RZ, 0x1f, R115 ;  /* 0x0000001fff6c7819 */ /* 0x000fe20000011473 */
[----:B------:R-:W-:-:S02]  /*ff80*/  UMOV UR4, 0x400 ;  /* 0x0000040000047882 */ /* 0x000fc40000000000 */
[----:B------:R-:W-:Y:S02]  /*ff90*/  IMAD R58, R58, UR6, RZ ;  /* 0x000000063a3a7c24 */ /* 0x000fe4000f8e02ff */
[----:B------:R-:W-:Y:S02]  /*ffa0*/  IMAD.IADD R5, R5, 0x1, R117 ;  /* 0x0000000105057824 */ /* 0x000fe400078e0275 */
[----:B------:R-:W-:Y:S02]  /*ffb0*/  IMAD R108, R108, UR8, RZ ;  /* 0x000000086c6c7c24 */ /* 0x000fe4000f8e02ff */
[C---:B------:R-:W-:Y:S01]  /*ffc0*/  IMAD R113, R105.reuse, UR7, R58 ;  /* 0x0000000769717c24 */ /* 0x040fe2000f8e023a */
[----:B--2---:R-:W-:Y:S01]  /*ffd0*/  SEL R58, R60, R59, P0 ;  /* 0x0000003b3c3a7207 */ /* 0x004fe20000000000 */
[----:B------:R-:W-:Y:S01]  /*ffe0*/  IMAD.WIDE.U32 R106, R105, UR6, R106 ;  /* 0x00000006696a7c25 */ /* 0x000fe2000f8e006a */
[----:B------:R-:W-:Y:S01]  /*fff0*/  ULDC.64 UR6, c[0x0][0xba8] ;  /* 0x0002ea0000067ab9 */ /* 0x000fe20000000a00 */
[----:B------:R-:W-:-:S02]  /*10000*/  SEL R60, R59, R60, P0 ;  /* 0x0000003c3b3c7207 */ /* 0x000fc40000000000 */
[----:B------:R-:W-:Y:S01]  /*10010*/  IMAD.WIDE.U32 R110, R115, UR8, R4 ;  /* 0x00000008736e7c25 */ /* 0x000fe2000f8e0004 */
[----:B------:R-:W-:Y:S02]  /*10020*/  SEL R4, R56, R103, P0 ;  /* 0x0000006738047207 */ /* 0x000fe40000000000 */
[----:B------:R-:W-:Y:S01]  /*10030*/  SEL R56, R103, R56, P0 ;  /* 0x0000003867387207 */ /* 0x000fe20000000000 */
[----:B------:R-:W-:Y:S01]  /*10040*/  IMAD R105, R115, UR9, R108 ;  /* 0x0000000973697c24 */ /* 0x000fe2000f8e026c */
[----:B------:R-:W-:Y:S01]  /*10050*/  LEA R114, P2, R106, UR6, 0x2 ;  /* 0x000000066a727c11 */ /* 0x000fe2000f8410ff */
[----:B------:R-:W-:Y:S01]  /*10060*/  IMAD.IADD R103, R107, 0x1, R113 ;  /* 0x000000016b677824 */ /* 0x000fe200078e0271 */
[----:B------:R-:W-:Y:S01]  /*10070*/  ULDC.64 UR8, c[0x0][0xb00] ;  /* 0x0002c00000087ab9 */ /* 0x000fe20000000a00 */
[----:B------:R-:W-:Y:S01]  /*10080*/  IMAD.IADD R5, R111, 0x1, R105 ;  /* 0x000000016f057824 */ /* 0x000fe200078e0269 */
[----:B------:R-:W-:Y:S01]  /*10090*/  LEA R105, P3, R110, UR8, 0x2 ;  /* 0x000000086e697c11 */ /* 0x000fe2000f8610ff */
[----:B------:R-:W-:Y:S01]  /*100a0*/  SHFL.IDX PT, R112, R114, 0x1, 0x1c1f ;  /* 0x003c1f0072707f89 */ /* 0x000fe200000e0000 */
[----:B------:R-:W-:Y:S01]  /*100b0*/  LEA.HI.X R115, R106, UR7, R103, 0x2, P2 ;  /* 0x000000076a737c11 */ /* 0x000fe200090f1467 */
[----:B------:R-:W-:Y:S01]  /*100c0*/  ULDC UR6, c[0x0][0xa88] ;  /* 0x0002a20000067ab9 */ /* 0x000fe20000000800 */
[----:B------:R-:W-:Y:S01]  /*100d0*/  LEA.HI.X R108, R110, UR9, R5, 0x2, P3 ;  /* 0x000000096e6c7c11 */ /* 0x000fe200098f1405 */
[----:B---3--:R-:W-:Y:S01]  /*100e0*/  ULEA UR4, UR5, UR4, 0x18 ;  /* 0x0000000405047291 */ /* 0x008fe2000f8ec03f */
[----:B------:R-:W-:Y:S01]  /*100f0*/  SHFL.IDX PT, R110, R114, RZ, 0x1c1f ;  /* 0x001c1fff726e7589 */ /* 0x000fe200000e0000 */
[----:B------:R-:W-:Y:S01]  /*10100*/  SEL R5, R57, R104, P0 ;  /* 0x0000006839057207 */ /* 0x000fe20000000000 */
[----:B------:R-:W-:Y:S01]  /*10110*/  IMAD R103, R109, UR6, RZ ;  /* 0x000000066d677c24 */ /* 0x000fe2000f8e02ff */
[----:B------:R-:W-:Y:S01]  /*10120*/  SEL R57, R104, R57, P0 ;  /* 0x0000003968397207 */ /* 0x000fe20000000000 */
[----:B------:R-:W2:Y:S01]  /*10130*/  SHFL.IDX PT, R111, R115, RZ, 0x1c1f ;  /* 0x001c1fff736f7589 */ /* 0x000ea200000e0000 */
[C---:B------:R-:W-:Y:S01]  /*10140*/  VIADD R104, R100.reuse, 0x8 ;  /* 0x0000000864687836 */ /* 0x040fe20000000000 */
[----:B------:R-:W-:Y:S01]  /*10150*/  UIADD3 UR4, UR4, 0x33420, URZ ;  /* 0x0003342004047890 */ /* 0x000fe2000fffe03f */
[CC--:B------:R-:W-:Y:S01]  /*10160*/  ISETP.GE.OR P2, PT, R100.reuse, R103.reuse, P1 ;  /* 0x000000676400720c */ /* 0x0c0fe20000f46670 */
[----:B------:R-:W3:Y:S01]  /*10170*/  SHFL.IDX PT, R113, R115, 0x1, 0x1c1f ;  /* 0x003c1f0073717f89 */ /* 0x000ee200000e0000 */
[-C--:B------:R-:W-:Y:S01]  /*10180*/  ISETP.GE.AND P3, PT, R100, R103.reuse, PT ;  /* 0x000000676400720c */ /* 0x080fe20003f66270 */
[----:B------:R-:W-:Y:S01]  /*10190*/  UPRMT UR4, URZ, 0x654, UR4 ;  /* 0x000006543f047896 */ /* 0x000fe20008000004 */
[----:B------:R-:W-:Y:S01]  /*101a0*/  ISETP.GE.OR P1, PT, R104, R103, P1 ;  /* 0x000000676800720c */ /* 0x000fe20000f26670 */
[----:B------:R1:W3:Y:S01]  /*101b0*/  SHFL.IDX PT, R106, R105, RZ, 0x1c1f ;  /* 0x001c1fff696a7589 */ /* 0x0002e200000e0000 */
[----:B----4-:R-:W-:-:S02]  /*101c0*/  SEL R59, R61, R62, P0 ;  /* 0x0000003e3d3b7207 */ /* 0x010fc40000000000 */
[----:B------:R-:W-:Y:S01]  /*101d0*/  SEL R61, R62, R61, P0 ;  /* 0x0000003d3e3d7207 */ /* 0x000fe20000000000 */
[----:B------:R4:W4:Y:S01]  /*101e0*/  SHFL.IDX PT, R107, R108, RZ, 0x1c1f ;  /* 0x001c1fff6c6b7589 */ /* 0x00092200000e0000 */
[----:B0-----:R-:W-:Y:S02]  /*101f0*/  SEL R62, R64, R63, P0 ;  /* 0x0000003f403e7207 */ /* 0x001fe40000000000 */
[----:B------:R-:W-:Y:S01]  /*10200*/  SYNCS.ARRIVE.TRANS64.RED.A1T0 RZ, [UR4], RZ ;  /* 0x000000ffffff79a7 */ /* 0x000fe20008100404 */
[----:B------:R-:W-:Y:S02]  /*10210*/  SEL R64, R63, R64, P0 ;  /* 0x000000403f407207 */ /* 0x000fe40000000000 */
[----:B-1----:R-:W-:Y:S02]  /*10220*/  SEL R63, R65, R102, P0 ;  /* 0x00000066413f7207 */ /* 0x002fe40000000000 */
[----:B------:R-:W-:Y:S01]  /*10230*/  SEL R65, R102, R65, P0 ;  /* 0x0000004166417207 */ /* 0x000fe20000000000 */
[----:B--2---:R0:W-:Y:S04]  /*10240*/  @!P2 ST.E desc[UR36][R110.64], R2 ;  /* 0x000000026e00a985 */ /* 0x0041e8000c101924 */
[----:B---3--:R0:W-:Y:S01]  /*10250*/  @!P1 ST.E desc[UR36][R112.64], R0 ;  /* 0x0000000070009985 */ /* 0x0081e2000c101924 */
[----:B------:R-:W-:Y:S05]  /*10260*/  @P3 BRA `(.L_x_2344) ;  /* 0x0000000800383947 */ /* 0x000fea0003800000 */
[C---:B0-----:R-:W-:Y:S01]  /*10270*/  VIADD R0, R98.reuse, 0x8 ;  /* 0x0000000862007836 */ /* 0x041fe20000000000 */
        /* <DEDUP_REMOVED lines=10> */
[--C-:B----4-:R-:W-:Y:S02]  /*10320*/  @!P4 IMAD.WIDE R110, R98, 0x4, R106.reuse ;  /* 0x00000004626ec825 */ /* 0x110fe400078e026a */
        /* <DEDUP_REMOVED lines=22> */
[----:B------:R-:W-:Y:S01]  /*10490*/  @!P4 LOP3.LUT R109, R0, 0xfffffffe, RZ, 0xc0, !PT ;  /* 0xfffffffe006dc812 */ /* 0x000fe200078ec0ff */
[----:B-1----:R-:W-:Y:S01]  /*104a0*/  @!P1 IMAD.WIDE R88, R115, 0x4, R106 ;  /* 0x0000000473589825 */ /* 0x002fe200078e026a */
        /* <DEDUP_REMOVED lines=106> */
.L_x_2344:
[----:B------:R-:W-:Y:S05]  /*10b50*/  BSYNC B0 ;  /* 0x0000000000007941 */ /* 0x000fea0003800000 */
.L_x_2343:
[----:B------:R-:W-:Y:S01]  /*10b60*/  ISETP.GE.AND P1, PT, R104, R103, PT ;  /* 0x000000676800720c */ /* 0x000fe20003f26270 */
[----:B-1----:R1:W2:Y:S01]  /*10b70*/  SHFL.IDX PT, R15, R108, 0x1, 0x1c1f ;  /* 0x003c1f006c0f7f89 */ /* 0x0022a200000e0000 */
[----:B------:R-:W-:Y:S02]  /*10b80*/  SEL R30, R43, R96, P0 ;  /* 0x000000602b1e7207 */ /* 0x000fe40000000000 */
[----:B------:R-:W-:Y:S01]  /*10b90*/  SEL R36, R96, R43, P0 ;  /* 0x0000002b60247207 */ /* 0x000fe20000000000 */
[----:B------:R1:W3:Y:S01]  /*10ba0*/  SHFL.IDX PT, R14, R105, 0x1, 0x1c1f ;  /* 0x003c1f00690e7f89 */ /* 0x0002e200000e0000 */
        /* <DEDUP_REMOVED lines=20> */
[----:B-123--:R-:W-:Y:S06]  /*10cf0*/  @P1 BRA `(.L_x_2303) ;  /* 0x0000005800d81947 */ /* 0x00efec0003800000 */
        /* <DEDUP_REMOVED lines=18> */
[----:B------:R-:W-:Y:S01]  /*10e20*/  @!P1 LOP3.LUT R27, R0, 0xfffffffe, RZ, 0xc0, !PT ;  /* 0xfffffffe001b9812 */ /* 0x000fe200078ec0ff */
[----:B------:R-:W-:Y:S01]  /*10e30*/  VIADD R0, R98, 0x38 ;  /* 0x0000003862007836 */ /* 0x000fe20000000000 */
[----:B------:R-:W-:Y:S01]  /*10e40*/  @!P5 LOP3.LUT R47, R16, 0xfffffffe, RZ, 0xc0, !PT ;  /* 0xfffffffe102fd812 */ /* 0x000fe200078ec0ff */
[----:B------:R-:W-:Y:S01]  /*10e50*/  VIADD R16, R98, 0x40 ;  /* 0x0000004062107836 */ /* 0x000fe20000000000 */
[----:B------:R-:W-:-:S02]  /*10e60*/  @!P6 LEA.HI R26, R26, R26, RZ, 0x1 ;  /* 0x0000001a1a1ae211 */ /* 0x000fc400078f08ff */
[----:B------:R-:W-:Y:S02]  /*10e70*/  @!P2 LEA.HI R46, R46, R46, RZ, 0x1 ;  /* 0x0000002e2e2ea211 */ /* 0x000fe400078f08ff */
[----:B------:R-:W-:Y:S02]  /*10e80*/  @!P6 LOP3.LUT R49, R26, 0xfffffffe, RZ, 0xc0, !PT ;  /* 0xfffffffe1a31e812 */ /* 0x000fe400078ec0ff */
[----:B------:R-:W-:Y:S02]  /*10e90*/  @!P3 LEA.HI R48, R48, R48, RZ, 0x1 ;  /* 0x000000303030b211 */ /* 0x000fe400078f08ff */
[----:B------:R-:W-:Y:S01]  /*10ea0*/  @!P4 LEA.HI R50, R50, R50, RZ, 0x1 ;  /* 0x000000323232c211 */ /* 0x000fe200078f08ff */
[----:B0-----:R-:W-:-:S04]  /*10eb0*/  @!P1 IMAD.WIDE R10, R27, 0x4, R14 ;  /* 0x000000041b0a9825 */ /* 0x001fc800078e020e */
        /* <DEDUP_REMOVED lines=18> */
[----:B--2---:R-:W-:Y:S01]  /*10fe0*/  @!P4 LOP3.LUT R27, R50, 0xfffffffe, RZ, 0xc0, !PT ;  /* 0xfffffffe321bc812 */ /* 0x004fe200078ec0ff */
[----:B------:R-:W-:Y:S01]  /*10ff0*/  VIADD R0, R98, 0x58 ;  /* 0x0000005862007836 */ /* 0x000fe20000000000 */
[----:B------:R-:W-:Y:S01]  /*11000*/  @!P0 LEA.HI R49, R49, R49, RZ, 0x1 ;  /* 0x0000003131318211 */ /* 0x000fe200078f08ff */
[----:B------:R1:W-:Y:S01]  /*11010*/  @!P3 ST.E.64 desc[UR36][R12.64], R52 ;  /* 0x000000340c00b985 */ /* 0x0003e2000c101b24 */
[----:B------:R-:W-:Y:S01]  /*11020*/  ISETP.GE.AND P2, PT, R28, UR4, PT ;  /* 0x000000041c007c0c */ /* 0x000fe2000bf46270 */
[----:B------:R-:W-:Y:S01]  /*11030*/  @!P4 IMAD.WIDE R26, R27, 0x4, R14 ;  /* 0x000000041b1ac825 */ /* 0x000fe200078e020e */
[----:B------:R-:W-:-:S02]  /*11040*/  @!P0 LOP3.LUT R49, R49, 0xfffffffe, RZ, 0xc0, !PT ;  /* 0xfffffffe31318812 */ /* 0x000fc400078ec0ff */
[----:B------:R-:W-:Y:S01]  /*11050*/  ISETP.GE.AND P3, PT, R0, UR4, PT ;  /* 0x0000000400007c0c */ /* 0x000fe2000bf66270 */
[----:B------:R-:W-:Y:S01]  /*11060*/  VIADD R34, R98, 0x60 ;  /* 0x0000006062227836 */ /* 0x000fe20000000000 */
[----:B0-----:R-:W-:Y:S01]  /*11070*/  @!P1 LOP3.LUT R11, R16, 0xfffffffe, RZ, 0xc0, !PT ;  /* 0xfffffffe100b9812 */ /* 0x001fe200078ec0ff */
[----:B------:R-:W-:Y:S01]  /*11080*/  @!P5 IMAD.WIDE R6, R29, 0x4, R14 ;  /* 0x000000041d06d825 */ /* 0x000fe200078e020e */
[----:B------:R0:W-:Y:S02]  /*11090*/  @!P4 ST.E.64 desc[UR36][R26.64], R4 ;  /* 0x000000041a00c985 */ /* 0x0001e4000c101b24 */
[----:B------:R-:W-:Y:S01]  /*110a0*/  ISETP.GE.AND P4, PT, R34, UR4, PT ;  /* 0x0000000422007c0c */ /* 0x000fe2000bf86270 */
[C---:B------:R-:W-:Y:S01]  /*110b0*/  VIADD R16, R98.reuse, 0x70 ;  /* 0x0000007062107836 */ /* 0x040fe20000000000 */
[----:B------:R2:W-:Y:S01]  /*110c0*/  @!P5 ST.E.64 desc[UR36][R6.64], R56 ;  /* 0x000000380600d985 */ /* 0x0005e2000c101b24 */
[----:B-1----:R-:W-:Y:S01]  /*110d0*/  VIADD R12, R98, 0x68 ;  /* 0x00000068620c7836 */ /* 0x002fe20000000000 */
[----:B------:R-:W-:-:S03]  /*110e0*/  @!P2 LEA.HI R28, R28, R28, RZ, 0x1 ;  /* 0x0000001c1c1ca211 */ /* 0x000fc600078f08ff */
[----:B------:R-:W-:Y:S02]  /*110f0*/  @!P3 LEA.HI R0, R0, R0, RZ, 0x1 ;  /* 0x000000000000b211 */ /* 0x000fe400078f08ff */
[----:B------:R-:W-:Y:S02]  /*11100*/  ISETP.GE.AND P5, PT, R12, UR4, PT ;  /* 0x000000040c007c0c */ /* 0x000fe4000bfa6270 */
[----:B------:R-:W-:Y:S01]  /*11110*/  @!P3 LOP3.LUT R13, R0, 0xfffffffe, RZ, 0xc0, !PT ;  /* 0xfffffffe000db812 */ /* 0x000fe200078ec0ff */
[----:B0-----:R-:W-:Y:S01]  /*11120*/  @!P1 IMAD.WIDE R4, R11, 0x4, R14 ;  /* 0x000000040b049825 */ /* 0x001fe200078e020e */
[----:B------:R-:W-:-:S03]  /*11130*/  @!P4 LEA.HI R34, R34, R34, RZ, 0x1 ;  /* 0x000000222222c211 */ /* 0x000fc600078f08ff */
[--C-:B------:R-:W-:Y:S01]  /*11140*/  @!P0 IMAD.WIDE R10, R49, 0x4, R14.reuse ;  /* 0x00000004310a8825 */ /* 0x100fe200078e020e */
[----:B------:R0:W-:Y:S01]  /*11150*/  @!P1 ST.E.64 desc[UR36][R4.64], R58 ;  /* 0x0000003a04009985 */ /* 0x0001e2000c101b24 */
[----:B------:R-:W-:Y:S02]  /*11160*/  ISETP.GE.AND P1, PT, R16, UR4, PT ;  /* 0x0000000410007c0c */ /* 0x000fe4000bf26270 */
[----:B------:R-:W-:Y:S01]  /*11170*/  VIADD R26, R98, 0x78 ;  /* 0x00000078621a7836 */ /* 0x000fe20000000000 */
[----:B------:R1:W-:Y:S01]  /*11180*/  @!P0 ST.E.64 desc[UR36][R10.64], R60 ;  /* 0x0000003c0a008985 */ /* 0x0003e2000c101b24 */
[----:B--2---:R-:W-:Y:S01]  /*11190*/  @!P2 LOP3.LUT R7, R28, 0xfffffffe, RZ, 0xc0, !PT ;  /* 0xfffffffe1c07a812 */ /* 0x004fe200078ec0ff */
[----:B------:R-:W-:Y:S01]  /*111a0*/  VIADD R0, R98, 0x80 ;  /* 0x0000008062007836 */ /* 0x000fe20000000000 */
[----:B------:R-:W-:Y:S02]  /*111b0*/  @!P5 LEA.HI R12, R12, R12, RZ, 0x1 ;  /* 0x0000000c0c0cd211 */ /* 0x000fe400078f08ff */
[----:B------:R-:W-:Y:S01]  /*111c0*/  ISETP.GE.AND P0, PT, R26, UR4, PT ;  /* 0x000000041a007c0c */ /* 0x000fe2000bf06270 */
[----:B0-----:R-:W-:-:S04]  /*111d0*/  @!P2 IMAD.WIDE R4, R7, 0x4, R14 ;  /* 0x000000040704a825 */ /* 0x001fc800078e020e */
[----:B------:R-:W-:Y:S02]  /*111e0*/  @!P1 LEA.HI R16, R16, R16, RZ, 0x1 ;  /* 0x0000001010109211 */ /* 0x000fe400078f08ff */
[----:B-1----:R-:W-:Y:S01]  /*111f0*/  @!P4 LOP3.LUT R11, R34, 0xfffffffe, RZ, 0xc0, !PT ;  /* 0xfffffffe220bc812 */ /* 0x002fe200078ec0ff */
[--C-:B------:R-:W-:Y:S01]  /*11200*/  @!P3 IMAD.WIDE R6, R13, 0x4, R14.reuse ;  /* 0x000000040d06b825 */ /* 0x100fe200078e020e */
[----:B------:R-:W-:Y:S01]  /*11210*/  @!P5 LOP3.LUT R13, R12, 0xfffffffe, RZ, 0xc0, !PT ;  /* 0xfffffffe0c0dd812 */ /* 0x000fe200078ec0ff */
[----:B------:R0:W-:Y:S03]  /*11220*/  @!P2 ST.E.64 desc[UR36][R4.64], R62 ;  /* 0x0000003e0400a985 */ /* 0x0001e6000c101b24 */
[----:B------:R-:W-:Y:S01]  /*11230*/  @!P0 LEA.HI R26, R26, R26, RZ, 0x1 ;  /* 0x0000001a1a1a8211 */ /* 0x000fe200078f08ff */
[--C-:B------:R-:W-:Y:S01]  /*11240*/  @!P4 IMAD.WIDE R10, R11, 0x4, R14.reuse ;  /* 0x000000040b0ac825 */ /* 0x100fe200078e020e */
[----:B------:R-:W-:Y:S01]  /*11250*/  @!P1 LOP3.LUT R27, R16, 0xfffffffe, RZ, 0xc0, !PT ;  /* 0xfffffffe101b9812 */ /* 0x000fe200078ec0ff */
[----:B------:R1:W-:Y:S01]  /*11260*/  @!P3 ST.E.64 desc[UR36][R6.64], R64 ;  /* 0x000000400600b985 */ /* 0x0003e2000c101b24 */
[----:B------:R-:W-:Y:S01]  /*11270*/  @!P0 LOP3.LUT R29, R26, 0xfffffffe, RZ, 0xc0, !PT ;  /* 0xfffffffe1a1d8812 */ /* 0x000fe200078ec0ff */
[----:B------:R-:W-:Y:S01]  /*11280*/  @!P5 IMAD.WIDE R12, R13, 0x4, R14 ;  /* 0x000000040d0cd825 */ /* 0x000fe200078e020e */
[----:B------:R-:W-:Y:S01]  /*11290*/  ISETP.GE.AND P2, PT, R0, UR4, PT ;  /* 0x0000000400007c0c */ /* 0x000fe2000bf46270 */
[----:B------:R2:W-:Y:S02]  /*112a0*/  @!P4 ST.E.64 desc[UR36][R10.64], R30 ;  /* 0x0000001e0a00c985 */ /* 0x0005e4000c101b24 */
[----:B------:R-:W-:-:S02]  /*112b0*/  VIADD R16, R98, 0x88 ;  /* 0x0000008862107836 */ /* 0x000fc40000000000 */
[----:B------:R3:W-:Y:S01]  /*112c0*/  @!P5 ST.E.64 desc[UR36][R12.64], R36 ;  /* 0x000000240c00d985 */ /* 0x0007e2000c101b24 */
[----:B------:R-:W-:Y:S02]  /*112d0*/  VIADD R26, R98, 0xa8 ;  /* 0x000000a8621a7836 */ /* 0x000fe40000000000 */
[--C-:B0-----:R-:W-:Y:S01]  /*112e0*/  @!P1 IMAD.WIDE R4, R27, 0x4, R14.reuse ;  /* 0x000000041b049825 */ /* 0x101fe200078e020e */
[----:B------:R-:W-:Y:S02]  /*112f0*/  ISETP.GE.AND P3, PT, R16, UR4, PT ;  /* 0x0000000410007c0c */ /* 0x000fe4000bf66270 */
[----:B------:R-:W-:Y:S01]  /*11300*/  ISETP.GE.AND P5, PT, R26, UR4, PT ;  /* 0x000000041a007c0c */ /* 0x000fe2000bfa6270 */
[----:B-1----:R-:W-:Y:S01]  /*11310*/  @!P0 IMAD.WIDE R6, R29, 0x4, R14 ;  /* 0x000000041d068825 */ /* 0x002fe200078e020e */
[----:B------:R0:W-:Y:S01]  /*11320*/  @!P1 ST.E.64 desc[UR36][R4.64], R40 ;  /* 0x0000002804009985 */ /* 0x0001e2000c101b24 */
[----:B------:R-:W-:Y:S02]  /*11330*/  @!P2 LEA.HI R0, R0, R0, RZ, 0x1 ;  /* 0x000000000000a211 */ /* 0x000fe400078f08ff */
[C---:B--2---:R-:W-:Y:S01]  /*11340*/  VIADD R10, R98.reuse, 0x90 ;  /* 0x00000090620a7836 */ /* 0x044fe20000000000 */
[----:B------:R1:W-:Y:S01]  /*11350*/  @!P0 ST.E.64 desc[UR36][R6.64], R44 ;  /* 0x0000002c06008985 */ /* 0x0003e2000c101b24 */
[----:B------:R-:W-:Y:S01]  /*11360*/  VIADD R27, R98, 0xb0 ;  /* 0x000000b0621b7836 */ /* 0x000fe20000000000 */
[----:B------:R-:W-:Y:S01]  /*11370*/  @!P2 LOP3.LUT R11, R0, 0xfffffffe, RZ, 0xc0, !PT ;  /* 0xfffffffe000ba812 */ /* 0x000fe200078ec0ff */
[----:B---3--:R-:W-:Y:S01]  /*11380*/  VIADD R12, R98, 0x98 ;  /* 0x00000098620c7836 */ /* 0x008fe20000000000 */
[----:B------:R-:W-:Y:S01]  /*11390*/  ISETP.GE.AND P1, PT, R10, UR4, PT ;  /* 0x000000040a007c0c */ /* 0x000fe2000bf26270 */
[C---:B------:R-:W-:Y:S01]  /*113a0*/  VIADD R13, R98.reuse, 0xa0 ;  /* 0x000000a0620d7836 */ /* 0x040fe20000000000 */
[----:B------:R-:W-:Y:S01]  /*113b0*/  ISETP.GE.AND P6, PT, R27, UR4, PT ;  /* 0x000000041b007c0c */ /* 0x000fe2000bfc6270 */
[----:B------:R-:W-:Y:S01]  /*113c0*/  VIADD R98, R98, 0xb8 ;  /* 0x000000b862627836 */ /* 0x000fe20000000000 */
[----:B------:R-:W-:-:S02]  /*113d0*/  ISETP.GE.AND P0, PT, R12, UR4, PT ;  /* 0x000000040c007c0c */ /* 0x000fc4000bf06270 */
[----:B------:R-:W-:Y:S01]  /*113e0*/  ISETP.GE.AND P4, PT, R13, UR4, PT ;  /* 0x000000040d007c0c */ /* 0x000fe2000bf86270 */
[--C-:B0-----:R-:W-:Y:S01]  /*113f0*/  @!P2 IMAD.WIDE R4, R11, 0x4, R14.reuse ;  /* 0x000000040b04a825 */ /* 0x101fe200078e020e */
[----:B------:R-:W-:Y:S02]  /*11400*/  @!P3 LEA.HI R16, R16, R16, RZ, 0x1 ;  /* 0x000000101010b211 */ /* 0x000fe400078f08ff */
[----:B------:R-:W-:Y:S02]  /*11410*/  @!P5 LEA.HI R26, R26, R26, RZ, 0x1 ;  /* 0x0000001a1a1ad211 */ /* 0x000fe400078f08ff */
[----:B-1----:R-:W-:Y:S01]  /*11420*/  @!P3 LOP3.LUT R7, R16, 0xfffffffe, RZ, 0xc0, !PT ;  /* 0xfffffffe1007b812 */ /* 0x002fe200078ec0ff */
[----:B------:R0:W-:Y:S01]  /*11430*/  @!P2 ST.E.64 desc[UR36][R4.64], R18 ;  /* 0x000000120400a985 */ /* 0x0001e2000c101b24 */
[----:B------:R-:W-:Y:S02]  /*11440*/  @!P1 LEA.HI R10, R10, R10, RZ, 0x1 ;  /* 0x0000000a0a0a9211 */ /* 0x000fe400078f08ff */
[----:B------:R-:W-:Y:S01]  /*11450*/  @!P6 LEA.HI R16, R27, R27, RZ, 0x1 ;  /* 0x0000001b1b10e211 */ /* 0x000fe200078f08ff */
[----:B------:R-:W-:Y:S01]  /*11460*/  @!P3 IMAD.WIDE R6, R7, 0x4, R14 ;  /* 0x000000040706b825 */ /* 0x000fe200078e020e */
[----:B------:R-:W-:-:S02]  /*11470*/  @!P0 LEA.HI R12, R12, R12, RZ, 0x1 ;  /* 0x0000000c0c0c8211 */ /* 0x000fc400078f08ff */
[----:B------:R-:W-:Y:S02]  /*11480*/  @!P4 LEA.HI R0, R13, R13, RZ, 0x1 ;  /* 0x0000000d0d00c211 */ /* 0x000fe400078f08ff */
[----:B------:R-:W-:Y:S01]  /*11490*/  @!P1 LOP3.LUT R11, R10, 0xfffffffe, RZ, 0xc0, !PT ;  /* 0xfffffffe0a0b9812 */ /* 0x000fe200078ec0ff */
[----:B------:R1:W-:Y:S01]  /*114a0*/  @!P3 ST.E.64 desc[UR36][R6.64], R42 ;  /* 0x0000002a0600b985 */ /* 0x0003e2000c101b24 */
[----:B------:R-:W-:Y:S02]  /*114b0*/  @!P0 LOP3.LUT R13, R12, 0xfffffffe, RZ, 0xc0, !PT ;  /* 0xfffffffe0c0d8812 */ /* 0x000fe400078ec0ff */
[----:B------:R-:W-:Y:S01]  /*114c0*/  @!P4 LOP3.LUT R27, R0, 0xfffffffe, RZ, 0xc0, !PT ;  /* 0xfffffffe001bc812 */ /* 0x000fe200078ec0ff */
[--C-:B------:R-:W-:Y:S01]  /*114d0*/  @!P1 IMAD.WIDE R10, R11, 0x4, R14.reuse ;  /* 0x000000040b0a9825 */ /* 0x100fe200078e020e */
[----:B0-----:R-:W-:Y:S02]  /*114e0*/  @!P5 LOP3.LUT R19, R26, 0xfffffffe, RZ, 0xc0, !PT ;  /* 0xfffffffe1a13d812 */ /* 0x001fe400078ec0ff */
[----:B------:R-:W-:Y:S01]  /*114f0*/  @!P6 LOP3.LUT R29, R16, 0xfffffffe, RZ, 0xc0, !PT ;  /* 0xfffffffe101de812 */ /* 0x000fe200078ec0ff */
[--C-:B------:R-:W-:Y:S01]  /*11500*/  @!P0 IMAD.WIDE R12, R13, 0x4, R14.reuse ;  /* 0x000000040d0c8825 */ /* 0x100fe200078e020e */
[----:B------:R0:W-:Y:S03]  /*11510*/  @!P1 ST.E.64 desc[UR36][R10.64], R20 ;  /* 0x000000140a009985 */ /* 0x0001e6000c101b24 */
[----:B------:R-:W-:Y:S01]  /*11520*/  @!P4 IMAD.WIDE R4, R27, 0x4, R14 ;  /* 0x000000041b04c825 */ /* 0x000fe200078e020e */
[----:B------:R0:W-:Y:S01]  /*11530*/  @!P0 ST.E.64 desc[UR36][R12.64], R32 ;  /* 0x000000200c008985 */ /* 0x0001e2000c101b24 */
[----:B------:R-:W-:-:S02]  /*11540*/  ISETP.GE.AND P0, PT, R98, UR4, PT ;  /* 0x0000000462007c0c */ /* 0x000fc4000bf06270 */
[--C-:B-1----:R-:W-:Y:S01]  /*11550*/  @!P5 IMAD.WIDE R6, R19, 0x4, R14.reuse ;  /* 0x000000041306d825 */ /* 0x102fe200078e020e */
[----:B------:R0:W-:Y:S03]  /*11560*/  @!P4 ST.E.64 desc[UR36][R4.64], R22 ;  /* 0x000000160400c985 */ /* 0x0001e6000c101b24 */
[----:B------:R-:W-:Y:S01]  /*11570*/  @!P6 IMAD.WIDE R18, R29, 0x4, R14 ;  /* 0x000000041d12e825 */ /* 0x000fe200078e020e */
[----:B------:R0:W-:Y:S04]  /*11580*/  @!P5 ST.E.64 desc[UR36][R6.64], R24 ;  /* 0x000000180600d985 */ /* 0x0001e8000c101b24 */
[----:B------:R0:W-:Y:S02]  /*11590*/  @!P6 ST.E.64 desc[UR36][R18.64], R2 ;  /* 0x000000021200e985 */ /* 0x0001e4000c101b24 */
[----:B------:R-:W-:Y:S05]  /*115a0*/  @P0 BRA `(.L_x_2303) ;  /* 0x0000005000ac0947 */ /* 0x000fea0003800000 */
[----:B------:R-:W-:-:S04]  /*115b0*/  LEA.HI R98, R98, R98, RZ, 0x1 ;  /* 0x0000006262627211 */ /* 0x000fc800078f08ff */
[----:B0-----:R-:W-:-:S05]  /*115c0*/  LOP3.LUT R3, R98, 0xfffffffe, RZ, 0xc0, !PT ;  /* 0xfffffffe62037812 */ /* 0x001fca00078ec0ff */
[----:B------:R-:W-:-:S05]  /*115d0*/  IMAD.WIDE R14, R3, 0x4, R14 ;  /* 0x00000004030e7825 */ /* 0x000fca00078e020e */
[----:B------:R0:W-:Y:S01]  /*115e0*/  ST.E.64 desc[UR36][R14.64], R8 ;  /* 0x000000080e007985 */ /* 0x0001e2000c101b24 */
[----:B------:R-:W-:Y:S05]  /*115f0*/  BRA `(.L_x_2303) ;  /* 0x0000005000987947 */ /* 0x000fea0003800000 */
.L_x_2342:
        /* <DEDUP_REMOVED lines=12> */
[----:B------:R-:W0:Y:S01]  /*116c0*/  S2UR UR10, SR_CTAID.Z ;  /* 0x00000000000a79c3 */ /* 0x000e220000002700 */
[----:B------:R-:W-:Y:S01]  /*116d0*/  ISETP.NE.AND P0, PT, R6, 0x1, PT ;  /* 0x000000010600780c */ /* 0x000fe20003f05270 */
[----:B------:R-:W-:Y:S01]  /*116e0*/  USHF.R.S32.HI UR6, URZ, 0x1f, UR57 ;  /* 0x0000001f3f067899 */ /* 0x000fe20008011439 */
[----:B------:R-:W-:Y:S01]  /*116f0*/  IMAD.MOV.U32 R5, RZ, RZ, R0 ;  /* 0x000000ffff057224 */ /* 0x000fe200078e0000 */
[----:B------:R-:W-:Y:S02]  /*11700*/  ULDC.64 UR8, c[0x0][0xbd0] ;  /* 0x0002f40000087ab9 */ /* 0x000fe40000000a00 */
[----:B------:R-:W-:Y:S02]  /*11710*/  UIMAD UR6, UR6, UR8, URZ ;  /* 0x00000008060672a4 */ /* 0x000fe4000f8e023f */
[----:B------:R-:W1:Y:S01]  /*11720*/  LDC.64 R10, c[0x0][0xbd8] ;  /* 0x0002f600ff0a7b82 */ /* 0x000e620000000a00 */
[----:B------:R-:W-:Y:S02]  /*11730*/  UIMAD.WIDE.U32 UR4, UR57, UR8, URZ ;  /* 0x00000008390472a5 */ /* 0x000fe4000f8e003f */
[----:B------:R-:W-:-:S04]  /*11740*/  UIMAD UR6, UR57, UR9, UR6 ;  /* 0x00000009390672a4 */ /* 0x000fc8000f8e0206 */
[----:B------:R-:W-:Y:S01]  /*11750*/  UIADD3 UR6, UR5, UR6, URZ ;  /* 0x0000000605067290 */ /* 0x000fe2000fffe03f */
[----:B------:R-:W3:Y:S01]  /*11760*/  @P0 LDC R7, c[0x0][0xbec] ;  /* 0x0002fb00ff070b82 */ /* 0x000ee20000000800 */
[----:B------:R-:W-:Y:S02]  /*11770*/  IMAD.U32 R3, RZ, RZ, UR5 ;  /* 0x00000005ff037e24 */ /* 0x000fe4000f8e00ff */
[----:B------:R-:W-:Y:S01]  /*11780*/  IMAD.U32 R2, RZ, RZ, UR4 ;  /* 0x00000004ff027e24 */ /* 0x000fe2000f8e00ff */
[----:B------:R-:W-:Y:S01]  /*11790*/  ULDC.64 UR4, c[0x0][0xbe0] ;  /* 0x0002f80000047ab9 */ /* 0x000fe20000000a00 */
[----:B------:R-:W-:Y:S01]  /*117a0*/  IMAD.U32 R3, RZ, RZ, UR6 ;  /* 0x00000006ff037e24 */ /* 0x000fe2000f8e00ff */
[----:B0-----:R-:W-:Y:S02]  /*117b0*/  USHF.R.S32.HI UR10, URZ, 0x1f, UR10 ;  /* 0x0000001f3f0a7899 */ /* 0x001fe4000801140a */
[----:B------:R-:W0:Y:S04]  /*117c0*/  @P0 LDC R9, c[0x0][0xbf0] ;  /* 0x0002fc00ff090b82 */ /* 0x000e280000000800 */
[----:B-1----:R-:W-:-:S04]  /*117d0*/  IMAD R12, R10, UR10, RZ ;  /* 0x0000000a0a0c7c24 */ /* 0x002fc8000f8e02ff */
[----:B------:R-:W1:Y:S01]  /*117e0*/  S2UR UR7, SR_CTAID.Y ;  /* 0x00000000000779c3 */ /* 0x000e620000002600 */
[----:B---3--:R-:W-:-:S07]  /*117f0*/  @P0 IMAD.HI.U32 R4, R0, R7, RZ ;  /* 0x0000000700040227 */ /* 0x008fce00078e00ff */
[----:B------:R-:W1:Y:S01]  /*11800*/  LDC R8, c[0x0][0xc50] ;  /* 0x00031400ff087b82 */ /* 0x000e620000000800 */
[----:B------:R-:W-:-:S07]  /*11810*/  IMAD R7, RZ, RZ, -UR57 ;  /* 0x80000039ff077e24 */ /* 0x000fce000f8e02ff */
[----:B------:R-:W3:Y:S01]  /*11820*/  S2UR UR10, SR_CTAID.Z ;  /* 0x00000000000a79c3 */ /* 0x000ee20000002700 */
[----:B0-----:R-:W-:Y:S01]  /*11830*/  @P0 SHF.R.U32.HI R5, RZ, R9, R4 ;  /* 0x00000009ff050219 */ /* 0x001fe20000011604 */
[----:B-1----:R-:W-:-:S04]  /*11840*/  IMAD R9, R8, R7, UR7 ;  /* 0x0000000708097e24 */ /* 0x002fc8000f8e0207 */
[----:B------:R-:W-:Y:S01]  /*11850*/  IMAD.MOV R7, RZ, RZ, -R5 ;  /* 0x000000ffff077224 */ /* 0x000fe200078e0a05 */
[----:B------:R-:W-:-:S03]  /*11860*/  SHF.R.S32.HI R4, RZ, 0x1f, R9 ;  /* 0x0000001fff047819 */ /* 0x000fc60000011409 */
[----:B------:R-:W-:Y:S02]  /*11870*/  IMAD R7, R6, R7, R0 ;  /* 0x0000000706077224 */ /* 0x000fe400078e0200 */
[----:B---3--:R-:W-:Y:S02]  /*11880*/  IMAD R11, R11, UR10, R12 ;  /* 0x0000000a0b0b7c24 */ /* 0x008fe4000f8e020c */
[----:B------:R-:W-:Y:S01]  /*11890*/  IMAD.WIDE.U32 R2, R10, UR10, R2 ;  /* 0x0000000a0a027c25 */ /* 0x000fe2000f8e0002 */
[----:B------:R-:W-:-:S03]  /*118a0*/  SHF.R.S32.HI R0, RZ, 0x1f, R7 ;  /* 0x0000001fff007819 */ /* 0x000fc60000011407 */
[----:B------:R-:W-:Y:S02]  /*118b0*/  IMAD.IADD R3, R11, 0x1, R3 ;  /* 0x000000010b037824 */ /* 0x000fe400078e0203 */
[----:B------:R-:W-:Y:S02]  /*118c0*/  IMAD R4, R4, UR4, RZ ;  /* 0x0000000404047c24 */ /* 0x000fe4000f8e02ff */
[----:B------:R-:W-:-:S04]  /*118d0*/  IMAD.WIDE.U32 R2, R9, UR4, R2 ;  /* 0x0000000409027c25 */ /* 0x000fc8000f8e0002 */
[----:B------:R-:W-:Y:S01]  /*118e0*/  IMAD R4, R9, UR5, R4 ;  /* 0x0000000509047c24 */ /* 0x000fe2000f8e0204 */
[----:B------:R-:W-:Y:S01]  /*118f0*/  SHF.R.S32.HI R9, RZ, 0x1f, R5 ;  /* 0x0000001fff097819 */ /* 0x000fe20000011405 */
[----:B------:R-:W-:Y:S01]  /*11900*/  ULDC.64 UR4, c[0x0][0xbc8] ;  /* 0x0002f20000047ab9 */ /* 0x000fe20000000a00 */
[----:B------:R-:W-:Y:S01]  /*11910*/  IADD3 R2, P0, R5, R2, RZ ;  /* 0x0000000205027210 */ /* 0x000fe20007f1e0ff */
[----:B------:R-:W-:-:S03]  /*11920*/  IMAD R0, R0, UR4, RZ ;  /* 0x0000000400007c24 */ /* 0x000fc6000f8e02ff */
[----:B------:R-:W-:Y:S01]  /*11930*/  IADD3.X R3, R9, R3, R4, P0, !PT ;  /* 0x0000000309037210 */ /* 0x000fe200007fe404 */
        /* <DEDUP_REMOVED lines=9> */
.L_x_2301:
[----:B------:R-:W-:-:S08]  /*119d0*/  NOP ;  /* 0x0000000000007918 */ /* 0x000fd00000000000 */
[----:B0-----:R-:W0:-:S00]  /*119e0*/  USETMAXREG.DEALLOC.CTAPOOL 0x28 ;  /* 0x00000028000079c8 */ /* 0x001e0000080e0500 */
        /* <DEDUP_REMOVED lines=16> */
.L_x_2345:
[----:B------:R-:W-:Y:S01]  /*11af0*/  ULDC UR43, c[0x0][0xc50] ;  /* 0x00031400002b7ab9 */ /* 0x000fe20000000800 */
[----:B------:R-:W-:Y:S01]  /*11b00*/  UMOV UR41, UR6 ;  /* 0x0000000600297c82 */ /* 0x000fe20008000000 */
[----:B------:R-:W-:-:S11]  /*11b10*/  UISETP.NE.AND UP0, UPT, UR43, 0x1, UPT ;  /* 0x000000012b00788c */ /* 0x000fd6000bf05270 */
[----:B------:R-:W-:Y:S01]  /*11b20*/  @UP0 ULDC UR4, c[0x0][0xc54] ;  /* 0x0003150000040ab9 */ /* 0x000fe20000000800 */
[----:B------:R-:W-:Y:S01]  /*11b30*/  @UP0 ULDC UR7, c[0x0][0xc58] ;  /* 0x0003160000070ab9 */ /* 0x000fe20000000800 */
[----:B------:R-:W-:-:S04]  /*11b40*/  UIMAD.WIDE.U32 UR4, UR6, UR4, URZ ;  /* 0x00000004060472a5 */ /* 0x000fc8000f8e003f */
[----:B------:R-:W-:-:S12]  /*11b50*/  @UP0 USHF.R.U32.HI UR41, URZ, UR7, UR5 ;  /* 0x000000073f290299 */ /* 0x000fd80008011605 */
.L_x_2346:
        /* <DEDUP_REMOVED lines=8> */
[----:B------:R-:W-:Y:S01]  /*11be0*/  ULDC UR4, c[0x0][0x448] ;  /* 0x0001120000047ab9 */ /* 0x000fe20000000800 */
[----:B------:R-:W-:Y:S01]  /*11bf0*/  ULDC UR7, c[0x0][0x2f0] ;  /* 0x0000bc0000077ab9 */ /* 0x000fe20000000800 */
[----:B------:R-:W-:-:S05]  /*11c00*/  IMAD.MOV.U32 R17, RZ, RZ, RZ ;  /* 0x000000ffff117224 */ /* 0x000fca00078e00ff */
[----:B------:R-:W1:Y:S01]  /*11c10*/  S2UR UR47, SR_CTAID.X ;  /* 0x00000000002f79c3 */ /* 0x000e620000002500 */
[----:B------:R-:W-:Y:S01]  /*11c20*/  UISETP.NE.AND UP1, UPT, UR4, 0x1, UPT ;  /* 0x000000010400788c */ /* 0x000fe2000bf25270 */
[----:B------:R-:W-:Y:S02]  /*11c30*/  ULDC UR8, c[0x0][0x288] ;  /* 0x0000a20000087ab9 */ /* 0x000fe40000000800 */
[----:B------:R-:W-:Y:S02]  /*11c40*/  ULDC.64 UR4, c[0x0][0x418] ;  /* 0x0001060000047ab9 */ /* 0x000fe40000000a00 */
[----:B------:R-:W-:-:S03]  /*11c50*/  UISETP.NE.U32.AND UP0, UPT, UR4, URZ, UPT ;  /* 0x0000003f0400728c */ /* 0x000fc6000bf05070 */
[----:B------:R-:W-:Y:S01]  /*11c60*/  ULDC UR4, c[0x0][0x424] ;  /* 0x0001090000047ab9 */ /* 0x000fe20000000800 */
[----:B------:R-:W-:-:S03]  /*11c70*/  UISETP.NE.AND.EX UP0, UPT, UR5, URZ, UPT, UP0 ;  /* 0x0000003f0500728c */ /* 0x000fc6000bf05300 */
[----:B------:R-:W-:Y:S01]  /*11c80*/  @UP1 ULDC UR5, c[0x0][0x44c] ;  /* 0x0001130000051ab9 */ /* 0x000fe20000000800 */
[----:B0-----:R-:W-:Y:S01]  /*11c90*/  ISETP.NE.U32.AND P0, PT, R2, RZ, PT ;  /* 0x000000ff0200720c */ /* 0x001fe20003f05070 */
[----:B------:R-:W-:-:S03]  /*11ca0*/  USEL UR38, UR4, 0x1, UP0 ;  /* 0x0000000104267887 */ /* 0x000fc60008000000 */
[----:B------:R-:W-:Y:S01]  /*11cb0*/  ISETP.NE.AND.EX P0, PT, R3, RZ, PT, P0 ;  /* 0x000000ff0300720c */ /* 0x000fe20003f05300 */
[----:B-1----:R-:W-:Y:S02]  /*11cc0*/  ULEA UR6, UR47, 0x7f, 0x7 ;  /* 0x0000007f2f067891 */ /* 0x002fe4000f8e383f */
[----:B------:R-:W-:Y:S02]  /*11cd0*/  UIMAD UR38, UR38, UR7, URZ ;  /* 0x00000007262672a4 */ /* 0x000fe4000f8e023f */
[----:B------:R-:W-:Y:S01]  /*11ce0*/  UIMAD.WIDE.U32 UR4, UR6, UR5, URZ ;  /* 0x00000005060472a5 */ /* 0x000fe2000f8e003f */
[----:B------:R-:W-:-:S03]  /*11cf0*/  @UP1 ULDC UR7, c[0x0][0x450] ;  /* 0x0001140000071ab9 */ /* 0x000fc60000000800 */
[----:B------:R-:W-:-:S04]  /*11d00*/  @UP1 USHF.R.U32.HI UR6, URZ, UR7, UR5 ;  /* 0x000000073f061299 */ /* 0x000fc80008011605 */
[----:B------:R-:W0:Y:S01]  /*11d10*/  @P0 LDC.64 R2, c[0x0][0xa28] ;  /* 0x00028a00ff020b82 */ /* 0x000e220000000a00 */
[----:B------:R-:W-:Y:S02]  /*11d20*/  UIADD3 UR5, UR38, 0xa0, -UR8 ;  /* 0x000000a026057890 */ /* 0x000fe4000fffe808 */
[----:B------:R-:W-:Y:S02]  /*11d30*/  UIADD3 UR4, UR38, 0x9f, URZ ;  /* 0x0000009f26047890 */ /* 0x000fe4000fffe03f */
[----:B------:R-:W-:Y:S02]  /*11d40*/  UIADD3 UR6, UR5, UR6, URZ ;  /* 0x0000000605067290 */ /* 0x000fe4000fffe03f */
[----:B------:R-:W-:Y:S02]  /*11d50*/  UIMAD.WIDE UR4, UR4, 0x66666667, URZ ;  /* 0x66666667040478a5 */ /* 0x000fe4000f8e023f */
[----:B------:R-:W-:Y:S02]  /*11d60*/  UIMAD.WIDE UR6, UR6, 0x66666667, URZ ;  /* 0x66666667060678a5 */ /* 0x000fe4000f8e023f */
[----:B------:R-:W-:-:S02]  /*11d70*/  USHF.R.U32.HI UR42, URZ, 0x1f, UR5 ;  /* 0x0000001f3f2a7899 */ /* 0x000fc40008011605 */
[----:B------:R-:W-:Y:S02]  /*11d80*/  USHF.R.U32.HI UR44, URZ, 0x1f, UR7 ;  /* 0x0000001f3f2c7899 */ /* 0x000fe40008011607 */
[----:B------:R-:W-:Y:S02]  /*11d90*/  ULEA.HI.SX32 UR42, UR5, UR42, 0x1a ;  /* 0x0000002a052a7291 */ /* 0x000fe4000f8fd23f */
[----:B------:R-:W-:-:S04]  /*11da0*/  ULEA.HI.SX32 UR44, UR7, UR44, 0x1a ;  /* 0x0000002c072c7291 */ /* 0x000fc8000f8fd23f */
[----:B------:R-:W-:Y:S02]  /*11db0*/  UISETP.LT.AND UP0, UPT, UR42, UR44, UPT ;  /* 0x0000002c2a00728c */ /* 0x000fe4000bf01270 */
[----:B------:R-:W-:Y:S01]  /*11dc0*/  UP2UR UR48, UPR, URZ, 0x2 ;  /* 0x000000023f307883 */ /* 0x000fe20008000000 */
[----:B0-----:R-:W-:Y:S01]  /*11dd0*/  @P0 IMAD.WIDE R2, R28, 0x4, R2 ;  /* 0x000000041c020825 */ /* 0x001fe200078e0202 */
[----:B------:R-:W-:-:S04]  /*11de0*/  USEL UR11, UR42, UR44, UP0 ;  /* 0x0000002c2a0b7287 */ /* 0x000fc80008000000 */
[----:B------:R-:W-:Y:S01]  /*11df0*/  UISETP.GE.AND UP1, UPT, UR11, 0x1, UPT ;  /* 0x000000010b00788c */ /* 0x000fe2000bf26270 */
[----:B------:R0:W5:Y:S01]  /*11e00*/  @P0 LDG.E R17, desc[UR36][R2.64] ;  /* 0x0000002402110981 */ /* 0x000162000c1e1900 */
[----:B------:R-:W-:Y:S02]  /*11e10*/  USHF.R.U32.HI UR9, URZ, 0x10, UR43 ;  /* 0x000000103f097899 */ /* 0x000fe4000801162b */
[----:B------:R-:W-:Y:S02]  /*11e20*/  ULOP3.LUT UR43, UR43, 0xffff, URZ, 0xc0, !UPT ;  /* 0x0000ffff2b2b7892 */ /* 0x000fe4000f8ec03f */
[----:B------:R-:W-:Y:S01]  /*11e30*/  PLOP3.LUT P0, PT, PT, PT, UP1, 0x80, 0x0 ;  /* 0x000000000000781c */ /* 0x000fe20003f0f018 */
[----:B------:R-:W-:Y:S01]  /*11e40*/  UISETP.NE.AND UP0, UPT, UR9, URZ, UPT ;  /* 0x0000003f0900728c */ /* 0x000fe2000bf05270 */
[----:B------:R-:W-:-:S10]  /*11e50*/  UMOV UR40, URZ ;  /* 0x0000003f00287c82 */ /* 0x000fd40008000000 */
[----:B------:R-:W-:Y:S01]  /*11e60*/  @!UP0 ULDC UR9, c[0x0][0x9f0] ;  /* 0x00027c0000098ab9 */ /* 0x000fe20000000800 */
[----:B0-----:R-:W-:Y:S05]  /*11e70*/  @!P0 BRA `(.L_x_2348) ;  /* 0x0000000000788947 */ /* 0x001fea0003800000 */
[----:B------:R-:W-:Y:S01]  /*11e80*/  IABS R0, UR9 ;  /* 0x0000000900007c13 */ /* 0x000fe20008000000 */
[----:B------:R-:W-:Y:S02]  /*11e90*/  UIADD3 UR6, UR9, -0x1, UR11 ;  /* 0xffffffff09067890 */ /* 0x000fe4000fffe00b */
[----:B------:R-:W-:Y:S01]  /*11ea0*/  IABS R4, UR9 ;  /* 0x0000000900047c13 */ /* 0x000fe20008000000 */
[----:B------:R-:W-:Y:S01]  /*11eb0*/  UMOV UR4, URZ ;  /* 0x0000003f00047c82 */ /* 0x000fe20008000000 */
        /* <DEDUP_REMOVED lines=26> */
.L_x_2348:
[----:B------:R-:W-:Y:S02]  /*12060*/  UIMAD UR49, UR43, UR40, URZ ;  /* 0x000000282b3172a4 */ /* 0x000fe4000f8e023f */
[----:B------:R-:W-:Y:S02]  /*12070*/  IMAD.U32 R3, RZ, RZ, UR40 ;  /* 0x00000028ff037e24 */ /* 0x000fe4000f8e00ff */
[----:B------:R-:W-:Y:S02]  /*12080*/  IMAD.MOV.U32 R2, RZ, RZ, 0x1 ;  /* 0x00000001ff027424 */ /* 0x000fe400078e00ff */
        /* <DEDUP_REMOVED lines=31> */
.L_x_2349:
        /* <DEDUP_REMOVED lines=20> */
.L_x_2350:
        /* <DEDUP_REMOVED lines=20> */
.L_x_2351:
        /* <DEDUP_REMOVED lines=18> */
.L_x_2352:
        /* <DEDUP_REMOVED lines=13> */
.L_x_2407:
[----:B------:R-:W2:Y:S01]  /*126f0*/  LDL R0, [R1+0x10] ;  /* 0x0000100001007983 */ /* 0x000ea20000100800 */
[----:B------:R-:W-:Y:S01]  /*12700*/  ISETP.NE.AND P3, PT, R22, 0x1, PT ;  /* 0x000000011600780c */ /* 0x000fe20003f65270 */
[----:B------:R-:W-:Y:S01]  /*12710*/  UMOV UR4, 0xa0 ;  /* 0x000000a000047882 */ /* 0x000fe20000000000 */
[----:B------:R-:W-:Y:S01]  /*12720*/  LOP3.LUT R26, R27, 0x60, R8, 0xf8, !PT ;  /* 0x000000601b1a7812 */ /* 0x000fe200078ef808 */
[----:B------:R-:W-:Y:S01]  /*12730*/  UIMAD UR4, UR50, UR4, -0xa0 ;  /* 0xffffff60320474a4 */ /* 0x000fe2000f8e0204 */
[----:B-----5:R-:W-:Y:S02]  /*12740*/  SHF.R.S32.HI R37, RZ, 0x1f, R32 ;  /* 0x0000001fff257819 */ /* 0x020fe40000011420 */
[----:B------:R-:W-:Y:S02]  /*12750*/  LOP3.LUT R20, R26, 0x80, RZ, 0xfc, !PT ;  /* 0x000000801a147812 */ /* 0x000fe400078efcff */
[----:B------:R-:W-:Y:S01]  /*12760*/  LOP3.LUT R16, R16, 0xffffffdf, RZ, 0xc0, !PT ;  /* 0xffffffdf10107812 */ /* 0x000fe200078ec0ff */
[----:B0-----:R-:W-:-:S02]  /*12770*/  VIADD R2, R26, UR4 ;  /* 0x000000041a027c36 */ /* 0x001fc40008000000 */
[----:B------:R-:W-:Y:S01]  /*12780*/  IMAD.SHL.U32 R19, R19, 0x10, RZ ;  /* 0x0000001013137824 */ /* 0x000fe200078e00ff */
[----:B------:R-:W-:Y:S01]  /*12790*/  STL [R1], R20 ;  /* 0x0000001401007387 */ /* 0x000fe20000100800 */
[----:B------:R-:W0:Y:S01]  /*127a0*/  @P3 LDC R3, c[0x0][0x438] ;  /* 0x00010e00ff033b82 */ /* 0x000e220000000800 */
[C---:B------:R-:W-:Y:S01]  /*127b0*/  ISETP.GE.AND P1, PT, R2.reuse, UR38, PT ;  /* 0x0000002602007c0c */ /* 0x040fe2000bf26270 */
[----:B------:R-:W-:Y:S01]  /*127c0*/  IMAD.IADD R9, R2, 0x1, R17 ;  /* 0x0000000102097824 */ /* 0x000fe200078e0211 */
[----:B------:R-:W-:-:S03]  /*127d0*/  @P3 LOP3.LUT R16, R16, 0x20, RZ, 0xfc, !PT ;  /* 0x0000002010103812 */ /* 0x000fc600078efcff */
[----:B------:R-:W-:Y:S02]  /*127e0*/  IMAD.MOV.U32 R12, RZ, RZ, R9 ;  /* 0x000000ffff0c7224 */ /* 0x000fe400078e0009 */
[----:B------:R-:W1:Y:S08]  /*127f0*/  @P3 LDC R14, c[0x0][0x434] ;  /* 0x00010d00ff0e3b82 */ /* 0x000e700000000800 */
[----:B------:R-:W3:Y:S08]  /*12800*/  @!P1 LDC.64 R6, c[0x0][0x428] ;  /* 0x00010a00ff069b82 */ /* 0x000ef00000000a00 */
[----:B------:R-:W4:Y:S08]  /*12810*/  @!P1 LDC.64 R4, c[0x0][0x418] ;  /* 0x00010600ff049b82 */ /* 0x000f300000000a00 */
[----:B------:R-:W1:Y:S01]  /*12820*/  @P3 LDC R21, c[0x0][0x438] ;  /* 0x00010e00ff153b82 */ /* 0x000e620000000800 */
[----:B------:R-:W-:Y:S01]  /*12830*/  LOP3.LUT R16, R16, 0xfffffff7, RZ, 0xc0, !PT ;  /* 0xfffffff710107812 */ /* 0x000fe200078ec0ff */
[----:B------:R-:W-:Y:S01]  /*12840*/  IMAD.U32 R34, RZ, RZ, UR41 ;  /* 0x00000029ff227e24 */ /* 0x000fe2000f8e00ff */
[----:B------:R-:W-:-:S04]  /*12850*/  LOP3.LUT R30, R8, 0x60, RZ, 0xc0, !PT ;  /* 0x00000060081e7812 */ /* 0x000fc800078ec0ff */
[----:B------:R-:W-:Y:S02]  /*12860*/  SHF.R.S32.HI R34, RZ, 0x1f, R34 ;  /* 0x0000001fff227819 */ /* 0x000fe40000011422 */
[----:B--2---:R-:W-:Y:S02]  /*12870*/  R2UR UR5, R0 ;  /* 0x00000000000572ca */ /* 0x004fe400000e0000 */
[----:B------:R-:W2:Y:S02]  /*12880*/  @P3 LDC R0, c[0x0][0x434] ;  /* 0x00010d00ff003b82 */ /* 0x000ea40000000800 */
[----:B--2---:R-:W-:-:S05]  /*12890*/  @P3 IMAD.HI.U32 R0, R9, R0, RZ ;  /* 0x0000000009003227 */ /* 0x004fca00078e00ff */
[----:B0-----:R-:W-:Y:S01]  /*128a0*/  @P3 SHF.R.U32.HI R12, RZ, R3, R0 ;  /* 0x00000003ff0c3219 */ /* 0x001fe20000011600 */
[----:B---3--:R-:W-:-:S03]  /*128b0*/  @!P1 IMAD R0, R37, R6, RZ ;  /* 0x0000000625009224 */ /* 0x008fc600078e02ff */
[--C-:B------:R-:W-:Y:S01]  /*128c0*/  @!P1 SHF.R.S32.HI R3, RZ, 0x1f, R12.reuse ;  /* 0x0000001fff039819 */ /* 0x100fe2000001140c */
[----:B------:R-:W-:Y:S02]  /*128d0*/  @!P1 IMAD.MOV.U32 R2, RZ, RZ, R12 ;  /* 0x000000ffff029224 */ /* 0x000fe400078e000c */
[C---:B------:R-:W-:Y:S02]  /*128e0*/  @!P1 IMAD R7, R32.reuse, R7, R0 ;  /* 0x0000000720079224 */ /* 0x040fe400078e0200 */
[----:B------:R-:W-:-:S04]  /*128f0*/  @!P1 IMAD.WIDE.U32 R2, R32, R6, R2 ;  /* 0x0000000620029225 */ /* 0x000fc800078e0002 */
[----:B------:R-:W-:Y:S01]  /*12900*/  VIADD R6, R20, UR4 ;  /* 0x0000000414067c36 */ /* 0x000fe20008000000 */
[----:B----4-:R-:W-:Y:S01]  /*12910*/  @!P1 LEA R4, P2, R2, R4, 0x2 ;  /* 0x0000000402049211 */ /* 0x010fe200078410ff */
[----:B------:R-:W-:Y:S02]  /*12920*/  @!P1 IMAD.IADD R0, R3, 0x1, R7 ;  /* 0x0000000103009824 */ /* 0x000fe400078e0207 */
[C---:B------:R-:W-:Y:S01]  /*12930*/  IMAD.IADD R13, R6.reuse, 0x1, R17 ;  /* 0x00000001060d7824 */ /* 0x040fe200078e0211 */
[----:B------:R-:W-:Y:S02]  /*12940*/  ISETP.GE.AND P0, PT, R6, UR38, PT ;  /* 0x0000002606007c0c */ /* 0x000fe4000bf06270 */
[----:B------:R-:W-:Y:S01]  /*12950*/  @!P1 LEA.HI.X R5, R2, R5, R0, 0x2, P2 ;  /* 0x0000000502059211 */ /* 0x000fe200010f1400 */
[----:B-1----:R-:W-:Y:S01]  /*12960*/  @P3 IMAD.HI.U32 R0, R13, R14, RZ ;  /* 0x0000000e0d003227 */ /* 0x002fe200078e00ff */
[----:B------:R-:W-:-:S03]  /*12970*/  ISETP.GT.U32.OR P0, PT, R20, 0x9f, P0 ;  /* 0x0000009f1400780c */ /* 0x000fc60000704470 */
[----:B------:R-:W-:Y:S01]  /*12980*/  IMAD.MOV.U32 R15, RZ, RZ, R13 ;  /* 0x000000ffff0f7224 */ /* 0x000fe200078e000d */
[----:B------:R-:W-:-:S09]  /*12990*/  @P3 SHF.R.U32.HI R15, RZ, R21, R0 ;  /* 0x00000015ff0f3219 */ /* 0x000fd20000011600 */
[----:B------:R-:W0:Y:S01]  /*129a0*/  @!P0 LDC.64 R10, c[0x0][0x428] ;  /* 0x00010a00ff0a8b82 */ /* 0x000e220000000a00 */
[--C-:B------:R-:W-:Y:S01]  /*129b0*/  @!P0 SHF.R.S32.HI R3, RZ, 0x1f, R15.reuse ;  /* 0x0000001fff038819 */ /* 0x100fe2000001140f */
[----:B------:R-:W-:-:S06]  /*129c0*/  @!P0 IMAD.MOV.U32 R2, RZ, RZ, R15 ;  /* 0x000000ffff028224 */ /* 0x000fcc00078e000f */
[----:B------:R-:W1:Y:S01]  /*129d0*/  @!P0 LDC.64 R6, c[0x0][0x418] ;  /* 0x00010600ff068b82 */ /* 0x000e620000000a00 */
[-C--:B0-----:R-:W-:Y:S02]  /*129e0*/  @!P0 IMAD R0, R37, R10.reuse, RZ ;  /* 0x0000000a25008224 */ /* 0x081fe400078e02ff */
[----:B------:R-:W-:-:S04]  /*129f0*/  @!P0 IMAD.WIDE.U32 R2, R32, R10, R2 ;  /* 0x0000000a20028225 */ /* 0x000fc800078e0002 */
[----:B------:R-:W-:Y:S01]  /*12a00*/  @!P0 IMAD R11, R32, R11, R0 ;  /* 0x0000000b200b8224 */ /* 0x000fe200078e0200 */
[----:B-1----:R-:W-:-:S03]  /*12a10*/  @!P0 LEA R6, P2, R2, R6, 0x2 ;  /* 0x0000000602068211 */ /* 0x002fc600078410ff */
[----:B------:R-:W-:-:S05]  /*12a20*/  @!P0 IMAD.IADD R0, R11, 0x1, R3 ;  /* 0x000000010b008824 */ /* 0x000fca00078e0203 */
[----:B------:R-:W-:Y:S01]  /*12a30*/  @!P0 LEA.HI.X R7, R2, R7, R0, 0x2, P2 ;  /* 0x0000000702078211 */ /* 0x000fe200010f1400 */
[----:B------:R-:W-:Y:S02]  /*12a40*/  IMAD.MOV.U32 R0, RZ, RZ, RZ ;  /* 0x000000ffff007224 */ /* 0x000fe400078e00ff */
[----:B------:R-:W-:-:S04]  /*12a50*/  IMAD.MOV R2, RZ, RZ, -R12 ;  /* 0x000000ffff027224 */ /* 0x000fc800078e0a0c */
[----:B------:R0:W5:Y:S01]  /*12a60*/  @!P1 LDG.E R0, desc[UR36][R4.64] ;  /* 0x0000002404009981 */ /* 0x000162000c1e1900 */
[----:B------:R-:W-:Y:S02]  /*12a70*/  IMAD.MOV R10, RZ, RZ, -R15 ;  /* 0x000000ffff0a7224 */ /* 0x000fe400078e0a0f */
[----:B0-----:R-:W-:Y:S02]  /*12a80*/  IMAD.MOV.U32 R4, RZ, RZ, RZ ;  /* 0x000000ffff047224 */ /* 0x001fe400078e00ff */
[----:B------:R-:W-:Y:S02]  /*12a90*/  IMAD R5, R22, R2, R9 ;  /* 0x0000000216057224 */ /* 0x000fe400078e0209 */
[----:B------:R-:W-:Y:S02]  /*12aa0*/  IMAD.SHL.U32 R2, R18, 0x40, RZ ;  /* 0x0000004012027824 */ /* 0x000fe400078e00ff */
[----:B------:R0:W5:Y:S01]  /*12ab0*/  @!P0 LDG.E R4, desc[UR36][R6.64] ;  /* 0x0000002406048981 */ /* 0x000162000c1e1900 */
[----:B------:R-:W-:Y:S01]  /*12ac0*/  ISETP.GT.U32.AND P0, PT, R20, 0x9f, PT ;  /* 0x0000009f1400780c */ /* 0x000fe20003f04070 */
[----:B------:R-:W-:Y:S01]  /*12ad0*/  ULOP3.LUT UR4, UR5, 0x2, URZ, 0xfc, !UPT ;  /* 0x0000000205047892 */ /* 0x000fe2000f8efc3f */
[----:B------:R-:W-:Y:S01]  /*12ae0*/  LOP3.LUT R3, R2, 0x180, RZ, 0xc0, !PT ;  /* 0x0000018002037812 */ /* 0x000fe200078ec0ff */
[----:B0-----:R-:W-:Y:S01]  /*12af0*/  IMAD R6, R22, R10, R13 ;  /* 0x0000000a16067224 */ /* 0x001fe200078e020d */
[----:B------:R-:W-:-:S02]  /*12b00*/  SHF.R.U32.HI R10, RZ, 0x1, R18 ;  /* 0x00000001ff0a7819 */ /* 0x000fc40000011612 */
[----:B------:R-:W-:Y:S02]  /*12b10*/  LOP3.LUT R7, R8, 0x80, RZ, 0xc0, !PT ;  /* 0x0000008008077812 */ /* 0x000fe400078ec0ff */
[----:B------:R-:W-:Y:S01]  /*12b20*/  LOP3.LUT R3, R3, 0x30, R10, 0xf8, !PT ;  /* 0x0000003003037812 */ /* 0x000fe200078ef80a */
[----:B------:R-:W-:Y:S01]  /*12b30*/  IMAD.SHL.U32 R10, R18, 0x8, RZ ;  /* 0x00000008120a7824 */ /* 0x000fe200078e00ff */
[----:B------:R-:W-:-:S03]  /*12b40*/  LOP3.LUT R7, R7, 0x10, R18, 0xf8, !PT ;  /* 0x0000001007077812 */ /* 0x000fc600078ef812 */
[----:B------:R-:W-:Y:S02]  /*12b50*/  @P0 LOP3.LUT R16, R16, 0x8, RZ, 0xfc, !PT ;  /* 0x0000000810100812 */ /* 0x000fe400078efcff */
[----:B------:R-:W-:Y:S02]  /*12b60*/  LOP3.LUT R3, R3, 0x30, R10, 0x78, !PT ;  /* 0x0000003003037812 */ /* 0x000fe400078e780a */
[----:B------:R-:W0:Y:S01]  /*12b70*/  LDC R10, c[0x0][0x2f4] ;  /* 0x0000bd00ff0a7b82 */ /* 0x000e220000000800 */
[----:B------:R-:W-:Y:S02]  /*12b80*/  LOP3.LUT R16, R16, 0xffffffef, RZ, 0xc0, !PT ;  /* 0xffffffef10107812 */ /* 0x000fe400078ec0ff */
[----:B------:R-:W-:Y:S01]  /*12b90*/  LOP3.LUT R3, R3, 0x640, R2, 0xf8, !PT ;  /* 0x0000064003037812 */ /* 0x000fe200078ef802 */
[----:B------:R-:W-:-:S04]  /*12ba0*/  IMAD.SHL.U32 R2, R18, 0x4, RZ ;  /* 0x0000000412027824 */ /* 0x000fc800078e00ff */
[----:B------:R1:W-:Y:S01]  /*12bb0*/  STL [R1+0x8], R3 ;  /* 0x0000080301007387 */ /* 0x0003e20000100800 */
[----:B------:R-:W-:Y:S02]  /*12bc0*/  LOP3.LUT R7, R7, 0x10, R2, 0x78, !PT ;  /* 0x0000001007077812 */ /* 0x000fe400078e7802 */
[----:B-1----:R-:W-:-:S04]  /*12bd0*/  LOP3.LUT R3, R19, 0x600, RZ, 0xc0, !PT ;  /* 0x0000060013037812 */ /* 0x002fc800078ec0ff */
[----:B------:R-:W-:-:S04]  /*12be0*/  LOP3.LUT R9, R3, 0x60, R8, 0xf8, !PT ;  /* 0x0000006003097812 */ /* 0x000fc800078ef808 */
[----:B------:R-:W-:-:S04]  /*12bf0*/  LOP3.LUT R2, R9, 0x100, R8, 0xf8, !PT ;  /* 0x0000010009027812 */ /* 0x000fc800078ef808 */
[----:B------:R-:W-:Y:S01]  /*12c00*/  LOP3.LUT R2, R2, R7, RZ, 0xfc, !PT ;  /* 0x0000000702027212 */ /* 0x000fe200078efcff */
[----:B------:R-:W-:-:S04]  /*12c10*/  IMAD.U32 R7, RZ, RZ, UR4 ;  /* 0x00000004ff077e24 */ /* 0x000fc8000f8e00ff */
[----:B------:R1:W-:Y:S01]  /*12c20*/  STL [R1+0x4], R2 ;  /* 0x0000040201007387 */ /* 0x0003e20000100800 */
[----:B------:R-:W-:Y:S01]  /*12c30*/  ISETP.NE.AND P0, PT, R7, 0x3, PT ;  /* 0x000000030700780c */ /* 0x000fe20003f05270 */
[----:B------:R-:W-:-:S04]  /*12c40*/  IMAD.U32 R7, RZ, RZ, UR50 ;  /* 0x00000032ff077e24 */ /* 0x000fc8000f8e00ff */
[----:B------:R-:W-:Y:S02]  /*12c50*/  VIADD R7, R7, 0xffffffff ;  /* 0xffffffff07077836 */ /* 0x000fe40000000000 */
[----:B-1----:R-:W-:Y:S01]  /*12c60*/  IMAD.SHL.U32 R2, R18, 0x10, RZ ;  /* 0x0000001012027824 */ /* 0x002fe200078e00ff */
[----:B------:R-:W-:-:S05]  /*12c70*/  SHF.R.U32.HI R18, RZ, 0x3, R18 ;  /* 0x00000003ff127819 */ /* 0x000fca0000011612 */
[----:B------:R-:W-:Y:S02]  /*12c80*/  @P0 LOP3.LUT R16, R16, 0x10, RZ, 0xfc, !PT ;  /* 0x0000001010100812 */ /* 0x000fe400078efcff */
[----:B------:R-:W-:Y:S02]  /*12c90*/  LOP3.LUT R35, R2, 0x30, RZ, 0xc0, !PT ;  /* 0x0000003002237812 */ /* 0x000fe400078ec0ff */
[----:B------:R-:W-:Y:S02]  /*12ca0*/  LOP3.LUT R16, R16, 0xfffffffb, RZ, 0xc0, !PT ;  /* 0xfffffffb10107812 */ /* 0x000fe400078ec0ff */
[C---:B0-----:R-:W-:Y:S02]  /*12cb0*/  ISETP.GE.AND P3, PT, R35.reuse, R10, PT ;  /* 0x0000000a2300720c */ /* 0x041fe40003f66270 */
[C---:B------:R-:W-:Y:S02]  /*12cc0*/  LOP3.LUT R25, R35.reuse, 0x40, RZ, 0xfc, !PT ;  /* 0x0000004023197812 */ /* 0x040fe400078efcff */
[----:B------:R-:W-:-:S02]  /*12cd0*/  LOP3.LUT R23, R35, 0x80, RZ, 0xfc, !PT ;  /* 0x0000008023177812 */ /* 0x000fc400078efcff */
        /* <DEDUP_REMOVED lines=9> */
.L_x_2354:
        /* <DEDUP_REMOVED lines=11> */
.L_x_2408:
[----:B------:R-:W-:Y:S01]  /*12e20*/  SHF.R.S32.HI R20, RZ, 0x1f, R5 ;  /* 0x0000001fff147819 */ /* 0x000fe20000011405 */
[----:B------:R-:W-:Y:S01]  /*12e30*/  ULDC.64 UR4, c[0x0][0x328] ;  /* 0x0000ca0000047ab9 */ /* 0x000fe20000000a00 */
[----:B------:R-:W-:Y:S01]  /*12e40*/  SHF.R.S32.HI R22, RZ, 0x1f, R6 ;  /* 0x0000001fff167819 */ /* 0x000fe20000011406 */
[C---:B------:R-:W-:Y:S01]  /*12e50*/  IMAD.WIDE.U32 R8, R5.reuse, UR4, RZ ;  /* 0x0000000405087c25 */ /* 0x040fe2000f8e00ff */
[----:B-----5:R-:W-:Y:S02]  /*12e60*/  SHF.R.S32.HI R21, RZ, 0x1f, R4 ;  /* 0x0000001fff157819 */ /* 0x020fe40000011404 */
[----:B------:R-:W-:Y:S01]  /*12e70*/  SHF.R.S32.HI R19, RZ, 0x1f, R0 ;  /* 0x0000001fff137819 */ /* 0x000fe20000011400 */
[----:B0-----:R-:W-:Y:S01]  /*12e80*/  IMAD R2, R20, UR4, RZ ;  /* 0x0000000414027c24 */ /* 0x001fe2000f8e02ff */
[----:B------:R-:W-:Y:S01]  /*12e90*/  R2UR UR6, R34 ;  /* 0x00000000220672ca */ /* 0x000fe200000e0000 */
[----:B------:R-:W-:Y:S01]  /*12ea0*/  IMAD R3, R22, UR4, RZ ;  /* 0x0000000416037c24 */ /* 0x000fe2000f8e02ff */
[----:B------:R-:W-:Y:S01]  /*12eb0*/  LOP3.LUT R16, R16, 0xffffffbf, RZ, 0xc0, !PT ;  /* 0xffffffbf10107812 */ /* 0x000fe200078ec0ff */
[----:B------:R-:W-:-:S02]  /*12ec0*/  IMAD R11, R5, UR5, R2 ;  /* 0x00000005050b7c24 */ /* 0x000fc4000f8e0202 */
[C---:B------:R-:W-:Y:S02]  /*12ed0*/  IMAD R13, R6.reuse, UR5, R3 ;  /* 0x00000005060d7c24 */ /* 0x040fe4000f8e0203 */
[----:B------:R-:W-:Y:S01]  /*12ee0*/  IMAD.WIDE.U32 R2, R6, UR4, RZ ;  /* 0x0000000406027c25 */ /* 0x000fe2000f8e00ff */
[----:B------:R-:W-:-:S03]  /*12ef0*/  ULDC.64 UR4, c[0x0][0x338] ;  /* 0x0000ce0000047ab9 */ /* 0x000fc60000000a00 */
[----:B------:R-:W-:Y:S02]  /*12f00*/  IMAD.IADD R3, R3, 0x1, R13 ;  /* 0x0000000103037824 */ /* 0x000fe400078e020d */
[----:B------:R-:W-:Y:S02]  /*12f10*/  IMAD.IADD R9, R9, 0x1, R11 ;  /* 0x0000000109097824 */ /* 0x000fe400078e020b */
[----:B------:R-:W-:Y:S02]  /*12f20*/  IMAD R13, R21, UR4, RZ ;  /* 0x00000004150d7c24 */ /* 0x000fe4000f8e02ff */
[----:B------:R-:W-:Y:S02]  /*12f30*/  IMAD R11, R19, UR4, RZ ;  /* 0x00000004130b7c24 */ /* 0x000fe4000f8e02ff */
[C---:B------:R-:W-:Y:S02]  /*12f40*/  IMAD R10, R4.reuse, UR5, R13 ;  /* 0x00000005040a7c24 */ /* 0x040fe4000f8e020d */
[----:B------:R-:W-:-:S04]  /*12f50*/  IMAD.WIDE.U32 R2, R4, UR4, R2 ;  /* 0x0000000404027c25 */ /* 0x000fc8000f8e0002 */
[C---:B------:R-:W-:Y:S02]  /*12f60*/  IMAD R11, R0.reuse, UR5, R11 ;  /* 0x00000005000b7c24 */ /* 0x040fe4000f8e020b */
[----:B------:R-:W-:Y:S01]  /*12f70*/  IMAD.WIDE.U32 R8, R0, UR4, R8 ;  /* 0x0000000400087c25 */ /* 0x000fe2000f8e0008 */
[----:B------:R-:W-:-:S03]  /*12f80*/  ULDC.64 UR4, c[0x0][0x330] ;  /* 0x0000cc0000047ab9 */ /* 0x000fc60000000a00 */
[----:B------:R-:W-:Y:S02]  /*12f90*/  IMAD.IADD R3, R3, 0x1, R10 ;  /* 0x0000000103037824 */ /* 0x000fe400078e020a */
        /* <DEDUP_REMOVED lines=8> */
[----:B------:R-:W-:-:S04]  /*13020*/  IMAD.MOV.U32 R10, RZ, RZ, -0xa0 ;  /* 0xffffff60ff0a7424 */ /* 0x000fc800078e00ff */
[----:B------:R-:W-:Y:S02]  /*13030*/  IMAD R7, R7, R10, UR38 ;  /* 0x0000002607077e24 */ /* 0x000fe4000f8e020a */
[----:B------:R-:W-:Y:S02]  /*13040*/  IMAD.U32 R10, RZ, RZ, UR7 ;  /* 0x00000007ff0a7e24 */ /* 0x000fe4000f8e00ff */
[----:B------:R-:W-:-:S03]  /*13050*/  IMAD.IADD R7, R7, 0x1, -R27 ;  /* 0x0000000107077824 */ /* 0x000fc600078e0a1b */
[----:B------:R-:W-:Y:S02]  /*13060*/  IADD3.X R9, R10, UR4, R9, P0, !PT ;  /* 0x000000040a097c10 */ /* 0x000fe400087fe409 */
[----:B------:R-:W-:-:S04]  /*13070*/  IADD3 R18, P0, R2, UR6, RZ ;  /* 0x0000000602127c10 */ /* 0x000fc8000ff1e0ff */
[----:B------:R-:W-:Y:S01]  /*13080*/  IADD3.X R10, R10, UR4, R3, P0, !PT ;  /* 0x000000040a0a7c10 */ /* 0x000fe200087fe403 */
[----:B------:R-:W-:Y:S01]  /*13090*/  UMOV UR4, 0xffffffff ;  /* 0xffffffff00047882 */ /* 0x000fe20000000000 */
        /* <DEDUP_REMOVED lines=11> */
[----:B------:R-:W-:-:S07]  /*13150*/  ISETP.GE.AND P4, PT, R7, 0x41, PT ;  /* 0x000000410700780c */ /* 0x000fce0003f86270 */
[----:B------:R-:W-:Y:S02]  /*13160*/  @P6 LOP3.LUT R16, R16, 0x80, RZ, 0xfc, !PT ;  /* 0x0000008010106812 */ /* 0x000fe400078efcff */
[C---:B0-----:R-:W-:Y:S02]  /*13170*/  IADD3 R2, P0, R35.reuse, R14, RZ ;  /* 0x0000000e23027210 */ /* 0x041fe40007f1e0ff */
[-C--:B-1----:R-:W-:Y:S01]  /*13180*/  ISETP.GE.AND P2, PT, R35, R11.reuse, PT ;  /* 0x0000000b2300720c */ /* 0x082fe20003f46270 */
[----:B------:R-:W-:Y:S01]  /*13190*/  SHFL.IDX PT, R14, R8, 0x3, 0x1c1f ;  /* 0x007c1f00080e7f89 */ /* 0x000fe200000e0000 */
[----:B------:R-:W-:Y:S01]  /*131a0*/  ISETP.GE.AND P1, PT, R25, R11, PT ;  /* 0x0000000b1900720c */ /* 0x000fe20003f26270 */
[----:B--2---:R-:W-:Y:S01]  /*131b0*/  IMAD.X R3, RZ, RZ, R3, P0 ;  /* 0x000000ffff037224 */ /* 0x004fe200000e0603 */
[----:B------:R-:W-:-:S13]  /*131c0*/  ISETP.LT.OR P0, PT, R7, 0x1, P2 ;  /* 0x000000010700780c */ /* 0x000fda0001701670 */
[----:B------:R-:W-:Y:S01]  /*131d0*/  LDGSTS.E.BYPASS.LTC128B.128 [R24+0xf200], desc[UR36][R2.64], !P0 ;  /* 0x0f20000002187fae */ /* 0x000fe2000c101d64 */
[----:B------:R-:W-:-:S13]  /*131e0*/  ISETP.LT.OR P0, PT, R7, 0x1, P1 ;  /* 0x000000010700780c */ /* 0x000fda0000f01670 */
[----:B------:R-:W-:Y:S01]  /*131f0*/  LDGSTS.E.BYPASS.LTC128B.128 [R24+0x11a00], desc[UR36][R2.64+0x40], !P0 ;  /* 0x11a0004002187fae */ /* 0x000fe2000c101d64 */
[----:B------:R-:W-:-:S04]  /*13200*/  ISETP.GE.AND P0, PT, R23, R11, PT ;  /* 0x0000000b1700720c */ /* 0x000fc80003f06270 */
        /* <DEDUP_REMOVED lines=22> */
[----:B------:R0:W-:Y:S02]  /*13370*/  LDGSTS.E.BYPASS.LTC128B.128 [R24+0x15200], desc[UR36][R2.64+0x80], !P3 ;  /* 0x1520008002187fae */ /* 0x0001e4000d901d64 */
[----:B0-----:R-:W-:Y:S02]  /*13380*/  IADD3 R2, P3, R35, R14, RZ ;  /* 0x0000000e23027210 */ /* 0x001fe40007f7e0ff */
[----:B------:R0:W1:Y:S03]  /*13390*/  SHFL.IDX PT, R14, R18, RZ, 0x1c1f ;  /* 0x001c1fff120e7589 */ /* 0x00006600000e0000 */
[----:B--2---:R-:W-:Y:S01]  /*133a0*/  IMAD.X R3, RZ, RZ, R9, P3 ;  /* 0x000000ffff037224 */ /* 0x004fe200018e0609 */
[----:B------:R-:W-:-:S13]  /*133b0*/  ISETP.LT.OR P3, PT, R7, 0x61, P2 ;  /* 0x000000610700780c */ /* 0x000fda0001761670 */
[----:B------:R0:W-:Y:S01]  /*133c0*/  LDGSTS.E.BYPASS.LTC128B.128 [R24+0x10a00], desc[UR36][R2.64], !P3 ;  /* 0x10a0000002187fae */ /* 0x0001e2000d901d64 */
[----:B------:R-:W-:-:S13]  /*133d0*/  ISETP.LT.OR P3, PT, R7, 0x61, P1 ;  /* 0x000000610700780c */ /* 0x000fda0000f61670 */
[----:B------:R0:W-:Y:S01]  /*133e0*/  LDGSTS.E.BYPASS.LTC128B.128 [R24+0x13200], desc[UR36][R2.64+0x40], !P3 ;  /* 0x1320004002187fae */ /* 0x0001e2000d901d64 */
[----:B------:R-:W-:-:S13]  /*133f0*/  ISETP.LT.OR P3, PT, R7, 0x61, P0 ;  /* 0x000000610700780c */ /* 0x000fda0000761670 */
[----:B------:R0:W-:Y:S01]  /*13400*/  LDGSTS.E.BYPASS.LTC128B.128 [R24+0x15a00], desc[UR36][R2.64+0x80], !P3 ;  /* 0x15a0008002187fae */ /* 0x0001e2000d901d64 */
[----:B-1----:R-:W-:-:S13]  /*13410*/  ISETP.GE.AND P3, PT, R7, 0x61, PT ;  /* 0x000000610700780c */ /* 0x002fda0003f66270 */
.L_x_2420:
[C---:B------:R-:W-:Y:S02]  /*13420*/  ISETP.LT.OR P2, PT, R7.reuse, 0x81, P2 ;  /* 0x000000810700780c */ /* 0x040fe40001741670 */
[C---:B------:R-:W-:Y:S02]  /*13430*/  ISETP.LT.OR P1, PT, R7.reuse, 0x81, P1 ;  /* 0x000000810700780c */ /* 0x040fe40000f21670 */
[----:B------:R-:W-:Y:S02]  /*13440*/  ISETP.LT.OR P0, PT, R7, 0x81, P0 ;  /* 0x000000810700780c */ /* 0x000fe40000701670 */
[----:B0-----:R-:W-:-:S05]  /*13450*/  IADD3 R2, P6, R35, R14, RZ ;  /* 0x0000000e23027210 */ /* 0x001fca0007fde0ff */
        /* <DEDUP_REMOVED lines=11> */
[----:B------:R-:W-:-:S13]  /*13510*/  LOP3.LUT P6, RZ, R16, 0x10, RZ, 0xc0, !PT ;  /* 0x0000001010ff7812 */ /* 0x000fda00078cc0ff */
[----:B0-----:R-:W-:Y:S05]  /*13520*/  @!P6 BRA `(.L_x_2357) ;  /* 0x000000000004e947 */ /* 0x001fea0003800000 */
[----:B------:R-:W-:Y:S01]  /*13530*/  BPT.TRAP 0x1 ;  /* 0x000000040000795c */ /* 0x000fe20000300000 */
.L_x_2357:
[----:B------:R-:W-:Y:S01]  /*13540*/  SYNCS.ARRIVE.TRANS64.A1T0 RZ, [UR45+0x33470], RZ ;  /* 0x033470ffffff79a7 */ /* 0x000fe2000810002d */
[----:B------:R-:W-:Y:S05]  /*13550*/  @!P6 BRA `(.L_x_2358) ;  /* 0x000000000004e947 */ /* 0x000fea0003800000 */
[----:B------:R-:W-:Y:S01]  /*13560*/  BPT.TRAP 0x1 ;  /* 0x000000040000795c */ /* 0x000fe20000300000 */
.L_x_2358:
[----:B------:R-:W0:Y:S02]  /*13570*/  SYNCS.PHASECHK.TRANS64.TRYWAIT P0, [UR45+0x33440], R29 ;  /* 0x0334401dff0075a7 */ /* 0x000e24000800016d */
[----:B0-----:R-:W-:Y:S05]  /*13580*/  @!P0 BRA `(.L_x_2359) ;  /* 0x0000003c00808947 */ /* 0x001fea0003800000 */
.L_x_2421:
        /* <DEDUP_REMOVED lines=41> */
[-C--:B------:R-:W-:Y:S01]  /*13820*/  ISETP.GE.AND P2, PT, R25, R7.reuse, PT ;  /* 0x000000071900720c */ /* 0x080fe20003f46270 */
[----:B--2---:R-:W-:Y:S01]  /*13830*/  @P3 IMAD.X R3, RZ, RZ, R2, P0 ;  /* 0x000000ffff033224 */ /* 0x004fe200000e0602 */
[----:B------:R-:W-:Y:S01]  /*13840*/  ISETP.GE.AND P1, PT, R23, R7, PT ;  /* 0x000000071700720c */ /* 0x000fe20003f26270 */
[----:B------:R-:W-:Y:S02]  /*13850*/  @P3 IMAD.MOV.U32 R2, RZ, RZ, R14 ;  /* 0x000000ffff023224 */ /* 0x000fe400078e000e */
[----:B------:R-:W0:Y:S06]  /*13860*/  SHFL.IDX PT, R14, R0, 0x1, 0x1c1f ;  /* 0x003c1f00000e7f89 */ /* 0x000e2c00000e0000 */
        /* <DEDUP_REMOVED lines=17> */
[----:B0-----:R-:W-:-:S03]  /*13980*/  @P4 IMAD.MOV.U32 R2, RZ, RZ, R14 ;  /* 0x000000ffff024224 */ /* 0x001fc600078e000e */
[----:B------:R-:W0:Y:S01]  /*13990*/  SHFL.IDX PT, R14, R0, 0x3, 0x1c1f ;  /* 0x007c1f00000e7f89 */ /* 0x000e2200000e0000 */
[----:B------:R-:W-:-:S05]  /*139a0*/  @P4 IMAD.MOV.U32 R3, RZ, RZ, R7 ;  /* 0x000000ffff034224 */ /* 0x000fca00078e0007 */
[----:B------:R-:W-:Y:S04]  /*139b0*/  @P4 LDGSTS.E.BYPASS.LTC128B.128 [R24+0x25200], desc[UR36][R2.64], !P6 ;  /* 0x2520000002184fae */ /* 0x000fe8000f101d64 */
[----:B------:R-:W-:Y:S04]  /*139c0*/  @P4 LDGSTS.E.BYPASS.LTC128B.128 [R24+0x27a00], desc[UR36][R2.64+0x40], !P2 ;  /* 0x27a0004002184fae */ /* 0x000fe8000d101d64 */
[----:B------:R1:W-:Y:S01]  /*139d0*/  @P4 LDGSTS.E.BYPASS.LTC128B.128 [R24+0x2a200], desc[UR36][R2.64+0x80], !P1 ;  /* 0x2a20008002184fae */ /* 0x0003e2000c901d64 */
[----:B0-----:R-:W-:-:S05]  /*139e0*/  @P3 IADD3 R14, P0, R35, R14, RZ ;  /* 0x0000000e230e3210 */ /* 0x001fca0007f1e0ff */
[----:B------:R-:W-:Y:S02]  /*139f0*/  @P3 IMAD.X R7, RZ, RZ, R6, P0 ;  /* 0x000000ffff073224 */ /* 0x000fe400000e0606 */
[----:B-1----:R-:W-:Y:S02]  /*13a00*/  @P3 IMAD.MOV.U32 R2, RZ, RZ, R14 ;  /* 0x000000ffff023224 */ /* 0x002fe400078e000e */
[----:B------:R-:W-:Y:S01]  /*13a10*/  @P3 IMAD.MOV.U32 R3, RZ, RZ, R7 ;  /* 0x000000ffff033224 */ /* 0x000fe200078e0007 */
[----:B------:R0:W1:Y:S04]  /*13a20*/  SHFL.IDX PT, R14, R4, RZ, 0x1c1f ;  /* 0x001c1fff040e7589 */ /* 0x00006800000e0000 */
[----:B------:R0:W-:Y:S04]  /*13a30*/  @P3 LDGSTS.E.BYPASS.LTC128B.128 [R24+0x25a00], desc[UR36][R2.64], !P6 ;  /* 0x25a0000002183fae */ /* 0x0001e8000f101d64 */
[----:B------:R0:W-:Y:S04]  /*13a40*/  @P3 LDGSTS.E.BYPASS.LTC128B.128 [R24+0x28200], desc[UR36][R2.64+0x40], !P2 ;  /* 0x2820004002183fae */ /* 0x0001e8000d101d64 */
[----:B------:R0:W-:Y:S02]  /*13a50*/  @P3 LDGSTS.E.BYPASS.LTC128B.128 [R24+0x2aa00], desc[UR36][R2.64+0x80], !P1 ;  /* 0x2aa0008002183fae */ /* 0x0001e4000c901d64 */
.L_x_2433:
        /* <DEDUP_REMOVED lines=15> */
.L_x_2362:
[----:B------:R-:W-:Y:S05]  /*13b50*/  BSYNC B0 ;  /* 0x0000000000007941 */ /* 0x000fea0003800000 */
.L_x_2361:
[----:B------:R-:W-:Y:S01]  /*13b60*/  NOP ;  /* 0x0000000000007918 */ /* 0x000fe20000000000 */
[----:B------:R-:W-:Y:S01]  /*13b70*/  SYNCS.ARRIVE.TRANS64.RED.A0T1 RZ, [UR45+0x33430], RZ ;  /* 0x033430ffffff79a7 */ /* 0x000fe2000820042d */
[----:B------:R-:W-:Y:S01]  /*13b80*/  ARRIVES.LDGSTSBAR.64.TRANSCNT [UR45+0x33430] ;  /* 0x03343000ff0079b0 */ /* 0x000fe20008000aad */
[----:B------:R-:W-:Y:S01]  /*13b90*/  NOP ;  /* 0x0000000000007918 */ /* 0x000fe20000000000 */
[----:B------:R-:W-:-:S13]  /*13ba0*/  LOP3.LUT P0, RZ, R16, 0x10, RZ, 0xc0, !PT ;  /* 0x0000001010ff7812 */ /* 0x000fda000780c0ff */
[----:B------:R-:W-:Y:S05]  /*13bb0*/  @!P0 BRA `(.L_x_2363) ;  /* 0x0000000000048947 */ /* 0x000fea0003800000 */
[----:B------:R-:W-:Y:S01]  /*13bc0*/  BPT.TRAP 0x1 ;  /* 0x000000040000795c */ /* 0x000fe20000300000 */
.L_x_2363:
        /* <DEDUP_REMOVED lines=14> */
[----:B0-2---:R-:W-:Y:S01]  /*13cb0*/  MOV R2, 0x0 ;  /* 0x0000000000027802 */ /* 0x005fe20000000f00 */
        /* <DEDUP_REMOVED lines=15> */
.L_x_2364:
[----:B------:R-:W-:Y:S01]  /*13db0*/  UISETP.NE.AND UP0, UPT, UR48, URZ, UPT ;  /* 0x0000003f3000728c */ /* 0x000fe2000bf05270 */
[----:B------:R-:W-:Y:S01]  /*13dc0*/  IMAD.U32 R7, RZ, RZ, UR47 ;  /* 0x0000002fff077e24 */ /* 0x000fe2000f8e00ff */
[----:B------:R-:W-:Y:S01]  /*13dd0*/  ULDC.64 UR4, c[0x0][0x2e0] ;  /* 0x0000b80000047ab9 */ /* 0x000fe20000000a00 */
[----:B0-----:R-:W-:Y:S02]  /*13de0*/  IMAD.U32 R4, RZ, RZ, UR38 ;  /* 0x00000026ff047e24 */ /* 0x001fe4000f8e00ff */
[----:B------:R-:W-:Y:S01]  /*13df0*/  IMAD R7, R7, 0x80, R26 ;  /* 0x0000008007077824 */ /* 0x000fe200078e021a */
[----:B------:R-:W-:Y:S01]  /*13e00*/  PLOP3.LUT P0, PT, PT, PT, UP0, 0x80, 0x0 ;  /* 0x000000000000781c */ /* 0x000fe20003f0f008 */
[----:B--2---:R-:W-:Y:S02]  /*13e10*/  IMAD.U32 R3, RZ, RZ, UR46 ;  /* 0x0000002eff037e24 */ /* 0x004fe4000f8e00ff */
[----:B------:R-:W-:Y:S02]  /*13e20*/  IMAD.MOV.U32 R2, RZ, RZ, R4 ;  /* 0x000000ffff027224 */ /* 0x000fe400078e0004 */
[----:B------:R-:W-:Y:S01]  /*13e30*/  @UP0 ULDC UR6, c[0x0][0x44c] ;  /* 0x0001130000060ab9 */ /* 0x000fe20000000800 */
[----:B------:R-:W0:Y:S01]  /*13e40*/  LDC R4, c[0x0][0x448] ;  /* 0x00011200ff047b82 */ /* 0x000e220000000800 */
[----:B------:R-:W-:-:S02]  /*13e50*/  IMAD R9, R18, UR4, RZ ;  /* 0x0000000412097c24 */ /* 0x000fc4000f8e02ff */
[----:B------:R-:W-:Y:S01]  /*13e60*/  IMAD.WIDE.U32 R2, R28, UR4, R2 ;  /* 0x000000041c027c25 */ /* 0x000fe2000f8e0002 */
[----:B------:R-:W-:-:S03]  /*13e70*/  @UP0 ULDC UR4, c[0x0][0x450] ;  /* 0x0001140000040ab9 */ /* 0x000fc60000000800 */
[----:B------:R-:W-:Y:S01]  /*13e80*/  @P0 IMAD.HI.U32 R0, R7, UR6, RZ ;  /* 0x0000000607000c27 */ /* 0x000fe2000f8e00ff */
[----:B------:R-:W-:-:S03]  /*13e90*/  PLOP3.LUT P0, PT, PT, PT, UP0, 0x80, 0x0 ;  /* 0x000000000000781c */ /* 0x000fc60003f0f008 */
[----:B------:R-:W-:Y:S02]  /*13ea0*/  IMAD.U32 R5, RZ, RZ, UR39 ;  /* 0x00000027ff057e24 */ /* 0x000fe4000f8e00ff */
[----:B------:R-:W-:Y:S02]  /*13eb0*/  IMAD.MOV.U32 R5, RZ, RZ, R7 ;  /* 0x000000ffff057224 */ /* 0x000fe400078e0007 */
[----:B------:R-:W-:-:S04]  /*13ec0*/  IMAD R9, R28, UR5, R9 ;  /* 0x000000051c097c24 */ /* 0x000fc8000f8e0209 */
[----:B------:R-:W-:Y:S02]  /*13ed0*/  IMAD.IADD R3, R3, 0x1, R9 ;  /* 0x0000000103037824 */ /* 0x000fe400078e0209 */
[----:B------:R-:W-:Y:S01]  /*13ee0*/  @P0 SHF.R.U32.HI R5, RZ, UR4, R0 ;  /* 0x00000004ff050c19 */ /* 0x000fe20008011600 */
[----:B------:R-:W-:-:S03]  /*13ef0*/  ULDC.64 UR4, c[0x0][0x2d0] ;  /* 0x0000b40000047ab9 */ /* 0x000fc60000000a00 */
[----:B------:R-:W-:Y:S01]  /*13f00*/  SHF.R.S32.HI R0, RZ, 0x1f, R5 ;  /* 0x0000001fff007819 */ /* 0x000fe20000011405 */
[----:B------:R-:W-:-:S04]  /*13f10*/  IMAD.WIDE.U32 R2, R5, UR4, R2 ;  /* 0x0000000405027c25 */ /* 0x000fc8000f8e0002 */
[----:B------:R-:W-:-:S04]  /*13f20*/  IMAD R0, R0, UR4, RZ ;  /* 0x0000000400007c24 */ /* 0x000fc8000f8e02ff */
[----:B------:R-:W-:Y:S01]  /*13f30*/  IMAD R9, R5, UR5, R0 ;  /* 0x0000000505097c24 */ /* 0x000fe2000f8e0200 */
[----:B------:R-:W-:Y:S01]  /*13f40*/  ULDC.64 UR4, c[0x0][0x2c8] ;  /* 0x0000b20000047ab9 */ /* 0x000fe20000000a00 */
[----:B------:R-:W-:Y:S02]  /*13f50*/  IMAD.MOV R0, RZ, RZ, -R5 ;  /* 0x000000ffff007224 */ /* 0x000fe400078e0a05 */
[----:B------:R-:W-:Y:S02]  /*13f60*/  IMAD.IADD R3, R3, 0x1, R9 ;  /* 0x0000000103037824 */ /* 0x000fe400078e0209 */
[----:B0-----:R-:W-:-:S04]  /*13f70*/  IMAD R7, R4, R0, R7 ;  /* 0x0000000004077224 */ /* 0x001fc800078e0207 */
        /* <DEDUP_REMOVED lines=14> */
[----:B------:R-:W-:Y:S01]  /*14060*/  IMAD.U32 R6, RZ, RZ, UR47 ;  /* 0x0000002fff067e24 */ /* 0x000fe2000f8e00ff */
[----:B------:R-:W-:Y:S02]  /*14070*/  ULDC UR4, c[0x0][0x288] ;  /* 0x0000a20000047ab9 */ /* 0x000fe40000000800 */
[----:B------:R-:W1:Y:S01]  /*14080*/  SHFL.IDX PT, R2, R5, RZ, 0x1c1f ;  /* 0x001c1fff05027589 */ /* 0x000e6200000e0000 */
[----:B------:R-:W-:Y:S02]  /*14090*/  IMAD R7, R4, UR4, RZ ;  /* 0x0000000404077c24 */ /* 0x000fe4000f8e02ff */
[----:B------:R-:W-:Y:S02]  /*140a0*/  IMAD R4, R6, 0x80, R27 ;  /* 0x0000008006047824 */ /* 0x000fe400078e021b */
[----:B------:R-:W-:Y:S02]  /*140b0*/  SHFL.IDX PT, R6, R5, 0x1, 0x1c1f ;  /* 0x003c1f0005067f89 */ /* 0x000fe400000e0000 */
[C---:B------:R-:W-:Y:S01]  /*140c0*/  VIADD R8, R4.reuse, 0x20 ;  /* 0x0000002004087836 */ /* 0x040fe20000000000 */
[C---:B------:R-:W-:Y:S01]  /*140d0*/  ISETP.GE.AND P0, PT, R4.reuse, R7, PT ;  /* 0x000000070400720c */ /* 0x040fe20003f06270 */
[----:B------:R-:W-:-:S12]  /*140e0*/  VIADD R10, R4, 0x40 ;  /* 0x00000040040a7836 */ /* 0x000fd80000000000 */
[----:B0-----:R-:W-:-:S05]  /*140f0*/  @!P0 IADD3 R14, P1, R35, R14, RZ ;  /* 0x0000000e230e8210 */ /* 0x001fca0007f3e0ff */
[----:B-1----:R-:W-:Y:S01]  /*14100*/  @!P0 IMAD.X R3, RZ, RZ, R2, P1 ;  /* 0x000000ffff038224 */ /* 0x002fe200008e0602 */
[----:B------:R-:W-:Y:S01]  /*14110*/  ISETP.GE.AND P1, PT, R8, R7, PT ;  /* 0x000000070800720c */ /* 0x000fe20003f26270 */
[----:B------:R-:W-:Y:S02]  /*14120*/  @!P0 IMAD.MOV.U32 R2, RZ, RZ, R14 ;  /* 0x000000ffff028224 */ /* 0x000fe400078e000e */
        /* <DEDUP_REMOVED lines=16> */
[----:B--2---:R-:W-:Y:S02]  /*14230*/  @!P0 IMAD.X R19, RZ, RZ, R6, P5 ;  /* 0x000000ffff138224 */ /* 0x004fe400028e0606 */
[----:B---3--:R-:W-:Y:S02]  /*14240*/  @!P0 IMAD.MOV.U32 R2, RZ, RZ, R14 ;  /* 0x000000ffff028224 */ /* 0x008fe400078e000e */
[----:B------:R-:W-:Y:S01]  /*14250*/  @!P0 IMAD.MOV.U32 R3, RZ, RZ, R19 ;  /* 0x000000ffff038224 */ /* 0x000fe200078e0013 */
[----:B------:R0:W2:Y:S04]  /*14260*/  SHFL.IDX PT, R14, R0, 0x3, 0x1c1f ;  /* 0x007c1f00000e7f89 */ /* 0x0000a800000e0000 */
[----:B------:R0:W-:Y:S04]  /*14270*/  @!P0 LDGSTS.E.BYPASS.LTC128B.128 [R24+0x1f200], desc[UR36][R2.64], !P4 ;  /* 0x1f20000002188fae */ /* 0x0001e8000e101d64 */
[----:B------:R0:W-:Y:S04]  /*14280*/  @!P0 LDGSTS.E.BYPASS.LTC128B.128 [R24+0x21200], desc[UR36][R2.64+0x40], !P3 ;  /* 0x2120004002188fae */ /* 0x0001e8000d901d64 */
[----:B-1----:R0:W-:Y:S02]  /*14290*/  @!P0 LDGSTS.E.BYPASS.LTC128B.128 [R24+0x23200], desc[UR36][R2.64+0x80], !P2 ;  /* 0x2320008002188fae */ /* 0x0021e4000d101d64 */
.L_x_2442:
        /* <DEDUP_REMOVED lines=12> */
.L_x_2367:
[----:B------:R-:W-:Y:S05]  /*14360*/  BSYNC B0 ;  /* 0x0000000000007941 */ /* 0x000fea0003800000 */
.L_x_2366:
[----:B------:R-:W-:Y:S01]  /*14370*/  NOP ;  /* 0x0000000000007918 */ /* 0x000fe20000000000 */
[----:B------:R-:W-:Y:S01]  /*14380*/  SYNCS.ARRIVE.TRANS64.RED.A0T1 RZ, [UR45+0x33400], RZ ;  /* 0x033400ffffff79a7 */ /* 0x000fe2000820042d */
[----:B0-----:R-:W-:Y:S01]  /*14390*/  IMAD.MOV.U32 R0, RZ, RZ, 0x1 ;  /* 0x00000001ff007424 */ /* 0x001fe200078e00ff */
[----:B------:R-:W-:Y:S04]  /*143a0*/  ARRIVES.LDGSTSBAR.64.TRANSCNT [UR45+0x33400] ;  /* 0x03340000ff0079b0 */ /* 0x000fe80008000aad */
[----:B------:R-:W-:Y:S01]  /*143b0*/  SHF.L.U32 R0, R0, 0x1f, RZ ;  /* 0x0000001f00007819 */ /* 0x000fe200000006ff */
[----:B------:R-:W-:Y:S01]  /*143c0*/  NOP ;  /* 0x0000000000007918 */ /* 0x000fe20000000000 */
[----:B------:R-:W-:Y:S02]  /*143d0*/  SYNCS.ARRIVE.TRANS64.A1T0 RZ, [UR45+0x33400], RZ ;  /* 0x033400ffffff79a7 */ /* 0x000fe4000810002d */
[----:B------:R-:W0:Y:S02]  /*143e0*/  SYNCS.PHASECHK.TRANS64.TRYWAIT P0, [UR45+0x33420], R0 ;  /* 0x03342000ff0075a7 */ /* 0x000e24000800016d */
[----:B0-----:R-:W-:Y:S05]  /*143f0*/  @!P0 BRA `(.L_x_2368) ;  /* 0x0000003800ec8947 */ /* 0x001fea0003800000 */
.L_x_2443:
[----:B------:R-:W-:Y:S01]  /*14400*/  UIADD3 UR4, UR50, -0x2, URZ ;  /* 0xfffffffe32047890 */ /* 0x000fe2000fffe03f */
[----:B------:R-:W-:-:S03]  /*14410*/  IMAD.MOV.U32 R31, RZ, RZ, 0x1 ;  /* 0x00000001ff1f7424 */ /* 0x000fc600078e00ff */
[----:B------:R-:W-:-:S06]  /*14420*/  UISETP.GE.AND UP0, UPT, UR4, UR49, UPT ;  /* 0x000000310400728c */ /* 0x000fcc000bf06270 */
[----:B------:R-:W-:-:S13]  /*14430*/  PLOP3.LUT P0, PT, PT, PT, UP0, 0x80, 0x0 ;  /* 0x000000000000781c */ /* 0x000fda0003f0f008 */
[----:B------:R-:W-:Y:S05]  /*14440*/  @!P0 BRA `(.L_x_2369) ;  /* 0x0000001400f88947 */ /* 0x000fea0003800000 */
[----:B-1----:R-:W3:Y:S01]  /*14450*/  LDL R2, [R1+0x10] ;  /* 0x0000100001027983 */ /* 0x002ee20000100800 */
[----:B------:R-:W-:Y:S01]  /*14460*/  UIADD3 UR4, UR43, 0x1, URZ ;  /* 0x000000012b047890 */ /* 0x000fe2000fffe03f */
[----:B------:R-:W-:Y:S01]  /*14470*/  IADD3 R30, R30, R17, R27 ;  /* 0x000000111e1e7210 */ /* 0x000fe20007ffe01b */
[----:B------:R-:W-:Y:S01]  /*14480*/  ULOP3.LUT UR5, URZ, UR44, URZ, 0x33, !UPT ;  /* 0x0000002c3f057292 */ /* 0x000fe2000f8e333f */
[----:B0-----:R-:W-:Y:S01]  /*14490*/  LOP3.LUT R0, RZ, UR42, RZ, 0x33, !PT ;  /* 0x0000002aff007c12 */ /* 0x001fe2000f8e33ff */
[----:B------:R-:W-:Y:S01]  /*144a0*/  UIMAD UR4, UR4, UR40, URZ ;  /* 0x00000028040472a4 */ /* 0x000fe2000f8e023f */
[----:B------:R-:W-:Y:S02]  /*144b0*/  IMAD.MOV.U32 R21, RZ, RZ, 0x1 ;  /* 0x00000001ff157424 */ /* 0x000fe400078e00ff */
[----:B------:R-:W-:Y:S02]  /*144c0*/  VIADD R30, R30, 0xfffffe20 ;  /* 0xfffffe201e1e7836 */ /* 0x000fe40000000000 */
[----:B------:R-:W-:Y:S01]  /*144d0*/  IMAD.MOV.U32 R20, RZ, RZ, RZ ;  /* 0x000000ffff147224 */ /* 0x000fe200078e00ff */
[----:B------:R-:W-:-:S04]  /*144e0*/  LOP3.LUT R3, RZ, UR4, RZ, 0x33, !PT ;  /* 0x00000004ff037c12 */ /* 0x000fc8000f8e33ff */
[----:B------:R-:W-:-:S04]  /*144f0*/  VIMNMX3 R3, R0, UR5, R3, !PT ;  /* 0x0000000500037c0f */ /* 0x000fc8000f800103 */
[C---:B------:R-:W-:Y:S01]  /*14500*/  IADD3 R33, -R3.reuse, -0x2, RZ ;  /* 0xfffffffe03217810 */ /* 0x040fe20007ffe1ff */
[----:B------:R-:W-:Y:S01]  /*14510*/  IMAD R0, R3, -0xa0, R30 ;  /* 0xffffff6003007824 */ /* 0x000fe200078e021e */
[----:B---3--:R-:W-:-:S13]  /*14520*/  R2UR UR6, R2 ;  /* 0x00000000020672ca */ /* 0x008fda00000e0000 */
[----:B------:R-:W-:-:S05]  /*14530*/  IMAD.U32 R2, RZ, RZ, UR6 ;  /* 0x00000006ff027e24 */ /* 0x000fca000f8e00ff */
[----:B------:R-:W-:-:S05]  /*14540*/  LOP3.LUT R2, R2, 0x1, RZ, 0xfc, !PT ;  /* 0x0000000102027812 */ /* 0x000fca00078efcff */
[----:B------:R0:W-:Y:S02]  /*14550*/  STL [R1+0xc], R2 ;  /* 0x00000c0201007387 */ /* 0x0001e40000100800 */
.L_x_2384:
[----:B------:R-:W3:Y:S01]  /*14560*/  LDL R6, [R1] ;  /* 0x0000000001067983 */ /* 0x000ee20000100800 */
[----:B0-----:R-:W0:Y:S01]  /*14570*/  LDC R2, c[0x0][0x430] ;  /* 0x00010c00ff027b82 */ /* 0x001e220000000800 */
[----:B------:R-:W-:Y:S01]  /*14580*/  VIADD R11, R0, 0x80 ;  /* 0x00000080000b7836 */ /* 0x000fe20000000000 */
[----:B------:R-:W-:Y:S01]  /*14590*/  ULDC.64 UR4, c[0x0][0x428] ;  /* 0x00010a0000047ab9 */ /* 0x000fe20000000a00 */
[----:B0-----:R-:W-:-:S13]  /*145a0*/  ISETP.NE.AND P0, PT, R2, 0x1, PT ;  /* 0x000000010200780c */ /* 0x001fda0003f05270 */
[----:B------:R-:W0:Y:S08]  /*145b0*/  @P0 LDC R3, c[0x0][0x434] ;  /* 0x00010d00ff030b82 */ /* 0x000e300000000800 */
[----:B-1----:R-:W1:Y:S08]  /*145c0*/  @P0 LDC R5, c[0x0][0x438] ;  /* 0x00010e00ff050b82 */ /* 0x002e700000000800 */
        /* <DEDUP_REMOVED lines=22> */
[----:B------:R-:W-:Y:S02]  /*14730*/  @!P2 LEA R4, P0, R2, UR4, 0x2 ;  /* 0x000000040204ac11 */ /* 0x000fe4000f8010ff */
[----:B------:R-:W-:Y:S02]  /*14740*/  LOP3.LUT P1, RZ, R16, 0x10, RZ, 0xc0, !PT ;  /* 0x0000001010ff7812 */ /* 0x000fe4000782c0ff */
[----:B------:R-:W-:Y:S01]  /*14750*/  @!P2 LEA.HI.X R5, R2, UR5, R3, 0x2, P0 ;  /* 0x000000050205ac11 */ /* 0x000fe200080f1403 */
[----:B------:R-:W-:Y:S02]  /*14760*/  VIADD R2, R20, 0x1 ;  /* 0x0000000114027836 */ /* 0x000fe40000000000 */
[----:B------:R-:W-:-:S03]  /*14770*/  IMAD.MOV.U32 R8, RZ, RZ, RZ ;  /* 0x000000ffff087224 */ /* 0x000fc600078e00ff */
[C---:B------:R-:W-:Y:S01]  /*14780*/  ISETP.NE.AND P0, PT, R2.reuse, 0x2, PT ;  /* 0x000000020200780c */ /* 0x040fe20003f05270 */
[----:B------:R-:W-:Y:S02]  /*14790*/  VIADD R33, R33, 0xffffffff ;  /* 0xffffffff21217836 */ /* 0x000fe40000000000 */
[----:B------:R0:W5:Y:S03]  /*147a0*/  @!P2 LDG.E R8, desc[UR36][R4.64] ;  /* 0x000000240408a981 */ /* 0x000166000c1e1900 */
[----:B------:R-:W-:Y:S02]  /*147b0*/  ISETP.GT.AND P2, PT, R33, UR49, PT ;  /* 0x0000003121007c0c */ /* 0x000fe4000bf44270 */
[----:B0-----:R-:W-:Y:S02]  /*147c0*/  SEL R4, R2, RZ, P0 ;  /* 0x000000ff02047207 */ /* 0x001fe40000000000 */
[----:B------:R-:W-:-:S04]  /*147d0*/  SEL R2, RZ, 0x1, P0 ;  /* 0x00000001ff027807 */ /* 0x000fc80000000000 */
[----:B------:R-:W-:Y:S02]  /*147e0*/  LOP3.LUT R31, R21, R2, RZ, 0x3c, !PT ;  /* 0x00000002151f7212 */ /* 0x000fe400078e3cff */
[----:B--2---:R-:W-:Y:S01]  /*147f0*/  SHF.R.S32.HI R29, RZ, 0x1f, R9 ;  /* 0x0000001fff1d7819 */ /* 0x004fe20000011409 */
[----:B------:R-:W-:Y:S06]  /*14800*/  @!P1 BRA `(.L_x_2370) ;  /* 0x0000000000049947 */ /* 0x000fec0003800000 */
[----:B------:R-:W-:Y:S01]  /*14810*/  BPT.TRAP 0x1 ;  /* 0x000000040000795c */ /* 0x000fe20000300000 */
.L_x_2370:
[----:B------:R-:W-:Y:S02]  /*14820*/  LEA R5, R4, UR45, 0x3 ;  /* 0x0000002d04057c11 */ /* 0x000fe4000f8e18ff */
[----:B------:R-:W-:-:S04]  /*14830*/  SHF.L.U32 R30, R31, 0x1f, RZ ;  /* 0x0000001f1f1e7819 */ /* 0x000fc800000006ff */
[----:B------:R-:W0:Y:S02]  /*14840*/  SYNCS.PHASECHK.TRANS64.TRYWAIT P0, [R5+URZ+0x33480], R30 ;  /* 0x0334801e050075a7 */ /* 0x000e24000800017f */
[----:B0-----:R-:W-:Y:S05]  /*14850*/  @!P0 BRA `(.L_x_2371) ;  /* 0x0000003400ec8947 */ /* 0x001fea0003800000 */
.L_x_2444:
        /* <DEDUP_REMOVED lines=76> */
.L_x_2456:
        /* <DEDUP_REMOVED lines=14> */
[----:B-1----:R-:W-:Y:S05]  /*14e00*/  @!P1 BRA `(.L_x_2373) ;  /* 0x0000000000049947 */ /* 0x002fea0003800000 */
[----:B------:R-:W-:Y:S01]  /*14e10*/  BPT.TRAP 0x1 ;  /* 0x000000040000795c */ /* 0x000fe20000300000 */
.L_x_2373:
[----:B------:R1:W-:Y:S01]  /*14e20*/  SYNCS.ARRIVE.TRANS64.A1T0 RZ, [R5+URZ+0x33470], RZ ;  /* 0x033470ff05ff79a7 */ /* 0x0003e2000810003f */
[----:B------:R-:W-:Y:S05]  /*14e30*/  @!P1 BRA `(.L_x_2374) ;  /* 0x0000000000049947 */ /* 0x000fea0003800000 */
[----:B------:R-:W-:Y:S01]  /*14e40*/  BPT.TRAP 0x1 ;  /* 0x000000040000795c */ /* 0x000fe20000300000 */
.L_x_2374:
[----:B------:R-:W2:Y:S02]  /*14e50*/  SYNCS.PHASECHK.TRANS64.TRYWAIT P0, [R5+URZ+0x33440], R30 ;  /* 0x0334401e050075a7 */ /* 0x000ea4000800017f */
[----:B--2---:R-:W-:Y:S05]  /*14e60*/  @!P0 BRA `(.L_x_2375) ;  /* 0x0000003400f88947 */ /* 0x004fea0003800000 */
.L_x_2457:
        /* <DEDUP_REMOVED lines=10> */
[----:B------:R-:W-:Y:S01]  /*14f10*/  LOP3.LUT P1, RZ, R16, 0x1, RZ, 0xc0, !PT ;  /* 0x0000000110ff7812 */ /* 0x000fe2000782c0ff */
[----:B------:R-:W-:-:S02]  /*14f20*/  IMAD.IADD R3, R3, 0x1, R7 ;  /* 0x0000000103037824 */ /* 0x000fc400078e0207 */
[C---:B------:R-:W-:Y:S02]  /*14f30*/  IMAD R7, R9.reuse, UR11, R6 ;  /* 0x0000000b09077c24 */ /* 0x040fe4000f8e0206 */
[----:B------:R-:W-:-:S04]  /*14f40*/  IMAD.WIDE.U32 R2, R9, UR10, R2 ;  /* 0x0000000a09027c25 */ /* 0x000fc8000f8e0002 */
[----:B------:R-:W-:Y:S02]  /*14f50*/  IMAD.IADD R3, R3, 0x1, R7 ;  /* 0x0000000103037824 */ /* 0x000fe400078e0207 */
[----:B------:R-:W-:Y:S01]  /*14f60*/  IMAD.U32 R6, RZ, RZ, UR4 ;  /* 0x00000004ff067e24 */ /* 0x000fe2000f8e00ff */
[----:B------:R-:W-:-:S03]  /*14f70*/  UIMAD UR4, UR6, UR4, URZ ;  /* 0x00000004060472a4 */ /* 0x000fc6000f8e023f */
[----:B------:R-:W-:Y:S01]  /*14f80*/  IMAD.WIDE.U32 R2, R6, UR41, R2 ;  /* 0x0000002906027c25 */ /* 0x000fe2000f8e0002 */
[----:B------:R-:W-:Y:S01]  /*14f90*/  ULDC.64 UR6, c[0x0][0x2e8] ;  /* 0x0000ba0000067ab9 */ /* 0x000fe20000000a00 */
[----:B------:R-:W-:Y:S02]  /*14fa0*/  UIMAD UR4, UR41, UR5, UR4 ;  /* 0x00000005290472a4 */ /* 0x000fe4000f8e0204 */
[----:B------:R-:W-:Y:S01]  /*14fb0*/  IMAD.U32 R23, RZ, RZ, UR7 ;  /* 0x00000007ff177e24 */ /* 0x000fe2000f8e00ff */
[----:B------:R-:W-:Y:S01]  /*14fc0*/  IADD3 R18, P0, R2, UR6, RZ ;  /* 0x0000000602127c10 */ /* 0x000fe2000ff1e0ff */
[----:B------:R-:W-:Y:S01]  /*14fd0*/  IMAD R2, R27, UR8, RZ ;  /* 0x000000081b027c24 */ /* 0x000fe2000f8e02ff */
[----:B---3--:R-:W-:Y:S02]  /*14fe0*/  ISETP.GE.AND P4, PT, R35, R11, PT ;  /* 0x0000000b2300720c */ /* 0x008fe40003f86270 */
[----:B------:R-:W-:Y:S01]  /*14ff0*/  IADD3.X R19, R23, UR4, R3, P0, !PT ;  /* 0x0000000417137c10 */ /* 0x000fe200087fe403 */
[----:B------:R-:W-:-:S02]  /*15000*/  IMAD R7, R17, UR9, R2 ;  /* 0x0000000911077c24 */ /* 0x000fc4000f8e0202 */
        /* <DEDUP_REMOVED lines=32> */
[----:B------:R-:W3:Y:S02]  /*15210*/  SHFL.IDX PT, R14, R18, 0x3, 0x1c1f ;  /* 0x007c1f00120e7f89 */ /* 0x000ee400000e0000 */
[----:B----4-:R-:W-:-:S05]  /*15220*/  IMAD.X R7, RZ, RZ, R3, P0 ;  /* 0x000000ffff077224 */ /* 0x010fca00000e0603 */
        /* <DEDUP_REMOVED lines=9> */
.L_x_2469:
        /* <DEDUP_REMOVED lines=16> */
.L_x_2377:
[----:B------:R-:W3:Y:S01]  /*153c0*/  LDL R2, [R1+0xc] ;  /* 0x00000c0001027983 */ /* 0x000ee20000100800 */
[----:B------:R0:W-:Y:S01]  /*153d0*/  SYNCS.ARRIVE.TRANS64.A1T0 RZ, [R5+URZ+0x33430], RZ ;  /* 0x033430ff05ff79a7 */ /* 0x0001e2000810003f */
[----:B---3--:R-:W-:-:S13]  /*153e0*/  ISETP.NE.AND P0, PT, R2, 0x3, PT ;  /* 0x000000030200780c */ /* 0x008fda0003f05270 */
[----:B0-----:R-:W-:Y:S05]  /*153f0*/  @!P0 BRA `(.L_x_2378) ;  /* 0x0000000000048947 */ /* 0x001fea0003800000 */
[----:B------:R-:W-:Y:S01]  /*15400*/  BPT.TRAP 0x1 ;  /* 0x000000040000795c */ /* 0x000fe20000300000 */
.L_x_2378:
[----:B------:R-:W-:Y:S02]  /*15410*/  LOP3.LUT R2, R21, 0x1, RZ, 0x3c, !PT ;  /* 0x0000000115027812 */ /* 0x000fe400078e3cff */
[----:B-12---:R-:W-:Y:S02]  /*15420*/  LEA R5, R20, UR45, 0x3 ;  /* 0x0000002d14057c11 */ /* 0x006fe4000f8e18ff */
[----:B------:R-:W-:-:S04]  /*15430*/  SHF.L.U32 R2, R2, 0x1f, RZ ;  /* 0x0000001f02027819 */ /* 0x000fc800000006ff */
[----:B------:R-:W0:Y:S02]  /*15440*/  SYNCS.PHASECHK.TRANS64.TRYWAIT P1, [R5+URZ+0x33470], R2 ;  /* 0x03347002050075a7 */ /* 0x000e24000802017f */
[----:B0-----:R-:W-:Y:S05]  /*15450*/  @!P1 BRA `(.L_x_2379) ;  /* 0x0000003800009947 */ /* 0x001fea0003800000 */
.L_x_2470:
[----:B------:R-:W-:-:S13]  /*15460*/  LOP3.LUT P1, RZ, R16, 0x10, RZ, 0xc0, !PT ;  /* 0x0000001010ff7812 */ /* 0x000fda000782c0ff */
[----:B------:R-:W-:Y:S05]  /*15470*/  @!P1 BRA `(.L_x_2380) ;  /* 0x0000000000049947 */ /* 0x000fea0003800000 */
[----:B------:R-:W-:Y:S01]  /*15480*/  BPT.TRAP 0x1 ;  /* 0x000000040000795c */ /* 0x000fe20000300000 */
.L_x_2380:
[----:B------:R-:W2:Y:S01]  /*15490*/  LDL R3, [R1+0x8] ;  /* 0x0000080001037983 */ /* 0x000ea20000100800 */
[----:B------:R-:W-:Y:S01]  /*154a0*/  SHF.L.U32 R6, R21, 0x1f, RZ ;  /* 0x0000001f15067819 */ /* 0x000fe200000006ff */
[----:B0-----:R-:W-:-:S03]  /*154b0*/  IMAD R2, R20, 0x7800, RZ ;  /* 0x0000780014027824 */ /* 0x001fc600078e02ff */
[----:B------:R-:W0:Y:S02]  /*154c0*/  SYNCS.PHASECHK.TRANS64.TRYWAIT P1, [R5+URZ+0x33460], R6 ;  /* 0x03346006050075a7 */ /* 0x000e24000802017f */
[----:B--2---:R-:W-:Y:S01]  /*154d0*/  LOP3.LUT R3, R2, R3, RZ, 0xfc, !PT ;  /* 0x0000000302037212 */ /* 0x004fe200078efcff */
[----:B0-----:R-:W-:Y:S06]  /*154e0*/  @!P1 BRA `(.L_x_2381) ;  /* 0x0000003400f09947 */ /* 0x001fec0003800000 */
.L_x_2471:
[----:B------:R-:W2:Y:S01]  /*154f0*/  LDL R7, [R1+0x4] ;  /* 0x0000040001077983 */ /* 0x000ea20000100800 */
[----:B------:R-:W-:Y:S05]  /*15500*/  WARPSYNC.ALL ;  /* 0x0000000000007948 */ /* 0x000fea0003800000 */
[----:B------:R-:W1:Y:S01]  /*15510*/  LDSM.16.MT88.4 R8, [R3+UR45+0xf200] ;  /* 0x00f2002d0308783b */ /* 0x000e620008004200 */
[----:B------:R-:W-:Y:S02]  /*15520*/  LOP3.LUT P1, RZ, R16, 0x10, RZ, 0xc0, !PT ;  /* 0x0000001010ff7812 */ /* 0x000fe4000782c0ff */
[C-C-:B-1----:R-:W-:Y:S02]  /*15530*/  PRMT R20, R8.reuse, 0x6420, R9.reuse ;  /* 0x0000642008147816 */ /* 0x142fe40000000009 */
[----:B------:R-:W-:-:S02]  /*15540*/  PRMT R21, R8, 0x7531, R9 ;  /* 0x0000753108157816 */ /* 0x000fc40000000009 */
[C-C-:B------:R-:W-:Y:S02]  /*15550*/  PRMT R22, R10.reuse, 0x6420, R11.reuse ;  /* 0x000064200a167816 */ /* 0x140fe4000000000b */
[----:B------:R-:W-:Y:S02]  /*15560*/  PRMT R23, R10, 0x7531, R11 ;  /* 0x000075310a177816 */ /* 0x000fe4000000000b */
[----:B--2---:R-:W-:-:S05]  /*15570*/  LOP3.LUT R2, R2, R7, RZ, 0xfc, !PT ;  /* 0x0000000702027212 */ /* 0x004fca00078efcff */
[----:B------:R-:W-:-:S05]  /*15580*/  VIADD R2, R2, UR45 ;  /* 0x0000002d02027c36 */ /* 0x000fca0008000000 */
[----:B------:R-:W-:Y:S04]  /*15590*/  STSM.16.M88.4 [R2+0x200], R20 ;  /* 0x0002001402007844 */ /* 0x000fe80000000200 */
[----:B------:R-:W1:Y:S02]  /*155a0*/  LDSM.16.MT88.4 R8, [R3+UR45+0x11a00] ;  /* 0x011a002d0308783b */ /* 0x000e640008004200 */
[C-C-:B-1----:R-:W-:Y:S02]  /*155b0*/  PRMT R12, R8.reuse, 0x6420, R9.reuse ;  /* 0x00006420080c7816 */ /* 0x142fe40000000009 */
[----:B------:R-:W-:Y:S02]  /*155c0*/  PRMT R13, R8, 0x7531, R9 ;  /* 0x00007531080d7816 */ /* 0x000fe40000000009 */
[----:B------:R-:W-:-:S02]  /*155d0*/  PRMT R14, R10, 0x6420, R11 ;  /* 0x000064200a0e7816 */ /* 0x000fc4000000000b */
[----:B------:R-:W-:-:S05]  /*155e0*/  PRMT R15, R10, 0x7531, R11 ;  /* 0x000075310a0f7816 */ /* 0x000fca000000000b */
        /* <DEDUP_REMOVED lines=87> */
.L_x_2382:
[----:B--2---:R2:W-:Y:S01]  /*15b60*/  SYNCS.ARRIVE.TRANS64.A1T0 RZ, [R5+URZ+0x33450], RZ ;  /* 0x033450ff05ff79a7 */ /* 0x0045e2000810003f */
[----:B------:R-:W-:Y:S06]  /*15b70*/  BAR.SYNC.DEFER_BLOCKING 0x2, 0x80 ;  /* 0x0082000000007b1d */ /* 0x000fec0000010000 */
[----:B------:R-:W-:Y:S05]  /*15b80*/  @!P0 BRA `(.L_x_2383) ;  /* 0x0000000000048947 */ /* 0x000fea0003800000 */
[----:B------:R-:W-:Y:S01]  /*15b90*/  BPT.TRAP 0x1 ;  /* 0x000000040000795c */ /* 0x000fe20000300000 */
.L_x_2383:
[----:B-1----:R-:W1:Y:S01]  /*15ba0*/  S2R R2, SR_CgaCtaId ;  /* 0x0000000000027919 */ /* 0x002e620000008800 */
[----:B0-2---:R-:W-:Y:S02]  /*15bb0*/  VIADD R5, R5, 0x33480 ;  /* 0x0003348005057836 */ /* 0x005fe40000000000 */
[----:B------:R-:W-:Y:S02]  /*15bc0*/  VIADD R0, R0, 0xffffff60 ;  /* 0xffffff6000007836 */ /* 0x000fe40000000000 */
[----:B------:R-:W-:Y:S02]  /*15bd0*/  IMAD.MOV.U32 R20, RZ, RZ, R4 ;  /* 0x000000ffff147224 */ /* 0x000fe400078e0004 */
[----:B------:R-:W-:Y:S01]  /*15be0*/  IMAD.MOV.U32 R21, RZ, RZ, R31 ;  /* 0x000000ffff157224 */ /* 0x000fe200078e001f */
[----:B-1----:R-:W-:-:S04]  /*15bf0*/  PRMT R5, R2, 0x654, R5 ;  /* 0x0000065402057816 */ /* 0x002fc80000000005 */
[----:B------:R1:W-:Y:S01]  /*15c00*/  SYNCS.ARRIVE.TRANS64.RED.A1T0 RZ, [R5+URZ], RZ ;  /* 0x000000ff05ff79a7 */ /* 0x0003e2000810043f */
[----:B------:R-:W-:Y:S05]  /*15c10*/  @P2 BRA `(.L_x_2384) ;  /* 0xffffffe800502947 */ /* 0x000fea000383ffff */
[----:B------:R-:W-:Y:S05]  /*15c20*/  BRA `(.L_x_2385) ;  /* 0x0000000000047947 */ /* 0x000fea0003800000 */
.L_x_2369:
[----:B------:R-:W-:-:S07]  /*15c30*/  IMAD.MOV.U32 R4, RZ, RZ, RZ ;  /* 0x000000ffff047224 */ /* 0x000fce00078e00ff */
.L_x_2385:
[----:B0-----:R-:W3:Y:S02]  /*15c40*/  LDL R0, [R1+0x10] ;  /* 0x0000100001007983 */ /* 0x001ee40000100800 */
[----:B---3--:R-:W-:-:S13]  /*15c50*/  R2UR UR4, R0 ;  /* 0x00000000000472ca */ /* 0x008fda00000e0000 */
[----:B------:R-:W-:-:S06]  /*15c60*/  ULOP3.LUT UR4, UR4, 0x1, URZ, 0xfc, !UPT ;  /* 0x0000000104047892 */ /* 0x000fcc000f8efc3f */
[----:B------:R-:W-:-:S05]  /*15c70*/  IMAD.U32 R0, RZ, RZ, UR4 ;  /* 0x00000004ff007e24 */ /* 0x000fca000f8e00ff */
[----:B------:R-:W-:-:S13]  /*15c80*/  ISETP.NE.AND P1, PT, R0, 0x3, PT ;  /* 0x000000030000780c */ /* 0x000fda0003f25270 */
[----:B------:R-:W-:Y:S05]  /*15c90*/  @!P1 BRA `(.L_x_2386) ;  /* 0x0000000000049947 */ /* 0x000fea0003800000 */
[----:B------:R-:W-:Y:S01]  /*15ca0*/  BPT.TRAP 0x1 ;  /* 0x000000040000795c */ /* 0x000fe20000300000 */
.L_x_2386:
[----:B-1----:R-:W-:Y:S01]  /*15cb0*/  LOP3.LUT R3, R31, 0x1, RZ, 0x3c, !PT ;  /* 0x000000011f037812 */ /* 0x002fe200078e3cff */
[----:B------:R-:W-:Y:S01]  /*15cc0*/  BSSY B0, `(.L_x_2387) ;  /* 0x0000005000007945 */ /* 0x000fe20003800000 */
[----:B------:R-:W-:Y:S02]  /*15cd0*/  LEA R0, R4, UR45, 0x3 ;  /* 0x0000002d04007c11 */ /* 0x000fe4000f8e18ff */
[----:B------:R-:W-:-:S04]  /*15ce0*/  SHF.L.U32 R3, R3, 0x1f, RZ ;  /* 0x0000001f03037819 */ /* 0x000fc800000006ff */
[----:B------:R-:W0:Y:S02]  /*15cf0*/  SYNCS.PHASECHK.TRANS64.TRYWAIT P0, [R0+URZ+0x33470], R3 ;  /* 0x03347003000075a7 */ /* 0x000e24000800017f */
[----:B0-----:R-:W-:Y:S05]  /*15d00*/  @!P0 BRA `(.L_x_2388) ;  /* 0x0000002c00fc8947 */ /* 0x001fea0003800000 */
.L_x_2472:
[----:B------:R-:W-:Y:S05]  /*15d10*/  BSYNC B0 ;  /* 0x0000000000007941 */ /* 0x000fea0003800000 */
.L_x_2387:
[----:B------:R-:W-:-:S13]  /*15d20*/  LOP3.LUT P0, RZ, R16, 0x10, RZ, 0xc0, !PT ;  /* 0x0000001010ff7812 */ /* 0x000fda000780c0ff */
[----:B------:R-:W-:Y:S05]  /*15d30*/  @!P0 BRA `(.L_x_2389) ;  /* 0x0000000000048947 */ /* 0x000fea0003800000 */
[----:B------:R-:W-:Y:S01]  /*15d40*/  BPT.TRAP 0x1 ;  /* 0x000000040000795c */ /* 0x000fe20000300000 */
.L_x_2389:
[----:B------:R-:W3:Y:S01]  /*15d50*/  LDL.LU R2, [R1+0x8] ;  /* 0x0000080001027983 */ /* 0x000ee20000300800 */
[----:B------:R-:W-:Y:S01]  /*15d60*/  SHF.L.U32 R5, R31, 0x1f, RZ ;  /* 0x0000001f1f057819 */ /* 0x000fe200000006ff */
[----:B0-----:R-:W-:-:S03]  /*15d70*/  IMAD R3, R4, 0x7800, RZ ;  /* 0x0000780004037824 */ /* 0x001fc600078e02ff */
[----:B------:R-:W0:Y:S02]  /*15d80*/  SYNCS.PHASECHK.TRANS64.TRYWAIT P0, [R0+URZ+0x33460], R5 ;  /* 0x03346005000075a7 */ /* 0x000e24000800017f */
[----:B---3--:R-:W-:Y:S01]  /*15d90*/  LOP3.LUT R2, R3, R2, RZ, 0xfc, !PT ;  /* 0x0000000203027212 */ /* 0x008fe200078efcff */
[----:B0-----:R-:W-:Y:S06]  /*15da0*/  @!P0 BRA `(.L_x_2390) ;  /* 0x0000002c00e88947 */ /* 0x001fec0003800000 */
.L_x_2473:
[----:B------:R-:W3:Y:S01]  /*15db0*/  LDL.LU R6, [R1+0x4] ;  /* 0x0000040001067983 */ /* 0x000ee20000300800 */
[----:B------:R-:W-:Y:S05]  /*15dc0*/  WARPSYNC.ALL ;  /* 0x0000000000007948 */ /* 0x000fea0003800000 */
[----:B------:R-:W1:Y:S01]  /*15dd0*/  LDSM.16.MT88.4 R8, [R2+UR45+0xf200] ;  /* 0x00f2002d0208783b */ /* 0x000e620008004200 */
[----:B------:R-:W-:Y:S02]  /*15de0*/  LOP3.LUT P0, RZ, R16, 0x10, RZ, 0xc0, !PT ;  /* 0x0000001010ff7812 */ /* 0x000fe4000780c0ff */
[C-C-:B-1----:R-:W-:Y:S02]  /*15df0*/  PRMT R12, R8.reuse, 0x6420, R9.reuse ;  /* 0x00006420080c7816 */ /* 0x142fe40000000009 */
[----:B------:R-:W-:-:S02]  /*15e00*/  PRMT R13, R8, 0x7531, R9 ;  /* 0x00007531080d7816 */ /* 0x000fc40000000009 */
[C-C-:B--2---:R-:W-:Y:S02]  /*15e10*/  PRMT R14, R10.reuse, 0x6420, R11.reuse ;  /* 0x000064200a0e7816 */ /* 0x144fe4000000000b */
[----:B------:R-:W-:Y:S02]  /*15e20*/  PRMT R15, R10, 0x7531, R11 ;  /* 0x000075310a0f7816 */ /* 0x000fe4000000000b */
[----:B---3--:R-:W-:-:S05]  /*15e30*/  LOP3.LUT R3, R3, R6, RZ, 0xfc, !PT ;  /* 0x0000000603037212 */ /* 0x008fca00078efcff */
        /* <DEDUP_REMOVED lines=94> */
.L_x_2391:
[----:B--2---:R2:W-:Y:S01]  /*16420*/  SYNCS.ARRIVE.TRANS64.A1T0 RZ, [R0+URZ+0x33450], RZ ;  /* 0x033450ff00ff79a7 */ /* 0x0045e2000810003f */
[----:B------:R-:W-:Y:S06]  /*16430*/  BAR.SYNC.DEFER_BLOCKING 0x2, 0x80 ;  /* 0x0082000000007b1d */ /* 0x000fec0000010000 */
[----:B------:R-:W-:Y:S05]  /*16440*/  @!P1 BRA `(.L_x_2392) ;  /* 0x0000000000049947 */ /* 0x000fea0003800000 */
[----:B------:R-:W-:Y:S01]  /*16450*/  BPT.TRAP 0x1 ;  /* 0x000000040000795c */ /* 0x000fe20000300000 */
.L_x_2392:
[----:B------:R-:W3:Y:S01]  /*16460*/  S2R R2, SR_CgaCtaId ;  /* 0x0000000000027919 */ /* 0x000ee20000008800 */
[----:B0-2---:R-:W-:-:S05]  /*16470*/  VIADD R0, R0, 0x33480 ;  /* 0x0003348000007836 */ /* 0x005fca0000000000 */
[----:B---3--:R-:W-:Y:S01]  /*16480*/  PRMT R0, R2, 0x654, R0 ;  /* 0x0000065402007816 */ /* 0x008fe20000000000 */
[----:B------:R-:W-:-:S03]  /*16490*/  IMAD.MOV.U32 R2, RZ, RZ, RZ ;  /* 0x000000ffff027224 */ /* 0x000fc600078e00ff */
[----:B------:R0:W-:Y:S02]  /*164a0*/  SYNCS.ARRIVE.TRANS64.RED.A1T0 RZ, [R0+URZ], RZ ;  /* 0x000000ff00ff79a7 */ /* 0x0001e4000810043f */
[----:B0-----:R-:W-:-:S05]  /*164b0*/  VIADD R0, R4, 0x1 ;  /* 0x0000000104007836 */ /* 0x001fca0000000000 */
[----:B------:R-:W-:-:S04]  /*164c0*/  ISETP.NE.AND P0, PT, R0, 0x2, PT ;  /* 0x000000020000780c */ /* 0x000fc80003f05270 */
[----:B------:R-:W-:Y:S02]  /*164d0*/  SEL R4, RZ, 0x1, P0 ;  /* 0x00000001ff047807 */ /* 0x000fe40000000000 */
[----:B------:R-:W-:Y:S02]  /*164e0*/  SEL R0, R0, RZ, P0 ;  /* 0x000000ff00007207 */ /* 0x000fe40000000000 */
[----:B------:R-:W-:-:S07]  /*164f0*/  LOP3.LUT R31, R31, R4, RZ, 0x3c, !PT ;  /* 0x000000041f1f7212 */ /* 0x000fce00078e3cff */
.L_x_2347:
[----:B------:R-:W0:Y:S01]  /*16500*/  S2R R4, SR_CgaCtaId ;  /* 0x0000000000047919 */ /* 0x000e220000008800 */
[----:B-1----:R-:W-:Y:S02]  /*16510*/  MOV R3, 0x400 ;  /* 0x0000040000037802 */ /* 0x002fe40000000f00 */
[----:B------:R-:W-:Y:S02]  /*16520*/  SHF.L.U32 R2, R2, 0x1f, RZ ;  /* 0x0000001f02027819 */ /* 0x000fe400000006ff */
[----:B0-----:R-:W-:-:S04]  /*16530*/  LEA R5, R4, R3, 0x18 ;  /* 0x0000000304057211 */ /* 0x001fc800078ec0ff */
[----:B------:R-:W0:Y:S02]  /*16540*/  SYNCS.PHASECHK.TRANS64.TRYWAIT P0, [R5+URZ+0x33420], R2 ;  /* 0x03342002050075a7 */ /* 0x000e24000800017f */
[----:B0-----:R-:W-:Y:S05]  /*16550*/  @!P0 BRA `(.L_x_2393) ;  /* 0x0000002800108947 */ /* 0x001fea0003800000 */
.L_x_2474:
        /* <DEDUP_REMOVED lines=8> */
[----:B------:R-:W2:Y:S02]  /*165e0*/  LDL R3, [R1+0x10] ;  /* 0x0000100001037983 */ /* 0x000ea40000100800 */
[----:B--2---:R-:W-:-:S13]  /*165f0*/  R2UR UR4, R3 ;  /* 0x00000000030472ca */ /* 0x004fda00000e0000 */
[----:B------:R-:W-:-:S06]  /*16600*/  ULOP3.LUT UR4, UR4, 0x2, URZ, 0xfc, !UPT ;  /* 0x0000000204047892 */ /* 0x000fcc000f8efc3f */
[----:B------:R-:W-:-:S05]  /*16610*/  IMAD.U32 R2, RZ, RZ, UR4 ;  /* 0x00000004ff027e24 */ /* 0x000fca000f8e00ff */
[----:B------:R-:W-:-:S13]  /*16620*/  ISETP.NE.AND P0, PT, R2, 0x3, PT ;  /* 0x000000030200780c */ /* 0x000fda0003f05270 */
[----:B------:R-:W-:Y:S05]  /*16630*/  @!P0 BRA `(.L_x_2394) ;  /* 0x0000000000048947 */ /* 0x000fea0003800000 */
[----:B------:R-:W-:Y:S01]  /*16640*/  BPT.TRAP 0x1 ;  /* 0x000000040000795c */ /* 0x000fe20000300000 */
.L_x_2394:
[C---:B------:R-:W-:Y:S01]  /*16650*/  IMAD R4, R0.reuse, 0x8, R5 ;  /* 0x0000000800047824 */ /* 0x040fe200078e0205 */
[----:B------:R-:W-:Y:S01]  /*16660*/  SHF.L.U32 R3, R31, 0x1f, RZ ;  /* 0x0000001f1f037819 */ /* 0x000fe200000006ff */
[----:B------:R-:W-:-:S03]  /*16670*/  VIADD R0, R0, 0x1 ;  /* 0x0000000100007836 */ /* 0x000fc60000000000 */
[----:B------:R-:W0:Y:S02]  /*16680*/  SYNCS.PHASECHK.TRANS64.TRYWAIT P1, [R4+URZ+0x33440], R3 ;  /* 0x03344003040075a7 */ /* 0x000e24000802017f */
[----:B------:R-:W-:-:S04]  /*16690*/  ISETP.NE.AND P2, PT, R0, 0x2, PT ;  /* 0x000000020000780c */ /* 0x000fc80003f45270 */
[----:B------:R-:W-:Y:S01]  /*166a0*/  SEL R2, RZ, 0x1, P2 ;  /* 0x00000001ff027807 */ /* 0x000fe20001000000 */
[----:B0-----:R-:W-:Y:S08]  /*166b0*/  @!P1 BRA `(.L_x_2395) ;  /* 0x0000002400cc9947 */ /* 0x001ff00003800000 */
.L_x_2475:
[----:B------:R-:W-:Y:S02]  /*166c0*/  SEL R0, R0, RZ, P2 ;  /* 0x000000ff00007207 */ /* 0x000fe40001000000 */
[----:B------:R-:W-:Y:S01]  /*166d0*/  LOP3.LUT R2, R31, R2, RZ, 0x3c, !PT ;  /* 0x000000021f027212 */ /* 0x000fe200078e3cff */
[----:B------:R-:W-:Y:S06]  /*166e0*/  @!P0 BRA `(.L_x_2396) ;  /* 0x0000000000048947 */ /* 0x000fec0003800000 */
[----:B------:R-:W-:Y:S01]  /*166f0*/  BPT.TRAP 0x1 ;  /* 0x000000040000795c */ /* 0x000fe20000300000 */
.L_x_2396:
[----:B------:R-:W-:Y:S01]  /*16700*/  IMAD R5, R0, 0x8, R5 ;  /* 0x0000000800057824 */ /* 0x000fe200078e0205 */
[----:B------:R-:W-:-:S04]  /*16710*/  SHF.L.U32 R0, R2, 0x1f, RZ ;  /* 0x0000001f02007819 */ /* 0x000fc800000006ff */
[----:B------:R-:W1:Y:S02]  /*16720*/  SYNCS.PHASECHK.TRANS64.TRYWAIT P1, [R5+URZ+0x33440], R0 ;  /* 0x03344000050075a7 */ /* 0x000e64000802017f */
[----:B-1----:R-:W-:Y:S05]  /*16730*/  @!P1 BRA `(.L_x_2397) ;  /* 0x0000002400c09947 */ /* 0x002fea0003800000 */
.L_x_2476:
[----:B------:R-:W-:Y:S05]  /*16740*/  @!P0 BRA `(.L_x_2398) ;  /* 0x0000000000048947 */ /* 0x000fea0003800000 */
[----:B------:R-:W-:Y:S01]  /*16750*/  BPT.TRAP 0x1 ;  /* 0x000000040000795c */ /* 0x000fe20000300000 */
.L_x_2398:
[----:B------:R-:W2:Y:S02]  /*16760*/  SYNCS.PHASECHK.TRANS64.TRYWAIT P1, [R4+URZ+0x33460], R3 ;  /* 0x03346003040075a7 */ /* 0x000ea4000802017f */
[----:B--2---:R-:W-:Y:S05]  /*16770*/  @!P1 BRA `(.L_x_2399) ;  /* 0x0000002400c49947 */ /* 0x004fea0003800000 */
.L_x_2477:
[----:B------:R-:W-:Y:S05]  /*16780*/  @!P0 BRA `(.L_x_2400) ;  /* 0x0000000000048947 */ /* 0x000fea0003800000 */
[----:B------:R-:W-:Y:S01]  /*16790*/  BPT.TRAP 0x1 ;  /* 0x000000040000795c */ /* 0x000fe20000300000 */
.L_x_2400:
[----:B------:R-:W3:Y:S02]  /*167a0*/  SYNCS.PHASECHK.TRANS64.TRYWAIT P1, [R5+URZ+0x33460], R0 ;  /* 0x03346000050075a7 */ /* 0x000ee4000802017f */
[----:B---3--:R-:W-:Y:S05]  /*167b0*/  @!P1 BRA `(.L_x_2401) ;  /* 0x0000002400c89947 */ /* 0x008fea0003800000 */
.L_x_2478:
[----:B------:R-:W-:Y:S05]  /*167c0*/  @!P0 BRA `(.L_x_2402) ;  /* 0x0000000000048947 */ /* 0x000fea0003800000 */
[----:B------:R-:W-:Y:S01]  /*167d0*/  BPT.TRAP 0x1 ;  /* 0x000000040000795c */ /* 0x000fe20000300000 */
.L_x_2402:
[----:B------:R-:W4:Y:S02]  /*167e0*/  SYNCS.PHASECHK.TRANS64.TRYWAIT P1, [R4+URZ+0x33480], R3 ;  /* 0x03348003040075a7 */ /* 0x000f24000802017f */
[----:B----4-:R-:W-:Y:S05]  /*167f0*/  @!P1 BRA `(.L_x_2403) ;  /* 0x0000002400cc9947 */ /* 0x010fea0003800000 */
.L_x_2479:
[----:B------:R-:W-:Y:S05]  /*16800*/  @!P0 BRA `(.L_x_2404) ;  /* 0x0000000000048947 */ /* 0x000fea0003800000 */
[----:B------:R-:W-:Y:S01]  /*16810*/  BPT.TRAP 0x1 ;  /* 0x000000040000795c */ /* 0x000fe20000300000 */
.L_x_2404:
[----:B------:R0:W0:Y:S02]  /*16820*/  SYNCS.PHASECHK.TRANS64.TRYWAIT P0, [R5+URZ+0x33480], R0 ;  /* 0x03348000050075a7 */ /* 0x000024000800017f */
[----:B0-----:R-:W-:Y:S05]  /*16830*/  @!P0 NANOSLEEP.SYNCS 0x989680 ;  /* 0x009896800000895d */ /* 0x001fea0003900000 */
[----:B------:R-:W0:Y:S02]  /*16840*/  @!P0 SYNCS.PHASECHK.TRANS64 P0, [R5+URZ+0x33480], R0 ;  /* 0x03348000050085a7 */ /* 0x000e24000800007f */
[----:B0-----:R-:W-:Y:S05]  /*16850*/  @!P0 BRA `(.L_x_2404) ;  /* 0xfffffffc00f08947 */ /* 0x001fea000383ffff */
.L_x_2303:
[----:B------:R-:W-:Y:S05]  /*16860*/  BSYNC B6 ;  /* 0x0000000000067941 */ /* 0x000fea0003800000 */
.L_x_2300:
[----:B------:R-:W-:Y:S05]  /*16870*/  EXIT ;  /* 0x000000000000794d */ /* 0x000fea0003800000 */
.L_x_2307:
[----:B0-----:R-:W-:-:S04]  /*16880*/  IMAD.U32 R3, RZ, RZ, UR38 ;  /* 0x00000026ff037e24 */ /* 0x001fc8000f8e00ff */
[----:B------:R0:W1:Y:S03]  /*16890*/  SYNCS.PHASECHK.TRANS64.TRYWAIT P0, [R3+URZ+0x33400], R6 ;  /* 0x03340006030075a7 */ /* 0x000066000800017f */
[----:B-1----:R-:W-:Y:S05]  /*168a0*/  @!P0 NANOSLEEP.SYNCS 0x989680 ;  /* 0x009896800000895d */ /* 0x002fea0003900000 */
[----:B------:R-:W1:Y:S02]  /*168b0*/  @!P0 SYNCS.PHASECHK.TRANS64 P0, [R3+URZ+0x33400], R6 ;  /* 0x03340006030085a7 */ /* 0x000e64000800007f */
[----:B-1----:R-:W-:Y:S05]  /*168c0*/  @!P0 BRA `(.L_x_2307) ;  /* 0xfffffffc00ec8947 */ /* 0x002fea000383ffff */
[----:B------:R-:W-:Y:S05]  /*168d0*/  BRA `(.L_x_2405) ;  /* 0xfffffeac00e47947 */ /* 0x000fea000383ffff */
.L_x_2311:
[----:B--2---:R-:W-:-:S04]  /*168e0*/  IMAD.U32 R5, RZ, RZ, UR38 ;  /* 0x00000026ff057e24 */ /* 0x004fc8000f8e00ff */
[----:B------:R2:W3:Y:S03]  /*168f0*/  SYNCS.PHASECHK.TRANS64.TRYWAIT P1, [R5+URZ+0x33430], R6 ;  /* 0x03343006050075a7 */ /* 0x0004e6000802017f */
[----:B---3--:R-:W-:Y:S05]  /*16900*/  @!P1 NANOSLEEP.SYNCS 0x989680 ;  /* 0x009896800000995d */ /* 0x008fea0003900000 */
[----:B------:R-:W3:Y:S02]  /*16910*/  @!P1 SYNCS.PHASECHK.TRANS64 P1, [R5+URZ+0x33430], R6 ;  /* 0x03343006050095a7 */ /* 0x000ee4000802007f */
[----:B---3--:R-:W-:Y:S05]  /*16920*/  @!P1 BRA `(.L_x_2311) ;  /* 0xfffffffc00ec9947 */ /* 0x008fea000383ffff */
[----:B------:R-:W-:Y:S05]  /*16930*/  BRA `(.L_x_2310) ;  /* 0xfffffeb000087947 */ /* 0x000fea000383ffff */
.L_x_2317:
[----:B-1----:R-:W-:-:S04]  /*16940*/  IMAD.U32 R11, RZ, RZ, UR4 ;  /* 0x00000004ff0b7e24 */ /* 0x002fc8000f8e00ff */
[----:B------:R1:W2:Y:S03]  /*16950*/  SYNCS.PHASECHK.TRANS64.TRYWAIT P1, [R11+URZ+0x33430], R10 ;  /* 0x0334300a0b0075a7 */ /* 0x0002a6000802017f */
[----:B--2---:R-:W-:Y:S05]  /*16960*/  @!P1 NANOSLEEP.SYNCS 0x989680 ;  /* 0x009896800000995d */ /* 0x004fea0003900000 */
[----:B------:R-:W2:Y:S02]  /*16970*/  @!P1 SYNCS.PHASECHK.TRANS64 P1, [R11+URZ+0x33430], R10 ;  /* 0x0334300a0b0095a7 */ /* 0x000ea4000802007f */
[----:B--2---:R-:W-:Y:S05]  /*16980*/  @!P1 BRA `(.L_x_2317) ;  /* 0xfffffffc00ec9947 */ /* 0x004fea000383ffff */
[----:B------:R-:W-:Y:S05]  /*16990*/  BRA `(.L_x_2314) ;  /* 0xfffffef400547947 */ /* 0x000fea000383ffff */
.L_x_2321:
[----:B-1----:R-:W-:-:S04]  /*169a0*/  IMAD.U32 R11, RZ, RZ, UR10 ;  /* 0x0000000aff0b7e24 */ /* 0x002fc8000f8e00ff */
[----:B------:R1:W2:Y:S03]  /*169b0*/  SYNCS.PHASECHK.TRANS64.TRYWAIT P1, [R11+URZ+0x33450], R10 ;  /* 0x0334500a0b0075a7 */ /* 0x0002a6000802017f */
[----:B--2---:R-:W-:Y:S05]  /*169c0*/  @!P1 NANOSLEEP.SYNCS 0x989680 ;  /* 0x009896800000995d */ /* 0x004fea0003900000 */
[----:B------:R-:W2:Y:S02]  /*169d0*/  @!P1 SYNCS.PHASECHK.TRANS64 P1, [R11+URZ+0x33450], R10 ;  /* 0x0334500a0b0095a7 */ /* 0x000ea4000802007f */
[----:B--2---:R-:W-:Y:S05]  /*169e0*/  @!P1 BRA `(.L_x_2321) ;  /* 0xfffffffc00ec9947 */ /* 0x004fea000383ffff */
[----:B------:R-:W-:Y:S05]  /*169f0*/  BRA `(.L_x_2318) ;  /* 0xffffff0000687947 */ /* 0x000fea000383ffff */
.L_x_2329:
[----:B-1----:R-:W-:-:S04]  /*16a00*/  IMAD.U32 R10, RZ, RZ, UR10 ;  /* 0x0000000aff0a7e24 */ /* 0x002fc8000f8e00ff */
[----:B------:R1:W2:Y:S03]  /*16a10*/  SYNCS.PHASECHK.TRANS64.TRYWAIT P1, [R10+URZ+0x33430], R9 ;  /* 0x033430090a0075a7 */ /* 0x0002a6000802017f */
[----:B--2---:R-:W-:Y:S05]  /*16a20*/  @!P1 NANOSLEEP.SYNCS 0x989680 ;  /* 0x009896800000995d */ /* 0x004fea0003900000 */
[----:B------:R-:W2:Y:S02]  /*16a30*/  @!P1 SYNCS.PHASECHK.TRANS64 P1, [R10+URZ+0x33430], R9 ;  /* 0x033430090a0095a7 */ /* 0x000ea4000802007f */
[----:B--2---:R-:W-:Y:S05]  /*16a40*/  @!P1 BRA `(.L_x_2329) ;  /* 0xfffffffc00ec9947 */ /* 0x004fea000383ffff */
[----:B------:R-:W-:Y:S05]  /*16a50*/  BRA `(.L_x_2326) ;  /* 0xffffff3800607947 */ /* 0x000fea000383ffff */
.L_x_2333:
[----:B-1----:R-:W-:-:S04]  /*16a60*/  IMAD.U32 R10, RZ, RZ, UR10 ;  /* 0x0000000aff0a7e24 */ /* 0x002fc8000f8e00ff */
[----:B------:R1:W2:Y:S03]  /*16a70*/  SYNCS.PHASECHK.TRANS64.TRYWAIT P1, [R10+URZ+0x33450], R9 ;  /* 0x033450090a0075a7 */ /* 0x0002a6000802017f */
[----:B--2---:R-:W-:Y:S05]  /*16a80*/  @!P1 NANOSLEEP.SYNCS 0x989680 ;  /* 0x009896800000995d */ /* 0x004fea0003900000 */
[----:B------:R-:W2:Y:S02]  /*16a90*/  @!P1 SYNCS.PHASECHK.TRANS64 P1, [R10+URZ+0x33450], R9 ;  /* 0x033450090a0095a7 */ /* 0x000ea4000802007f */
[----:B--2---:R-:W-:Y:S05]  /*16aa0*/  @!P1 BRA `(.L_x_2333) ;  /* 0xfffffffc00ec9947 */ /* 0x004fea000383ffff */
[----:B------:R-:W-:Y:S05]  /*16ab0*/  BRA `(.L_x_2330) ;  /* 0xffffff44006c7947 */ /* 0x000fea000383ffff */
.L_x_2340:
[----:B-1----:R-:W-:-:S04]  /*16ac0*/  IMAD.U32 R3, RZ, RZ, UR9 ;  /* 0x00000009ff037e24 */ /* 0x002fc8000f8e00ff */
[----:B------:R1:W3:Y:S03]  /*16ad0*/  SYNCS.PHASECHK.TRANS64.TRYWAIT P1, [R3+URZ+0x33450], R0 ;  /* 0x03345000030075a7 */ /* 0x0002e6000802017f */
[----:B---3--:R-:W-:Y:S05]  /*16ae0*/  @!P1 NANOSLEEP.SYNCS 0x989680 ;  /* 0x009896800000995d */ /* 0x008fea0003900000 */
[----:B------:R-:W3:Y:S02]  /*16af0*/  @!P1 SYNCS.PHASECHK.TRANS64 P1, [R3+URZ+0x33450], R0 ;  /* 0x03345000030095a7 */ /* 0x000ee4000802007f */
[----:B---3--:R-:W-:Y:S05]  /*16b00*/  @!P1 BRA `(.L_x_2340) ;  /* 0xfffffffc00ec9947 */ /* 0x008fea000383ffff */
[----:B------:R-:W-:Y:S05]  /*16b10*/  BRA `(.L_x_2339) ;  /* 0xffffff70003c7947 */ /* 0x000fea000383ffff */
.L_x_2353:
[----:B------:R-:W-:Y:S02]  /*16b20*/  IMAD.MOV.U32 R13, RZ, RZ, R23 ;  /* 0x000000ffff0d7224 */ /* 0x000fe400078e0017 */
[----:B------:R-:W-:Y:S02]  /*16b30*/  IMAD.MOV.U32 R12, RZ, RZ, RZ ;  /* 0x000000ffff0c7224 */ /* 0x000fe400078e00ff */
[----:B------:R-:W-:Y:S02]  /*16b40*/  IMAD.MOV.U32 R11, RZ, RZ, 0x1f ;  /* 0x0000001fff0b7424 */ /* 0x000fe400078e00ff */
[----:B------:R-:W-:-:S07]  /*16b50*/  IMAD.MOV.U32 R15, RZ, RZ, -0x1 ;  /* 0xffffffffff0f7424 */ /* 0x000fce00078e00ff */
[----:B0----5:R-:W-:Y:S05]  /*16b60*/  WARPSYNC.COLLECTIVE R15, `(.L_x_2406) ;  /* 0x000000000f087348 */ /* 0x021fea0003c00000 */
[----:B------:R1:W2:Y:S02]  /*16b70*/  SHFL.IDX P6, R14, R13, R12, R11 ;  /* 0x0000000c0d0e7389 */ /* 0x0002a400000c000b */
[----:B012--5:R-:W-:Y:S01]  /*16b80*/  ENDCOLLECTIVE ;  /* 0x000000000000791b */ /* 0x027fe20003800000 */
.L_x_2406:
[----:B------:R-:W-:Y:S05]  /*16b90*/  BRA `(.L_x_2407) ;  /* 0xffffffb800d47947 */ /* 0x000fea000383ffff */
.L_x_2355:
[----:B0-----:R-:W-:-:S04]  /*16ba0*/  IMAD.U32 R2, RZ, RZ, UR45 ;  /* 0x0000002dff027e24 */ /* 0x001fc8000f8e00ff */
[----:B------:R0:W1:Y:S03]  /*16bb0*/  SYNCS.PHASECHK.TRANS64.TRYWAIT P0, [R2+URZ+0x33480], R29 ;  /* 0x0334801d020075a7 */ /* 0x000066000800017f */
[----:B-1----:R-:W-:Y:S05]  /*16bc0*/  @!P0 NANOSLEEP.SYNCS 0x989680 ;  /* 0x009896800000895d */ /* 0x002fea0003900000 */
[----:B------:R-:W1:Y:S02]  /*16bd0*/  @!P0 SYNCS.PHASECHK.TRANS64 P0, [R2+URZ+0x33480], R29 ;  /* 0x0334801d020085a7 */ /* 0x000e64000800007f */
[----:B-1----:R-:W-:Y:S05]  /*16be0*/  @!P0 BRA `(.L_x_2355) ;  /* 0xfffffffc00ec8947 */ /* 0x002fea000383ffff */
[----:B------:R-:W-:Y:S05]  /*16bf0*/  BRA `(.L_x_2408) ;  /* 0xffffffc000887947 */ /* 0x000fea000383ffff */
.L_x_2356:
        /* <DEDUP_REMOVED lines=8> */
.L_x_2410:
[----:B------:R-:W-:Y:S05]  /*16c80*/  BSYNC B0 ;  /* 0x0000000000007941 */ /* 0x000fea0003800000 */
.L_x_2409:
[----:B------:R-:W-:Y:S01]  /*16c90*/  IMAD.MOV.U32 R13, RZ, RZ, R8 ;  /* 0x000000ffff0d7224 */ /* 0x000fe200078e0008 */
[----:B------:R-:W0:Y:S01]  /*16ca0*/  LDC R31, c[0x0][0x2f4] ;  /* 0x0000bd00ff1f7b82 */ /* 0x000e220000000800 */
[----:B------:R-:W-:Y:S01]  /*16cb0*/  IMAD.MOV.U32 R12, RZ, RZ, RZ ;  /* 0x000000ffff0c7224 */ /* 0x000fe200078e00ff */
[----:B------:R-:W-:Y:S01]  /*16cc0*/  LOP3.LUT R16, R16, 0xffffff7f, RZ, 0xc0, !PT ;  /* 0xffffff7f10107812 */ /* 0x000fe200078ec0ff */
[----:B------:R-:W-:Y:S01]  /*16cd0*/  IMAD.MOV.U32 R11, RZ, RZ, 0x1c1f ;  /* 0x00001c1fff0b7424 */ /* 0x000fe200078e00ff */
[C---:B------:R-:W-:Y:S01]  /*16ce0*/  ISETP.GE.AND P5, PT, R7.reuse, 0x21, PT ;  /* 0x000000210700780c */ /* 0x040fe20003fa6270 */
[----:B------:R-:W-:Y:S01]  /*16cf0*/  IMAD.MOV.U32 R15, RZ, RZ, -0x1 ;  /* 0xffffffffff0f7424 */ /* 0x000fe200078e00ff */
[----:B------:R-:W-:Y:S01]  /*16d00*/  ISETP.GE.AND P4, PT, R7, 0x41, PT ;  /* 0x000000410700780c */ /* 0x000fe20003f86270 */
[----:B------:R-:W-:Y:S02]  /*16d10*/  IMAD.MOV.U32 R3, RZ, RZ, R14 ;  /* 0x000000ffff037224 */ /* 0x000fe400078e000e */
[----:B------:R-:W-:-:S10]  /*16d20*/  VIADD R24, R36, UR45 ;  /* 0x0000002d24187c36 */ /* 0x000fd40008000000 */
[----:B0-----:R-:W-:Y:S05]  /*16d30*/  WARPSYNC.COLLECTIVE R15, `(.L_x_2411) ;  /* 0x000000000f087348 */ /* 0x001fea0003c00000 */
[----:B------:R1:W2:Y:S02]  /*16d40*/  SHFL.IDX P6, R14, R13, R12, R11 ;  /* 0x0000000c0d0e7389 */ /* 0x0002a400000c000b */
[----:B012---:R-:W-:Y:S01]  /*16d50*/  ENDCOLLECTIVE ;  /* 0x000000000000791b */ /* 0x007fe20003800000 */
.L_x_2411:
[-C--:B------:R-:W-:Y:S01]  /*16d60*/  ISETP.GE.AND P2, PT, R35, R31.reuse, PT ;  /* 0x0000001f2300720c */ /* 0x080fe20003f46270 */
[----:B------:R-:W-:Y:S01]  /*16d70*/  IMAD.MOV.U32 R13, RZ, RZ, R9 ;  /* 0x000000ffff0d7224 */ /* 0x000fe200078e0009 */
[----:B------:R-:W-:Y:S01]  /*16d80*/  ISETP.GE.AND P1, PT, R25, R31, PT ;  /* 0x0000001f1900720c */ /* 0x000fe20003f26270 */
[----:B------:R-:W-:-:S03]  /*16d90*/  IMAD.MOV.U32 R12, RZ, RZ, 0x1 ;  /* 0x00000001ff0c7424 */ /* 0x000fc600078e00ff */
[----:B------:R-:W-:Y:S02]  /*16da0*/  ISETP.LT.OR P3, PT, R7, 0x1, P1 ;  /* 0x000000010700780c */ /* 0x000fe40000f61670 */
[----:B------:R-:W-:-:S13]  /*16db0*/  IADD3 R2, P0, R35, R14, RZ ;  /* 0x0000000e23027210 */ /* 0x000fda0007f1e0ff */
[----:B------:R-:W-:Y:S05]  /*16dc0*/  WARPSYNC.COLLECTIVE R15, `(.L_x_2412) ;  /* 0x000000000f087348 */ /* 0x000fea0003c00000 */
[----:B------:R0:W1:Y:S02]  /*16dd0*/  SHFL.IDX P6, R14, R13, R12, R11 ;  /* 0x0000000c0d0e7389 */ /* 0x00006400000c000b */
[----:B01----:R-:W-:Y:S01]  /*16de0*/  ENDCOLLECTIVE ;  /* 0x000000000000791b */ /* 0x003fe20003800000 */
.L_x_2412:
        /* <DEDUP_REMOVED lines=15> */
.L_x_2413:
[----:B------:R-:W-:Y:S02]  /*16ee0*/  IMAD.MOV.U32 R13, RZ, RZ, R9 ;  /* 0x000000ffff0d7224 */ /* 0x000fe400078e0009 */
[----:B------:R-:W-:Y:S02]  /*16ef0*/  IMAD.MOV.U32 R12, RZ, RZ, 0x2 ;  /* 0x00000002ff0c7424 */ /* 0x000fe400078e00ff */
[----:B------:R-:W-:-:S07]  /*16f00*/  IMAD.MOV.U32 R2, RZ, RZ, R14 ;  /* 0x000000ffff027224 */ /* 0x000fce00078e000e */
[----:B------:R-:W-:Y:S05]  /*16f10*/  WARPSYNC.COLLECTIVE R15, `(.L_x_2414) ;  /* 0x000000000f087348 */ /* 0x000fea0003c00000 */
[----:B------:R0:W1:Y:S02]  /*16f20*/  SHFL.IDX P6, R14, R13, R12, R11 ;  /* 0x0000000c0d0e7389 */ /* 0x00006400000c000b */
[----:B01----:R-:W-:Y:S01]  /*16f30*/  ENDCOLLECTIVE ;  /* 0x000000000000791b */ /* 0x003fe20003800000 */
.L_x_2414:
        /* <DEDUP_REMOVED lines=16> */
.L_x_2415:
[----:B------:R-:W-:Y:S02]  /*17040*/  IMAD.MOV.U32 R13, RZ, RZ, R9 ;  /* 0x000000ffff0d7224 */ /* 0x000fe400078e0009 */
[----:B------:R-:W-:Y:S02]  /*17050*/  IMAD.MOV.U32 R12, RZ, RZ, 0x3 ;  /* 0x00000003ff0c7424 */ /* 0x000fe400078e00ff */
[----:B------:R-:W-:-:S07]  /*17060*/  IMAD.MOV.U32 R2, RZ, RZ, R14 ;  /* 0x000000ffff027224 */ /* 0x000fce00078e000e */
[----:B------:R-:W-:Y:S05]  /*17070*/  WARPSYNC.COLLECTIVE R15, `(.L_x_2416) ;  /* 0x000000000f087348 */ /* 0x000fea0003c00000 */
[----:B------:R0:W1:Y:S02]  /*17080*/  SHFL.IDX P6, R14, R13, R12, R11 ;  /* 0x0000000c0d0e7389 */ /* 0x00006400000c000b */
[----:B01----:R-:W-:Y:S01]  /*17090*/  ENDCOLLECTIVE ;  /* 0x000000000000791b */ /* 0x003fe20003800000 */
.L_x_2416:
        /* <DEDUP_REMOVED lines=13> */
.L_x_2417:
        /* <DEDUP_REMOVED lines=8> */
[----:B0-----:R-:W-:-:S13]  /*171f0*/  IADD3 R2, P3, R35, R14, RZ ;  /* 0x0000000e23027210 */ /* 0x001fda0007f7e0ff */
[----:B------:R-:W-:Y:S05]  /*17200*/  WARPSYNC.COLLECTIVE R15, `(.L_x_2418) ;  /* 0x000000000f087348 */ /* 0x000fea0003c00000 */
[----:B------:R0:W1:Y:S02]  /*17210*/  SHFL.IDX P6, R14, R13, R12, R11 ;  /* 0x0000000c0d0e7389 */ /* 0x00006400000c000b */
[----:B01----:R-:W-:Y:S01]  /*17220*/  ENDCOLLECTIVE ;  /* 0x000000000000791b */ /* 0x003fe20003800000 */
.L_x_2418:
        /* <DEDUP_REMOVED lines=12> */
.L_x_2419:
        /* <DEDUP_REMOVED lines=9> */
[----:B-1----:R-:W-:Y:S06]  /*17380*/  BRA `(.L_x_2420) ;  /* 0xffffffc000247947 */ /* 0x002fec000383ffff */
.L_x_2359:
[----:B0-----:R-:W-:-:S04]  /*17390*/  IMAD.U32 R2, RZ, RZ, UR45 ;  /* 0x0000002dff027e24 */ /* 0x001fc8000f8e00ff */
[----:B------:R0:W1:Y:S03]  /*173a0*/  SYNCS.PHASECHK.TRANS64.TRYWAIT P0, [R2+URZ+0x33440], R29 ;  /* 0x0334401d020075a7 */ /* 0x000066000800017f */
[----:B-1----:R-:W-:Y:S05]  /*173b0*/  @!P0 NANOSLEEP.SYNCS 0x989680 ;  /* 0x009896800000895d */ /* 0x002fea0003900000 */
[----:B------:R-:W1:Y:S02]  /*173c0*/  @!P0 SYNCS.PHASECHK.TRANS64 P0, [R2+URZ+0x33440], R29 ;  /* 0x0334401d020085a7 */ /* 0x000e64000800007f */
[----:B-1----:R-:W-:Y:S05]  /*173d0*/  @!P0 BRA `(.L_x_2359) ;  /* 0xfffffffc00ec8947 */ /* 0x002fea000383ffff */
[----:B------:R-:W-:Y:S05]  /*173e0*/  BRA `(.L_x_2421) ;  /* 0xffffffc000687947 */ /* 0x000fea000383ffff */
.L_x_2360:
        /* <DEDUP_REMOVED lines=8> */
.L_x_2423:
[----:B------:R-:W-:Y:S05]  /*17470*/  BSYNC B0 ;  /* 0x0000000000007941 */ /* 0x000fea0003800000 */
.L_x_2422:
        /* <DEDUP_REMOVED lines=9> */
.L_x_2424:
[-C--:B------:R-:W-:Y:S01]  /*17510*/  ISETP.GE.AND P2, PT, R25, R10.reuse, PT ;  /* 0x0000000a1900720c */ /* 0x080fe20003f46270 */
[----:B------:R-:W-:Y:S01]  /*17520*/  IMAD.MOV.U32 R13, RZ, RZ, R5 ;  /* 0x000000ffff0d7224 */ /* 0x000fe200078e0005 */
[----:B------:R-:W-:Y:S01]  /*17530*/  ISETP.GE.AND P1, PT, R23, R10, PT ;  /* 0x0000000a1700720c */ /* 0x000fe20003f26270 */
[----:B------:R-:W-:Y:S01]  /*17540*/  IMAD.MOV.U32 R12, RZ, RZ, 0x1 ;  /* 0x00000001ff0c7424 */ /* 0x000fe200078e00ff */
[----:B------:R-:W-:-:S13]  /*17550*/  LOP3.LUT P6, RZ, R16, 0x40, RZ, 0xc0, !PT ;  /* 0x0000004010ff7812 */ /* 0x000fda00078cc0ff */
[----:B------:R-:W-:-:S05]  /*17560*/  @P6 IADD3 R14, P0, R35, R14, RZ ;  /* 0x0000000e230e6210 */ /* 0x000fca0007f1e0ff */
[----:B------:R-:W-:Y:S01]  /*17570*/  @P6 IMAD.X R3, RZ, RZ, R2, P0 ;  /* 0x000000ffff036224 */ /* 0x000fe200000e0602 */
[----:B------:R-:W-:Y:S01]  /*17580*/  ISETP.GE.AND P0, PT, R35, R10, PT ;  /* 0x0000000a2300720c */ /* 0x000fe20003f06270 */
[----:B------:R-:W-:-:S12]  /*17590*/  @P6 IMAD.MOV.U32 R2, RZ, RZ, R14 ;  /* 0x000000ffff026224 */ /* 0x000fd800078e000e */
        /* <DEDUP_REMOVED lines=9> */
.L_x_2425:
[----:B------:R-:W-:Y:S02]  /*17630*/  IMAD.MOV.U32 R13, RZ, RZ, R0 ;  /* 0x000000ffff0d7224 */ /* 0x000fe400078e0000 */
[----:B------:R-:W-:-:S07]  /*17640*/  IMAD.MOV.U32 R6, RZ, RZ, R14 ;  /* 0x000000ffff067224 */ /* 0x000fce00078e000e */
[----:B------:R-:W-:Y:S05]  /*17650*/  WARPSYNC.COLLECTIVE R15, `(.L_x_2426) ;  /* 0x000000000f087348 */ /* 0x000fea0003c00000 */
[----:B------:R0:W1:Y:S02]  /*17660*/  SHFL.IDX P6, R14, R13, R12, R11 ;  /* 0x0000000c0d0e7389 */ /* 0x00006400000c000b */
[----:B01----:R-:W-:Y:S01]  /*17670*/  ENDCOLLECTIVE ;  /* 0x000000000000791b */ /* 0x003fe20003800000 */
.L_x_2426:
[----:B------:R-:W-:Y:S02]  /*17680*/  IMAD.MOV.U32 R13, RZ, RZ, R5 ;  /* 0x000000ffff0d7224 */ /* 0x000fe400078e0005 */
        /* <DEDUP_REMOVED lines=13> */
.L_x_2427:
        /* <DEDUP_REMOVED lines=11> */
.L_x_2428:
[----:B------:R-:W-:Y:S02]  /*17810*/  IMAD.MOV.U32 R13, RZ, RZ, R5 ;  /* 0x000000ffff0d7224 */ /* 0x000fe400078e0005 */
[----:B------:R-:W-:Y:S01]  /*17820*/  IMAD.MOV.U32 R12, RZ, RZ, 0x3 ;  /* 0x00000003ff0c7424 */ /* 0x000fe200078e00ff */
[----:B------:R-:W-:-:S05]  /*17830*/  @P4 IADD3 R14, P0, R35, R14, RZ ;  /* 0x0000000e230e4210 */ /* 0x000fca0007f1e0ff */
[----:B------:R-:W-:-:S08]  /*17840*/  @P4 IMAD.MOV.U32 R2, RZ, RZ, R14 ;  /* 0x000000ffff024224 */ /* 0x000fd000078e000e */
[----:B------:R-:W-:Y:S05]  /*17850*/  WARPSYNC.COLLECTIVE R15, `(.L_x_2429) ;  /* 0x000000000f087348 */ /* 0x000fea0003c00000 */
[----:B------:R0:W1:Y:S02]  /*17860*/  SHFL.IDX P6, R14, R13, R12, R11 ;  /* 0x0000000c0d0e7389 */ /* 0x00006400000c000b */
[----:B01----:R-:W-:Y:S01]  /*17870*/  ENDCOLLECTIVE ;  /* 0x000000000000791b */ /* 0x003fe20003800000 */
.L_x_2429:
        /* <DEDUP_REMOVED lines=13> */
.L_x_2430:
[----:B------:R-:W-:Y:S02]  /*17950*/  IMAD.MOV.U32 R13, RZ, RZ, R8 ;  /* 0x000000ffff0d7224 */ /* 0x000fe400078e0008 */
[----:B------:R-:W-:Y:S01]  /*17960*/  IMAD.MOV.U32 R12, RZ, RZ, RZ ;  /* 0x000000ffff0c7224 */ /* 0x000fe200078e00ff */
[----:B------:R-:W-:-:S05]  /*17970*/  @P3 IADD3 R14, P0, R35, R14, RZ ;  /* 0x0000000e230e3210 */ /* 0x000fca0007f1e0ff */
[----:B------:R-:W-:-:S08]  /*17980*/  @P3 IMAD.MOV.U32 R2, RZ, RZ, R14 ;  /* 0x000000ffff023224 */ /* 0x000fd000078e000e */
[----:B------:R-:W-:Y:S05]  /*17990*/  WARPSYNC.COLLECTIVE R15, `(.L_x_2431) ;  /* 0x000000000f087348 */ /* 0x000fea0003c00000 */
[----:B------:R0:W1:Y:S02]  /*179a0*/  SHFL.IDX P6, R14, R13, R12, R11 ;  /* 0x0000000c0d0e7389 */ /* 0x00006400000c000b */
[----:B01----:R-:W-:Y:S01]  /*179b0*/  ENDCOLLECTIVE ;  /* 0x000000000000791b */ /* 0x003fe20003800000 */
.L_x_2431:
        /* <DEDUP_REMOVED lines=13> */
.L_x_2432:
[----:B------:R-:W-:Y:S05]  /*17a90*/  BRA `(.L_x_2433) ;  /* 0xffffffbc00f07947 */ /* 0x000fea000383ffff */
.L_x_2365:
[----:B------:R-:W-:Y:S02]  /*17aa0*/  IMAD.MOV.U32 R13, RZ, RZ, R5 ;  /* 0x000000ffff0d7224 */ /* 0x000fe400078e0005 */
[----:B------:R-:W-:Y:S02]  /*17ab0*/  IMAD.MOV.U32 R12, RZ, RZ, RZ ;  /* 0x000000ffff0c7224 */ /* 0x000fe400078e00ff */
[----:B------:R-:W-:Y:S02]  /*17ac0*/  IMAD.MOV.U32 R11, RZ, RZ, 0x1c1f ;  /* 0x00001c1fff0b7424 */ /* 0x000fe400078e00ff */
[----:B------:R-:W-:Y:S02]  /*17ad0*/  IMAD.MOV.U32 R15, RZ, RZ, -0x1 ;  /* 0xffffffffff0f7424 */ /* 0x000fe400078e00ff */
[----:B------:R-:W-:-:S07]  /*17ae0*/  IMAD.U32 R6, RZ, RZ, UR47 ;  /* 0x0000002fff067e24 */ /* 0x000fce000f8e00ff */
[----:B-1----:R-:W-:Y:S05]  /*17af0*/  WARPSYNC.COLLECTIVE R15, `(.L_x_2434) ;  /* 0x000000000f087348 */ /* 0x002fea0003c00000 */
[----:B-1----:R0:W1:Y:S02]  /*17b00*/  SHFL.IDX P6, R14, R13, R12, R11 ;  /* 0x0000000c0d0e7389 */ /* 0x00206400000c000b */
[----:B01----:R-:W-:Y:S01]  /*17b10*/  ENDCOLLECTIVE ;  /* 0x000000000000791b */ /* 0x003fe20003800000 */
.L_x_2434:
[----:B------:R-:W-:Y:S02]  /*17b20*/  IMAD.MOV.U32 R13, RZ, RZ, R0 ;  /* 0x000000ffff0d7224 */ /* 0x000fe400078e0000 */
[----:B------:R-:W-:-:S07]  /*17b30*/  IMAD.MOV.U32 R2, RZ, RZ, R14 ;  /* 0x000000ffff027224 */ /* 0x000fce00078e000e */
[----:B------:R-:W-:Y:S05]  /*17b40*/  WARPSYNC.COLLECTIVE R15, `(.L_x_2435) ;  /* 0x000000000f087348 */ /* 0x000fea0003c00000 */
[----:B------:R0:W1:Y:S02]  /*17b50*/  SHFL.IDX P6, R14, R13, R12, R11 ;  /* 0x0000000c0d0e7389 */ /* 0x00006400000c000b */
[----:B01----:R-:W-:Y:S01]  /*17b60*/  ENDCOLLECTIVE ;  /* 0x000000000000791b */ /* 0x003fe20003800000 */
.L_x_2435:
[----:B------:R-:W-:Y:S02]  /*17b70*/  ULDC UR4, c[0x0][0x288] ;  /* 0x0000a20000047ab9 */ /* 0x000fe40000000800 */
[----:B------:R-:W-:Y:S02]  /*17b80*/  IMAD R7, R4, UR4, RZ ;  /* 0x0000000404077c24 */ /* 0x000fe4000f8e02ff */
[----:B------:R-:W-:-:S04]  /*17b90*/  IMAD R4, R6, 0x80, R27 ;  /* 0x0000008006047824 */ /* 0x000fc800078e021b */
[C---:B------:R-:W-:Y:S01]  /*17ba0*/  VIADD R6, R4.reuse, 0x20 ;  /* 0x0000002004067836 */ /* 0x040fe20000000000 */
        /* <DEDUP_REMOVED lines=10> */
.L_x_2436:
        /* <DEDUP_REMOVED lines=11> */
.L_x_2437:
[----:B------:R-:W-:Y:S02]  /*17d00*/  IMAD.MOV.U32 R13, RZ, RZ, R5 ;  /* 0x000000ffff0d7224 */ /* 0x000fe400078e0005 */
[----:B------:R-:W-:Y:S01]  /*17d10*/  IMAD.MOV.U32 R12, RZ, RZ, 0x2 ;  /* 0x00000002ff0c7424 */ /* 0x000fe200078e00ff */
[----:B------:R-:W-:-:S13]  /*17d20*/  @!P1 IADD3 R8, P0, R35, R14, RZ ;  /* 0x0000000e23089210 */ /* 0x000fda0007f1e0ff */
[----:B------:R-:W-:Y:S05]  /*17d30*/  WARPSYNC.COLLECTIVE R15, `(.L_x_2438) ;  /* 0x000000000f087348 */ /* 0x000fea0003c00000 */
[----:B------:R0:W1:Y:S02]  /*17d40*/  SHFL.IDX P6, R14, R13, R12, R11 ;  /* 0x0000000c0d0e7389 */ /* 0x00006400000c000b */
[----:B01----:R-:W-:Y:S01]  /*17d50*/  ENDCOLLECTIVE ;  /* 0x000000000000791b */ /* 0x003fe20003800000 */
.L_x_2438:
[----:B------:R-:W-:Y:S02]  /*17d60*/  @!P1 IMAD.X R9, RZ, RZ, R6, P0 ;  /* 0x000000ffff099224 */ /* 0x000fe400000e0606 */
[----:B------:R-:W-:Y:S02]  /*17d70*/  VIADD R6, R4, 0x40 ;  /* 0x0000004004067836 */ /* 0x000fe40000000000 */
[----:B------:R-:W-:Y:S02]  /*17d80*/  @!P1 IMAD.MOV.U32 R2, RZ, RZ, R8 ;  /* 0x000000ffff029224 */ /* 0x000fe400078e0008 */
[----:B------:R-:W-:Y:S01]  /*17d90*/  @!P1 IMAD.MOV.U32 R3, RZ, RZ, R9 ;  /* 0x000000ffff039224 */ /* 0x000fe200078e0009 */
[----:B------:R-:W-:Y:S01]  /*17da0*/  ISETP.GE.AND P0, PT, R6, R7, PT ;  /* 0x000000070600720c */ /* 0x000fe20003f06270 */
[----:B------:R-:W-:-:S03]  /*17db0*/  IMAD.MOV.U32 R13, RZ, RZ, R0 ;  /* 0x000000ffff0d7224 */ /* 0x000fc600078e0000 */
[----:B------:R-:W-:Y:S01]  /*17dc0*/  @!PT LDS RZ, [RZ] ;  /* 0x00000000fffff984 */ /* 0x000fe20000000800 */
[----:B------:R-:W-:Y:S01]  /*17dd0*/  @!PT LDS RZ, [RZ] ;  /* 0x00000000fffff984 */ /* 0x000fe20000000800 */
[----:B------:R-:W-:Y:S01]  /*17de0*/  @!PT LDS RZ, [RZ] ;  /* 0x00000000fffff984 */ /* 0x000fe20000000800 */
[----:B------:R0:W-:Y:S04]  /*17df0*/  @!P1 LDGSTS.E.BYPASS.LTC128B.128 [R24+0x1ea00], desc[UR36][R2.64], !P4 ;  /* 0x1ea0000002189fae */ /* 0x0001e8000e101d64 */
[----:B------:R0:W-:Y:S04]  /*17e00*/  @!P1 LDGSTS.E.BYPASS.LTC128B.128 [R24+0x20a00], desc[UR36][R2.64+0x40], !P3 ;  /* 0x20a0004002189fae */ /* 0x0001e8000d901d64 */
[----:B------:R0:W-:Y:S01]  /*17e10*/  @!P1 LDGSTS.E.BYPASS.LTC128B.128 [R24+0x22a00], desc[UR36][R2.64+0x80], !P2 ;  /* 0x22a0008002189fae */ /* 0x0001e2000d101d64 */
[----:B------:R-:W-:-:S07]  /*17e20*/  IMAD.MOV.U32 R6, RZ, RZ, R14 ;  /* 0x000000ffff067224 */ /* 0x000fce00078e000e */
[----:B0-----:R-:W-:Y:S05]  /*17e30*/  WARPSYNC.COLLECTIVE R15, `(.L_x_2439) ;  /* 0x000000000f087348 */ /* 0x001fea0003c00000 */
[----:B------:R1:W2:Y:S02]  /*17e40*/  SHFL.IDX P6, R14, R13, R12, R11 ;  /* 0x0000000c0d0e7389 */ /* 0x0002a400000c000b */
[----:B012---:R-:W-:Y:S01]  /*17e50*/  ENDCOLLECTIVE ;  /* 0x000000000000791b */ /* 0x007fe20003800000 */
.L_x_2439:
[----:B------:R-:W-:Y:S02]  /*17e60*/  IMAD.MOV.U32 R13, RZ, RZ, R5 ;  /* 0x000000ffff0d7224 */ /* 0x000fe400078e0005 */
[----:B------:R-:W-:Y:S01]  /*17e70*/  IMAD.MOV.U32 R12, RZ, RZ, 0x3 ;  /* 0x00000003ff0c7424 */ /* 0x000fe200078e00ff */
[----:B------:R-:W-:-:S05]  /*17e80*/  @!P0 IADD3 R14, P5, R35, R14, RZ ;  /* 0x0000000e230e8210 */ /* 0x000fca0007fbe0ff */
[----:B------:R-:W-:-:S08]  /*17e90*/  @!P0 IMAD.MOV.U32 R2, RZ, RZ, R14 ;  /* 0x000000ffff028224 */ /* 0x000fd000078e000e */
[----:B------:R-:W-:Y:S05]  /*17ea0*/  WARPSYNC.COLLECTIVE R15, `(.L_x_2440) ;  /* 0x000000000f087348 */ /* 0x000fea0003c00000 */
[----:B------:R0:W1:Y:S02]  /*17eb0*/  SHFL.IDX P6, R14, R13, R12, R11 ;  /* 0x0000000c0d0e7389 */ /* 0x00006400000c000b */
[----:B01----:R-:W-:Y:S01]  /*17ec0*/  ENDCOLLECTIVE ;  /* 0x000000000000791b */ /* 0x003fe20003800000 */
.L_x_2440:
        /* <DEDUP_REMOVED lines=13> */
.L_x_2441:
[----:B------:R-:W-:Y:S05]  /*17fa0*/  BRA `(.L_x_2442) ;  /* 0xffffffc000bc7947 */ /* 0x000fea000383ffff */
.L_x_2368:
[----:B01----:R-:W-:-:S04]  /*17fb0*/  IMAD.U32 R3, RZ, RZ, UR45 ;  /* 0x0000002dff037e24 */ /* 0x003fc8000f8e00ff */
[----:B------:R0:W1:Y:S03]  /*17fc0*/  SYNCS.PHASECHK.TRANS64.TRYWAIT P0, [R3+URZ+0x33420], R0 ;  /* 0x03342000030075a7 */ /* 0x000066000800017f */
[----:B-1----:R-:W-:Y:S05]  /*17fd0*/  @!P0 NANOSLEEP.SYNCS 0x989680 ;  /* 0x009896800000895d */ /* 0x002fea0003900000 */
[----:B------:R-:W1:Y:S02]  /*17fe0*/  @!P0 SYNCS.PHASECHK.TRANS64 P0, [R3+URZ+0x33420], R0 ;  /* 0x03342000030085a7 */ /* 0x000e64000800007f */
[----:B-1----:R-:W-:Y:S05]  /*17ff0*/  @!P0 BRA `(.L_x_2368) ;  /* 0xfffffffc00ec8947 */ /* 0x002fea000383ffff */
[----:B------:R-:W-:Y:S05]  /*18000*/  BRA `(.L_x_2443) ;  /* 0xffffffc000fc7947 */ /* 0x000fea000383ffff */
.L_x_2371:
[----:B0-----:R0:W1:Y:S02]  /*18010*/  SYNCS.PHASECHK.TRANS64.TRYWAIT P0, [R5+URZ+0x33480], R30 ;  /* 0x0334801e050075a7 */ /* 0x001064000800017f */
[----:B-1----:R-:W-:Y:S05]  /*18020*/  @!P0 NANOSLEEP.SYNCS 0x989680 ;  /* 0x009896800000895d */ /* 0x002fea0003900000 */
[----:B------:R-:W1:Y:S02]  /*18030*/  @!P0 SYNCS.PHASECHK.TRANS64 P0, [R5+URZ+0x33480], R30 ;  /* 0x0334801e050085a7 */ /* 0x000e64000800007f */
[----:B-1----:R-:W-:Y:S05]  /*18040*/  @!P0 BRA `(.L_x_2371) ;  /* 0xfffffffc00f08947 */ /* 0x002fea000383ffff */
[----:B------:R-:W-:Y:S05]  /*18050*/  BRA `(.L_x_2444) ;  /* 0xffffffc800007947 */ /* 0x000fea000383ffff */
.L_x_2372:
        /* <DEDUP_REMOVED lines=8> */
.L_x_2446:
[----:B------:R-:W-:Y:S05]  /*180e0*/  BSYNC B0 ;  /* 0x0000000000007941 */ /* 0x000fea0003800000 */
.L_x_2445:
        /* <DEDUP_REMOVED lines=9> */
.L_x_2447:
[----:B------:R-:W-:Y:S02]  /*18180*/  IMAD.MOV.U32 R13, RZ, RZ, R19 ;  /* 0x000000ffff0d7224 */ /* 0x000fe400078e0013 */
[----:B------:R-:W-:Y:S02]  /*18190*/  IMAD.MOV.U32 R12, RZ, RZ, 0x1 ;  /* 0x00000001ff0c7424 */ /* 0x000fe400078e00ff */
[----:B------:R-:W-:-:S07]  /*181a0*/  IMAD.MOV.U32 R2, RZ, RZ, R14 ;  /* 0x000000ffff027224 */ /* 0x000fce00078e000e */
[----:B------:R-:W-:Y:S05]  /*181b0*/  WARPSYNC.COLLECTIVE R15, `(.L_x_2448) ;  /* 0x000000000f087348 */ /* 0x000fea0003c00000 */
[----:B------:R0:W1:Y:S02]  /*181c0*/  SHFL.IDX P6, R14, R13, R12, R11 ;  /* 0x0000000c0d0e7389 */ /* 0x00006400000c000b */
[----:B01----:R-:W-:Y:S01]  /*181d0*/  ENDCOLLECTIVE ;  /* 0x000000000000791b */ /* 0x003fe20003800000 */
.L_x_2448:
        /* <DEDUP_REMOVED lines=13> */
.L_x_2449:
[----:B------:R-:W-:Y:S02]  /*182b0*/  IMAD.MOV.U32 R13, RZ, RZ, R19 ;  /* 0x000000ffff0d7224 */ /* 0x000fe400078e0013 */
[----:B------:R-:W-:Y:S02]  /*182c0*/  IMAD.MOV.U32 R12, RZ, RZ, 0x2 ;  /* 0x00000002ff0c7424 */ /* 0x000fe400078e00ff */
[----:B------:R-:W-:-:S07]  /*182d0*/  IMAD.MOV.U32 R2, RZ, RZ, R14 ;  /* 0x000000ffff027224 */ /* 0x000fce00078e000e */
[----:B------:R-:W-:Y:S05]  /*182e0*/  WARPSYNC.COLLECTIVE R15, `(.L_x_2450) ;  /* 0x000000000f087348 */ /* 0x000fea0003c00000 */
[----:B------:R0:W1:Y:S02]  /*182f0*/  SHFL.IDX P6, R14, R13, R12, R11 ;  /* 0x0000000c0d0e7389 */ /* 0x00006400000c000b */
[----:B01----:R-:W-:Y:S01]  /*18300*/  ENDCOLLECTIVE ;  /* 0x000000000000791b */ /* 0x003fe20003800000 */
.L_x_2450:
        /* <DEDUP_REMOVED lines=13> */
.L_x_2451:
[----:B------:R-:W-:Y:S02]  /*183e0*/  IMAD.MOV.U32 R13, RZ, RZ, R19 ;  /* 0x000000ffff0d7224 */ /* 0x000fe400078e0013 */
[----:B------:R-:W-:Y:S02]  /*183f0*/  IMAD.MOV.U32 R12, RZ, RZ, 0x3 ;  /* 0x00000003ff0c7424 */ /* 0x000fe400078e00ff */
[----:B------:R-:W-:-:S07]  /*18400*/  IMAD.MOV.U32 R2, RZ, RZ, R14 ;  /* 0x000000ffff027224 */ /* 0x000fce00078e000e */
[----:B------:R-:W-:Y:S05]  /*18410*/  WARPSYNC.COLLECTIVE R15, `(.L_x_2452) ;  /* 0x000000000f087348 */ /* 0x000fea0003c00000 */
[----:B------:R0:W1:Y:S02]  /*18420*/  SHFL.IDX P6, R14, R13, R12, R11 ;  /* 0x0000000c0d0e7389 */ /* 0x00006400000c000b */
[----:B01----:R-:W-:Y:S01]  /*18430*/  ENDCOLLECTIVE ;  /* 0x000000000000791b */ /* 0x003fe20003800000 */
.L_x_2452:
        /* <DEDUP_REMOVED lines=13> */
.L_x_2453:
[----:B------:R-:W-:Y:S02]  /*18510*/  IMAD.MOV.U32 R13, RZ, RZ, R25 ;  /* 0x000000ffff0d7224 */ /* 0x000fe400078e0019 */
[----:B------:R-:W-:Y:S02]  /*18520*/  IMAD.MOV.U32 R12, RZ, RZ, RZ ;  /* 0x000000ffff0c7224 */ /* 0x000fe400078e00ff */
[----:B------:R-:W-:-:S07]  /*18530*/  IMAD.MOV.U32 R2, RZ, RZ, R14 ;  /* 0x000000ffff027224 */ /* 0x000fce00078e000e */
[----:B------:R-:W-:Y:S05]  /*18540*/  WARPSYNC.COLLECTIVE R15, `(.L_x_2454) ;  /* 0x000000000f087348 */ /* 0x000fea0003c00000 */
[----:B------:R0:W1:Y:S02]  /*18550*/  SHFL.IDX P6, R14, R13, R12, R11 ;  /* 0x0000000c0d0e7389 */ /* 0x00006400000c000b */
[----:B01----:R-:W-:Y:S01]  /*18560*/  ENDCOLLECTIVE ;  /* 0x000000000000791b */ /* 0x003fe20003800000 */
.L_x_2454:
        /* <DEDUP_REMOVED lines=13> */
.L_x_2455:
[----:B------:R-:W-:Y:S05]  /*18640*/  BRA `(.L_x_2456) ;  /* 0xffffffc400b47947 */ /* 0x000fea000383ffff */
.L_x_2375:
[----:B--2---:R2:W3:Y:S02]  /*18650*/  SYNCS.PHASECHK.TRANS64.TRYWAIT P0, [R5+URZ+0x33440], R30 ;  /* 0x0334401e050075a7 */ /* 0x0044e4000800017f */
[----:B---3--:R-:W-:Y:S05]  /*18660*/  @!P0 NANOSLEEP.SYNCS 0x989680 ;  /* 0x009896800000895d */ /* 0x008fea0003900000 */
[----:B------:R-:W3:Y:S02]  /*18670*/  @!P0 SYNCS.PHASECHK.TRANS64 P0, [R5+URZ+0x33440], R30 ;  /* 0x0334401e050085a7 */ /* 0x000ee4000800007f */
[----:B---3--:R-:W-:Y:S05]  /*18680*/  @!P0 BRA `(.L_x_2375) ;  /* 0xfffffffc00f08947 */ /* 0x008fea000383ffff */
[----:B------:R-:W-:Y:S05]  /*18690*/  BRA `(.L_x_2457) ;  /* 0xffffffc400f47947 */ /* 0x000fea000383ffff */
.L_x_2376:
        /* <DEDUP_REMOVED lines=8> */
.L_x_2459:
[----:B------:R-:W-:Y:S05]  /*18720*/  BSYNC B0 ;  /* 0x0000000000007941 */ /* 0x000fea0003800000 */
.L_x_2458:
        /* <DEDUP_REMOVED lines=9> */
.L_x_2460:
[----:B------:R-:W-:Y:S02]  /*187c0*/  VIADD R22, R22, UR45 ;  /* 0x0000002d16167c36 */ /* 0x000fe40008000000 */
[----:B------:R-:W-:Y:S02]  /*187d0*/  IMAD.MOV.U32 R13, RZ, RZ, R19 ;  /* 0x000000ffff0d7224 */ /* 0x000fe400078e0013 */
[----:B------:R-:W-:Y:S01]  /*187e0*/  IMAD.MOV.U32 R12, RZ, RZ, 0x1 ;  /* 0x00000001ff0c7424 */ /* 0x000fe200078e00ff */
[----:B------:R-:W-:-:S13]  /*187f0*/  IADD3 R2, P0, R35, R14, RZ ;  /* 0x0000000e23027210 */ /* 0x000fda0007f1e0ff */
[----:B------:R-:W-:Y:S05]  /*18800*/  WARPSYNC.COLLECTIVE R15, `(.L_x_2461) ;  /* 0x000000000f087348 */ /* 0x000fea0003c00000 */
[----:B------:R0:W1:Y:S02]  /*18810*/  SHFL.IDX P6, R14, R13, R12, R11 ;  /* 0x0000000c0d0e7389 */ /* 0x00006400000c000b */
[----:B01----:R-:W-:Y:S01]  /*18820*/  ENDCOLLECTIVE ;  /* 0x000000000000791b */ /* 0x003fe20003800000 */
.L_x_2461:
        /* <DEDUP_REMOVED lines=12> */
.L_x_2462:
[----:B------:R-:W-:Y:S02]  /*188f0*/  IMAD.MOV.U32 R13, RZ, RZ, R19 ;  /* 0x000000ffff0d7224 */ /* 0x000fe400078e0013 */
[----:B------:R-:W-:Y:S01]  /*18900*/  IMAD.MOV.U32 R12, RZ, RZ, 0x2 ;  /* 0x00000002ff0c7424 */ /* 0x000fe200078e00ff */
[----:B------:R-:W-:-:S13]  /*18910*/  IADD3 R2, P0, R35, R14, RZ ;  /* 0x0000000e23027210 */ /* 0x000fda0007f1e0ff */
[----:B------:R-:W-:Y:S05]  /*18920*/  WARPSYNC.COLLECTIVE R15, `(.L_x_2463) ;  /* 0x000000000f087348 */ /* 0x000fea0003c00000 */
[----:B------:R0:W1:Y:S02]  /*18930*/  SHFL.IDX P6, R14, R13, R12, R11 ;  /* 0x0000000c0d0e7389 */ /* 0x00006400000c000b */
[----:B01----:R-:W-:Y:S01]  /*18940*/  ENDCOLLECTIVE ;  /* 0x000000000000791b */ /* 0x003fe20003800000 */
.L_x_2463:
        /* <DEDUP_REMOVED lines=12> */
.L_x_2464:
[----:B------:R-:W-:Y:S02]  /*18a10*/  IMAD.MOV.U32 R13, RZ, RZ, R19 ;  /* 0x000000ffff0d7224 */ /* 0x000fe400078e0013 */
[----:B------:R-:W-:Y:S01]  /*18a20*/  IMAD.MOV.U32 R12, RZ, RZ, 0x3 ;  /* 0x00000003ff0c7424 */ /* 0x000fe200078e00ff */
[----:B------:R-:W-:-:S13]  /*18a30*/  IADD3 R2, P0, R35, R14, RZ ;  /* 0x0000000e23027210 */ /* 0x000fda0007f1e0ff */
[----:B------:R-:W-:Y:S05]  /*18a40*/  WARPSYNC.COLLECTIVE R15, `(.L_x_2465) ;  /* 0x000000000f087348 */ /* 0x000fea0003c00000 */
[----:B------:R0:W1:Y:S02]  /*18a50*/  SHFL.IDX P6, R14, R13, R12, R11 ;  /* 0x0000000c0d0e7389 */ /* 0x00006400000c000b */
[----:B01----:R-:W-:Y:S01]  /*18a60*/  ENDCOLLECTIVE ;  /* 0x000000000000791b */ /* 0x003fe20003800000 */
.L_x_2465:
        /* <DEDUP_REMOVED lines=12> */
.L_x_2466:
[----:B------:R-:W-:Y:S02]  /*18b30*/  IMAD.MOV.U32 R13, RZ, RZ, R23 ;  /* 0x000000ffff0d7224 */ /* 0x000fe400078e0017 */
[----:B------:R-:W-:Y:S01]  /*18b40*/  IMAD.MOV.U32 R12, RZ, RZ, RZ ;  /* 0x000000ffff0c7224 */ /* 0x000fe200078e00ff */
[----:B------:R-:W-:-:S13]  /*18b50*/  IADD3 R2, P0, R35, R14, RZ ;  /* 0x0000000e23027210 */ /* 0x000fda0007f1e0ff */
[----:B------:R-:W-:Y:S05]  /*18b60*/  WARPSYNC.COLLECTIVE R15, `(.L_x_2467) ;  /* 0x000000000f087348 */ /* 0x000fea0003c00000 */
[----:B------:R0:W1:Y:S02]  /*18b70*/  SHFL.IDX P6, R14, R13, R12, R11 ;  /* 0x0000000c0d0e7389 */ /* 0x00006400000c000b */
[----:B01----:R-:W-:Y:S01]  /*18b80*/  ENDCOLLECTIVE ;  /* 0x000000000000791b */ /* 0x003fe20003800000 */
.L_x_2467:
        /* <DEDUP_REMOVED lines=12> */
.L_x_2468:
[----:B------:R-:W-:Y:S05]  /*18c50*/  BRA `(.L_x_2469) ;  /* 0xffffffc400987947 */ /* 0x000fea000383ffff */
.L_x_2379:
[----:B0-----:R0:W1:Y:S02]  /*18c60*/  SYNCS.PHASECHK.TRANS64.TRYWAIT P1, [R5+URZ+0x33470], R2 ;  /* 0x03347002050075a7 */ /* 0x001064000802017f */
[----:B-1----:R-:W-:Y:S05]  /*18c70*/  @!P1 NANOSLEEP.SYNCS 0x989680 ;  /* 0x009896800000995d */ /* 0x002fea0003900000 */
[----:B------:R-:W1:Y:S02]  /*18c80*/  @!P1 SYNCS.PHASECHK.TRANS64 P1, [R5+URZ+0x33470], R2 ;  /* 0x03347002050095a7 */ /* 0x000e64000802007f */
[----:B-1----:R-:W-:Y:S05]  /*18c90*/  @!P1 BRA `(.L_x_2379) ;  /* 0xfffffffc00f09947 */ /* 0x002fea000383ffff */
[----:B------:R-:W-:Y:S05]  /*18ca0*/  BRA `(.L_x_2470) ;  /* 0xffffffc400ec7947 */ /* 0x000fea000383ffff */
.L_x_2381:
[----:B0-----:R0:W1:Y:S02]  /*18cb0*/  SYNCS.PHASECHK.TRANS64.TRYWAIT P1, [R5+URZ+0x33460], R6 ;  /* 0x03346006050075a7 */ /* 0x001064000802017f */
[----:B-1----:R-:W-:Y:S05]  /*18cc0*/  @!P1 NANOSLEEP.SYNCS 0x989680 ;  /* 0x009896800000995d */ /* 0x002fea0003900000 */
[----:B------:R-:W1:Y:S02]  /*18cd0*/  @!P1 SYNCS.PHASECHK.TRANS64 P1, [R5+URZ+0x33460], R6 ;  /* 0x03346006050095a7 */ /* 0x000e64000802007f */
[----:B-1----:R-:W-:Y:S05]  /*18ce0*/  @!P1 BRA `(.L_x_2381) ;  /* 0xfffffffc00f09947 */ /* 0x002fea000383ffff */
[----:B------:R-:W-:Y:S05]  /*18cf0*/  BRA `(.L_x_2471) ;  /* 0xffffffc400fc7947 */ /* 0x000fea000383ffff */
.L_x_2388:
[----:B0-----:R0:W1:Y:S02]  /*18d00*/  SYNCS.PHASECHK.TRANS64.TRYWAIT P0, [R0+URZ+0x33470], R3 ;  /* 0x03347003000075a7 */ /* 0x001064000800017f */
[----:B-1----:R-:W-:Y:S05]  /*18d10*/  @!P0 NANOSLEEP.SYNCS 0x989680 ;  /* 0x009896800000895d */ /* 0x002fea0003900000 */
[----:B------:R-:W1:Y:S02]  /*18d20*/  @!P0 SYNCS.PHASECHK.TRANS64 P0, [R0+URZ+0x33470], R3 ;  /* 0x03347003000085a7 */ /* 0x000e64000800007f */
[----:B-1----:R-:W-:Y:S05]  /*18d30*/  @!P0 BRA `(.L_x_2388) ;  /* 0xfffffffc00f08947 */ /* 0x002fea000383ffff */
[----:B------:R-:W-:Y:S05]  /*18d40*/  BRA `(.L_x_2472) ;  /* 0xffffffcc00f07947 */ /* 0x000fea000383ffff */
.L_x_2390:
[----:B0-----:R0:W1:Y:S02]  /*18d50*/  SYNCS.PHASECHK.TRANS64.TRYWAIT P0, [R0+URZ+0x33460], R5 ;  /* 0x03346005000075a7 */ /* 0x001064000800017f */
[----:B-1----:R-:W-:Y:S05]  /*18d60*/  @!P0 NANOSLEEP.SYNCS 0x989680 ;  /* 0x009896800000895d */ /* 0x002fea0003900000 */
[----:B------:R-:W1:Y:S02]  /*18d70*/  @!P0 SYNCS.PHASECHK.TRANS64 P0, [R0+URZ+0x33460], R5 ;  /* 0x03346005000085a7 */ /* 0x000e64000800007f */
[----:B-1----:R-:W-:Y:S05]  /*18d80*/  @!P0 BRA `(.L_x_2390) ;  /* 0xfffffffc00f08947 */ /* 0x002fea000383ffff */
[----:B------:R-:W-:Y:S05]  /*18d90*/  BRA `(.L_x_2473) ;  /* 0xffffffd000047947 */ /* 0x000fea000383ffff */
.L_x_2393:
[----:B0-----:R0:W1:Y:S02]  /*18da0*/  SYNCS.PHASECHK.TRANS64.TRYWAIT P0, [R5+URZ+0x33420], R2 ;  /* 0x03342002050075a7 */ /* 0x001064000800017f */
[----:B-1----:R-:W-:Y:S05]  /*18db0*/  @!P0 NANOSLEEP.SYNCS 0x989680 ;  /* 0x009896800000895d */ /* 0x002fea0003900000 */
[----:B------:R-:W1:Y:S02]  /*18dc0*/  @!P0 SYNCS.PHASECHK.TRANS64 P0, [R5+URZ+0x33420], R2 ;  /* 0x03342002050085a7 */ /* 0x000e64000800007f */
[----:B-1----:R-:W-:Y:S05]  /*18dd0*/  @!P0 BRA `(.L_x_2393) ;  /* 0xfffffffc00f08947 */ /* 0x002fea000383ffff */
[----:B------:R-:W-:Y:S05]  /*18de0*/  BRA `(.L_x_2474) ;  /* 0xffffffd400dc7947 */ /* 0x000fea000383ffff */
.L_x_2395:
[----:B0-----:R0:W1:Y:S02]  /*18df0*/  SYNCS.PHASECHK.TRANS64.TRYWAIT P1, [R4+URZ+0x33440], R3 ;  /* 0x03344003040075a7 */ /* 0x001064000802017f */
[----:B-1----:R-:W-:Y:S05]  /*18e00*/  @!P1 NANOSLEEP.SYNCS 0x989680 ;  /* 0x009896800000995d */ /* 0x002fea0003900000 */
[----:B------:R-:W1:Y:S02]  /*18e10*/  @!P1 SYNCS.PHASECHK.TRANS64 P1, [R4+URZ+0x33440], R3 ;  /* 0x03344003040095a7 */ /* 0x000e64000802007f */
[----:B-1----:R-:W-:Y:S05]  /*18e20*/  @!P1 BRA `(.L_x_2395) ;  /* 0xfffffffc00f09947 */ /* 0x002fea000383ffff */
[----:B------:R-:W-:Y:S05]  /*18e30*/  BRA `(.L_x_2475) ;  /* 0xffffffd800207947 */ /* 0x000fea000383ffff */
.L_x_2397:
[----:B-1----:R1:W2:Y:S02]  /*18e40*/  SYNCS.PHASECHK.TRANS64.TRYWAIT P1, [R5+URZ+0x33440], R0 ;  /* 0x03344000050075a7 */ /* 0x0022a4000802017f */
[----:B--2---:R-:W-:Y:S05]  /*18e50*/  @!P1 NANOSLEEP.SYNCS 0x989680 ;  /* 0x009896800000995d */ /* 0x004fea0003900000 */
[----:B------:R-:W2:Y:S02]  /*18e60*/  @!P1 SYNCS.PHASECHK.TRANS64 P1, [R5+URZ+0x33440], R0 ;  /* 0x03344000050095a7 */ /* 0x000ea4000802007f */
[----:B--2---:R-:W-:Y:S05]  /*18e70*/  @!P1 BRA `(.L_x_2397) ;  /* 0xfffffffc00f09947 */ /* 0x004fea000383ffff */
[----:B------:R-:W-:Y:S05]  /*18e80*/  BRA `(.L_x_2476) ;  /* 0xffffffd8002c7947 */ /* 0x000fea000383ffff */
.L_x_2399:
[----:B--2---:R2:W3:Y:S02]  /*18e90*/  SYNCS.PHASECHK.TRANS64.TRYWAIT P1, [R4+URZ+0x33460], R3 ;  /* 0x03346003040075a7 */ /* 0x0044e4000802017f */
[----:B---3--:R-:W-:Y:S05]  /*18ea0*/  @!P1 NANOSLEEP.SYNCS 0x989680 ;  /* 0x009896800000995d */ /* 0x008fea0003900000 */
[----:B------:R-:W3:Y:S02]  /*18eb0*/  @!P1 SYNCS.PHASECHK.TRANS64 P1, [R4+URZ+0x33460], R3 ;  /* 0x03346003040095a7 */ /* 0x000ee4000802007f */
[----:B---3--:R-:W-:Y:S05]  /*18ec0*/  @!P1 BRA `(.L_x_2399) ;  /* 0xfffffffc00f09947 */ /* 0x008fea000383ffff */
[----:B------:R-:W-:Y:S05]  /*18ed0*/  BRA `(.L_x_2477) ;  /* 0xffffffd800287947 */ /* 0x000fea000383ffff */
.L_x_2401:
[----:B---3--:R3:W4:Y:S02]  /*18ee0*/  SYNCS.PHASECHK.TRANS64.TRYWAIT P1, [R5+URZ+0x33460], R0 ;  /* 0x03346000050075a7 */ /* 0x008724000802017f */
[----:B----4-:R-:W-:Y:S05]  /*18ef0*/  @!P1 NANOSLEEP.SYNCS 0x989680 ;  /* 0x009896800000995d */ /* 0x010fea0003900000 */
[----:B------:R-:W4:Y:S02]  /*18f00*/  @!P1 SYNCS.PHASECHK.TRANS64 P1, [R5+URZ+0x33460], R0 ;  /* 0x03346000050095a7 */ /* 0x000f24000802007f */
[----:B----4-:R-:W-:Y:S05]  /*18f10*/  @!P1 BRA `(.L_x_2401) ;  /* 0xfffffffc00f09947 */ /* 0x010fea000383ffff */
[----:B------:R-:W-:Y:S05]  /*18f20*/  BRA `(.L_x_2478) ;  /* 0xffffffd800247947 */ /* 0x000fea000383ffff */
.L_x_2403:
[----:B----4-:R4:W0:Y:S02]  /*18f30*/  SYNCS.PHASECHK.TRANS64.TRYWAIT P1, [R4+URZ+0x33480], R3 ;  /* 0x03348003040075a7 */ /* 0x010824000802017f */
[----:B0-----:R-:W-:Y:S05]  /*18f40*/  @!P1 NANOSLEEP.SYNCS 0x989680 ;  /* 0x009896800000995d */ /* 0x001fea0003900000 */
[----:B------:R-:W0:Y:S02]  /*18f50*/  @!P1 SYNCS.PHASECHK.TRANS64 P1, [R4+URZ+0x33480], R3 ;  /* 0x03348003040095a7 */ /* 0x000e24000802007f */
[----:B0-----:R-:W-:Y:S05]  /*18f60*/  @!P1 BRA `(.L_x_2403) ;  /* 0xfffffffc00f09947 */ /* 0x001fea000383ffff */
[----:B------:R-:W-:Y:S05]  /*18f70*/  BRA `(.L_x_2479) ;  /* 0xffffffd800207947 */ /* 0x000fea000383ffff */
.L_x_2480:
        /* <DEDUP_REMOVED lines=16> */
.L_x_3424:


//--------------------- .text._ZN7cutlass13device_kernelIN5flash11enable_sm90INS1_16FlashAttnFwdSm90INS1_25CollectiveMainloopFwdSm90ILi2EN4cute5tupleIJNS5_1CILi1EEES8_S8_EEENS6_IJNS7_ILi128EEENS7_ILi160EEENS7_ILi192EEEEEELi192ENS_12float_e4m3_tEfNS_4arch4Sm90ELb1ELb0ELb1ELb1ELb1ELb0ELb0ELb1ELb1ELb1ELb1ELb0EEENS1_21CollectiveEpilogueFwdINS6_IJSA_SC_SB_EEES9_NS_10bfloat16_tESG_Li256ELb1ELb1ELb1ELb1EEENS1_36VarlenDynamicPersistentTileSchedulerILi128ELi160ELi256ELi128ELb1ELb1ELb1ELb1ELb1ELb1EEEEEEEEEvNT_6ParamsE --------------------------
	.section	.text._ZN7cutlass13device_kernelIN5flash11enable_sm90INS1_16FlashAttnFwdSm90INS1_25CollectiveMainloopFwdSm90ILi2EN4cute5tupleIJNS5_1CILi1EEES8_S8_EEENS6_IJNS7_ILi128EEENS7_ILi160EEENS7_ILi192EEEEEELi192ENS_12float_e4m3_tEfNS_4arch4Sm90ELb1ELb0ELb1ELb1ELb1ELb0ELb0ELb1ELb1ELb1ELb1ELb0EEENS1_21CollectiveEpilogueFwdINS6_IJSA_SC_SB_EEES9_NS_10bfloat16_tESG_Li256ELb1ELb1ELb1ELb1EEENS1_36VarlenDynamicPersistentTileSchedulerILi128ELi160ELi256ELi128ELb1ELb1ELb1ELb1ELb1ELb1EEEEEEEEEvNT_6ParamsE,"ax",@progbits
	.align	128
.text._ZN7cutlass13device_kernelIN5flash11enable_sm90INS1_16FlashAttnFwdSm90INS1_25CollectiveMainloopFwdSm90ILi2EN4cute5tupleIJNS5_1CILi1EEES8_S8_EEENS6_IJNS7_ILi128EEENS7_ILi160EEENS7_ILi192EEEEEELi192ENS_12float_e4m3_tEfNS_4arch4Sm90ELb1ELb0ELb1ELb1ELb1ELb0ELb0ELb1ELb1ELb1ELb1ELb0EEENS1_21CollectiveEpilogueFwdINS6_IJSA_SC_SB_EEES9_NS_10bfloat16_tESG_Li256ELb1ELb1ELb1ELb1EEENS1_36VarlenDynamicPersistentTileSchedulerILi128ELi160ELi256ELi128ELb1ELb1ELb1ELb1ELb1ELb1EEEEEEEEEvNT_6ParamsE:
        .type           _ZN7cutlass13device_kernelIN5flash11enable_sm90INS1_16FlashAttnFwdSm90INS1_25CollectiveMainloopFwdSm90ILi2EN4cute5tupleIJNS5_1CILi1EEES8_S8_EEENS6_IJNS7_ILi128EEENS7_ILi160EEENS7_ILi192EEEEEELi192ENS_12float_e4m3_tEfNS_4arch4Sm90ELb1ELb0ELb1ELb1ELb1ELb0ELb0ELb1ELb1ELb1ELb1ELb0EEENS1_21CollectiveEpilogueFwdINS6_IJSA_SC_SB_EEES9_NS_10bfloat16_tESG_Li256ELb1ELb1ELb1ELb1EEENS1_36VarlenDynamicPersistentTileSchedulerILi128ELi160ELi256ELi128ELb1ELb1ELb1ELb1ELb1ELb1EEEEEEEEEvNT_6ParamsE,@function
        .size           _ZN7cutlass13device_kernelIN5flash11enable_sm90INS1_16FlashAttnFwdSm90INS1_25CollectiveMainloopFwdSm90ILi2EN4cute5tupleIJNS5_1CILi1EEES8_S8_EEENS6_IJNS7_ILi128EEENS7_ILi160EEENS7_ILi192EEEEEELi192ENS_12float_e4m3_tEfNS_4arch4Sm90ELb1ELb0ELb1ELb1ELb1ELb0ELb0ELb1ELb1ELb1ELb1ELb0EEENS1_21CollectiveEpilogueFwdINS6_IJSA_SC_SB_EEES9_NS_10bfloat16_tESG_Li256ELb1ELb1ELb1ELb1EEENS1_36VarlenDynamicPersistentTileSchedulerILi128ELi160ELi256ELi128ELb1ELb1ELb1ELb1ELb1ELb1EEEEEEEEEvNT_6ParamsE,(.L_x_3425 - _ZN7cutlass13device_kernelIN5flash11enable_sm90INS1_16FlashAttnFwdSm90INS1_25CollectiveMainloopFwdSm90ILi2EN4cute5tupleIJNS5_1CILi1EEES8_S8_EEENS6_IJNS7_ILi128EEENS7_ILi160EEENS7_ILi192EEEEEELi192ENS_12float_e4m3_tEfNS_4arch4Sm90ELb1ELb0ELb1ELb1ELb1ELb0ELb0ELb1ELb1ELb1ELb1ELb0EEENS1_21CollectiveEpilogueFwdINS6_IJSA_SC_SB_EEES9_NS_10bfloat16_tESG_Li256ELb1ELb1ELb1ELb1EEENS1_36VarlenDynamicPersistentTileSchedulerILi128ELi160ELi256ELi128ELb1ELb1ELb1ELb1ELb1ELb1EEEEEEEEEvNT_6ParamsE)
        .other          _ZN7cutlass13device_kernelIN5flash11enable_sm90INS1_16FlashAttnFwdSm90INS1_25CollectiveMainloopFwdSm90ILi2EN4cute5tupleIJNS5_1CILi1EEES8_S8_EEENS6_IJNS7_ILi128EEENS7_ILi160EEENS7_ILi192EEEEEELi192ENS_12float_e4m3_tEfNS_4arch4Sm90ELb1ELb0ELb1ELb1ELb1ELb0ELb0ELb1ELb1ELb1ELb1ELb0EEENS1_21CollectiveEpilogueFwdINS6_IJSA_SC_SB_EEES9_NS_10bfloat16_tESG_Li256ELb1ELb1ELb1ELb1EEENS1_36VarlenDynamicPersistentTileSchedulerILi128ELi160ELi256ELi128ELb1ELb1ELb1ELb1ELb1ELb1EEEEEEEEEvNT_6ParamsE,@"STO_CUDA_ENTRY STV_DEFAULT"
_ZN7cutlass13device_kernelIN5flash11enable_sm90INS1_16FlashAttnFwdSm90INS1_25CollectiveMainloopFwdSm90ILi2EN4cute5tupleIJNS5_1CILi1EEES8_S8_EEENS6_IJNS7_ILi128EEENS7_ILi160EEENS7_ILi192EEEEEELi192ENS_12float_e4m3_tEfNS_4arch4Sm90ELb1ELb0ELb1ELb1ELb1ELb0ELb0ELb1ELb1ELb1ELb1ELb0EEENS1_21CollectiveEpilogueFwdINS6_IJSA_SC_SB_EEES9_NS_10bfloat16_tESG_Li256ELb1ELb1ELb1ELb1EEENS1_36VarlenDynamicPersistentTileSchedulerILi128ELi160ELi256ELi128ELb1ELb1ELb1ELb1ELb1ELb1EEEEEEEEEvNT_6ParamsE:
        /* <DEDUP_REMOVED lines=45> */
.L_x_2481:
        /* <DEDUP_REMOVED lines=22> */
.L_x_2482:
        /* <DEDUP_REMOVED lines=18> */
.L_x_2483:
        /* <DEDUP_REMOVED lines=22> */
.L_x_2484:
        /* <DEDUP_REMOVED lines=24> */
.L_x_2485:
[----:B------:R-:W-:Y:S01]  /*0830*/  UISETP.NE.AND UP0, UPT, UR9, URZ, UPT ;  /* 0x0000003f0900728c */ /* 0x000fe2000bf05270 */
[----:B------:R-:W-:Y:S01]  /*0840*/  NOP ;  /* 0x0000000000007918 */ /* 0x000fe20000000000 */
[----:B01----:R-:W-:Y:S01]  /*0850*/  UMOV UR4, 0x1 ;  /* 0x0000000100047882 */ /* 0x003fe20000000000 */
[----:B------:R-:W-:Y:S01]  /*0860*/  ULDC.64 UR36, c[0x0][0x208] ;  /* 0x0000820000247ab9 */ /* 0x000fe20000000a00 */
[----:B------:R-:W-:Y:S01]  /*0870*/  USEL UR4, UR4, 0x2, !UP0 ;  /* 0x0000000204047887 */ /* 0x000fe2000c000000 */
[----:B--234-:R-:W-:Y:S01]  /*0880*/  BAR.SYNC.DEFER_BLOCKING 0x0 ;  /* 0x0000000000007b1d */ /* 0x01cfe20000010000 */
[----:B------:R-:W-:-:S04]  /*0890*/  PLOP3.LUT P0, PT, PT, PT, UP0, 0x80, 0x0 ;  /* 0x000000000000781c */ /* 0x000fc80003f0f008 */
[----:B------:R-:W-:-:S05]  /*08a0*/  IMAD.U32 R3, RZ, RZ, UR4 ;  /* 0x00000004ff037e24 */ /* 0x000fca000f8e00ff */
[----:B------:R0:W-:Y:S04]  /*08b0*/  STL [R1+0x28], R3 ;  /* 0x0000280301007387 */ /* 0x0001e80000100800 */
[----:B------:R-:W-:Y:S05]  /*08c0*/  @!P0 BRA `(.L_x_2486) ;  /* 0x0000013400388947 */ /* 0x000fea0003800000 */
.L_x_2487:
[----:B------:R-:W-:-:S08]  /*08d0*/  NOP ;  /* 0x0000000000007918 */ /* 0x000fd00000000000 */
[----:B------:R-:W1:Y:S02]  /*08e0*/  USETMAXREG.TRY_ALLOC.CTAPOOL UP0, 0xe8 ;  /* 0x000000e8000079c8 */ /* 0x000e640008000600 */
[----:B-1----:R-:W-:-:S13]  /*08f0*/  PLOP3.LUT P0, PT, PT, PT, UP0, 0x80, 0x0 ;  /* 0x000000000000781c */ /* 0x002fda0003f0f008 */
[----:B------:R-:W-:Y:S05]  /*0900*/  @!P0 BRA `(.L_x_2487) ;  /* 0xfffffffc00f08947 */ /* 0x000fea000383ffff */
[----:B------:R-:W1:Y:S01]  /*0910*/  S2R R2, SR_TID.X ;  /* 0x0000000000027919 */ /* 0x000e620000002100 */
[----:B------:R-:W2:Y:S01]  /*0920*/  S2UR UR5, SR_CgaCtaId ;  /* 0x00000000000579c3 */ /* 0x000ea20000008800 */
[----:B------:R-:W-:-:S07]  /*0930*/  UMOV UR4, 0x400 ;  /* 0x0000040000047882 */ /* 0x000fce0000000000 */
[----:B------:R-:W-:Y:S06]  /*0940*/  BAR.ARV 0x8, 0x180 ;  /* 0x0206000000007b1d */ /* 0x000fec0000002000 */
[----:B--2---:R-:W-:Y:S01]  /*0950*/  ULEA UR4, UR5, UR4, 0x18 ;  /* 0x0000000405047291 */ /* 0x004fe2000f8ec03f */
[----:B-1----:R-:W-:-:S04]  /*0960*/  LOP3.LUT R0, R2, 0xffffff80, RZ, 0xc0, !PT ;  /* 0xffffff8002007812 */ /* 0x002fc800078ec0ff */
[----:B------:R-:W-:-:S13]  /*0970*/  ISETP.NE.AND P0, PT, R0, 0x80, PT ;  /* 0x000000800000780c */ /* 0x000fda0003f05270 */
[----:B------:R-:W-:Y:S08]  /*0980*/  @!P0 BAR.ARV 0x9, 0x100 ;  /* 0x0244000000008b1d */ /* 0x000ff00000002000 */
[----:B------:R-:W-:Y:S06]  /*0990*/  BAR.SYNC.DEFER_BLOCKING 0x5, 0x180 ;  /* 0x0146000000007b1d */ /* 0x000fec0000010000 */
[----:B------:R-:W1:Y:S01]  /*09a0*/  LDS.128 R8, [UR4+0x334d0] ;  /* 0x0334d004ff087984 */ /* 0x000e620008000c00 */
[----:B------:R-:W-:Y:S01]  /*09b0*/  ULDC UR4, c[0x0][0xc3c] ;  /* 0x00030f0000047ab9 */ /* 0x000fe20000000800 */
[----:B------:R-:W-:Y:S06]  /*09c0*/  BAR.ARV 0x4, 0x180 ;  /* 0x0106000000007b1d */ /* 0x000fec0000002000 */
[----:B-1----:R-:W-:-:S13]  /*09d0*/  ISETP.GE.AND P0, PT, R11, UR4, PT ;  /* 0x000000040b007c0c */ /* 0x002fda000bf06270 */
[----:B------:R-:W-:Y:S05]  /*09e0*/  @P0 EXIT ;  /* 0x000000000000094d */ /* 0x000fea0003800000 */
[----:B0-----:R-:W2:Y:S01]  /*09f0*/  LDL R3, [R1+0x28] ;  /* 0x0000280001037983 */ /* 0x001ea20000100800 */
[----:B------:R-:W-:Y:S01]  /*0a00*/  VIADD R12, R2, 0xffffff80 ;  /* 0xffffff80020c7836 */ /* 0x000fe20000000000 */
[----:B------:R-:W-:Y:S01]  /*0a10*/  R2UR UR6, R9 ;  /* 0x00000000090672ca */ /* 0x000fe200000e0000 */
[----:B------:R-:W-:Y:S01]  /*0a20*/  UMOV UR60, URZ ;  /* 0x0000003f003c7c82 */ /* 0x000fe20008000000 */
[----:B------:R-:W-:Y:S01]  /*0a30*/  R2UR UR5, R10 ;  /* 0x000000000a0572ca */ /* 0x000fe200000e0000 */
[----:B------:R-:W-:Y:S01]  /*0a40*/  UMOV UR44, URZ ;  /* 0x0000003f002c7c82 */ /* 0x000fe20008000000 */
[----:B------:R-:W-:Y:S01]  /*0a50*/  SHF.R.S32.HI R0, RZ, 0x1f, R12 ;  /* 0x0000001fff007819 */ /* 0x000fe2000001140c */
[----:B------:R-:W-:Y:S01]  /*0a60*/  UMOV UR38, URZ ;  /* 0x0000003f00267c82 */ /* 0x000fe20008000000 */
[----:B------:R-:W-:Y:S02]  /*0a70*/  R2UR UR7, R11 ;  /* 0x000000000b0772ca */ /* 0x000fe400000e0000 */
[----:B------:R-:W-:-:S02]  /*0a80*/  LEA.HI R2, R0, R12, RZ, 0x7 ;  /* 0x0000000c00027211 */ /* 0x000fc400078f38ff */
[-C--:B------:R-:W-:Y:S02]  /*0a90*/  LEA.HI R4, R0, R12.reuse, RZ, 0x5 ;  /* 0x0000000c00047211 */ /* 0x080fe400078f28ff */
[----:B------:R-:W-:Y:S02]  /*0aa0*/  LOP3.LUT R228, R2, 0xffffff80, RZ, 0xc0, !PT ;  /* 0xffffff8002e47812 */ /* 0x000fe400078ec0ff */
[----:B------:R-:W-:Y:S01]  /*0ab0*/  LEA.HI R11, R0, R12, RZ, 0x2 ;  /* 0x0000000c000b7211 */ /* 0x000fe200078f10ff */
[----:B------:R-:W-:Y:S01]  /*0ac0*/  IMAD.SHL.U32 R5, R4, 0x20, RZ ;  /* 0x0000002004057824 */ /* 0x000fe200078e00ff */
[----:B------:R-:W-:Y:S01]  /*0ad0*/  SHF.R.S32.HI R13, RZ, 0x7, R2 ;  /* 0x00000007ff0d7819 */ /* 0x000fe20000011402 */
[----:B------:R-:W-:Y:S01]  /*0ae0*/  IMAD.IADD R228, R12, 0x1, -R228 ;  /* 0x000000010ce47824 */ /* 0x000fe200078e0ae4 */
[----:B------:R-:W-:Y:S02]  /*0af0*/  LOP3.LUT R11, R11, 0xfffffffc, RZ, 0xc0, !PT ;  /* 0xfffffffc0b0b7812 */ /* 0x000fe400078ec0ff */
[----:B------:R-:W-:-:S02]  /*0b00*/  LEA.HI R2, R2, R13, RZ, 0x1 ;  /* 0x0000000d02027211 */ /* 0x000fc400078f08ff */
[----:B------:R-:W-:Y:S01]  /*0b10*/  SHF.R.S32.HI R7, RZ, 0x1f, R228 ;  /* 0x0000001fff077819 */ /* 0x000fe200000114e4 */
[----:B------:R-:W-:Y:S01]  /*0b20*/  IMAD.IADD R11, R12, 0x1, -R11 ;  /* 0x000000010c0b7824 */ /* 0x000fe200078e0a0b */
[----:B------:R-:W-:Y:S02]  /*0b30*/  LOP3.LUT R5, R5, 0xfffffc00, RZ, 0xc0, !PT ;  /* 0xfffffc0005057812 */ /* 0x000fe400078ec0ff */
[CC--:B------:R-:W-:Y:S02]  /*0b40*/  LEA.HI R8, R7.reuse, R228.reuse, RZ, 0x2 ;  /* 0x000000e407087211 */ /* 0x0c0fe400078f10ff */
[----:B------:R-:W-:Y:S02]  /*0b50*/  LEA.HI R7, R7, R228, RZ, 0x5 ;  /* 0x000000e407077211 */ /* 0x000fe400078f28ff */
[--C-:B------:R-:W-:Y:S02]  /*0b60*/  SHF.R.S32.HI R9, RZ, 0x2, R8.reuse ;  /* 0x00000002ff097819 */ /* 0x100fe40000011408 */
[----:B------:R-:W-:-:S02]  /*0b70*/  SHF.R.S32.HI R10, RZ, 0x1f, R8 ;  /* 0x0000001fff0a7819 */ /* 0x000fc40000011408 */
[----:B------:R-:W-:Y:S02]  /*0b80*/  SHF.R.S32.HI R7, RZ, 0x5, R7 ;  /* 0x00000005ff077819 */ /* 0x000fe40000011407 */
[----:B------:R-:W-:Y:S02]  /*0b90*/  LEA.HI R10, R10, R9, RZ, 0x3 ;  /* 0x000000090a0a7211 */ /* 0x000fe400078f18ff */
[----:B------:R-:W-:Y:S02]  /*0ba0*/  LOP3.LUT R2, R2, 0x3fffffe, RZ, 0xc0, !PT ;  /* 0x03fffffe02027812 */ /* 0x000fe400078ec0ff */
[----:B------:R-:W-:-:S03]  /*0bb0*/  LOP3.LUT R10, R10, 0xfffffff8, RZ, 0xc0, !PT ;  /* 0xfffffff80a0a7812 */ /* 0x000fc600078ec0ff */
[----:B------:R-:W-:Y:S02]  /*0bc0*/  IMAD.IADD R2, R13, 0x1, -R2 ;  /* 0x000000010d027824 */ /* 0x000fe400078e0a02 */
[----:B------:R-:W-:-:S04]  /*0bd0*/  IMAD.IADD R10, R9, 0x1, -R10 ;  /* 0x00000001090a7824 */ /* 0x000fc800078e0a0a */
[----:B------:R-:W-:Y:S01]  /*0be0*/  IMAD R7, R7, 0x10, R10 ;  /* 0x0000001007077824 */ /* 0x000fe200078e020a */
[----:B--2---:R-:W-:Y:S02]  /*0bf0*/  R2UR UR4, R3 ;  /* 0x00000000030472ca */ /* 0x004fe400000e0000 */
[CC--:B------:R-:W-:Y:S02]  /*0c00*/  LEA.HI R3, R0.reuse, R12.reuse, RZ, 0x4 ;  /* 0x0000000c00037211 */ /* 0x0c0fe400078f20ff */
[----:B------:R-:W-:Y:S02]  /*0c10*/  LEA.HI R0, R0, R12, RZ, 0x3 ;  /* 0x0000000c00007211 */ /* 0x000fe400078f18ff */
[----:B------:R-:W-:Y:S02]  /*0c20*/  SHF.R.S32.HI R6, RZ, 0x4, R3 ;  /* 0x00000004ff067819 */ /* 0x000fe40000011403 */
[C---:B------:R-:W-:Y:S02]  /*0c30*/  LOP3.LUT R4, R3.reuse, 0x3fffff0, RZ, 0xc0, !PT ;  /* 0x03fffff003047812 */ /* 0x040fe400078ec0ff */
[----:B------:R-:W-:-:S02]  /*0c40*/  LEA.HI R3, R3, R6, RZ, 0x1 ;  /* 0x0000000603037211 */ /* 0x000fc400078f08ff */
[----:B------:R-:W-:Y:S01]  /*0c50*/  LOP3.LUT R18, R0, 0xfffffff8, RZ, 0xc0, !PT ;  /* 0xfffffff800127812 */ /* 0x000fe200078ec0ff */
[----:B------:R-:W-:Y:S01]  /*0c60*/  IMAD.IADD R4, R12, 0x1, -R4 ;  /* 0x000000010c047824 */ /* 0x000fe200078e0a04 */
[----:B------:R-:W-:Y:S01]  /*0c70*/  LOP3.LUT R3, R3, 0x1ffffffe, RZ, 0xc0, !PT ;  /* 0x1ffffffe03037812 */ /* 0x000fe200078ec0ff */
[----:B------:R-:W-:Y:S01]  /*0c80*/  ULOP3.LUT UR61, UR4, 0x1, URZ, 0xfc, !UPT ;  /* 0x00000001043d7892 */ /* 0x000fe2000f8efc3f */
[----:B------:R-:W-:Y:S01]  /*0c90*/  SHF.R.S32.HI R227, RZ, 0x3, R0 ;  /* 0x00000003ffe37819 */ /* 0x000fe20000011400 */
[----:B------:R-:W-:Y:S01]  /*0ca0*/  IMAD R4, R4, 0x40, R5 ;  /* 0x0000004004047824 */ /* 0x000fe200078e0205 */
[----:B------:R-:W-:Y:S01]  /*0cb0*/  LEA.HI R5, R11, R11, RZ, 0x1 ;  /* 0x0000000b0b057211 */ /* 0x000fe200078f08ff */
[----:B------:R-:W-:Y:S02]  /*0cc0*/  IMAD.IADD R3, R6, 0x1, -R3 ;  /* 0x0000000106037824 */ /* 0x000fe400078e0a03 */
[----:B------:R-:W-:Y:S02]  /*0cd0*/  IMAD.IADD R18, R12, 0x1, -R18 ;  /* 0x000000010c127824 */ /* 0x000fe400078e0a12 */
[----:B------:R-:W-:Y:S01]  /*0ce0*/  IMAD R3, R3, 0x8, R4 ;  /* 0x0000000803037824 */ /* 0x000fe200078e0204 */
[----:B------:R-:W-:Y:S01]  /*0cf0*/  LOP3.LUT R4, R5, 0x1ffffffe, RZ, 0xc0, !PT ;  /* 0x1ffffffe05047812 */ /* 0x000fe200078ec0ff */
[----:B------:R-:W-:-:S03]  /*0d00*/  IMAD R5, R2, 0x40, R7 ;  /* 0x0000004002057824 */ /* 0x000fc600078e0207 */
[----:B------:R0:W-:Y:S01]  /*0d10*/  STL [R1+0x24], R3 ;  /* 0x0000240301007387 */ /* 0x0001e20000100800 */
[----:B------:R-:W-:-:S03]  /*0d20*/  IMAD.IADD R4, R11, 0x1, -R4 ;  /* 0x000000010b047824 */ /* 0x000fc600078e0a04 */
[----:B------:R1:W-:Y:S01]  /*0d30*/  STL [R1+0x20], R5 ;  /* 0x0000200501007387 */ /* 0x0003e20000100800 */
[----:B------:R-:W-:Y:S01]  /*0d40*/  IMAD R17, R4, 0x8, R5 ;  /* 0x0000000804117824 */ /* 0x000fe200078e0205 */
[----:B0-----:R-:W-:-:S05]  /*0d50*/  LOP3.LUT R3, R8, 0x7ffffffc, RZ, 0xc0, !PT ;  /* 0x7ffffffc08037812 */ /* 0x001fca00078ec0ff */
[----:B------:R-:W-:-:S04]  /*0d60*/  IMAD.IADD R3, R228, 0x1, -R3 ;  /* 0x00000001e4037824 */ /* 0x000fc800078e0a03 */
[----:B------:R-:W-:-:S04]  /*0d70*/  IMAD.SHL.U32 R16, R3, 0x2, RZ ;  /* 0x0000000203107824 */ /* 0x000fc800078e00ff */
[C---:B------:R-:W-:Y:S02]  /*0d80*/  VIADD R226, R16.reuse, 0x8 ;  /* 0x0000000810e27836 */ /* 0x040fe40000000000 */
        /* <DEDUP_REMOVED lines=17> */
[----:B-1----:R-:W-:-:S07]  /*0ea0*/  SHF.R.S32.HI R229, RZ, 0x1f, R22 ;  /* 0x0000001fffe57819 */ /* 0x002fce0000011416 */
.L_x_2551:
        /* <DEDUP_REMOVED lines=26> */
[----:B------:R-:W2:Y:S01]  /*1050*/  @P0 LDG.E R2, desc[UR36][R2.64] ;  /* 0x0000002402020981 */ /* 0x000ea2000c1e1900 */
[----:B------:R-:W-:Y:S01]  /*1060*/  UISETP.NE.U32.AND UP0, UPT, UR8, URZ, UPT ;  /* 0x0000003f0800728c */ /* 0x000fe2000bf05070 */
[----:B------:R-:W-:Y:S02]  /*1070*/  ULDC.64 UR10, c[0x0][0xa20] ;  /* 0x00028800000a7ab9 */ /* 0x000fe40000000a00 */
[----:B---3--:R-:W3:Y:S01]  /*1080*/  @P2 LDG.E R4, desc[UR36][R4.64] ;  /* 0x0000002404042981 */ /* 0x008ee2000c1e1900 */
[----:B------:R-:W-:Y:S01]  /*1090*/  UISETP.NE.AND.EX UP0, UPT, UR9, URZ, UPT, UP0 ;  /* 0x0000003f0900728c */ /* 0x000fe2000bf05300 */
[----:B------:R-:W-:Y:S01]  /*10a0*/  ISETP.NE.U32.AND P1, PT, RZ, UR10, PT ;  /* 0x0000000aff007c0c */ /* 0x000fe2000bf25070 */
[----:B------:R-:W-:Y:S01]  /*10b0*/  UMOV UR50, URZ ;  /* 0x0000003f00327c82 */ /* 0x000fe20008000000 */
[----:B------:R-:W-:Y:S02]  /*10c0*/  ULOP3.LUT UR54, UR5, 0xffff, URZ, 0xc0, !UPT ;  /* 0x0000ffff05367892 */ /* 0x000fe4000f8ec03f */
[----:B------:R-:W-:Y:S01]  /*10d0*/  USEL UR4, UR4, 0x1, UP0 ;  /* 0x0000000104047887 */ /* 0x000fe20008000000 */
[----:B------:R-:W-:-:S03]  /*10e0*/  ISETP.NE.AND.EX P1, PT, RZ, UR11, PT, P1 ;  /* 0x0000000bff007c0c */ /* 0x000fc6000bf25310 */
[----:B------:R-:W-:Y:S01]  /*10f0*/  UIMAD UR4, UR4, UR7, URZ ;  /* 0x00000007040472a4 */ /* 0x000fe2000f8e023f */
[----:B--2---:R-:W-:Y:S02]  /*1100*/  @P0 R2UR UR50, R2 ;  /* 0x00000000023202ca */ /* 0x004fe400000e0000 */
[----:B---3--:R-:W-:Y:S01]  /*1110*/  @P2 R2UR UR45, R4 ;  /* 0x00000000042d22ca */ /* 0x008fe200000e0000 */
[----:B-----5:R-:W-:-:S14]  /*1120*/  @P2 BRA `(.L_x_2488) ;  /* 0x0000000000382947 */ /* 0x020fdc0003800000 */
        /* <DEDUP_REMOVED lines=14> */
.L_x_2488:
[----:B------:R-:W-:Y:S05]  /*1210*/  @!P1 BRA `(.L_x_2489) ;  /* 0x00000000001c9947 */ /* 0x000fea0003800000 */
[----:B------:R-:W-:-:S04]  /*1220*/  ULEA UR4, UP0, UR53, UR10, 0x2 ;  /* 0x0000000a35047291 */ /* 0x000fc8000f80103f */
[----:B------:R-:W-:Y:S02]  /*1230*/  ULEA.HI.X UR7, UR53, UR11, UR57, 0x2, UP0 ;  /* 0x0000000b35077291 */ /* 0x000fe400080f1439 */
[----:B------:R-:W-:-:S04]  /*1240*/  IMAD.U32 R2, RZ, RZ, UR4 ;  /* 0x00000004ff027e24 */ /* 0x000fc8000f8e00ff */
[----:B------:R-:W-:-:S05]  /*1250*/  IMAD.U32 R3, RZ, RZ, UR7 ;  /* 0x00000007ff037e24 */ /* 0x000fca000f8e00ff */
[----:B------:R-:W2:Y:S02]  /*1260*/  LDG.E R2, desc[UR36][R2.64] ;  /* 0x0000002402027981 */ /* 0x000ea4000c1e1900 */
[----:B--2---:R-:W-:Y:S01]  /*1270*/  R2UR UR4, R2 ;  /* 0x00000000020472ca */ /* 0x004fe200000e0000 */
[----:B------:R-:W-:-:S14]  /*1280*/  BRA `(.L_x_2490) ;  /* 0x0000000000347947 */ /* 0x000fdc0003800000 */
.L_x_2489:
        /* <DEDUP_REMOVED lines=13> */
.L_x_2490:
[----:B------:R-:W-:Y:S01]  /*1360*/  ULDC UR7, c[0x0][0x448] ;  /* 0x0001120000077ab9 */ /* 0x000fe20000000800 */
[----:B------:R-:W-:Y:S02]  /*1370*/  USHF.L.U32 UR48, UR6, 0x7, URZ ;  /* 0x0000000706307899 */ /* 0x000fe4000800063f */
[----:B------:R-:W-:Y:S02]  /*1380*/  UISETP.NE.AND UP0, UPT, UR7, 0x1, UPT ;  /* 0x000000010700788c */ /* 0x000fe4000bf05270 */
[----:B------:R-:W-:Y:S02]  /*1390*/  UIADD3 UR8, UR48, 0x7f, URZ ;  /* 0x0000007f30087890 */ /* 0x000fe4000fffe03f */
[----:B------:R-:W-:Y:S02]  /*13a0*/  UIADD3 UR50, -UR50, UR4, URZ ;  /* 0x0000000432327290 */ /* 0x000fe4000fffe13f */
[----:B------:R-:W-:Y:S02]  /*13b0*/  UP2UR UR51, UPR, URZ, 0x1 ;  /* 0x000000013f337883 */ /* 0x000fe40008000000 */
[----:B------:R-:W-:-:S03]  /*13c0*/  UIADD3 UR4, UR50, 0xa0, -UR45 ;  /* 0x000000a032047890 */ /* 0x000fc6000fffe82d */
[----:B------:R-:W-:Y:S01]  /*13d0*/  @UP0 ULDC UR6, c[0x0][0x44c] ;  /* 0x0001130000060ab9 */ /* 0x000fe20000000800 */
[----:B------:R-:W-:Y:S01]  /*13e0*/  @UP0 ULDC UR9, c[0x0][0x450] ;  /* 0x0001140000090ab9 */ /* 0x000fe20000000800 */
[----:B------:R-:W-:Y:S02]  /*13f0*/  UIMAD.WIDE.U32 UR6, UR8, UR6, URZ ;  /* 0x00000006080672a5 */ /* 0x000fe4000f8e003f */
[----:B------:R-:W-:Y:S02]  /*1400*/  UIADD3 UR6, UR50, 0x9f, URZ ;  /* 0x0000009f32067890 */ /* 0x000fe4000fffe03f */
[----:B------:R-:W-:Y:S02]  /*1410*/  @UP0 USHF.R.U32.HI UR8, URZ, UR9, UR7 ;  /* 0x000000093f080299 */ /* 0x000fe40008011607 */
[----:B------:R-:W-:Y:S02]  /*1420*/  UIMAD.WIDE UR6, UR6, 0x66666667, URZ ;  /* 0x66666667060678a5 */ /* 0x000fe4000f8e023f */
[----:B------:R-:W-:-:S02]  /*1430*/  UIADD3 UR8, UR4, UR8, URZ ;  /* 0x0000000804087290 */ /* 0x000fc4000fffe03f */
[----:B------:R-:W-:Y:S02]  /*1440*/  USHF.R.U32.HI UR4, URZ, 0x1f, UR7 ;  /* 0x0000001f3f047899 */ /* 0x000fe40008011607 */
[----:B------:R-:W-:Y:S02]  /*1450*/  UIMAD.WIDE UR8, UR8, 0x66666667, URZ ;  /* 0x66666667080878a5 */ /* 0x000fe4000f8e023f */
[----:B------:R-:W-:Y:S02]  /*1460*/  ULEA.HI.SX32 UR7, UR7, UR4, 0x1a ;  /* 0x0000000407077291 */ /* 0x000fe4000f8fd23f */
[----:B------:R-:W-:Y:S02]  /*1470*/  USHF.R.U32.HI UR6, URZ, 0x1f, UR9 ;  /* 0x0000001f3f067899 */ /* 0x000fe40008011609 */
[----:B------:R-:W-:Y:S02]  /*1480*/  ULOP3.LUT UR4, UR5, 0xff000000, URZ, 0xc0, !UPT ;  /* 0xff00000005047892 */ /* 0x000fe4000f8ec03f */
[----:B------:R-:W-:-:S02]  /*1490*/  ULEA.HI.SX32 UR6, UR9, UR6, 0x1a ;  /* 0x0000000609067291 */ /* 0x000fc4000f8fd23f */
[----:B------:R-:W-:Y:S02]  /*14a0*/  ULOP3.LUT UR5, UR5, 0xff0000, URZ, 0xc0, !UPT ;  /* 0x00ff000005057892 */ /* 0x000fe4000f8ec03f */
[----:B------:R-:W-:Y:S02]  /*14b0*/  UISETP.LT.AND UP0, UPT, UR7, UR6, UPT ;  /* 0x000000060700728c */ /* 0x000fe4000bf01270 */
[----:B------:R-:W-:Y:S02]  /*14c0*/  USHF.R.U32.HI UR4, URZ, 0x8, UR4 ;  /* 0x000000083f047899 */ /* 0x000fe40008011604 */
[----:B------:R-:W-:Y:S02]  /*14d0*/  USEL UR9, UR7, UR6, UP0 ;  /* 0x0000000607097287 */ /* 0x000fe40008000000 */
[----:B------:R-:W-:Y:S02]  /*14e0*/  ULEA.HI UR5, UR5, UR4, URZ, 0x10 ;  /* 0x0000000405057291 */ /* 0x000fe4000f8f803f */
[----:B------:R-:W-:-:S02]  /*14f0*/  UISETP.GE.AND UP0, UPT, UR9, 0x1, UPT ;  /* 0x000000010900788c */ /* 0x000fc4000bf06270 */
[----:B------:R-:W-:Y:S01]  /*1500*/  ULOP3.LUT UR58, UR5, 0xff, URZ, 0xc0, !UPT ;  /* 0x000000ff053a7892 */ /* 0x000fe2000f8ec03f */
[----:B------:R-:W-:Y:S01]  /*1510*/  UMOV UR4, URZ ;  /* 0x0000003f00047c82 */ /* 0x000fe20008000000 */
[----:B------:R-:W-:Y:S02]  /*1520*/  USHF.R.U32.HI UR56, URZ, 0x10, UR5 ;  /* 0x000000103f387899 */ /* 0x000fe40008011605 */
[----:B------:R-:W-:-:S13]  /*1530*/  PLOP3.LUT P0, PT, PT, PT, UP0, 0x80, 0x0 ;  /* 0x000000000000781c */ /* 0x000fda0003f0f008 */
[----:B------:R-:W-:Y:S05]  /*1540*/  @!P0 BRA `(.L_x_2491) ;  /* 0x0000000000908947 */ /* 0x000fea0003800000 */
        /* <DEDUP_REMOVED lines=36> */
.L_x_2491:
[----:B------:R-:W-:Y:S01]  /*1790*/  UIMAD UR52, UR58, UR4, URZ ;  /* 0x000000043a3472a4 */ /* 0x000fe2000f8e023f */
[----:B------:R-:W-:Y:S01]  /*17a0*/  IMAD.U32 R0, RZ, RZ, UR9 ;  /* 0x00000009ff007e24 */ /* 0x000fe2000f8e00ff */
[----:B------:R-:W-:Y:S01]  /*17b0*/  PLOP3.LUT P0, PT, PT, PT, PT, 0x80, 0x0 ;  /* 0x000000000000781c */ /* 0x000fe20003f0f070 */
[----:B------:R-:W-:Y:S01]  /*17c0*/  IMAD.U32 R3, RZ, RZ, UR4 ;  /* 0x00000004ff037e24 */ /* 0x000fe2000f8e00ff */
[----:B------:R-:W-:Y:S02]  /*17d0*/  CS2R R76, SRZ ;  /* 0x00000000004c7805 */ /* 0x000fe4000001ff00 */
[----:B------:R-:W-:Y:S01]  /*17e0*/  CS2R R124, SRZ ;  /* 0x00000000007c7805 */ /* 0x000fe2000001ff00 */
[----:B------:R-:W-:Y:S01]  /*17f0*/  IMAD.MOV.U32 R55, RZ, RZ, RZ ;  /* 0x000000ffff377224 */ /* 0x000fe200078e00ff */
[----:B------:R-:W-:Y:S02]  /*1800*/  CS2R R92, SRZ ;  /* 0x00000000005c7805 */ /* 0x000fe4000001ff00 */
[----:B------:R-:W-:-:S02]  /*1810*/  VIADDMNMX R0, R3, UR52, R0, PT ;  /* 0x0000003403007c46 */ /* 0x000fc4000b800100 */
[----:B------:R-:W-:Y:S02]  /*1820*/  CS2R R2, SRZ ;  /* 0x0000000000027805 */ /* 0x000fe4000001ff00 */
[----:B------:R-:W-:Y:S02]  /*1830*/  CS2R R28, SRZ ;  /* 0x00000000001c7805 */ /* 0x000fe4000001ff00 */
[----:B------:R-:W-:Y:S02]  /*1840*/  CS2R R52, SRZ ;  /* 0x0000000000347805 */ /* 0x000fe4000001ff00 */
[----:B------:R-:W-:Y:S01]  /*1850*/  R2UR UR40, R0 ;  /* 0x00000000002872ca */ /* 0x000fe200000e0000 */
        /* <DEDUP_REMOVED lines=13> */
[----:B------:R-:W-:Y:S02]  /*1930*/  CS2R R128, SRZ ;  /* 0x0000000000807805 */ /* 0x000fe4000001ff00 */
[----:B------:R-:W-:Y:S01]  /*1940*/  CS2R R56, SRZ ;  /* 0x0000000000387805 */ /* 0x000fe2000001ff00 */
[----:B------:R-:W-:Y:S01]  /*1950*/  IMAD.MOV.U32 R143, RZ, RZ, RZ ;  /* 0x000000ffff8f7224 */ /* 0x000fe200078e00ff */
[----:B------:R-:W-:Y:S01]  /*1960*/  CS2R R32, SRZ ;  /* 0x0000000000207805 */ /* 0x000fe2000001ff00 */
[----:B------:R-:W-:Y:S01]  /*1970*/  IMAD.MOV.U32 R145, RZ, RZ, RZ ;  /* 0x000000ffff917224 */ /* 0x000fe200078e00ff */
[----:B------:R-:W-:Y:S01]  /*1980*/  PLOP3.LUT P1, PT, PT, PT, UP0, 0x80, 0x0 ;  /* 0x000000000000781c */ /* 0x000fe20003f2f008 */
        /* <DEDUP_REMOVED lines=75> */
.L_x_2493:
        /* <DEDUP_REMOVED lines=10> */
[----:B0-----:R-:W-:-:S02]  /*1ee0*/  @P1 IMAD R2, R8, UR57, RZ ;  /* 0x0000003908021c24 */ /* 0x001fc4000f8e02ff */
[----:B------:R-:W-:-:S04]  /*1ef0*/  @P1 IMAD.WIDE.U32 R4, R8, UR53, RZ ;  /* 0x0000003508041c25 */ /* 0x000fc8000f8e00ff */
[----:B------:R-:W-:Y:S02]  /*1f00*/  @P1 IMAD R9, R9, UR53, R2 ;  /* 0x0000003509091c24 */ /* 0x000fe4000f8e0202 */
[C---:B-1----:R-:W-:Y:S02]  /*1f10*/  @P0 IMAD R0, R6.reuse, UR57, RZ ;  /* 0x0000003906000c24 */ /* 0x042fe4000f8e02ff */
[----:B------:R-:W-:-:S04]  /*1f20*/  @P0 IMAD.WIDE.U32 R2, R6, UR53, RZ ;  /* 0x0000003506020c25 */ /* 0x000fc8000f8e00ff */
[----:B------:R-:W-:Y:S02]  /*1f30*/  @P0 IMAD R7, R7, UR53, R0 ;  /* 0x0000003507070c24 */ /* 0x000fe4000f8e0200 */
[----:B------:R-:W-:Y:S02]  /*1f40*/  @P1 IMAD.IADD R5, R5, 0x1, R9 ;  /* 0x0000000105051824 */ /* 0x000fe400078e0209 */
[----:B------:R-:W-:Y:S02]  /*1f50*/  @P0 IMAD.IADD R3, R3, 0x1, R7 ;  /* 0x0000000103030824 */ /* 0x000fe400078e0207 */
[----:B------:R-:W-:Y:S02]  /*1f60*/  IMAD.MOV.U32 R0, RZ, RZ, 0x3f800000 ;  /* 0x3f800000ff007424 */ /* 0x000fe400078e00ff */
[----:B--2---:R-:W-:-:S04]  /*1f70*/  @P0 IMAD.WIDE.U32 R2, R10, UR54, R2 ;  /* 0x000000360a020c25 */ /* 0x004fc8000f8e0002 */
[----:B---3--:R-:W-:Y:S01]  /*1f80*/  @P1 IMAD.WIDE.U32 R6, R12, UR54, R4 ;  /* 0x000000360c061c25 */ /* 0x008fe2000f8e0004 */
[----:B------:R-:W-:-:S03]  /*1f90*/  @P0 LEA R4, P2, R2, UR4, 0x2 ;  /* 0x0000000402040c11 */ /* 0x000fc6000f8410ff */
[----:B------:R-:W-:Y:S01]  /*1fa0*/  @P0 IMAD R5, R11, UR54, R3 ;  /* 0x000000360b050c24 */ /* 0x000fe2000f8e0203 */
[----:B------:R-:W-:Y:S01]  /*1fb0*/  @P1 LEA R8, P3, R6, UR6, 0x2 ;  /* 0x0000000606081c11 */ /* 0x000fe2000f8610ff */
[----:B------:R-:W-:-:S03]  /*1fc0*/  @P1 IMAD R3, R13, UR54, R7 ;  /* 0x000000360d031c24 */ /* 0x000fc6000f8e0207 */
[----:B------:R-:W-:Y:S02]  /*1fd0*/  @P0 LEA.HI.X R5, R2, UR5, R5, 0x2, P2 ;  /* 0x0000000502050c11 */ /* 0x000fe400090f1405 */
[----:B------:R-:W-:Y:S01]  /*1fe0*/  @P1 LEA.HI.X R9, R6, UR7, R3, 0x2, P3 ;  /* 0x0000000706091c11 */ /* 0x000fe200098f1403 */
[----:B------:R-:W-:-:S04]  /*1ff0*/  IMAD.MOV.U32 R3, RZ, RZ, 0x3f800000 ;  /* 0x3f800000ff037424 */ /* 0x000fc800078e00ff */
        /* <DEDUP_REMOVED lines=14> */
.L_x_2656:
[----:B------:R-:W-:Y:S05]  /*20e0*/  @!P1 BRA `(.L_x_2495) ;  /* 0x0000000000049947 */ /* 0x000fea0003800000 */
[----:B------:R-:W-:Y:S01]  /*20f0*/  BPT.TRAP 0x1 ;  /* 0x000000040000795c */ /* 0x000fe20000300000 */
.L_x_2495:
[----:B0-----:R-:W-:Y:S02]  /*2100*/  IMAD.U32 R2, RZ, RZ, UR38 ;  /* 0x00000026ff027e24 */ /* 0x001fe4000f8e00ff */
[----:B------:R-:W-:-:S03]  /*2110*/  IMAD.U32 R3, RZ, RZ, UR44 ;  /* 0x0000002cff037e24 */ /* 0x000fc6000f8e00ff */
[----:B------:R-:W-:Y:S02]  /*2120*/  LEA R2, R2, UR39, 0x3 ;  /* 0x0000002702027c11 */ /* 0x000fe4000f8e18ff */
[----:B------:R-:W-:-:S04]  /*2130*/  SHF.L.U32 R3, R3, 0x1f, RZ ;  /* 0x0000001f03037819 */ /* 0x000fc800000006ff */
[----:B------:R0:W1:Y:S01]  /*2140*/  SYNCS.PHASECHK.TRANS64.TRYWAIT P0, [R2+URZ+0x33430], R3 ;  /* 0x03343003020075a7 */ /* 0x000062000800017f */
[----:B------:R-:W-:Y:S05]  /*2150*/  @!P1 BRA `(.L_x_2496) ;  /* 0x0000000000049947 */ /* 0x000fea0003800000 */
[----:B------:R-:W-:Y:S01]  /*2160*/  BPT.TRAP 0x1 ;  /* 0x000000040000795c */ /* 0x000fe20000300000 */
.L_x_2496:
[----:B-1----:R-:W-:Y:S05]  /*2170*/  @P0 BRA `(.L_x_2497) ;  /* 0x0000000000080947 */ /* 0x002fea0003800000 */
[----:B------:R-:W1:Y:S02]  /*2180*/  SYNCS.PHASECHK.TRANS64.TRYWAIT P0, [R2+URZ+0x33430], R3 ;  /* 0x03343003020075a7 */ /* 0x000e64000800017f */
[----:B-1----:R-:W-:Y:S05]  /*2190*/  @!P0 BRA `(.L_x_2498) ;  /* 0x0000019400748947 */ /* 0x002fea0003800000 */
.L_x_2497:
        /* <DEDUP_REMOVED lines=9> */
[----:B------:R-:W-:Y:S02]  /*2230*/  UMOV UR7, 0x80000020 ;  /* 0x8000002000077882 */ /* 0x000fe40000000000 */
[----:B------:R-:W-:Y:S01]  /*2240*/  ULOP3.LUT UR47, UR4, 0x10000, URZ, 0xfc, !UPT ;  /* 0x00010000042f7892 */ /* 0x000fe2000f8efc3f */
[----:B------:R-:W-:Y:S02]  /*2250*/  UMOV UR12, UR8 ;  /* 0x00000008000c7c82 */ /* 0x000fe40008000000 */
[----:B------:R-:W-:Y:S01]  /*2260*/  UMOV UR4, UR8 ;  /* 0x0000000800047c82 */ /* 0x000fe20008000000 */
[----:B------:R-:W-:Y:S01]  /*2270*/  UIMAD UR10, UR38, 0x780, UR47 ;  /* 0x00000780260a78a4 */ /* 0x000fe2000f8e022f */
[----:B------:R-:W-:Y:S01]  /*2280*/  UMOV UR13, UR9 ;  /* 0x00000009000d7c82 */ /* 0x000fe20008000000 */
[----:B------:R-:W-:-:S02]  /*2290*/  UMOV UR15, 0x80000020 ;  /* 0x80000020000f7882 */ /* 0x000fc40000000000 */
[----:B------:R-:W-:Y:S02]  /*22a0*/  UIADD3 UR6, UR10, 0x80, URZ ;  /* 0x000000800a067890 */ /* 0x000fe4000fffe03f */
[----:B------:R-:W-:Y:S02]  /*22b0*/  UIADD3 UR14, UR10, 0x100, URZ ;  /* 0x000001000a0e7890 */ /* 0x000fe4000fffe03f */
[----:B------:R-:W-:Y:S02]  /*22c0*/  UIADD3 UR16, UR10, 0x200, URZ ;  /* 0x000002000a107890 */ /* 0x000fe4000fffe03f */
[----:B------:R-:W-:Y:S01]  /*22d0*/  QGMMA.64x32x32.F32.E4M3.E4M3 R88, gdesc[UR8], RZ, !UPT, gsb0 ;  /* 0x00600000085879f3 */ /* 0x000fe2000c0008ff */
[----:B------:R-:W-:Y:S02]  /*22e0*/  UIADD3 UR11, UR10, 0x180, URZ ;  /* 0x000001800a0b7890 */ /* 0x000fe4000fffe03f */
[----:B------:R-:W-:Y:S02]  /*22f0*/  UIADD3 UR17, UR10, 0x202, URZ ;  /* 0x000002020a117890 */ /* 0x000fe4000fffe03f */
[----:B------:R-:W-:Y:S01]  /*2300*/  UIADD3 UR18, UR10, 0x280, URZ ;  /* 0x000002800a127890 */ /* 0x000fe2000fffe03f */
        /* <DEDUP_REMOVED lines=9> */
[----:B------:R-:W-:Y:S02]  /*23a0*/  UIADD3 UR28, UR8, 0x402, URZ ;  /* 0x00000402081c7890 */ /* 0x000fe4000fffe03f */
[----:B------:R-:W-:Y:S01]  /*23b0*/  UIADD3 UR30, UR10, 0x502, URZ ;  /* 0x000005020a1e7890 */ /* 0x000fe2000fffe03f */
[----:B------:R-:W-:Y:S01]  /*23c0*/  UMOV UR29, 0x80000020 ;  /* 0x80000020001d7882 */ /* 0x000fe20000000000 */
[----:B------:R-:W-:Y:S01]  /*23d0*/  UMOV UR31, 0x80000020 ;  /* 0x80000020001f7882 */ /* 0x000fe20000000000 */
[----:B------:R-:W-:-:S02]  /*23e0*/  WARPGROUP.DEPBAR.LE gsb0, 0x0 ;  /* 0x00008000000079c5 */ /* 0x000fc40000010000 */
[----:B------:R-:W-:-:S06]  /*23f0*/  WARPGROUP.ARRIVE ;  /* 0x00000000000079c5 */ /* 0x000fcc0000000000 */
[----:B------:R-:W-:Y:S01]  /*2400*/  QGMMA.64x32x32.F32.E4M3.E4M3 R72, gdesc[UR4], RZ, !UPT, gsb0 ;  /* 0x00600000044879f3 */ /* 0x000fe2000c0008ff */
[----:B------:R-:W-:Y:S01]  /*2410*/  UMOV UR4, UR8 ;  /* 0x0000000800047c82 */ /* 0x000fe20008000000 */
[----:B------:R-:W-:Y:S01]  /*2420*/  UMOV UR5, UR9 ;  /* 0x0000000900057c82 */ /* 0x000fe20008000000 */
[----:B------:R-:W-:Y:S01]  /*2430*/  UMOV UR6, UR11 ;  /* 0x0000000b00067c82 */ /* 0x000fe20008000000 */
[----:B------:R-:W-:Y:S01]  /*2440*/  UMOV UR7, 0x80000020 ;  /* 0x8000002000077882 */ /* 0x000fe20000000000 */
[----:B------:R-:W-:Y:S01]  /*2450*/  UIADD3 UR11, UR10, 0x102, URZ ;  /* 0x000001020a0b7890 */ /* 0x000fe2000fffe03f */
[----:B------:R-:W-:Y:S02]  /*2460*/  WARPGROUP.DEPBAR.LE gsb0, 0x0 ;  /* 0x00008000000079c5 */ /* 0x000fe40000010000 */
[----:B------:R-:W-:-:S06]  /*2470*/  WARPGROUP.ARRIVE ;  /* 0x00000000000079c5 */ /* 0x000fcc0000000000 */
[----:B------:R-:W-:Y:S01]  /*2480*/  QGMMA.64x32x32.F32.E4M3.E4M3 R56, gdesc[UR12], RZ, !UPT, gsb0 ;  /* 0x006000000c3879f3 */ /* 0x000fe2000c0008ff */
[----:B------:R-:W-:Y:S02]  /*2490*/  UIADD3 UR12, UR8, 0x2, URZ ;  /* 0x00000002080c7890 */ /* 0x000fe4000fffe03f */
[----:B------:R-:W-:Y:S01]  /*24a0*/  UIADD3 UR14, UR10, 0x2, URZ ;  /* 0x000000020a0e7890 */ /* 0x000fe2000fffe03f */
[----:B------:R-:W-:Y:S01]  /*24b0*/  UMOV UR13, 0x80000020 ;  /* 0x80000020000d7882 */ /* 0x000fe20000000000 */
[----:B------:R-:W-:Y:S01]  /*24c0*/  UMOV UR15, 0x80000020 ;  /* 0x80000020000f7882 */ /* 0x000fe20000000000 */
[----:B------:R-:W-:Y:S02]  /*24d0*/  WARPGROUP.DEPBAR.LE gsb0, 0x0 ;  /* 0x00008000000079c5 */ /* 0x000fe40000010000 */
        /* <DEDUP_REMOVED lines=24> */
[----:B------:R-:W-:Y:S01]  /*2660*/  UMOV UR5, UR13 ;  /* 0x0000000d00057c82 */ /* 0x000fe20008000000 */
        /* <DEDUP_REMOVED lines=147> */
.L_x_2499:
[----:B------:R-:W-:Y:S01]  /*2fa0*/  UISETP.NE.AND UP0, UPT, UR51, URZ, UPT ;  /* 0x0000003f3300728c */ /* 0x000fe2000bf05270 */
[C---:B------:R-:W-:Y:S01]  /*2fb0*/  FMUL.FTZ R74, R0.reuse, R74 ;  /* 0x0000004a004a7220 */ /* 0x040fe20000410000 */
[C---:B------:R-:W-:Y:S01]  /*2fc0*/  FMUL.FTZ R5, R0.reuse, R93 ;  /* 0x0000005d00057220 */ /* 0x040fe20000410000 */
[C---:B------:R-:W-:Y:S01]  /*2fd0*/  FMUL.FTZ R15, R0.reuse, R80 ;  /* 0x00000050000f7220 */ /* 0x040fe20000410000 */
[C---:B------:R-:W-:Y:S01]  /*2fe0*/  FMUL.FTZ R86, R0.reuse, R86 ;  /* 0x0000005600567220 */ /* 0x040fe20000410000 */
[----:B------:R2:W-:Y:S01]  /*2ff0*/  MUFU.TANH R93, R74 ;  /* 0x0000004a005d7308 */ /* 0x0005e20000002400 */
[----:B------:R-:W-:Y:S01]  /*3000*/  PLOP3.LUT P0, PT, PT, PT, UP0, 0x80, 0x0 ;  /* 0x000000000000781c */ /* 0x000fe20003f0f008 */
[C---:B------:R-:W-:Y:S01]  /*3010*/  FMUL.FTZ R63, R0.reuse, R63 ;  /* 0x0000003f003f7220 */ /* 0x040fe20000410000 */
[----:B------:R-:W-:Y:S01]  /*3020*/  PLOP3.LUT P2, PT, PT, PT, UP0, 0x80, 0x0 ;  /* 0x000000000000781c */ /* 0x000fe20003f4f008 */
[C---:B------:R-:W-:Y:S01]  /*3030*/  FMUL.FTZ R20, R0.reuse, R81 ;  /* 0x0000005100147220 */ /* 0x040fe20000410000 */
[C---:B------:R-:W-:Y:S01]  /*3040*/  FMUL.FTZ R12, R0.reuse, R73 ;  /* 0x00000049000c7220 */ /* 0x040fe20000410000 */
[----:B------:R-:W-:Y:S01]  /*3050*/  @UP0 ULDC UR4, c[0x0][0x44c] ;  /* 0x0001130000040ab9 */ /* 0x000fe20000000800 */
[C---:B------:R-:W-:Y:S01]  /*3060*/  FMUL.FTZ R73, R0.reuse, R56 ;  /* 0x0000003800497220 */ /* 0x040fe20000410000 */
[----:B------:R-:W-:Y:S01]  /*3070*/  MUFU.TANH R81, R86 ;  /* 0x0000005600517308 */ /* 0x000fe20000002400 */
[C---:B--2---:R-:W-:Y:S01]  /*3080*/  FMUL.FTZ R74, R0.reuse, R58 ;  /* 0x0000003a004a7220 */ /* 0x044fe20000410000 */
[C---:B------:R-:W-:Y:S01]  /*3090*/  FMUL.FTZ R58, R0.reuse, R61 ;  /* 0x0000003d003a7220 */ /* 0x040fe20000410000 */
[C---:B------:R-:W-:Y:S01]  /*30a0*/  FMUL.FTZ R67, R0.reuse, R67 ;  /* 0x0000004300437220 */ /* 0x040fe20000410000 */
[C---:B------:R-:W-:Y:S01]  /*30b0*/  FMUL.FTZ R56, R0.reuse, R57 ;  /* 0x0000003900387220 */ /* 0x040fe20000410000 */
[C---:B------:R-:W-:Y:S01]  /*30c0*/  FMUL.FTZ R57, R0.reuse, R60 ;  /* 0x0000003c00397220 */ /* 0x040fe20000410000 */
[C---:B------:R-:W-:Y:S01]  /*30d0*/  FMUL.FTZ R90, R0.reuse, R90 ;  /* 0x0000005a005a7220 */ /* 0x040fe20000410000 */
[C---:B------:R-:W-:Y:S01]  /*30e0*/  FMUL.FTZ R91, R0.reuse, R91 ;  /* 0x0000005b005b7220 */ /* 0x040fe20000410000 */
[----:B------:R2:W-:Y:S01]  /*30f0*/  MUFU.TANH R80, R74 ;  /* 0x0000004a00507308 */ /* 0x0005e20000002400 */
[C---:B------:R-:W-:Y:S01]  /*3100*/  FMUL.FTZ R60, R0.reuse, R65 ;  /* 0x00000041003c7220 */ /* 0x040fe20000410000 */
[----:B------:R-:W-:Y:S01]  /*3110*/  UIMAD UR5, UR40, -0xa0, UR50 ;  /* 0xffffff60280578a4 */ /* 0x000fe2000f8e0232 */
[C---:B------:R-:W-:Y:S01]  /*3120*/  FMUL.FTZ R95, R0.reuse, R95 ;  /* 0x0000005f005f7220 */ /* 0x040fe20000410000 */
[C---:B------:R-:W-:Y:S01]  /*3130*/  FMUL.FTZ R62, R0.reuse, R62 ;  /* 0x0000003e003e7220 */ /* 0x040fe20000410000 */
[C---:B------:R-:W-:Y:S01]  /*3140*/  FMUL.FTZ R11, R0.reuse, R72 ;  /* 0x00000048000b7220 */ /* 0x040fe20000410000 */
[C---:B------:R-:W-:Y:S01]  /*3150*/  FMUL.FTZ R94, R0.reuse, R94 ;  /* 0x0000005e005e7220 */ /* 0x040fe20000410000 */
[----:B------:R-:W-:Y:S01]  /*3160*/  FMUL.FTZ R72, R0, R84 ;  /* 0x0000005400487220 */ /* 0x000fe20000410000 */
[----:B------:R3:W-:Y:S01]  /*3170*/  MUFU.TANH R86, R63 ;  /* 0x0000003f00567308 */ /* 0x0007e20000002400 */
[----:B--2---:R-:W-:-:S02]  /*3180*/  VIADD R74, R17, UR48 ;  /* 0x00000030114a7c36 */ /* 0x004fc40008000000 */
[C---:B------:R-:W-:Y:S01]  /*3190*/  FMUL.FTZ R98, R0.reuse, R98 ;  /* 0x0000006200627220 */ /* 0x040fe20000410000 */
[C---:B------:R-:W-:Y:S01]  /*31a0*/  FMUL.FTZ R13, R0.reuse, R76 ;  /* 0x0000004c000d7220 */ /* 0x040fe20000410000 */
[----:B------:R-:W-:Y:S01]  /*31b0*/  FMUL.FTZ R99, R0, R99 ;  /* 0x0000006300637220 */ /* 0x000fe20000410000 */
[----:B------:R-:W-:Y:S01]  /*31c0*/  @P0 IMAD.HI.U32 R61, R74, UR4, RZ ;  /* 0x000000044a3d0c27 */ /* 0x000fe2000f8e00ff */
[----:B------:R-:W-:-:S03]  /*31d0*/  @UP0 ULDC UR4, c[0x0][0x450] ;  /* 0x0001140000040ab9 */ /* 0x000fc60000000800 */
[C---:B------:R-:W-:Y:S01]  /*31e0*/  FMUL.FTZ R102, R0.reuse, R102 ;  /* 0x0000006600667220 */ /* 0x040fe20000410000 */
[----:B------:R2:W-:Y:S01]  /*31f0*/  MUFU.TANH R65, R67 ;  /* 0x0000004300417308 */ /* 0x0005e20000002400 */
[C---:B------:R-:W-:Y:S01]  /*3200*/  FMUL.FTZ R75, R0.reuse, R75 ;  /* 0x0000004b004b7220 */ /* 0x040fe20000410000 */
[----:B------:R-:W-:Y:S01]  /*3210*/  @P2 SHF.R.U32.HI R74, RZ, UR4, R61 ;  /* 0x00000004ff4a2c19 */ /* 0x000fe2000801163d */
[----:B------:R-:W-:Y:S01]  /*3220*/  UIMAD UR4, UR40, -0xa0, URZ ;  /* 0xffffff60280478a4 */ /* 0x000fe2000f8e023f */
[C---:B------:R-:W-:Y:S01]  /*3230*/  FMUL.FTZ R61, R0.reuse, R69 ;  /* 0x00000045003d7220 */ /* 0x040fe20000410000 */
[----:B------:R-:W-:Y:S02]  /*3240*/  IMAD.U32 R69, RZ, RZ, UR45 ;  /* 0x0000002dff457e24 */ /* 0x000fe4000f8e00ff */
[----:B01----:R-:W-:Y:S01]  /*3250*/  FMUL.FTZ R3, R0, R88 ;  /* 0x0000005800037220 */ /* 0x003fe20000410000 */
[----:B---3--:R-:W0:Y:S01]  /*3260*/  SHFL.IDX PT, R63, R74, 0x1, 0x1c1f ;  /* 0x003c1f004a3f7f89 */ /* 0x008e2200000e0000 */
[----:B------:R1:W-:Y:S01]  /*3270*/  MUFU.TANH R109, R95 ;  /* 0x0000005f006d7308 */ /* 0x0003e20000002400 */
[----:B--2---:R-:W-:-:S02]  /*3280*/  IMAD.U32 R67, RZ, RZ, UR4 ;  /* 0x00000004ff437e24 */ /* 0x004fc4000f8e00ff */
[C---:B------:R-:W-:Y:S01]  /*3290*/  FMUL.FTZ R103, R0.reuse, R103 ;  /* 0x0000006700677220 */ /* 0x040fe20000410000 */
[C---:B------:R-:W-:Y:S01]  /*32a0*/  FMUL.FTZ R8, R0.reuse, R97 ;  /* 0x0000006100087220 */ /* 0x040fe20000410000 */
[C---:B------:R-:W-:Y:S01]  /*32b0*/  FMUL.FTZ R78, R0.reuse, R78 ;  /* 0x0000004e004e7220 */ /* 0x040fe20000410000 */
[C---:B------:R-:W-:Y:S01]  /*32c0*/  FMUL.FTZ R10, R0.reuse, R101 ;  /* 0x00000065000a7220 */ /* 0x040fe20000410000 */
[C---:B------:R-:W-:Y:S01]  /*32d0*/  FMUL.FTZ R79, R0.reuse, R79 ;  /* 0x0000004f004f7220 */ /* 0x040fe20000410000 */
[C---:B------:R-:W-:Y:S01]  /*32e0*/  FMUL.FTZ R82, R0.reuse, R82 ;  /* 0x0000005200527220 */ /* 0x040fe20000410000 */
[----:B------:R2:W-:Y:S01]  /*32f0*/  MUFU.TANH R84, R62 ;  /* 0x0000003e00547308 */ /* 0x0005e20000002400 */
[----:B-1----:R-:W-:Y:S02]  /*3300*/  IMAD.U32 R95, RZ, RZ, UR5 ;  /* 0x00000005ff5f7e24 */ /* 0x002fe4000f8e00ff */
[C---:B------:R-:W-:Y:S01]  /*3310*/  FMUL.FTZ R83, R0.reuse, R83 ;  /* 0x0000005300537220 */ /* 0x040fe20000410000 */
[C---:B------:R-:W-:Y:S01]  /*3320*/  FMUL.FTZ R4, R0.reuse, R89 ;  /* 0x0000005900047220 */ /* 0x040fe20000410000 */
[C---:B------:R-:W-:Y:S01]  /*3330*/  FMUL.FTZ R87, R0.reuse, R87 ;  /* 0x0000005700577220 */ /* 0x040fe20000410000 */
[----:B------:R-:W-:Y:S01]  /*3340*/  FMUL.FTZ R14, R0, R77 ;  /* 0x0000004d000e7220 */ /* 0x000fe20000410000 */
[----:B------:R-:W-:Y:S01]  /*3350*/  IADD3 R95, -R16, 0xa0, R95 ;  /* 0x000000a0105f7810 */ /* 0x000fe20007ffe15f */
[C---:B------:R-:W-:Y:S01]  /*3360*/  FMUL.FTZ R21, R0.reuse, R85 ;  /* 0x0000005500157220 */ /* 0x040fe20000410000 */
[----:B------:R-:W1:Y:S01]  /*3370*/  MUFU.TANH R90, R90 ;  /* 0x0000005a005a7308 */ /* 0x000e620000002400 */
[----:B--2---:R-:W-:Y:S01]  /*3380*/  FMUL.FTZ R62, R0, R68 ;  /* 0x00000044003e7220 */ /* 0x004fe20000410000 */
[----:B------:R-:W-:Y:S01]  /*3390*/  IADD3 R68, -R16, 0xa1, R67 ;  /* 0x000000a110447810 */ /* 0x000fe20007ffe143 */
[C---:B------:R-:W-:Y:S01]  /*33a0*/  FMUL.FTZ R66, R0.reuse, R66 ;  /* 0x0000004200427220 */ /* 0x040fe20000410000 */
[C---:B------:R-:W-:Y:S01]  /*33b0*/  FMUL.FTZ R70, R0.reuse, R70 ;  /* 0x0000004600467220 */ /* 0x040fe20000410000 */
[C---:B------:R-:W-:Y:S01]  /*33c0*/  FMUL.FTZ R71, R0.reuse, R71 ;  /* 0x0000004700477220 */ /* 0x040fe20000410000 */
[----:B------:R-:W-:Y:S01]  /*33d0*/  IADD3 R68, -R69, UR50, R68 ;  /* 0x0000003245447c10 */ /* 0x000fe2000fffe144 */
[C---:B------:R-:W-:Y:S01]  /*33e0*/  FMUL.FTZ R6, R0.reuse, R92 ;  /* 0x0000005c00067220 */ /* 0x040fe20000410000 */
[----:B------:R-:W2:Y:S01]  /*33f0*/  MUFU.TANH R91, R91 ;  /* 0x0000005b005b7308 */ /* 0x000ea20000002400 */
[C---:B------:R-:W-:Y:S01]  /*3400*/  FMUL.FTZ R42, R0.reuse, R42 ;  /* 0x0000002a002a7220 */ /* 0x040fe20000410000 */
[--C-:B0-----:R-:W-:Y:S01]  /*3410*/  VIADDMNMX R76, R63, R68, R95.reuse, PT ;  /* 0x000000443f4c7246 */ /* 0x101fe2000380015f */
[C---:B------:R-:W-:Y:S01]  /*3420*/  FMUL.FTZ R43, R0.reuse, R43 ;  /* 0x0000002b002b7220 */ /* 0x040fe20000410000 */
[C---:B------:R-:W-:Y:S01]  /*3430*/  FMUL.FTZ R46, R0.reuse, R46 ;  /* 0x0000002e002e7220 */ /* 0x040fe20000410000 */
[----:B------:R-:W-:Y:S01]  /*3440*/  FMUL.FTZ R63, R0, R40 ;  /* 0x00000028003f7220 */ /* 0x000fe20000410000 */
[----:B------:R-:W-:Y:S01]  /*3450*/  ISETP.GT.AND P0, PT, R76, RZ, PT ;  /* 0x000000ff4c00720c */ /* 0x000fe20003f04270 */
[----:B------:R-:W-:Y:S01]  /*3460*/  FMUL.FTZ R40, R0, R41 ;  /* 0x0000002900287220 */ /* 0x000fe20000410000 */
[----:B------:R-:W0:Y:S01]  /*3470*/  MUFU.TANH R94, R94 ;  /* 0x0000005e005e7308 */ /* 0x000e220000002400 */
[----:B------:R-:W-:Y:S01]  /*3480*/  ISETP.GT.AND P2, PT, R76, 0x1, PT ;  /* 0x000000014c00780c */ /* 0x000fe20003f44270 */
[----:B------:R-:W-:Y:S01]  /*3490*/  FMUL.FTZ R47, R0, R47 ;  /* 0x0000002f002f7220 */ /* 0x000fe20000410000 */
[----:B------:R-:W-:Y:S01]  /*34a0*/  ISETP.GT.AND P3, PT, R76, 0x8, PT ;  /* 0x000000084c00780c */ /* 0x000fe20003f64270 */
[----:B------:R-:W-:Y:S01]  /*34b0*/  FMUL.FTZ R50, R0, R50 ;  /* 0x0000003200327220 */ /* 0x000fe20000410000 */
[----:B-1----:R-:W-:Y:S01]  /*34c0*/  FSEL R111, R90, -INF , P0 ;  /* 0xff8000005a6f7808 */ /* 0x002fe20000000000 */
[----:B------:R-:W-:Y:S01]  /*34d0*/  FMUL.FTZ R26, R0, R26 ;  /* 0x0000001a001a7220 */ /* 0x000fe20000410000 */
[----:B------:R-:W-:Y:S01]  /*34e0*/  ISETP.GT.AND P0, PT, R76, 0x9, PT ;  /* 0x000000094c00780c */ /* 0x000fe20003f04270 */
[----:B------:R-:W-:Y:S01]  /*34f0*/  MUFU.TANH R98, R98 ;  /* 0x0000006200627308 */ /* 0x000fe20000002400 */
[----:B--2---:R-:W-:Y:S01]  /*3500*/  FSEL R105, R91, -INF , P2 ;  /* 0xff8000005b697808 */ /* 0x004fe20001000000 */
[----:B------:R-:W-:Y:S01]  /*3510*/  FMUL.FTZ R51, R0, R51 ;  /* 0x0000003300337220 */ /* 0x000fe20000410000 */
[----:B------:R-:W-:Y:S01]  /*3520*/  ISETP.GT.AND P2, PT, R76, 0x10, PT ;  /* 0x000000104c00780c */ /* 0x000fe20003f44270 */
[C---:B------:R-:W-:Y:S01]  /*3530*/  FMUL.FTZ R54, R0.reuse, R54 ;  /* 0x0000003600367220 */ /* 0x040fe20000410000 */
[----:B------:R-:W-:Y:S01]  /*3540*/  FSEL R109, R109, -INF , P0 ;  /* 0xff8000006d6d7808 */ /* 0x000fe20000000000 */
[----:B------:R-:W-:Y:S01]  /*3550*/  FMUL.FTZ R27, R0, R27 ;  /* 0x0000001b001b7220 */ /* 0x000fe20000410000 */
[----:B------:R-:W-:Y:S01]  /*3560*/  ISETP.GT.AND P0, PT, R76, 0x11, PT ;  /* 0x000000114c00780c */ /* 0x000fe20003f04270 */
[----:B------:R-:W1:Y:S01]  /*3570*/  MUFU.TANH R99, R99 ;  /* 0x0000006300637308 */ /* 0x000e620000002400 */
[----:B0-----:R-:W-:Y:S01]  /*3580*/  FSEL R107, R94, -INF , P3 ;  /* 0xff8000005e6b7808 */ /* 0x001fe20001800000 */
[C---:B------:R-:W-:Y:S01]  /*3590*/  FMUL.FTZ R55, R0.reuse, R55 ;  /* 0x0000003700377220 */ /* 0x040fe20000410000 */
[C---:B------:R-:W-:Y:S01]  /*35a0*/  FMUL.FTZ R30, R0.reuse, R30 ;  /* 0x0000001e001e7220 */ /* 0x040fe20000410000 */
[C---:B------:R-:W-:Y:S01]  /*35b0*/  FMUL.FTZ R31, R0.reuse, R31 ;  /* 0x0000001f001f7220 */ /* 0x040fe20000410000 */
[C---:B------:R-:W-:Y:S01]  /*35c0*/  FMUL.FTZ R35, R0.reuse, R35 ;  /* 0x0000002300237220 */ /* 0x040fe20000410000 */
[C---:B------:R-:W-:Y:S01]  /*35d0*/  FMUL.FTZ R39, R0.reuse, R39 ;  /* 0x0000002700277220 */ /* 0x040fe20000410000 */
[----:B------:R-:W0:Y:S01]  /*35e0*/  SHFL.IDX PT, R74, R74, RZ, 0x1c1f ;  /* 0x001c1fff4a4a7589 */ /* 0x000e2200000e0000 */
[----:B------:R2:W-:Y:S01]  /*35f0*/  MUFU.TANH R88, R75 ;  /* 0x0000004b00587308 */ /* 0x0005e20000002400 */
[----:B------:R-:W-:Y:S01]  /*3600*/  ULDC UR59, c[0x0][0x988] ;  /* 0x00026200003b7ab9 */ /* 0x000fe20000000800 */
[C---:B------:R-:W-:Y:S01]  /*3610*/  FMUL.FTZ R7, R0.reuse, R96 ;  /* 0x0000006000077220 */ /* 0x040fe20000410000 */
[C---:B------:R-:W-:Y:S01]  /*3620*/  FMUL.FTZ R9, R0.reuse, R100 ;  /* 0x0000006400097220 */ /* 0x040fe20000410000 */
[C---:B------:R-:W-:Y:S01]  /*3630*/  FMUL.FTZ R100, R0.reuse, R48 ;  /* 0x0000003000647220 */ /* 0x040fe20000410000 */
[----:B------:R-:W-:Y:S01]  /*3640*/  FMUL.FTZ R96, R0, R52 ;  /* 0x0000003400607220 */ /* 0x000fe20000410000 */
[----:B------:R-:W-:Y:S01]  /*3650*/  R2UR UR10, R2 ;  /* 0x00000000020a72ca */ /* 0x000fe200000e0000 */
[----:B------:R-:W-:Y:S01]  /*3660*/  @UP0 ULDC UR6, c[0x0][0x44c] ;  /* 0x0001130000060ab9 */ /* 0x000fe20000000800 */
[----:B------:R-:W3:Y:S01]  /*3670*/  MUFU.TANH R102, R102 ;  /* 0x0000006600667308 */ /* 0x000ee20000002400 */
[C---:B--2---:R-:W-:Y:S01]  /*3680*/  FMUL.FTZ R75, R0.reuse, R59 ;  /* 0x0000003b004b7220 */ /* 0x044fe20000410000 */
[----:B------:R-:W-:Y:S01]  /*3690*/  FMUL.FTZ R59, R0, R64 ;  /* 0x00000040003b7220 */ /* 0x000fe20000410000 */
[----:B------:R-:W-:Y:S01]  /*36a0*/  FMNMX.FTZ R64, R111, R105, !PT ;  /* 0x000000696f407209 */ /* 0x000fe20007810000 */
[----:B------:R-:W-:Y:S01]  /*36b0*/  UIMAD.WIDE.U32 UR6, UR48, UR6, URZ ;  /* 0x00000006300672a5 */ /* 0x000fe2000f8e003f */
[----:B-1----:R-:W-:Y:S01]  /*36c0*/  FSEL R101, R99, -INF , P0 ;  /* 0xff80000063657808 */ /* 0x002fe20000000000 */
[----:B------:R-:W-:Y:S01]  /*36d0*/  @UP0 ULDC UR11, c[0x0][0x450] ;  /* 0x00011400000b0ab9 */ /* 0x000fe20000000800 */
[----:B------:R-:W-:Y:S01]  /*36e0*/  FMNMX.FTZ R64, R107, R64, !PT ;  /* 0x000000406b407209 */ /* 0x000fe20007810000 */
[----:B------:R1:W2:Y:S01]  /*36f0*/  MUFU.TANH R97, R103 ;  /* 0x0000006700617308 */ /* 0x0002a20000002400 */
[----:B------:R-:W-:Y:S01]  /*3700*/  ISETP.GT.AND P0, PT, R76, 0x19, PT ;  /* 0x000000194c00780c */ /* 0x000fe20003f04270 */
[----:B------:R-:W-:Y:S01]  /*3710*/  UMOV UR5, UR48 ;  /* 0x0000003000057c82 */ /* 0x000fe20008000000 */
[----:B------:R-:W-:Y:S01]  /*3720*/  FMNMX.FTZ R64, R109, R64, !PT ;  /* 0x000000406d407209 */ /* 0x000fe20007810000 */
[----:B------:R-:W-:Y:S01]  /*3730*/  @UP0 USHF.R.U32.HI UR5, URZ, UR11, UR7 ;  /* 0x0000000b3f050299 */ /* 0x000fe20008011607 */
[----:B------:R-:W-:Y:S01]  /*3740*/  CS2R R112, SRZ ;  /* 0x0000000000707805 */ /* 0x000fe2000001ff00 */
[----:B------:R-:W-:Y:S01]  /*3750*/  UIADD3 UR4, UR40, -0x2, URZ ;  /* 0xfffffffe28047890 */ /* 0x000fe2000fffe03f */
[----:B0-----:R-:W-:Y:S01]  /*3760*/  VIADDMNMX R95, R74, R68, R95, PT ;  /* 0x000000444a5f7246 */ /* 0x001fe2000380015f */
[----:B------:R-:W0:Y:S01]  /*3770*/  MUFU.TANH R78, R78 ;  /* 0x0000004e004e7308 */ /* 0x000e220000002400 */
[----:B-1----:R-:W-:Y:S01]  /*3780*/  FSEL R103, R98, -INF , P2 ;  /* 0xff80000062677808 */ /* 0x002fe20001000000 */
[----:B------:R-:W-:Y:S01]  /*3790*/  FMUL.FTZ R98, R0, R36 ;  /* 0x0000002400627220 */ /* 0x000fe20000410000 */
[----:B------:R-:W-:Y:S01]  /*37a0*/  ISETP.GT.AND P2, PT, R76, 0x18, PT ;  /* 0x000000184c00780c */ /* 0x000fe20003f44270 */
[----:B------:R-:W-:Y:S01]  /*37b0*/  UIADD3 UR6, UR5, UR50, -UR45 ;  /* 0x0000003205067290 */ /* 0x000fe2000fffe82d */
[----:B------:R-:W-:-:S02]  /*37c0*/  FMNMX.FTZ R64, R103, R64, !PT ;  /* 0x0000004067407209 */ /* 0x000fc40007810000 */
[----:B------:R-:W-:Y:S02]  /*37d0*/  CS2R R114, SRZ ;  /* 0x0000000000727805 */ /* 0x000fe4000001ff00 */
[----:B---3--:R-:W-:Y:S01]  /*37e0*/  FSEL R99, R102, -INF , P2 ;  /* 0xff80000066637808 */ /* 0x008fe20001000000 */
[----:B------:R-:W-:Y:S01]  /*37f0*/  MUFU.TANH R79, R79 ;  /* 0x0000004f004f7308 */ /* 0x000fe20000002400 */
[----:B------:R-:W-:Y:S01]  /*3800*/  FMNMX.FTZ R64, R101, R64, !PT ;  /* 0x0000004065407209 */ /* 0x000fe20007810000 */
[----:B------:R-:W-:Y:S01]  /*3810*/  UIMAD.WIDE UR6, UR6, 0x66666667, URZ ;  /* 0x66666667060678a5 */ /* 0x000fe2000f8e023f */
[C---:B------:R-:W-:Y:S02]  /*3820*/  ISETP.GT.AND P2, PT, R76.reuse, 0x20, PT ;  /* 0x000000204c00780c */ /* 0x040fe40003f44270 */
[----:B------:R-:W-:Y:S02]  /*3830*/  CS2R R116, SRZ ;  /* 0x0000000000747805 */ /* 0x000fe4000001ff00 */
[----:B--2---:R-:W-:Y:S01]  /*3840*/  FSEL R97, R97, -INF , P0 ;  /* 0xff80000061617808 */ /* 0x004fe20000000000 */
[----:B------:R-:W-:Y:S01]  /*3850*/  USHF.R.U32.HI UR5, URZ, 0x1f, UR7 ;  /* 0x0000001f3f057899 */ /* 0x000fe20008011607 */
[----:B------:R-:W-:Y:S01]  /*3860*/  FMNMX.FTZ R64, R99, R64, !PT ;  /* 0x0000004063407209 */ /* 0x000fe20007810000 */
[----:B------:R-:W1:Y:S01]  /*3870*/  MUFU.TANH R82, R82 ;  /* 0x0000005200527308 */ /* 0x000e620000002400 */
[C---:B------:R-:W-:Y:S01]  /*3880*/  ISETP.GT.AND P0, PT, R76.reuse, 0x21, PT ;  /* 0x000000214c00780c */ /* 0x040fe20003f04270 */
[----:B------:R-:W-:Y:S01]  /*3890*/  ULEA.HI.SX32 UR7, UR7, UR5, 0x1a ;  /* 0x0000000507077291 */ /* 0x000fe2000f8fd23f */
[----:B------:R-:W-:Y:S01]  /*38a0*/  FSEL R93, R93, -INF , P2 ;  /* 0xff8000005d5d7808 */ /* 0x000fe20001000000 */
[----:B------:R-:W-:Y:S01]  /*38b0*/  UIADD3 UR5, UR10, 0x33440, URZ ;  /* 0x000334400a057890 */ /* 0x000fe2000fffe03f */
[----:B------:R-:W-:Y:S01]  /*38c0*/  FMNMX.FTZ R64, R97, R64, !PT ;  /* 0x0000004061407209 */ /* 0x000fe20007810000 */
[----:B------:R-:W-:Y:S01]  /*38d0*/  UISETP.LT.AND UP0, UPT, UR52, UR7, UPT ;  /* 0x000000073400728c */ /* 0x000fe2000bf01270 */
[----:B------:R-:W-:Y:S01]  /*38e0*/  ISETP.GT.AND P2, PT, R76, 0x28, PT ;  /* 0x000000284c00780c */ /* 0x000fe20003f44270 */
[----:B------:R-:W2:Y:S01]  /*38f0*/  MUFU.TANH R83, R83 ;  /* 0x0000005300537308 */ /* 0x000ea20000002400 */
[----:B------:R-:W-:Y:S01]  /*3900*/  FSEL R91, R88, -INF , P0 ;  /* 0xff800000585b7808 */ /* 0x000fe20000000000 */
[----:B------:R-:W-:Y:S01]  /*3910*/  FMUL.FTZ R88, R0, R24 ;  /* 0x0000001800587220 */ /* 0x000fe20000410000 */
[----:B------:R-:W-:Y:S01]  /*3920*/  FMNMX.FTZ R64, R93, R64, !PT ;  /* 0x000000405d407209 */ /* 0x000fe20007810000 */
[----:B------:R-:W-:Y:S01]  /*3930*/  IMAD.U32 R24, RZ, RZ, UR59 ;  /* 0x0000003bff187e24 */ /* 0x000fe2000f8e00ff */
[----:B------:R-:W-:Y:S01]  /*3940*/  ISETP.GT.AND P0, PT, R76, 0x29, PT ;  /* 0x000000294c00780c */ /* 0x000fe20003f04270 */
[----:B------:R-:W-:Y:S01]  /*3950*/  USEL UR46, UR52, UR7, !UP0 ;  /* 0x00000007342e7287 */ /* 0x000fe2000c000000 */
[----:B0-----:R-:W-:Y:S01]  /*3960*/  FSEL R89, R78, -INF , P2 ;  /* 0xff8000004e597808 */ /* 0x001fe20001000000 */
[----:B------:R0:W3:Y:S01]  /*3970*/  MUFU.TANH R77, R87 ;  /* 0x00000057004d7308 */ /* 0x0000e20000002400 */
[----:B------:R-:W-:Y:S01]  /*3980*/  FMNMX.FTZ R64, R91, R64, !PT ;  /* 0x000000405b407209 */ /* 0x000fe20007810000 */
[----:B------:R-:W-:Y:S01]  /*3990*/  UISETP.GE.AND UP0, UPT, UR4, UR46, UPT ;  /* 0x0000002e0400728c */ /* 0x000fe2000bf06270 */
[----:B------:R-:W-:Y:S01]  /*39a0*/  ISETP.GT.AND P2, PT, R76, 0x30, PT ;  /* 0x000000304c00780c */ /* 0x000fe20003f44270 */
[----:B------:R-:W-:Y:S01]  /*39b0*/  UPRMT UR5, UR55, 0x654, UR5 ;  /* 0x0000065437057896 */ /* 0x000fe20008000005 */
[----:B------:R-:W-:-:S02]  /*39c0*/  FMNMX.FTZ R64, R89, R64, !PT ;  /* 0x0000004059407209 */ /* 0x000fc40007810000 */
[----:B------:R-:W-:Y:S02]  /*39d0*/  CS2R R118, SRZ ;  /* 0x0000000000767805 */ /* 0x000fe4000001ff00 */
[----:B-1----:R-:W-:Y:S01]  /*39e0*/  FSEL R85, R82, -INF , P2 ;  /* 0xff80000052557808 */ /* 0x002fe20001000000 */
[----:B------:R-:W1:Y:S01]  /*39f0*/  MUFU.TANH R75, R75 ;  /* 0x0000004b004b7308 */ /* 0x000e620000002400 */
[----:B0-----:R-:W-:Y:S02]  /*3a00*/  FSEL R87, R79, -INF , P0 ;  /* 0xff8000004f577808 */ /* 0x001fe40000000000 */
[C---:B------:R-:W-:Y:S02]  /*3a10*/  ISETP.GT.AND P0, PT, R76.reuse, 0x31, PT ;  /* 0x000000314c00780c */ /* 0x040fe40003f04270 */
[----:B------:R-:W-:Y:S01]  /*3a20*/  FMNMX.FTZ R64, R87, R64, !PT ;  /* 0x0000004057407209 */ /* 0x000fe20007810000 */
[----:B------:R-:W-:Y:S01]  /*3a30*/  SYNCS.ARRIVE.TRANS64.RED.A1T0 RZ, [UR5], RZ ;  /* 0x000000ffffff79a7 */ /* 0x000fe20008100405 */
[----:B------:R-:W-:Y:S01]  /*3a40*/  ISETP.GT.AND P2, PT, R76, 0x38, PT ;  /* 0x000000384c00780c */ /* 0x000fe20003f44270 */
[----:B------:R-:W0:Y:S01]  /*3a50*/  MUFU.TANH R66, R66 ;  /* 0x0000004200427308 */ /* 0x000e220000002400 */
[----:B--2---:R-:W-:-:S02]  /*3a60*/  FSEL R83, R83, -INF , P0 ;  /* 0xff80000053537808 */ /* 0x004fc40000000000 */
[----:B------:R-:W-:Y:S02]  /*3a70*/  FMNMX.FTZ R64, R85, R64, !PT ;  /* 0x0000004055407209 */ /* 0x000fe40007810000 */
[C---:B------:R-:W-:Y:S02]  /*3a80*/  ISETP.GT.AND P0, PT, R76.reuse, 0x39, PT ;  /* 0x000000394c00780c */ /* 0x040fe40003f04270 */
[----:B------:R-:W-:Y:S01]  /*3a90*/  FSEL R81, R81, -INF , P2 ;  /* 0xff80000051517808 */ /* 0x000fe20001000000 */
[----:B------:R-:W2:Y:S01]  /*3aa0*/  MUFU.TANH R70, R70 ;  /* 0x0000004600467308 */ /* 0x000ea20000002400 */
[----:B------:R-:W-:Y:S02]  /*3ab0*/  FMNMX.FTZ R64, R83, R64, !PT ;  /* 0x0000004053407209 */ /* 0x000fe40007810000 */
[----:B------:R-:W-:Y:S02]  /*3ac0*/  ISETP.GT.AND P2, PT, R76, 0x40, PT ;  /* 0x000000404c00780c */ /* 0x000fe40003f44270 */
[----:B---3--:R-:W-:-:S02]  /*3ad0*/  FSEL R79, R77, -INF , P0 ;  /* 0xff8000004d4f7808 */ /* 0x008fc40000000000 */
[----:B------:R-:W-:Y:S01]  /*3ae0*/  FMNMX.FTZ R64, R81, R64, !PT ;  /* 0x0000004051407209 */ /* 0x000fe20007810000 */
[----:B------:R3:W4:Y:S01]  /*3af0*/  MUFU.TANH R92, R71 ;  /* 0x00000047005c7308 */ /* 0x0007220000002400 */
[----:B------:R-:W-:Y:S02]  /*3b00*/  ISETP.GT.AND P0, PT, R76, 0x41, PT ;  /* 0x000000414c00780c */ /* 0x000fe40003f04270 */
[----:B------:R-:W-:Y:S02]  /*3b10*/  FSEL R77, R80, -INF , P2 ;  /* 0xff800000504d7808 */ /* 0x000fe40001000000 */
[----:B------:R-:W-:Y:S02]  /*3b20*/  FMNMX.FTZ R64, R79, R64, !PT ;  /* 0x000000404f407209 */ /* 0x000fe40007810000 */
[----:B------:R-:W-:Y:S01]  /*3b30*/  ISETP.GT.AND P2, PT, R76, 0x48, PT ;  /* 0x000000484c00780c */ /* 0x000fe20003f44270 */
[----:B------:R5:W4:Y:S01]  /*3b40*/  MUFU.TANH R90, R42 ;  /* 0x0000002a005a7308 */ /* 0x000b220000002400 */
[----:B-1----:R-:W-:-:S02]  /*3b50*/  FSEL R75, R75, -INF , P0 ;  /* 0xff8000004b4b7808 */ /* 0x002fc40000000000 */
[----:B------:R-:W-:Y:S02]  /*3b60*/  FMNMX.FTZ R64, R77, R64, !PT ;  /* 0x000000404d407209 */ /* 0x000fe40007810000 */
[----:B------:R-:W-:Y:S02]  /*3b70*/  ISETP.GT.AND P0, PT, R76, 0x49, PT ;  /* 0x000000494c00780c */ /* 0x000fe40003f04270 */
[----:B---3--:R-:W-:Y:S01]  /*3b80*/  FSEL R71, R84, -INF , P2 ;  /* 0xff80000054477808 */ /* 0x008fe20001000000 */
[----:B------:R1:W-:Y:S01]  /*3b90*/  MUFU.TANH R94, R43 ;  /* 0x0000002b005e7308 */ /* 0x0003e20000002400 */
[----:B------:R-:W-:Y:S02]  /*3ba0*/  FMNMX.FTZ R64, R75, R64, !PT ;  /* 0x000000404b407209 */ /* 0x000fe40007810000 */
[----:B------:R-:W-:Y:S02]  /*3bb0*/  ISETP.GT.AND P2, PT, R76, 0x50, PT ;  /* 0x000000504c00780c */ /* 0x000fe40003f44270 */
[----:B------:R-:W-:-:S02]  /*3bc0*/  FSEL R69, R86, -INF , P0 ;  /* 0xff80000056457808 */ /* 0x000fc40000000000 */
[----:B------:R-:W-:Y:S01]  /*3bd0*/  FMNMX.FTZ R64, R71, R64, !PT ;  /* 0x0000004047407209 */ /* 0x000fe20007810000 */
[----:B------:R-:W3:Y:S01]  /*3be0*/  MUFU.TANH R46, R46 ;  /* 0x0000002e002e7308 */ /* 0x000ee20000002400 */
[----:B------:R-:W-:Y:S02]  /*3bf0*/  ISETP.GT.AND P0, PT, R76, 0x51, PT ;  /* 0x000000514c00780c */ /* 0x000fe40003f04270 */
[----:B0-----:R-:W-:Y:S02]  /*3c00*/  FSEL R67, R66, -INF , P2 ;  /* 0xff80000042437808 */ /* 0x001fe40001000000 */
[----:B------:R-:W-:Y:S02]  /*3c10*/  FMNMX.FTZ R64, R69, R64, !PT ;  /* 0x0000004045407209 */ /* 0x000fe40007810000 */
[----:B------:R-:W-:Y:S01]  /*3c20*/  ISETP.GT.AND P2, PT, R76, 0x58, PT ;  /* 0x000000584c00780c */ /* 0x000fe20003f44270 */
[----:B------:R-:W0:Y:S01]  /*3c30*/  MUFU.TANH R47, R47 ;  /* 0x0000002f002f7308 */ /* 0x000e220000002400 */
[----:B------:R-:W-:-:S02]  /*3c40*/  FSEL R66, R65, -INF , P0 ;  /* 0xff80000041427808 */ /* 0x000fc40000000000 */
[----:B------:R-:W-:Y:S02]  /*3c50*/  FMNMX.FTZ R41, R67, R64, !PT ;  /* 0x0000004043297209 */ /* 0x000fe40007810000 */
[----:B------:R-:W-:Y:S02]  /*3c60*/  ISETP.GT.AND P0, PT, R76, 0x59, PT ;  /* 0x000000594c00780c */ /* 0x000fe40003f04270 */
[----:B--2---:R-:W-:Y:S01]  /*3c70*/  FSEL R65, R70, -INF , P2 ;  /* 0xff80000046417808 */ /* 0x004fe20001000000 */
[----:B------:R-:W-:Y:S01]  /*3c80*/  MUFU.TANH R78, R50 ;  /* 0x00000032004e7308 */ /* 0x000fe20000002400 */
[----:B-----5:R-:W-:Y:S02]  /*3c90*/  FMNMX.FTZ R42, R66, R41, !PT ;  /* 0x00000029422a7209 */ /* 0x020fe40007810000 */
[----:B------:R-:W-:Y:S02]  /*3ca0*/  ISETP.GT.AND P2, PT, R76, 0x60, PT ;  /* 0x000000604c00780c */ /* 0x000fe40003f44270 */
[----:B----4-:R-:W-:Y:S01]  /*3cb0*/  FSEL R64, R92, -INF , P0 ;  /* 0xff8000005c407808 */ /* 0x010fe20000000000 */
[----:B------:R-:W-:Y:S01]  /*3cc0*/  FMUL.FTZ R92, R0, R49 ;  /* 0x00000031005c7220 */ /* 0x000fe20000410000 */
[----:B-1----:R-:W-:Y:S01]  /*3cd0*/  FMNMX.FTZ R43, R65, R42, !PT ;  /* 0x0000002a412b7209 */ /* 0x002fe20007810000 */
[----:B------:R1:W-:Y:S01]  /*3ce0*/  MUFU.TANH R84, R26 ;  /* 0x0000001a00547308 */ /* 0x0003e20000002400 */
[----:B------:R-:W-:-:S02]  /*3cf0*/  ISETP.GT.AND P0, PT, R76, 0x61, PT ;  /* 0x000000614c00780c */ /* 0x000fc40003f04270 */
[----:B------:R-:W-:Y:S01]  /*3d00*/  FSEL R41, R90, -INF , P2 ;  /* 0xff8000005a297808 */ /* 0x000fe20001000000 */
[----:B------:R-:W-:Y:S01]  /*3d10*/  FMUL.FTZ R90, R0, R25 ;  /* 0x00000019005a7220 */ /* 0x000fe20000410000 */
[----:B------:R-:W-:Y:S02]  /*3d20*/  ISETP.GT.AND P2, PT, R76, 0x68, PT ;  /* 0x000000684c00780c */ /* 0x000fe40003f44270 */
[----:B------:R-:W-:Y:S01]  /*3d30*/  ISETP.GT.AND P3, PT, R95, 0x8, PT ;  /* 0x000000085f00780c */ /* 0x000fe20003f64270 */
[----:B------:R2:W4:Y:S01]  /*3d40*/  MUFU.TANH R82, R51 ;  /* 0x0000003300527308 */ /* 0x0005220000002400 */
[----:B-1----:R-:W-:Y:S02]  /*3d50*/  FMNMX.FTZ R26, R64, R43, !PT ;  /* 0x0000002b401a7209 */ /* 0x002fe40007810000 */
[----:B---3--:R-:W-:Y:S02]  /*3d60*/  FSEL R50, R46, -INF , P2 ;  /* 0xff8000002e327808 */ /* 0x008fe40001000000 */
[----:B------:R-:W-:-:S02]  /*3d70*/  FMNMX.FTZ R26, R41, R26, !PT ;  /* 0x0000001a291a7209 */ /* 0x000fc40007810000 */
[----:B------:R-:W-:Y:S01]  /*3d80*/  ISETP.GT.AND P2, PT, R76, 0x70, PT ;  /* 0x000000704c00780c */ /* 0x000fe20003f44270 */
[----:B------:R-:W1:Y:S01]  /*3d90*/  MUFU.TANH R54, R54 ;  /* 0x0000003600367308 */ /* 0x000e620000002400 */
[----:B--2---:R-:W-:Y:S01]  /*3da0*/  FSEL R51, R94, -INF , P0 ;  /* 0xff8000005e337808 */ /* 0x004fe20000000000 */
[----:B------:R-:W-:Y:S01]  /*3db0*/  FMUL.FTZ R94, R0, R28 ;  /* 0x0000001c005e7220 */ /* 0x000fe20000410000 */
[----:B------:R-:W-:-:S04]  /*3dc0*/  ISETP.GT.AND P0, PT, R76, 0x69, PT ;  /* 0x000000694c00780c */ /* 0x000fc80003f04270 */
[----:B0-----:R-:W-:Y:S01]  /*3dd0*/  FSEL R42, R47, -INF , P0 ;  /* 0xff8000002f2a7808 */ /* 0x001fe20000000000 */
[----:B------:R0:W-:Y:S01]  /*3de0*/  MUFU.TANH R70, R27 ;  /* 0x0000001b00467308 */ /* 0x0001e20000002400 */
[----:B------:R-:W-:-:S04]  /*3df0*/  ISETP.GT.AND P0, PT, R76, 0x71, PT ;  /* 0x000000714c00780c */ /* 0x000fc80003f04270 */
[----:B----4-:R-:W-:Y:S02]  /*3e00*/  FSEL R47, R82, -INF , P0 ;  /* 0xff800000522f7808 */ /* 0x010fe40000000000 */
[----:B------:R-:W-:Y:S01]  /*3e10*/  ISETP.GT.AND P0, PT, R76, 0x79, PT ;  /* 0x000000794c00780c */ /* 0x000fe20003f04270 */
[----:B------:R2:W3:Y:S01]  /*3e20*/  MUFU.TANH R80, R55 ;  /* 0x0000003700507308 */ /* 0x0004e20000002400 */
[----:B0-----:R-:W-:Y:S01]  /*3e30*/  FMNMX.FTZ R27, R51, R26, !PT ;  /* 0x0000001a331b7209 */ /* 0x001fe20007810000 */
[----:B------:R-:W-:-:S03]  /*3e40*/  FMUL.FTZ R26, R0, R34 ;  /* 0x00000022001a7220 */ /* 0x000fc60000410000 */
[----:B------:R-:W-:-:S03]  /*3e50*/  FMNMX.FTZ R27, R50, R27, !PT ;  /* 0x0000001b321b7209 */ /* 0x000fc60007810000 */
[----:B------:R0:W4:Y:S01]  /*3e60*/  MUFU.TANH R86, R30 ;  /* 0x0000001e00567308 */ /* 0x0001220000002400 */
[----:B--2---:R-:W-:Y:S02]  /*3e70*/  FSEL R55, R78, -INF , P2 ;  /* 0xff8000004e377808 */ /* 0x004fe40001000000 */
[----:B------:R-:W-:-:S04]  /*3e80*/  ISETP.GT.AND P2, PT, R76, 0x78, PT ;  /* 0x000000784c00780c */ /* 0x000fc80003f44270 */
[----:B-1----:R-:W-:Y:S01]  /*3e90*/  FSEL R46, R54, -INF , P2 ;  /* 0xff800000362e7808 */ /* 0x002fe20001000000 */
[----:B------:R-:W1:Y:S01]  /*3ea0*/  MUFU.TANH R31, R31 ;  /* 0x0000001f001f7308 */ /* 0x000e620000002400 */
[----:B0-----:R-:W-:Y:S02]  /*3eb0*/  FMNMX.FTZ R30, R42, R27, !PT ;  /* 0x0000001b2a1e7209 */ /* 0x001fe40007810000 */
[----:B------:R-:W-:Y:S02]  /*3ec0*/  ISETP.GT.AND P2, PT, R76, 0x80, PT ;  /* 0x000000804c00780c */ /* 0x000fe40003f44270 */
[----:B------:R-:W-:Y:S02]  /*3ed0*/  FMNMX.FTZ R30, R55, R30, !PT ;  /* 0x0000001e371e7209 */ /* 0x000fe40007810000 */
[----:B---3--:R-:W-:Y:S01]  /*3ee0*/  FSEL R34, R80, -INF , P0 ;  /* 0xff80000050227808 */ /* 0x008fe20000000000 */
[----:B------:R0:W2:Y:S01]  /*3ef0*/  MUFU.TANH R78, R26 ;  /* 0x0000001a004e7308 */ /* 0x0000a20000002400 */
[----:B------:R-:W-:-:S02]  /*3f00*/  FMNMX.FTZ R27, R47, R30, !PT ;  /* 0x0000001e2f1b7209 */ /* 0x000fc40007810000 */
[----:B------:R-:W-:Y:S02]  /*3f10*/  ISETP.GT.AND P0, PT, R76, 0x81, PT ;  /* 0x000000814c00780c */ /* 0x000fe40003f04270 */
[----:B------:R-:W-:Y:S02]  /*3f20*/  FMNMX.FTZ R27, R46, R27, !PT ;  /* 0x0000001b2e1b7209 */ /* 0x000fe40007810000 */
[----:B------:R-:W-:Y:S01]  /*3f30*/  FSEL R54, R84, -INF , P2 ;  /* 0xff80000054367808 */ /* 0x000fe20001000000 */
[----:B------:R1:W3:Y:S01]  /*3f40*/  MUFU.TANH R82, R35 ;  /* 0x0000002300527308 */ /* 0x0002e20000002400 */
[----:B------:R-:W-:Y:S01]  /*3f50*/  FMNMX.FTZ R27, R34, R27, !PT ;  /* 0x0000001b221b7209 */ /* 0x000fe20007810000 */
[----:B0-----:R-:W-:Y:S01]  /*3f60*/  FMUL.FTZ R26, R0, R38 ;  /* 0x00000026001a7220 */ /* 0x001fe20000410000 */
[----:B------:R-:W-:Y:S01]  /*3f70*/  ISETP.GT.AND P2, PT, R76, 0x88, PT ;  /* 0x000000884c00780c */ /* 0x000fe20003f44270 */
[----:B------:R-:W-:Y:S01]  /*3f80*/  FMUL.FTZ R84, R0, R53 ;  /* 0x0000003500547220 */ /* 0x000fe20000410000 */
[----:B------:R-:W-:Y:S01]  /*3f90*/  FSEL R43, R70, -INF , P0 ;  /* 0xff800000462b7808 */ /* 0x000fe20000000000 */
[----:B------:R-:W-:Y:S01]  /*3fa0*/  FMUL.FTZ R70, R0, R44 ;  /* 0x0000002c00467220 */ /* 0x000fe20000410000 */
[----:B------:R-:W-:Y:S01]  /*3fb0*/  FMNMX.FTZ R30, R54, R27, !PT ;  /* 0x0000001b361e7209 */ /* 0x000fe20007810000 */
[----:B------:R0:W5:Y:S01]  /*3fc0*/  MUFU.TANH R80, R26 ;  /* 0x0000001a00507308 */ /* 0x0001620000002400 */
[----:B------:R-:W-:-:S02]  /*3fd0*/  ISETP.GT.AND P0, PT, R76, 0x89, PT ;  /* 0x000000894c00780c */ /* 0x000fc40003f04270 */
[----:B----4-:R-:W-:Y:S01]  /*3fe0*/  FSEL R38, R86, -INF , P2 ;  /* 0xff80000056267808 */ /* 0x010fe20001000000 */
[----:B------:R-:W-:Y:S01]  /*3ff0*/  FMUL.FTZ R86, R0, R37 ;  /* 0x0000002500567220 */ /* 0x000fe20000410000 */
[----:B------:R-:W-:Y:S02]  /*4000*/  FMNMX.FTZ R27, R43, R30, !PT ;  /* 0x0000001e2b1b7209 */ /* 0x000fe40007810000 */
[----:B------:R-:W-:Y:S01]  /*4010*/  ISETP.GT.AND P2, PT, R76, 0x90, PT ;  /* 0x000000904c00780c */ /* 0x000fe20003f44270 */
[----:B------:R-:W4:Y:S01]  /*4020*/  MUFU.TANH R39, R39 ;  /* 0x0000002700277308 */ /* 0x000f220000002400 */
[----:B-1----:R-:W-:Y:S02]  /*4030*/  FSEL R35, R31, -INF , P0 ;  /* 0xff8000001f237808 */ /* 0x002fe40000000000 */
[----:B0-----:R-:W-:Y:S02]  /*4040*/  FMNMX.FTZ R26, R38, R27, !PT ;  /* 0x0000001b261a7209 */ /* 0x001fe40007810000 */
[----:B------:R-:W-:-:S02]  /*4050*/  ISETP.GT.AND P0, PT, R76, 0x91, PT ;  /* 0x000000914c00780c */ /* 0x000fc40003f04270 */
[----:B--2---:R-:W-:Y:S01]  /*4060*/  FSEL R30, R78, -INF , P2 ;  /* 0xff8000004e1e7808 */ /* 0x004fe20001000000 */
[----:B------:R-:W-:Y:S01]  /*4070*/  MUFU.TANH R3, R3 ;  /* 0x0000000300037308 */ /* 0x000fe20000002400 */
[----:B------:R-:W-:Y:S01]  /*4080*/  FMNMX.FTZ R31, R35, R26, !PT ;  /* 0x0000001a231f7209 */ /* 0x000fe20007810000 */
[----:B------:R-:W-:Y:S01]  /*4090*/  FMUL.FTZ R78, R0, R45 ;  /* 0x0000002d004e7220 */ /* 0x000fe20000410000 */
[----:B------:R-:W-:Y:S02]  /*40a0*/  ISETP.GT.AND P2, PT, R76, 0x98, PT ;  /* 0x000000984c00780c */ /* 0x000fe40003f44270 */
[----:B---3--:R-:W-:Y:S01]  /*40b0*/  FSEL R27, R82, -INF , P0 ;  /* 0xff800000521b7808 */ /* 0x008fe20000000000 */
[----:B------:R-:W-:Y:S01]  /*40c0*/  FMUL.FTZ R82, R0, R32 ;  /* 0x0000002000527220 */ /* 0x000fe20000410000 */
[----:B------:R-:W-:Y:S01]  /*40d0*/  FMNMX.FTZ R26, R30, R31, !PT ;  /* 0x0000001f1e1a7209 */ /* 0x000fe20007810000 */
[----:B------:R-:W-:Y:S01]  /*40e0*/  MUFU.TANH R4, R4 ;  /* 0x0000000400047308 */ /* 0x000fe20000002400 */
[----:B------:R-:W-:Y:S01]  /*40f0*/  ISETP.GT.AND P0, PT, R76, 0x99, PT ;  /* 0x000000994c00780c */ /* 0x000fe20003f04270 */
[----:B------:R-:W-:Y:S01]  /*4100*/  FMUL.FTZ R76, R0, R33 ;  /* 0x00000021004c7220 */ /* 0x000fe20000410000 */
[----:B-----5:R-:W-:Y:S01]  /*4110*/  FSEL R31, R80, -INF , P2 ;  /* 0xff800000501f7808 */ /* 0x020fe20001000000 */
[----:B------:R-:W-:Y:S01]  /*4120*/  FMUL.FTZ R80, R0, R29 ;  /* 0x0000001d00507220 */ /* 0x000fe20000410000 */
[----:B------:R-:W-:-:S02]  /*4130*/  FMNMX.FTZ R44, R27, R26, !PT ;  /* 0x0000001a1b2c7209 */ /* 0x000fc40007810000 */
[----:B----4-:R-:W-:Y:S01]  /*4140*/  FSEL R26, R39, -INF , P0 ;  /* 0xff800000271a7808 */ /* 0x010fe20000000000 */
[----:B------:R-:W0:Y:S01]  /*4150*/  MUFU.TANH R6, R6 ;  /* 0x0000000600067308 */ /* 0x000e220000002400 */
[----:B------:R-:W-:Y:S02]  /*4160*/  FMNMX.FTZ R39, R31, R44, !PT ;  /* 0x0000002c1f277209 */ /* 0x000fe40007810000 */
[----:B------:R-:W-:Y:S02]  /*4170*/  ISETP.GT.AND P2, PT, R95, 0x1, PT ;  /* 0x000000015f00780c */ /* 0x000fe40003f44270 */
[----:B------:R-:W-:-:S03]  /*4180*/  FMNMX.FTZ R39, R26, R39, !PT ;  /* 0x000000271a277209 */ /* 0x000fc60007810000 */
[----:B------:R-:W-:Y:S02]  /*4190*/  MUFU.TANH R5, R5 ;  /* 0x0000000500057308 */ /* 0x000fe40000002400 */
[----:B------:R-:W1:Y:S06]  /*41a0*/  SHFL.BFLY PT, R44, R39, 0x2, 0x1f ;  /* 0x0c401f00272c7f89 */ /* 0x000e6c00000e0000 */
[----:B------:R-:W2:Y:S01]  /*41b0*/  MUFU.TANH R7, R7 ;  /* 0x0000000700077308 */ /* 0x000ea20000002400 */
[----:B0-----:R-:W-:-:S07]  /*41c0*/  FSEL R37, R6, -INF , P3 ;  /* 0xff80000006257808 */ /* 0x001fce0001800000 */
[----:B------:R-:W-:Y:S08]  /*41d0*/  MUFU.TANH R8, R8 ;  /* 0x0000000800087308 */ /* 0x000ff00000002400 */
[----:B------:R-:W0:Y:S01]  /*41e0*/  MUFU.TANH R9, R9 ;  /* 0x0000000900097308 */ /* 0x000e220000002400 */
[----:B-1----:R-:W-:Y:S02]  /*41f0*/  FMNMX.FTZ R44, R39, R44, !PT ;  /* 0x0000002c272c7209 */ /* 0x002fe40007810000 */
[----:B------:R-:W-:-:S02]  /*4200*/  FSEL R39, R4, -INF , P2 ;  /* 0xff80000004277808 */ /* 0x000fc40001000000 */
[----:B------:R-:W-:Y:S01]  /*4210*/  ISETP.GT.AND P2, PT, R95, 0x10, PT ;  /* 0x000000105f00780c */ /* 0x000fe20003f44270 */
[----:B------:R-:W1:Y:S02]  /*4220*/  SHFL.BFLY PT, R121, R44, 0x1, 0x1f ;  /* 0x0c201f002c797f89 */ /* 0x000e6400000e0000 */
[----:B------:R-:W-:Y:S01]  /*4230*/  MUFU.TANH R10, R10 ;  /* 0x0000000a000a7308 */ /* 0x000fe20000002400 */
[----:B--2---:R-:W-:Y:S02]  /*4240*/  FSEL R7, R7, -INF , P2 ;  /* 0xff80000007077808 */ /* 0x004fe40001000000 */
[----:B------:R-:W-:-:S05]  /*4250*/  ISETP.GT.AND P2, PT, R95, 0x18, PT ;  /* 0x000000185f00780c */ /* 0x000fca0003f44270 */
[----:B------:R-:W2:Y:S01]  /*4260*/  MUFU.TANH R11, R11 ;  /* 0x0000000b000b7308 */ /* 0x000ea20000002400 */
[----:B0-----:R-:W-:Y:S02]  /*4270*/  FSEL R9, R9, -INF , P2 ;  /* 0xff80000009097808 */ /* 0x001fe40001000000 */
[----:B------:R-:W-:-:S05]  /*4280*/  ISETP.GT.AND P2, PT, R95, 0x20, PT ;  /* 0x000000205f00780c */ /* 0x000fca0003f44270 */
[----:B------:R-:W0:Y:S01]  /*4290*/  MUFU.TANH R12, R12 ;  /* 0x0000000c000c7308 */ /* 0x000e220000002400 */
[----:B-1----:R-:W-:-:S07]  /*42a0*/  FMNMX.FTZ R121, R44, R121, !PT ;  /* 0x000000792c797209 */ /* 0x002fce0007810000 */
[----:B------:R-:W1:Y:S01]  /*42b0*/  MUFU.TANH R13, R13 ;  /* 0x0000000d000d7308 */ /* 0x000e620000002400 */
[----:B--2---:R-:W-:Y:S02]  /*42c0*/  FSEL R48, R11, -INF , P2 ;  /* 0xff8000000b307808 */ /* 0x004fe40001000000 */
[C---:B------:R-:W-:Y:S01]  /*42d0*/  FSETP.NEU.FTZ.AND P0, PT, R121.reuse, -INF , PT ;  /* 0xff8000007900780b */ /* 0x040fe20003f1d000 */
[----:B------:R-:W-:-:S01]  /*42e0*/  FFMA.FTZ R24, R121, R24, -8 ;  /* 0xc100000079187423 */ /* 0x000fc20000010018 */
[----:B------:R-:W-:-:S03]  /*42f0*/  ISETP.GT.AND P2, PT, R95, 0x28, PT ;  /* 0x000000285f00780c */ /* 0x000fc60003f44270 */
[----:B------:R-:W2:Y:S01]  /*4300*/  MUFU.TANH R14, R14 ;  /* 0x0000000e000e7308 */ /* 0x000ea20000002400 */
[----:B------:R-:W-:Y:S02]  /*4310*/  FSEL R24, R24, RZ, P0 ;  /* 0x000000ff18187208 */ /* 0x000fe40000000000 */
[----:B------:R-:W-:-:S03]  /*4320*/  ISETP.GT.AND P0, PT, R95, RZ, PT ;  /* 0x000000ff5f00720c */ /* 0x000fc60003f04270 */
[--C-:B------:R-:W-:Y:S01]  /*4330*/  FFMA.FTZ R87, R87, UR59, -R24.reuse ;  /* 0x0000003b57577c23 */ /* 0x100fe20008010818 */
[----:B------:R-:W-:Y:S01]  /*4340*/  FSEL R36, R3, -INF , P0 ;  /* 0xff80000003247808 */ /* 0x000fe20000000000 */
[----:B------:R-:W3:Y:S01]  /*4350*/  MUFU.TANH R15, R15 ;  /* 0x0000000f000f7308 */ /* 0x000ee20000002400 */
[----:B------:R-:W-:Y:S01]  /*4360*/  ISETP.GT.AND P0, PT, R95, 0x9, PT ;  /* 0x000000095f00780c */ /* 0x000fe20003f04270 */
[--C-:B------:R-:W-:Y:S01]  /*4370*/  FFMA.FTZ R85, R85, UR59, -R24.reuse ;  /* 0x0000003b55557c23 */ /* 0x100fe20008010818 */
[----:B------:R-:W-:Y:S01]  /*4380*/  FMNMX.FTZ R6, R36, R39, !PT ;  /* 0x0000002724067209 */ /* 0x000fe20007810000 */
[--C-:B------:R-:W-:Y:S01]  /*4390*/  FFMA.FTZ R66, R66, UR59, -R24.reuse ;  /* 0x0000003b42427c23 */ /* 0x100fe20008010818 */
[----:B------:R-:W-:Y:S01]  /*43a0*/  FSEL R44, R5, -INF , P0 ;  /* 0xff800000052c7808 */ /* 0x000fe20000000000 */
[--C-:B------:R-:W-:Y:S01]  /*43b0*/  FFMA.FTZ R25, R111, UR59, -R24.reuse ;  /* 0x0000003b6f197c23 */ /* 0x100fe20008010818 */
[----:B------:R-:W-:Y:S01]  /*43c0*/  FMNMX.FTZ R5, R37, R6, !PT ;  /* 0x0000000625057209 */ /* 0x000fe20007810000 */
[----:B------:R-:W4:Y:S01]  /*43d0*/  MUFU.TANH R20, R20 ;  /* 0x0000001400147308 */ /* 0x000f220000002400 */
[----:B------:R-:W-:Y:S01]  /*43e0*/  ISETP.GT.AND P0, PT, R95, 0x11, PT ;  /* 0x000000115f00780c */ /* 0x000fe20003f04270 */
[--C-:B------:R-:W-:Y:S01]  /*43f0*/  FFMA.FTZ R28, R105, UR59, -R24.reuse ;  /* 0x0000003b691c7c23 */ /* 0x100fe20008010818 */
[----:B------:R-:W-:Y:S01]  /*4400*/  FMNMX.FTZ R6, R44, R5, !PT ;  /* 0x000000052c067209 */ /* 0x000fe20007810000 */
[--C-:B------:R-:W-:Y:S01]  /*4410*/  FFMA.FTZ R29, R107, UR59, -R24.reuse ;  /* 0x0000003b6b1d7c23 */ /* 0x100fe20008010818 */
[----:B------:R-:W-:Y:S01]  /*4420*/  FSEL R45, R8, -INF , P0 ;  /* 0xff800000082d7808 */ /* 0x000fe20000000000 */
[--C-:B------:R-:W-:Y:S01]  /*4430*/  FFMA.FTZ R69, R69, UR59, -R24.reuse ;  /* 0x0000003b45457c23 */ /* 0x100fe20008010818 */
[----:B------:R-:W-:Y:S01]  /*4440*/  FMNMX.FTZ R8, R7, R6, !PT ;  /* 0x0000000607087209 */ /* 0x000fe20007810000 */
[----:B------:R-:W5:Y:S01]  /*4450*/  MUFU.TANH R72, R72 ;  /* 0x0000004800487308 */ /* 0x000f620000002400 */
        /* <DEDUP_REMOVED lines=12> */
[----:B0-----:R-:W-:Y:S01]  /*4520*/  FSEL R12, R12, -INF , P0 ;  /* 0xff8000000c0c7808 */ /* 0x001fe20000000000 */
[--C-:B------:R-:W-:Y:S01]  /*4530*/  FFMA.FTZ R5, R93, UR59, -R24.reuse ;  /* 0x0000003b5d057c23 */ /* 0x100fe20008010818 */
[----:B------:R-:W-:Y:S01]  /*4540*/  FMNMX.FTZ R11, R48, R49, !PT ;  /* 0x00000031300b7209 */ /* 0x000fe20007810000 */
[----:B------:R-:W0:Y:S01]  /*4550*/  MUFU.TANH R73, R73 ;  /* 0x0000004900497308 */ /* 0x000e220000002400 */
[----:B------:R-:W-:Y:S01]  /*4560*/  ISETP.GT.AND P0, PT, R95, 0x29, PT ;  /* 0x000000295f00780c */ /* 0x000fe20003f04270 */
[--C-:B------:R-:W-:Y:S01]  /*4570*/  FFMA.FTZ R8, R91, UR59, -R24.reuse ;  /* 0x0000003b5b087c23 */ /* 0x100fe20008010818 */
[----:B-1----:R-:W-:Y:S01]  /*4580*/  FSEL R49, R13, -INF , P2 ;  /* 0xff8000000d317808 */ /* 0x002fe20001000000 */
[--C-:B------:R-:W-:Y:S01]  /*4590*/  FFMA.FTZ R65, R65, UR59, -R24.reuse ;  /* 0x0000003b41417c23 */ /* 0x100fe20008010818 */
[----:B------:R-:W-:Y:S01]  /*45a0*/  FMNMX.FTZ R68, R12, R11, !PT ;  /* 0x0000000b0c447209 */ /* 0x000fe20007810000 */
[--C-:B------:R-:W-:Y:S01]  /*45b0*/  FFMA.FTZ R11, R89, UR59, -R24.reuse ;  /* 0x0000003b590b7c23 */ /* 0x100fe20008010818 */
[----:B------:R-:W-:Y:S01]  /*45c0*/  ISETP.GT.AND P2, PT, R95, 0x30, PT ;  /* 0x000000305f00780c */ /* 0x000fe20003f44270 */
[----:B------:R-:W1:Y:S01]  /*45d0*/  MUFU.TANH R56, R56 ;  /* 0x0000003800387308 */ /* 0x000e620000002400 */
[----:B--2---:R-:W-:Y:S01]  /*45e0*/  FSEL R52, R14, -INF , P0 ;  /* 0xff8000000e347808 */ /* 0x004fe20000000000 */
[--C-:B------:R-:W-:Y:S01]  /*45f0*/  FFMA.FTZ R41, R41, UR59, -R24.reuse ;  /* 0x0000003b29297c23 */ /* 0x100fe20008010818 */
[----:B------:R-:W-:Y:S01]  /*4600*/  FMNMX.FTZ R13, R49, R68, !PT ;  /* 0x00000044310d7209 */ /* 0x000fe20007810000 */
[--C-:B------:R-:W-:Y:S01]  /*4610*/  FFMA.FTZ R50, R50, UR59, -R24.reuse ;  /* 0x0000003b32327c23 */ /* 0x100fe20008010818 */
[----:B------:R-:W-:Y:S01]  /*4620*/  ISETP.GT.AND P0, PT, R95, 0x31, PT ;  /* 0x000000315f00780c */ /* 0x000fe20003f04270 */
[--C-:B------:R-:W-:Y:S01]  /*4630*/  FFMA.FTZ R47, R47, UR59, -R24.reuse ;  /* 0x0000003b2f2f7c23 */ /* 0x100fe20008010818 */
[----:B---3--:R-:W-:Y:S01]  /*4640*/  FSEL R15, R15, -INF , P2 ;  /* 0xff8000000f0f7808 */ /* 0x008fe20001000000 */
[----:B------:R-:W2:Y:S01]  /*4650*/  MUFU.TANH R57, R57 ;  /* 0x0000003900397308 */ /* 0x000ea20000002400 */
[----:B------:R-:W-:Y:S01]  /*4660*/  FMNMX.FTZ R14, R52, R13, !PT ;  /* 0x0000000d340e7209 */ /* 0x000fe20007810000 */
[--C-:B------:R-:W-:Y:S01]  /*4670*/  FFMA.FTZ R46, R46, UR59, -R24.reuse ;  /* 0x0000003b2e2e7c23 */ /* 0x100fe20008010818 */
[----:B----4-:R-:W-:Y:S01]  /*4680*/  FSEL R53, R20, -INF , P0 ;  /* 0xff80000014357808 */ /* 0x010fe20000000000 */
[--C-:B------:R-:W-:Y:S01]  /*4690*/  FFMA.FTZ R43, R43, UR59, -R24.reuse ;  /* 0x0000003b2b2b7c23 */ /* 0x100fe20008010818 */
[----:B------:R-:W-:Y:S01]  /*46a0*/  ISETP.GT.AND P2, PT, R95, 0x38, PT ;  /* 0x000000385f00780c */ /* 0x000fe20003f44270 */
[--C-:B------:R-:W-:Y:S01]  /*46b0*/  FFMA.FTZ R38, R38, UR59, -R24.reuse ;  /* 0x0000003b26267c23 */ /* 0x100fe20008010818 */
[----:B------:R-:W-:Y:S01]  /*46c0*/  FMNMX.FTZ R20, R15, R14, !PT ;  /* 0x0000000e0f147209 */ /* 0x000fe20007810000 */
[----:B------:R-:W3:Y:S01]  /*46d0*/  MUFU.TANH R58, R58 ;  /* 0x0000003a003a7308 */ /* 0x000ee20000002400 */
[----:B------:R-:W-:Y:S01]  /*46e0*/  ISETP.GT.AND P0, PT, R95, 0x39, PT ;  /* 0x000000395f00780c */ /* 0x000fe20003f04270 */
[--C-:B------:R-:W-:Y:S01]  /*46f0*/  FFMA.FTZ R35, R35, UR59, -R24.reuse ;  /* 0x0000003b23237c23 */ /* 0x100fe20008010818 */
[----:B-----5:R-:W-:Y:S01]  /*4700*/  FSEL R72, R72, -INF , P2 ;  /* 0xff80000048487808 */ /* 0x020fe20001000000 */
[--C-:B------:R-:W-:Y:S01]  /*4710*/  FFMA.FTZ R30, R30, UR59, -R24.reuse ;  /* 0x0000003b1e1e7c23 */ /* 0x100fe20008010818 */
[----:B------:R-:W-:Y:S01]  /*4720*/  FMNMX.FTZ R13, R53, R20, !PT ;  /* 0x00000014350d7209 */ /* 0x000fe20007810000 */
[--C-:B------:R-:W-:Y:S01]  /*4730*/  FFMA.FTZ R27, R27, UR59, -R24.reuse ;  /* 0x0000003b1b1b7c23 */ /* 0x100fe20008010818 */
[----:B------:R-:W-:Y:S01]  /*4740*/  ISETP.GT.AND P2, PT, R95, 0x40, PT ;  /* 0x000000405f00780c */ /* 0x000fe20003f44270 */
[----:B------:R-:W4:Y:S01]  /*4750*/  MUFU.TANH R59, R59 ;  /* 0x0000003b003b7308 */ /* 0x000f220000002400 */
[----:B------:R-:W-:Y:S01]  /*4760*/  FSEL R21, R21, -INF , P0 ;  /* 0xff80000015157808 */ /* 0x000fe20000000000 */
[----:B------:R-:W-:Y:S01]  /*4770*/  FFMA.FTZ R31, R31, UR59, -R24 ;  /* 0x0000003b1f1f7c23 */ /* 0x000fe20008010818 */
[----:B------:R-:W-:-:S02]  /*4780*/  FMNMX.FTZ R20, R72, R13, !PT ;  /* 0x0000000d48147209 */ /* 0x000fc40007810000 */
[----:B------:R-:W-:Y:S02]  /*4790*/  CS2R R110, SRZ ;  /* 0x00000000006e7805 */ /* 0x000fe4000001ff00 */
[----:B------:R-:W-:Y:S02]  /*47a0*/  ISETP.GT.AND P0, PT, R95, 0x41, PT ;  /* 0x000000415f00780c */ /* 0x000fe40003f04270 */
[----:B0-----:R-:W-:Y:S01]  /*47b0*/  FSEL R73, R73, -INF , P2 ;  /* 0xff80000049497808 */ /* 0x001fe20001000000 */
[----:B------:R0:W-:Y:S01]  /*47c0*/  MUFU.EX2 R14, R87 ;  /* 0x00000057000e7308 */ /* 0x0001e20000000800 */
[----:B------:R-:W-:Y:S02]  /*47d0*/  FMNMX.FTZ R20, R21, R20, !PT ;  /* 0x0000001415147209 */ /* 0x000fe40007810000 */
[----:B------:R-:W-:Y:S02]  /*47e0*/  ISETP.GT.AND P2, PT, R95, 0x48, PT ;  /* 0x000000485f00780c */ /* 0x000fe40003f44270 */
[----:B-1----:R-:W-:Y:S01]  /*47f0*/  FSEL R68, R56, -INF , P0 ;  /* 0xff80000038447808 */ /* 0x002fe20000000000 */
[--C-:B------:R-:W-:Y:S01]  /*4800*/  FFMA.FTZ R56, R81, UR59, -R24.reuse ;  /* 0x0000003b51387c23 */ /* 0x100fe20008010818 */
[----:B------:R-:W-:Y:S01]  /*4810*/  ISETP.GT.AND P0, PT, R95, 0x49, PT ;  /* 0x000000495f00780c */ /* 0x000fe20003f04270 */
[----:B------:R-:W-:Y:S01]  /*4820*/  MUFU.TANH R60, R60 ;  /* 0x0000003c003c7308 */ /* 0x000fe20000002400 */
[----:B0-----:R-:W-:-:S01]  /*4830*/  FFMA.FTZ R87, R83, UR59, -R24 ;  /* 0x0000003b53577c23 */ /* 0x001fc20008010818 */
[----:B------:R-:W-:-:S02]  /*4840*/  FMNMX.FTZ R83, R73, R20, !PT ;  /* 0x0000001449537209 */ /* 0x000fc40007810000 */
[----:B--2---:R-:W-:Y:S02]  /*4850*/  FSEL R74, R57, -INF , P2 ;  /* 0xff800000394a7808 */ /* 0x004fe40001000000 */
[----:B------:R-:W-:Y:S02]  /*4860*/  FMNMX.FTZ R57, R68, R83, !PT ;  /* 0x0000005344397209 */ /* 0x000fe40007810000 */
[----:B------:R-:W0:Y:S01]  /*4870*/  MUFU.TANH R62, R62 ;  /* 0x0000003e003e7308 */ /* 0x000e220000002400 */
[----:B---3--:R-:W-:Y:S02]  /*4880*/  FSEL R83, R58, -INF , P0 ;  /* 0xff8000003a537808 */ /* 0x008fe40000000000 */
[C---:B------:R-:W-:Y:S02]  /*4890*/  ISETP.GT.AND P2, PT, R95.reuse, 0x50, PT ;  /* 0x000000505f00780c */ /* 0x040fe40003f44270 */
[----:B------:R-:W-:Y:S02]  /*48a0*/  FMNMX.FTZ R58, R74, R57, !PT ;  /* 0x000000394a3a7209 */ /* 0x000fe40007810000 */
[----:B------:R-:W-:Y:S01]  /*48b0*/  ISETP.GT.AND P0, PT, R95, 0x51, PT ;  /* 0x000000515f00780c */ /* 0x000fe20003f04270 */
[----:B------:R-:W1:Y:S01]  /*48c0*/  MUFU.TANH R61, R61 ;  /* 0x0000003d003d7308 */ /* 0x000e620000002400 */
[----:B----4-:R-:W-:Y:S01]  /*48d0*/  FSEL R81, R59, -INF , P2 ;  /* 0xff8000003b517808 */ /* 0x010fe20001000000 */
[----:B------:R-:W-:Y:S01]  /*48e0*/  FFMA.FTZ R59, R79, UR59, -R24 ;  /* 0x0000003b4f3b7c23 */ /* 0x000fe20008010818 */
[----:B------:R-:W-:-:S02]  /*48f0*/  FMNMX.FTZ R58, R83, R58, !PT ;  /* 0x0000003a533a7209 */ /* 0x000fc40007810000 */
[----:B------:R-:W-:Y:S02]  /*4900*/  ISETP.GT.AND P2, PT, R95, 0x58, PT ;  /* 0x000000585f00780c */ /* 0x000fe40003f44270 */
[----:B------:R-:W-:Y:S01]  /*4910*/  FMNMX.FTZ R58, R81, R58, !PT ;  /* 0x0000003a513a7209 */ /* 0x000fe20007810000 */
[----:B------:R-:W2:Y:S01]  /*4920*/  MUFU.TANH R63, R63 ;  /* 0x0000003f003f7308 */ /* 0x000ea20000002400 */
[----:B0-----:R-:W-:Y:S02]  /*4930*/  FSEL R62, R62, -INF , P2 ;  /* 0xff8000003e3e7808 */ /* 0x001fe40001000000 */
[----:B------:R-:W-:-:S05]  /*4940*/  ISETP.GT.AND P2, PT, R95, 0x60, PT ;  /* 0x000000605f00780c */ /* 0x000fca0003f44270 */
[----:B------:R-:W-:Y:S08]  /*4950*/  MUFU.TANH R40, R40 ;  /* 0x0000002800287308 */ /* 0x000ff00000002400 */
[----:B------:R0:W-:Y:S08]  /*4960*/  MUFU.EX2 R13, R85 ;  /* 0x00000055000d7308 */ /* 0x0001f00000000800 */
[----:B------:R-:W3:Y:S01]  /*4970*/  MUFU.TANH R70, R70 ;  /* 0x0000004600467308 */ /* 0x000ee20000002400 */
[----:B0-----:R-:W-:Y:S01]  /*4980*/  FSEL R85, R60, -INF , P0 ;  /* 0xff8000003c557808 */ /* 0x001fe20000000000 */
[----:B------:R-:W-:Y:S01]  /*4990*/  FFMA.FTZ R60, R77, UR59, -R24 ;  /* 0x0000003b4d3c7c23 */ /* 0x000fe20008010818 */
[----:B------:R-:W-:-:S02]  /*49a0*/  ISETP.GT.AND P0, PT, R95, 0x59, PT ;  /* 0x000000595f00780c */ /* 0x000fc40003f04270 */
[----:B------:R-:W-:Y:S02]  /*49b0*/  FMNMX.FTZ R57, R85, R58, !PT ;  /* 0x0000003a55397209 */ /* 0x000fe40007810000 */
[----:B-1----:R-:W-:Y:S01]  /*49c0*/  FSEL R79, R61, -INF , P0 ;  /* 0xff8000003d4f7808 */ /* 0x002fe20000000000 */
[----:B------:R-:W-:Y:S01]  /*49d0*/  MUFU.TANH R78, R78 ;  /* 0x0000004e004e7308 */ /* 0x000fe20000002400 */
[----:B------:R-:W-:Y:S02]  /*49e0*/  FMNMX.FTZ R58, R62, R57, !PT ;  /* 0x000000393e3a7209 */ /* 0x000fe40007810000 */
[----:B------:R-:W-:Y:S02]  /*49f0*/  ISETP.GT.AND P0, PT, R95, 0x61, PT ;  /* 0x000000615f00780c */ /* 0x000fe40003f04270 */
[----:B--2---:R-:W-:Y:S02]  /*4a00*/  FSEL R77, R63, -INF , P2 ;  /* 0xff8000003f4d7808 */ /* 0x004fe40001000000 */
[----:B------:R-:W-:Y:S01]  /*4a10*/  FMNMX.FTZ R58, R79, R58, !PT ;  /* 0x0000003a4f3a7209 */ /* 0x000fe20007810000 */
[----:B------:R-:W0:Y:S01]  /*4a20*/  MUFU.TANH R100, R100 ;  /* 0x0000006400647308 */ /* 0x000e220000002400 */
[----:B------:R-:W-:-:S02]  /*4a30*/  ISETP.GT.AND P2, PT, R95, 0x68, PT ;  /* 0x000000685f00780c */ /* 0x000fc40003f44270 */
[----:B------:R-:W-:Y:S02]  /*4a40*/  FMNMX.FTZ R58, R77, R58, !PT ;  /* 0x0000003a4d3a7209 */ /* 0x000fe40007810000 */
[----:B---3--:R-:W-:Y:S02]  /*4a50*/  FSEL R70, R70, -INF , P2 ;  /* 0xff80000046467808 */ /* 0x008fe40001000000 */
[----:B------:R-:W-:Y:S01]  /*4a60*/  ISETP.GT.AND P2, PT, R95, 0x70, PT ;  /* 0x000000705f00780c */ /* 0x000fe20003f44270 */
[----:B------:R-:W1:Y:S08]  /*4a70*/  MUFU.TANH R92, R92 ;  /* 0x0000005c005c7308 */ /* 0x000e700000002400 */
[----:B------:R2:W-:Y:S01]  /*4a80*/  MUFU.EX2 R20, R87 ;  /* 0x0000005700147308 */ /* 0x0005e20000000800 */
[----:B0-----:R-:W-:-:S02]  /*4a90*/  FSEL R100, R100, -INF , P2 ;  /* 0xff80000064647808 */ /* 0x001fc40001000000 */
[----:B------:R-:W-:-:S05]  /*4aa0*/  ISETP.GT.AND P2, PT, R95, 0x78, PT ;  /* 0x000000785f00780c */ /* 0x000fca0003f44270 */
[----:B------:R-:W0:Y:S01]  /*4ab0*/  MUFU.TANH R96, R96 ;  /* 0x0000006000607308 */ /* 0x000e220000002400 */
[----:B--2---:R-:W-:Y:S01]  /*4ac0*/  FSEL R87, R40, -INF , P0 ;  /* 0xff80000028577808 */ /* 0x004fe20000000000 */
[--C-:B------:R-:W-:Y:S01]  /*4ad0*/  FFMA.FTZ R40, R75, UR59, -R24.reuse ;  /* 0x0000003b4b287c23 */ /* 0x100fe20008010818 */
[----:B------:R-:W-:Y:S02]  /*4ae0*/  ISETP.GT.AND P0, PT, R95, 0x69, PT ;  /* 0x000000695f00780c */ /* 0x000fe40003f04270 */
[----:B------:R-:W-:Y:S01]  /*4af0*/  FMNMX.FTZ R61, R87, R58, !PT ;  /* 0x0000003a573d7209 */ /* 0x000fe20007810000 */
[----:B------:R-:W-:-:S01]  /*4b00*/  FFMA.FTZ R58, R71, UR59, -R24 ;  /* 0x0000003b473a7c23 */ /* 0x000fc20008010818 */
[----:B------:R-:W-:Y:S01]  /*4b10*/  FSEL R78, R78, -INF , P0 ;  /* 0xff8000004e4e7808 */ /* 0x000fe20000000000 */
[----:B------:R-:W2:Y:S01]  /*4b20*/  MUFU.TANH R84, R84 ;  /* 0x0000005400547308 */ /* 0x000ea20000002400 */
[----:B------:R-:W-:Y:S02]  /*4b30*/  FMNMX.FTZ R61, R70, R61, !PT ;  /* 0x0000003d463d7209 */ /* 0x000fe40007810000 */
[----:B------:R-:W-:-:S02]  /*4b40*/  ISETP.GT.AND P0, PT, R95, 0x71, PT ;  /* 0x000000715f00780c */ /* 0x000fc40003f04270 */
[----:B------:R-:W-:Y:S02]  /*4b50*/  FMNMX.FTZ R61, R78, R61, !PT ;  /* 0x0000003d4e3d7209 */ /* 0x000fe40007810000 */
[----:B-1----:R-:W-:Y:S01]  /*4b60*/  FSEL R92, R92, -INF , P0 ;  /* 0xff8000005c5c7808 */ /* 0x002fe20000000000 */
[----:B------:R-:W1:Y:S01]  /*4b70*/  MUFU.TANH R88, R88 ;  /* 0x0000005800587308 */ /* 0x000e620000002400 */
[----:B------:R-:W-:Y:S02]  /*4b80*/  FMNMX.FTZ R63, R100, R61, !PT ;  /* 0x0000003d643f7209 */ /* 0x000fe40007810000 */
[C---:B------:R-:W-:Y:S02]  /*4b90*/  ISETP.GT.AND P0, PT, R95.reuse, 0x79, PT ;  /* 0x000000795f00780c */ /* 0x040fe40003f04270 */
[----:B0-----:R-:W-:Y:S02]  /*4ba0*/  FSEL R96, R96, -INF , P2 ;  /* 0xff80000060607808 */ /* 0x001fe40001000000 */
[----:B------:R-:W-:Y:S01]  /*4bb0*/  FMNMX.FTZ R63, R92, R63, !PT ;  /* 0x0000003f5c3f7209 */ /* 0x000fe20007810000 */
[----:B------:R-:W0:Y:S01]  /*4bc0*/  MUFU.TANH R90, R90 ;  /* 0x0000005a005a7308 */ /* 0x000e220000002400 */
[----:B------:R-:W-:-:S02]  /*4bd0*/  ISETP.GT.AND P2, PT, R95, 0x80, PT ;  /* 0x000000805f00780c */ /* 0x000fc40003f44270 */
[----:B--2---:R-:W-:Y:S02]  /*4be0*/  FSEL R84, R84, -INF , P0 ;  /* 0xff80000054547808 */ /* 0x004fe40000000000 */
[----:B------:R-:W-:Y:S02]  /*4bf0*/  FMNMX.FTZ R63, R96, R63, !PT ;  /* 0x0000003f603f7209 */ /* 0x000fe40007810000 */
[C---:B------:R-:W-:Y:S01]  /*4c00*/  ISETP.GT.AND P0, PT, R95.reuse, 0x81, PT ;  /* 0x000000815f00780c */ /* 0x040fe20003f04270 */
[----:B------:R-:W2:Y:S01]  /*4c10*/  MUFU.TANH R94, R94 ;  /* 0x0000005e005e7308 */ /* 0x000ea20000002400 */
[----:B-1----:R-:W-:Y:S02]  /*4c20*/  FSEL R88, R88, -INF , P2 ;  /* 0xff80000058587808 */ /* 0x002fe40001000000 */
[----:B------:R-:W-:Y:S02]  /*4c30*/  FMNMX.FTZ R63, R84, R63, !PT ;  /* 0x0000003f543f7209 */ /* 0x000fe40007810000 */
[----:B------:R-:W-:-:S03]  /*4c40*/  ISETP.GT.AND P2, PT, R95, 0x88, PT ;  /* 0x000000885f00780c */ /* 0x000fc60003f44270 */
[----:B------:R-:W1:Y:S01]  /*4c50*/  MUFU.TANH R80, R80 ;  /* 0x0000005000507308 */ /* 0x000e620000002400 */
[----:B0-----:R-:W-:Y:S02]  /*4c60*/  FSEL R90, R90, -INF , P0 ;  /* 0xff8000005a5a7808 */ /* 0x001fe40000000000 */
[----:B------:R-:W-:-:S05]  /*4c70*/  ISETP.GT.AND P0, PT, R95, 0x89, PT ;  /* 0x000000895f00780c */ /* 0x000fca0003f04270 */
[----:B------:R-:W0:Y:S01]  /*4c80*/  MUFU.TANH R82, R82 ;  /* 0x0000005200527308 */ /* 0x000e220000002400 */
[----:B--2---:R-:W-:Y:S02]  /*4c90*/  FSEL R94, R94, -INF , P2 ;  /* 0xff8000005e5e7808 */ /* 0x004fe40001000000 */
[----:B------:R-:W-:-:S05]  /*4ca0*/  ISETP.GT.AND P2, PT, R95, 0x90, PT ;  /* 0x000000905f00780c */ /* 0x000fca0003f44270 */
[----:B------:R2:W-:Y:S01]  /*4cb0*/  MUFU.EX2 R57, R60 ;  /* 0x0000003c00397308 */ /* 0x0005e20000000800 */
[----:B-1----:R-:W-:Y:S02]  /*4cc0*/  FSEL R80, R80, -INF , P0 ;  /* 0xff80000050507808 */ /* 0x002fe40000000000 */
[----:B------:R-:W-:-:S05]  /*4cd0*/  ISETP.GT.AND P0, PT, R95, 0x91, PT ;  /* 0x000000915f00780c */ /* 0x000fca0003f04270 */
[----:B------:R-:W1:Y:S01]  /*4ce0*/  MUFU.TANH R76, R76 ;  /* 0x0000004c004c7308 */ /* 0x000e620000002400 */
[----:B--2---:R-:W-:-:S01]  /*4cf0*/  FFMA.FTZ R60, R67, UR59, -R24 ;  /* 0x0000003b433c7c23 */ /* 0x004fc20008010818 */
[----:B------:R-:W-:Y:S02]  /*4d00*/  FMNMX.FTZ R67, R88, R63, !PT ;  /* 0x0000003f58437209 */ /* 0x000fe40007810000 */
[----:B0-----:R-:W-:Y:S02]  /*4d10*/  FSEL R82, R82, -INF , P2 ;  /* 0xff80000052527808 */ /* 0x001fe40001000000 */
[----:B------:R-:W-:Y:S02]  /*4d20*/  FMNMX.FTZ R67, R90, R67, !PT ;  /* 0x000000435a437209 */ /* 0x000fe40007810000 */
[----:B------:R-:W0:Y:S01]  /*4d30*/  MUFU.TANH R98, R98 ;  /* 0x0000006200627308 */ /* 0x000e220000002400 */
[----:B------:R-:W-:Y:S02]  /*4d40*/  ISETP.GT.AND P2, PT, R95, 0x98, PT ;  /* 0x000000985f00780c */ /* 0x000fe40003f44270 */
[----:B------:R-:W-:-:S04]  /*4d50*/  FMNMX.FTZ R67, R94, R67, !PT ;  /* 0x000000435e437209 */ /* 0x000fc80007810000 */
[----:B------:R-:W-:Y:S01]  /*4d60*/  FMNMX.FTZ R67, R80, R67, !PT ;  /* 0x0000004350437209 */ /* 0x000fe20007810000 */
[----:B------:R-:W2:Y:S01]  /*4d70*/  MUFU.TANH R86, R86 ;  /* 0x0000005600567308 */ /* 0x000ea20000002400 */
[----:B-1----:R-:W-:Y:S02]  /*4d80*/  FSEL R76, R76, -INF , P0 ;  /* 0xff8000004c4c7808 */ /* 0x002fe40000000000 */
[----:B------:R-:W-:Y:S02]  /*4d90*/  FMNMX.FTZ R67, R82, R67, !PT ;  /* 0x0000004352437209 */ /* 0x000fe40007810000 */
[----:B------:R-:W-:Y:S02]  /*4da0*/  ISETP.GT.AND P0, PT, R95, 0x99, PT ;  /* 0x000000995f00780c */ /* 0x000fe40003f04270 */
[----:B------:R-:W-:Y:S01]  /*4db0*/  FMNMX.FTZ R67, R76, R67, !PT ;  /* 0x000000434c437209 */ /* 0x000fe20007810000 */
[----:B------:R1:W-:Y:S01]  /*4dc0*/  MUFU.EX2 R63, R66 ;  /* 0x00000042003f7308 */ /* 0x0003e20000000800 */
[----:B0-----:R-:W-:-:S04]  /*4dd0*/  FSEL R98, R98, -INF , P2 ;  /* 0xff80000062627808 */ /* 0x001fc80001000000 */
[----:B------:R-:W-:-:S03]  /*4de0*/  FMNMX.FTZ R67, R98, R67, !PT ;  /* 0x0000004362437209 */ /* 0x000fc60007810000 */
[----:B------:R-:W-:Y:S01]  /*4df0*/  MUFU.EX2 R25, R25 ;  /* 0x0000001900197308 */ /* 0x000fe20000000800 */
[----:B--2---:R-:W-:Y:S01]  /*4e00*/  FSEL R86, R86, -INF , P0 ;  /* 0xff80000056567808 */ /* 0x004fe20000000000 */
[--C-:B-1----:R-:W-:Y:S01]  /*4e10*/  FFMA.FTZ R66, R64, UR59, -R24.reuse ;  /* 0x0000003b40427c23 */ /* 0x102fe20008010818 */
[----:B------:R-:W-:-:S01]  /*4e20*/  FFMA.FTZ R64, R51, UR59, -R24 ;  /* 0x0000003b33407c23 */ /* 0x000fc20008010818 */
[--C-:B------:R-:W-:Y:S01]  /*4e30*/  FFMA.FTZ R51, R42, UR59, -R24.reuse ;  /* 0x0000003b2a337c23 */ /* 0x100fe20008010818 */
[----:B------:R-:W-:Y:S01]  /*4e40*/  FMNMX.FTZ R67, R86, R67, !PT ;  /* 0x0000004356437209 */ /* 0x000fe20007810000 */
[--C-:B------:R-:W-:Y:S01]  /*4e50*/  FFMA.FTZ R42, R55, UR59, -R24.reuse ;  /* 0x0000003b372a7c23 */ /* 0x100fe20008010818 */
[----:B------:R-:W-:-:S01]  /*4e60*/  FFMA.FTZ R55, R34, UR59, -R24 ;  /* 0x0000003b22377c23 */ /* 0x000fc20008010818 */
[--C-:B------:R-:W-:Y:S01]  /*4e70*/  FFMA.FTZ R34, R54, UR59, -R24.reuse ;  /* 0x0000003b36227c23 */ /* 0x100fe20008010818 */
[----:B------:R-:W-:Y:S01]  /*4e80*/  MUFU.EX2 R28, R28 ;  /* 0x0000001c001c7308 */ /* 0x000fe20000000800 */
[----:B------:R-:W0:Y:S01]  /*4e90*/  SHFL.BFLY PT, R102, R67, 0x2, 0x1f ;  /* 0x0c401f0043667f89 */ /* 0x000e2200000e0000 */
[----:B------:R-:W-:-:S06]  /*4ea0*/  FFMA.FTZ R24, R26, UR59, -R24 ;  /* 0x0000003b1a187c23 */ /* 0x000fcc0008010818 */
[----:B------:R-:W-:Y:S08]  /*4eb0*/  MUFU.EX2 R61, R69 ;  /* 0x00000045003d7308 */ /* 0x000ff00000000800 */
[----:B------:R-:W-:Y:S08]  /*4ec0*/  MUFU.EX2 R29, R29 ;  /* 0x0000001d001d7308 */ /* 0x000ff00000000800 */
[----:B------:R-:W1:Y:S01]  /*4ed0*/  MUFU.EX2 R32, R32 ;  /* 0x0000002000207308 */ /* 0x000e620000000800 */
[----:B0-----:R-:W-:-:S05]  /*4ee0*/  FMNMX.FTZ R102, R67, R102, !PT ;  /* 0x0000006643667209 */ /* 0x001fca0007810000 */
[----:B------:R-:W0:Y:S02]  /*4ef0*/  SHFL.BFLY PT, R67, R102, 0x1, 0x1f ;  /* 0x0c201f0066437f89 */ /* 0x000e2400000e0000 */
[----:B------:R-:W-:Y:S08]  /*4f00*/  MUFU.EX2 R33, R33 ;  /* 0x0000002100217308 */ /* 0x000ff00000000800 */
[----:B------:R-:W-:Y:S01]  /*4f10*/  MUFU.EX2 R4, R101 ;  /* 0x0000006500047308 */ /* 0x000fe20000000800 */
[----:B-1----:R-:W-:-:S04]  /*4f20*/  F2FP.SATFINITE.E4M3.F32.PACK_AB_MERGE_C R217, R32, R29, RZ ;  /* 0x0000001d20d9723e */ /* 0x002fc800048070ff */
[----:B------:R-:W-:-:S03]  /*4f30*/  F2FP.SATFINITE.E4M3.F32.PACK_AB_MERGE_C R217, R28, R25, R217 ;  /* 0x000000191cd9723e */ /* 0x000fc600048070d9 */
[----:B------:R-:W-:Y:S01]  /*4f40*/  MUFU.EX2 R3, R3 ;  /* 0x0000000300037308 */ /* 0x000fe20000000800 */
[----:B0-----:R-:W-:Y:S01]  /*4f50*/  FMNMX.FTZ R120, R102, R67, !PT ;  /* 0x0000004366787209 */ /* 0x001fe20007810000 */
[----:B------:R-:W-:-:S06]  /*4f60*/  IMAD.U32 R67, RZ, RZ, UR59 ;  /* 0x0000003bff437e24 */ /* 0x000fcc000f8e00ff */
[----:B------:R-:W0:Y:S01]  /*4f70*/  MUFU.EX2 R6, R97 ;  /* 0x0000006100067308 */ /* 0x000e220000000800 */
[C---:B------:R-:W-:Y:S01]  /*4f80*/  FSETP.NEU.FTZ.AND P0, PT, R120.reuse, -INF , PT ;  /* 0xff8000007800780b */ /* 0x040fe20003f1d000 */
[----:B------:R-:W-:-:S05]  /*4f90*/  FFMA.FTZ R54, R120, R67, -8 ;  /* 0xc100000078367423 */ /* 0x000fca0000010043 */
        /* <DEDUP_REMOVED lines=22> */
[----:B0-----:R-:W-:Y:S01]  /*5100*/  F2FP.SATFINITE.E4M3.F32.PACK_AB_MERGE_C R219, R6, R3, RZ ;  /* 0x0000000306db723e */ /* 0x001fe200048070ff */
[--C-:B------:R-:W-:Y:S01]  /*5110*/  FFMA.FTZ R70, R70, UR59, -R67.reuse ;  /* 0x0000003b46467c23 */ /* 0x100fe20008010843 */
[----:B------:R-:W-:-:S01]  /*5120*/  FFMA.FTZ R78, R78, UR59, -R67 ;  /* 0x0000003b4e4e7c23 */ /* 0x000fc20008010843 */
[----:B------:R0:W-:Y:S01]  /*5130*/  MUFU.EX2 R69, R37 ;  /* 0x0000002500457308 */ /* 0x0001e20000000800 */
[----:B------:R-:W-:-:S01]  /*5140*/  FFMA.FTZ R100, R100, UR59, -R67 ;  /* 0x0000003b64647c23 */ /* 0x000fc20008010843 */
[----:B------:R-:W-:Y:S01]  /*5150*/  FFMA.FTZ R92, R92, UR59, -R67 ;  /* 0x0000003b5c5c7c23 */ /* 0x000fe20008010843 */
[----:B------:R-:W-:Y:S01]  /*5160*/  F2FP.SATFINITE.E4M3.F32.PACK_AB_MERGE_C R219, R4, R33, R219 ;  /* 0x0000002104db723e */ /* 0x000fe200048070db */
[--C-:B------:R-:W-:Y:S01]  /*5170*/  FFMA.FTZ R96, R96, UR59, -R67.reuse ;  /* 0x0000003b60607c23 */ /* 0x100fe20008010843 */
[----:B------:R-:W-:-:S01]  /*5180*/  FFMA.FTZ R84, R84, UR59, -R67 ;  /* 0x0000003b54547c23 */ /* 0x000fc20008010843 */
[--C-:B------:R-:W-:Y:S01]  /*5190*/  FFMA.FTZ R88, R88, UR59, -R67.reuse ;  /* 0x0000003b58587c23 */ /* 0x100fe20008010843 */
[----:B------:R-:W-:-:S01]  /*51a0*/  FFMA.FTZ R90, R90, UR59, -R67 ;  /* 0x0000003b5a5a7c23 */ /* 0x000fc20008010843 */
[----:B------:R1:W2:Y:S01]  /*51b0*/  MUFU.EX2 R102, R54 ;  /* 0x0000003600667308 */ /* 0x0002a20000000800 */
[----:B0-----:R-:W-:-:S01]  /*51c0*/  FFMA.FTZ R37, R48, UR59, -R67 ;  /* 0x0000003b30257c23 */ /* 0x001fc20008010843 */
        /* <DEDUP_REMOVED lines=8> */
[----:B------:R-:W-:-:S06]  /*5250*/  FFMA.FTZ R98, R98, UR59, -R67 ;  /* 0x0000003b62627c23 */ /* 0x000fcc0008010843 */
[----:B------:R1:W-:Y:S01]  /*5260*/  MUFU.EX2 R106, R52 ;  /* 0x00000034006a7308 */ /* 0x0003e20000000800 */
[----:B--2---:R-:W-:-:S04]  /*5270*/  F2FP.SATFINITE.E4M3.F32.PACK_AB_MERGE_C R216, R102, R69, RZ ;  /* 0x0000004566d8723e */ /* 0x004fc800048070ff */
[----:B------:R-:W-:-:S03]  /*5280*/  F2FP.SATFINITE.E4M3.F32.PACK_AB_MERGE_C R216, R39, R36, R216 ;  /* 0x0000002427d8723e */ /* 0x000fc600048070d8 */
[----:B------:R-:W2:Y:S01]  /*5290*/  MUFU.EX2 R44, R44 ;  /* 0x0000002c002c7308 */ /* 0x000ea20000000800 */
[----:B-1----:R-:W-:-:S01]  /*52a0*/  FFMA.FTZ R52, R68, UR59, -R67 ;  /* 0x0000003b44347c23 */ /* 0x002fc20008010843 */
[----:B------:R-:W-:-:S04]  /*52b0*/  FADD.FTZ R68, R25, R28 ;  /* 0x0000001c19447221 */ /* 0x000fc80000010000 */
[----:B------:R-:W-:Y:S02]  /*52c0*/  FADD.FTZ R75, R29, R68 ;  /* 0x000000441d4b7221 */ /* 0x000fe40000010000 */
[----:B------:R1:W-:Y:S02]  /*52d0*/  MUFU.EX2 R71, R9 ;  /* 0x0000000900477308 */ /* 0x0003e40000000800 */
[----:B------:R-:W-:-:S04]  /*52e0*/  FADD.FTZ R108, R32, R75 ;  /* 0x0000004b206c7221 */ /* 0x000fc80000010000 */
[----:B------:R-:W-:Y:S01]  /*52f0*/  FADD.FTZ R75, R33, R108 ;  /* 0x0000006c214b7221 */ /* 0x000fe20000010000 */
[----:B------:R-:W-:Y:S01]  /*5300*/  CS2R R108, SRZ ;  /* 0x00000000006c7805 */ /* 0x000fe2000001ff00 */
[----:B------:R3:W4:Y:S01]  /*5310*/  MUFU.EX2 R104, R10 ;  /* 0x0000000a00687308 */ /* 0x0007220000000800 */
[----:B-1----:R-:W-:-:S01]  /*5320*/  FFMA.FTZ R9, R15, UR59, -R67 ;  /* 0x0000003b0f097c23 */ /* 0x002fc20008010843 */
[----:B------:R-:W-:Y:S01]  /*5330*/  FFMA.FTZ R15, R73, UR59, -R67 ;  /* 0x0000003b490f7c23 */ /* 0x000fe20008010843 */
[----:B------:R-:W-:-:S01]  /*5340*/  FADD.FTZ R73, R69, R54 ;  /* 0x0000003645497221 */ /* 0x000fc20000010000 */
[----:B------:R-:W-:-:S03]  /*5350*/  FFMA.FTZ R54, R87, UR59, -R67 ;  /* 0x0000003b57367c23 */ /* 0x000fc60008010843 */
[----:B------:R-:W-:Y:S01]  /*5360*/  FADD.FTZ R68, R102, R73 ;  /* 0x0000004966447221 */ /* 0x000fe20000010000 */
[----:B------:R-:W1:Y:S01]  /*5370*/  MUFU.EX2 R37, R37 ;  /* 0x0000002500257308 */ /* 0x000e620000000800 */
[----:B---3--:R-:W-:-:S01]  /*5380*/  FFMA.FTZ R10, R53, UR59, -R67 ;  /* 0x0000003b350a7c23 */ /* 0x008fc20008010843 */
[----:B------:R-:W-:Y:S01]  /*5390*/  CS2R R102, SRZ ;  /* 0x0000000000667805 */ /* 0x000fe2000001ff00 */
[----:B0-----:R-:W-:-:S01]  /*53a0*/  FADD.FTZ R73, R7, R68 ;  /* 0x0000004407497221 */ /* 0x001fc20000010000 */
[----:B------:R-:W-:-:S03]  /*53b0*/  FADD.FTZ R68, R4, R75 ;  /* 0x0000004b04447221 */ /* 0x000fc60000010000 */
[----:B--2---:R-:W-:Y:S01]  /*53c0*/  FADD.FTZ R2, R44, R73 ;  /* 0x000000492c027221 */ /* 0x004fe20000010000 */
[----:B------:R-:W0:Y:S01]  /*53d0*/  MUFU.EX2 R8, R8 ;  /* 0x0000000800087308 */ /* 0x000e220000000800 */
[----:B------:R-:W-:-:S01]  /*53e0*/  FADD.FTZ R75, R3, R68 ;  /* 0x00000044034b7221 */ /* 0x000fc20000010000 */
[----:B----4-:R-:W-:Y:S01]  /*53f0*/  F2FP.SATFINITE.E4M3.F32.PACK_AB_MERGE_C R218, R104, R71, RZ ;  /* 0x0000004768da723e */ /* 0x010fe200048070ff */
[----:B------:R-:W-:-:S01]  /*5400*/  FADD.FTZ R73, R71, R2 ;  /* 0x0000000247497221 */ /* 0x000fc20000010000 */
[----:B------:R-:W-:Y:S01]  /*5410*/  CS2R R68, SRZ ;  /* 0x0000000000447805 */ /* 0x000fe2000001ff00 */
[----:B------:R-:W-:-:S01]  /*5420*/  FADD.FTZ R26, R6, R75 ;  /* 0x0000004b061a7221 */ /* 0x000fc20000010000 */
[----:B------:R-:W-:Y:S01]  /*5430*/  F2FP.SATFINITE.E4M3.F32.PACK_AB_MERGE_C R218, R44, R7, R218 ;  /* 0x000000072cda723e */ /* 0x000fe200048070da */
[----:B------:R-:W-:-:S01]  /*5440*/  FADD.FTZ R2, R104, R73 ;  /* 0x0000004968027221 */ /* 0x000fc20000010000 */
[----:B------:R-:W2:Y:S01]  /*5450*/  MUFU.EX2 R48, R48 ;  /* 0x0000003000307308 */ /* 0x000ea20000000800 */
[----:B------:R-:W-:-:S01]  /*5460*/  FADD.FTZ R77, R5, R26 ;  /* 0x0000001a054d7221 */ /* 0x000fc20000010000 */
[----:B------:R-:W-:Y:S01]  /*5470*/  CS2R R104, SRZ ;  /* 0x0000000000687805 */ /* 0x000fe2000001ff00 */
[----:B-1----:R-:W-:-:S05]  /*5480*/  FADD.FTZ R75, R37, R2 ;  /* 0x00000002254b7221 */ /* 0x002fca0000010000 */
[----:B------:R-:W1:Y:S01]  /*5490*/  MUFU.EX2 R11, R11 ;  /* 0x0000000b000b7308 */ /* 0x000e620000000800 */
[----:B0-----:R-:W-:-:S07]  /*54a0*/  FADD.FTZ R26, R8, R77 ;  /* 0x0000004d081a7221 */ /* 0x001fce0000010000 */
[----:B------:R-:W0:Y:S01]  /*54b0*/  MUFU.EX2 R49, R49 ;  /* 0x0000003100317308 */ /* 0x000e220000000800 */
[----:B--2---:R-:W-:-:S07]  /*54c0*/  FADD.FTZ R2, R48, R75 ;  /* 0x0000004b30027221 */ /* 0x004fce0000010000 */
[----:B------:R-:W2:Y:S01]  /*54d0*/  MUFU.EX2 R9, R9 ;  /* 0x0000000900097308 */ /* 0x000ea20000000800 */
[----:B-1----:R-:W-:-:S01]  /*54e0*/  FADD.FTZ R77, R11, R26 ;  /* 0x0000001a0b4d7221 */ /* 0x002fc20000010000 */
[----:B------:R-:W-:-:S03]  /*54f0*/  F2FP.SATFINITE.E4M3.F32.PACK_AB_MERGE_C R213, R14, R11, RZ ;  /* 0x0000000b0ed5723e */ /* 0x000fc600048070ff */
[----:B------:R-:W-:Y:S01]  /*5500*/  FADD.FTZ R26, R14, R77 ;  /* 0x0000004d0e1a7221 */ /* 0x000fe20000010000 */
[----:B------:R-:W-:Y:S02]  /*5510*/  F2FP.SATFINITE.E4M3.F32.PACK_AB_MERGE_C R213, R8, R5, R213 ;  /* 0x0000000508d5723e */ /* 0x000fe400048070d5 */
[----:B------:R-:W1:Y:S01]  /*5520*/  MUFU.EX2 R10, R10 ;  /* 0x0000000a000a7308 */ /* 0x000e620000000800 */
[----:B0-----:R-:W-:-:S01]  /*5530*/  FADD.FTZ R75, R49, R2 ;  /* 0x00000002314b7221 */ /* 0x001fc20000010000 */
[----:B------:R-:W-:Y:S01]  /*5540*/  FADD.FTZ R81, R13, R26 ;  /* 0x0000001a0d517221 */ /* 0x000fe20000010000 */
[C---:B------:R-:W-:Y:S02]  /*5550*/  F2FP.SATFINITE.E4M3.F32.PACK_AB_MERGE_C R212, R106.reuse, R49, RZ ;  /* 0x000000316ad4723e */ /* 0x040fe400048070ff */
[----:B------:R-:W-:Y:S01]  /*5560*/  FADD.FTZ R2, R106, R75 ;  /* 0x0000004b6a027221 */ /* 0x000fe20000010000 */
[----:B------:R-:W-:-:S01]  /*5570*/  FADD.FTZ R81, R20, R81 ;  /* 0x0000005114517221 */ /* 0x000fc20000010000 */
[----:B------:R-:W-:Y:S01]  /*5580*/  F2FP.SATFINITE.E4M3.F32.PACK_AB_MERGE_C R212, R48, R37, R212 ;  /* 0x0000002530d4723e */ /* 0x000fe200048070d4 */
[----:B------:R-:W0:Y:S01]  /*5590*/  MUFU.EX2 R56, R56 ;  /* 0x0000003800387308 */ /* 0x000e220000000800 */
[----:B--2---:R-:W-:-:S01]  /*55a0*/  FADD.FTZ R77, R9, R2 ;  /* 0x00000002094d7221 */ /* 0x004fc20000010000 */
[----:B------:R-:W-:-:S02]  /*55b0*/  CS2R R36, SRZ ;  /* 0x0000000000247805 */ /* 0x000fc4000001ff00 */
[----:B------:R-:W-:-:S04]  /*55c0*/  CS2R R106, SRZ ;  /* 0x00000000006a7805 */ /* 0x000fc8000001ff00 */
[----:B------:R-:W2:Y:S01]  /*55d0*/  MUFU.EX2 R72, R72 ;  /* 0x0000004800487308 */ /* 0x000ea20000000800 */
[----:B-1----:R-:W-:-:S07]  /*55e0*/  FADD.FTZ R77, R10, R77 ;  /* 0x0000004d0a4d7221 */ /* 0x002fce0000010000 */
[----:B------:R-:W1:Y:S01]  /*55f0*/  MUFU.EX2 R59, R59 ;  /* 0x0000003b003b7308 */ /* 0x000e620000000800 */
[----:B0-----:R-:W-:-:S07]  /*5600*/  FADD.FTZ R26, R56, R81 ;  /* 0x00000051381a7221 */ /* 0x001fce0000010000 */
[----:B------:R0:W3:Y:S01]  /*5610*/  MUFU.EX2 R53, R21 ;  /* 0x0000001500357308 */ /* 0x0000e20000000800 */
[----:B--2---:R-:W-:-:S07]  /*5620*/  FADD.FTZ R2, R72, R77 ;  /* 0x0000004d48027221 */ /* 0x004fce0000010000 */
[----:B------:R-:W2:Y:S01]  /*5630*/  MUFU.EX2 R15, R15 ;  /* 0x0000000f000f7308 */ /* 0x000ea20000000800 */
[----:B-1----:R-:W-:-:S01]  /*5640*/  FADD.FTZ R26, R59, R26 ;  /* 0x0000001a3b1a7221 */ /* 0x002fc20000010000 */
[--C-:B0-----:R-:W-:Y:S01]  /*5650*/  FFMA.FTZ R21, R85, UR59, -R67.reuse ;  /* 0x0000003b55157c23 */ /* 0x101fe20008010843 */
[----:B------:R-:W-:-:S01]  /*5660*/  FFMA.FTZ R67, R86, UR59, -R67 ;  /* 0x0000003b56437c23 */ /* 0x000fc20008010843 */
[----:B------:R-:W-:Y:S01]  /*5670*/  F2FP.SATFINITE.E4M3.F32.PACK_AB_MERGE_C R215, R59, R56, RZ ;  /* 0x000000383bd7723e */ /* 0x000fe200048070ff */
[----:B------:R-:W-:-:S01]  /*5680*/  FADD.FTZ R77, R57, R26 ;  /* 0x0000001a394d7221 */ /* 0x000fc20000010000 */
[----:B------:R-:W-:Y:S02]  /*5690*/  CS2R R86, SRZ ;  /* 0x0000000000567805 */ /* 0x000fe4000001ff00 */
[----:B------:R-:W0:Y:S01]  /*56a0*/  MUFU.EX2 R40, R40 ;  /* 0x0000002800287308 */ /* 0x000e220000000800 */
[----:B---3--:R-:W-:-:S01]  /*56b0*/  FADD.FTZ R2, R53, R2 ;  /* 0x0000000235027221 */ /* 0x008fc20000010000 */
[----:B------:R-:W-:-:S02]  /*56c0*/  F2FP.SATFINITE.E4M3.F32.PACK_AB_MERGE_C R214, R53, R72, RZ ;  /* 0x0000004835d6723e */ /* 0x000fc400048070ff */
[----:B------:R-:W-:Y:S02]  /*56d0*/  F2FP.SATFINITE.E4M3.F32.PACK_AB_MERGE_C R215, R20, R13, R215 ;  /* 0x0000000d14d7723e */ /* 0x000fe400048070d7 */
        /* <DEDUP_REMOVED lines=9> */
[----:B------:R-:W-:-:S03]  /*5770*/  F2FP.SATFINITE.E4M3.F32.PACK_AB_MERGE_C R58, R61, R58, RZ ;  /* 0x0000003a3d3a723e */ /* 0x000fc600048070ff */
[----:B------:R-:W-:Y:S01]  /*5780*/  FADD.FTZ R49, R61, R6 ;  /* 0x000000063d317221 */ /* 0x000fe20000010000 */
[----:B------:R-:W-:Y:S02]  /*5790*/  F2FP.SATFINITE.E4M3.F32.PACK_AB_MERGE_C R209, R40, R57, R58 ;  /* 0x0000003928d1723e */ /* 0x000fe4000480703a */
[----:B------:R-:W-:Y:S01]  /*57a0*/  CS2R R56, SRZ ;  /* 0x0000000000387805 */ /* 0x000fe2000001ff00 */
[----:B------:R-:W2:Y:S01]  /*57b0*/  MUFU.EX2 R60, R60 ;  /* 0x0000003c003c7308 */ /* 0x000ea20000000800 */
[----:B0-----:R-:W-:-:S01]  /*57c0*/  FADD.FTZ R2, R74, R29 ;  /* 0x0000001d4a027221 */ /* 0x001fc20000010000 */
[----:B------:R-:W-:-:S06]  /*57d0*/  CS2R R58, SRZ ;  /* 0x00000000003a7805 */ /* 0x000fcc000001ff00 */
[----:B------:R-:W0:Y:S01]  /*57e0*/  MUFU.EX2 R12, R12 ;  /* 0x0000000c000c7308 */ /* 0x000e220000000800 */
[----:B-1----:R-:W-:-:S01]  /*57f0*/  FADD.FTZ R29, R83, R2 ;  /* 0x00000002531d7221 */ /* 0x002fc20000010000 */
[----:B------:R-:W-:-:S04]  /*5800*/  F2FP.SATFINITE.E4M3.F32.PACK_AB_MERGE_C R74, R83, R74, RZ ;  /* 0x0000004a534a723e */ /* 0x000fc800048070ff */
[----:B------:R-:W-:Y:S02]  /*5810*/  F2FP.SATFINITE.E4M3.F32.PACK_AB_MERGE_C R208, R52, R15, R74 ;  /* 0x0000000f34d0723e */ /* 0x000fe4000480704a */
[----:B------:R-:W-:Y:S01]  /*5820*/  CS2R R52, SRZ ;  /* 0x0000000000347805 */ /* 0x000fe2000001ff00 */
[----:B------:R-:W1:Y:S01]  /*5830*/  MUFU.EX2 R21, R21 ;  /* 0x0000001500157308 */ /* 0x000e620000000800 */
[----:B--2---:R-:W-:-:S01]  /*5840*/  FADD.FTZ R6, R60, R49 ;  /* 0x000000313c067221 */ /* 0x004fc20000010000 */
[----:B------:R-:W-:-:S03]  /*5850*/  CS2R R48, SRZ ;  /* 0x0000000000307805 */ /* 0x000fc6000001ff00 */
        /* <DEDUP_REMOVED lines=10> */
[C---:B-1----:R-:W-:Y:S01]  /*5900*/  F2FP.SATFINITE.E4M3.F32.PACK_AB_MERGE_C R65, R66.reuse, R65, RZ ;  /* 0x000000414241723e */ /* 0x042fe200048070ff */
[----:B------:R-:W-:-:S03]  /*5910*/  FADD.FTZ R66, R66, R29 ;  /* 0x0000001d42427221 */ /* 0x000fc60000010000 */
[----:B------:R-:W-:Y:S02]  /*5920*/  F2FP.SATFINITE.E4M3.F32.PACK_AB_MERGE_C R211, R63, R60, R65 ;  /* 0x0000003c3fd3723e */ /* 0x000fe40004807041 */
[----:B------:R-:W-:Y:S01]  /*5930*/  CS2R R60, SRZ ;  /* 0x00000000003c7805 */ /* 0x000fe2000001ff00 */
[----:B------:R-:W1:Y:S01]  /*5940*/  MUFU.EX2 R45, R45 ;  /* 0x0000002d002d7308 */ /* 0x000e620000000800 */
[----:B--2---:R-:W-:-:S01]  /*5950*/  FADD.FTZ R2, R79, R2 ;  /* 0x000000024f027221 */ /* 0x004fc20000010000 */
[----:B------:R-:W-:-:S04]  /*5960*/  F2FP.SATFINITE.E4M3.F32.PACK_AB_MERGE_C R62, R79, R62, RZ ;  /* 0x0000003e4f3e723e */ /* 0x000fc800048070ff */
[----:B------:R-:W-:Y:S02]  /*5970*/  F2FP.SATFINITE.E4M3.F32.PACK_AB_MERGE_C R210, R21, R12, R62 ;  /* 0x0000000c15d2723e */ /* 0x000fe4000480703e */
[----:B------:R-:W-:Y:S01]  /*5980*/  CS2R R62, SRZ ;  /* 0x00000000003e7805 */ /* 0x000fe2000001ff00 */
        /* <DEDUP_REMOVED lines=10> */
[----:B------:R-:W-:-:S06]  /*5a30*/  CS2R R32, SRZ ;  /* 0x0000000000207805 */ /* 0x000fcc000001ff00 */
[----:B------:R1:W3:Y:S01]  /*5a40*/  MUFU.EX2 R73, R78 ;  /* 0x0000004e00497308 */ /* 0x0002e20000000800 */
[----:B--2---:R-:W-:-:S01]  /*5a50*/  FADD.FTZ R2, R70, R29 ;  /* 0x0000001d46027221 */ /* 0x004fc20000010000 */
[----:B------:R-:W-:-:S06]  /*5a60*/  CS2R R28, SRZ ;  /* 0x00000000001c7805 */ /* 0x000fcc000001ff00 */
[----:B------:R-:W2:Y:S01]  /*5a70*/  MUFU.EX2 R42, R42 ;  /* 0x0000002a002a7308 */ /* 0x000ea20000000800 */
[C---:B0-----:R-:W-:Y:S01]  /*5a80*/  F2FP.SATFINITE.E4M3.F32.PACK_AB_MERGE_C R50, R51.reuse, R50, RZ ;  /* 0x000000323332723e */ /* 0x041fe200048070ff */
[----:B------:R-:W-:Y:S01]  /*5a90*/  FADD.FTZ R51, R51, R4 ;  /* 0x0000000433337221 */ /* 0x000fe20000010000 */
[----:B-1----:R-:W-:Y:S02]  /*5aa0*/  CS2R R78, SRZ ;  /* 0x00000000004e7805 */ /* 0x002fe4000001ff00 */
[----:B------:R-:W-:Y:S02]  /*5ab0*/  F2FP.SATFINITE.E4M3.F32.PACK_AB_MERGE_C R205, R64, R41, R50 ;  /* 0x0000002940cd723e */ /* 0x000fe40004807032 */
[----:B------:R-:W-:Y:S02]  /*5ac0*/  CS2R R40, SRZ ;  /* 0x0000000000287805 */ /* 0x000fe4000001ff00 */
[----:B------:R-:W-:Y:S01]  /*5ad0*/  CS2R R64, SRZ ;  /* 0x0000000000407805 */ /* 0x000fe2000001ff00 */
[----:B------:R-:W0:Y:S01]  /*5ae0*/  MUFU.EX2 R100, R100 ;  /* 0x0000006400647308 */ /* 0x000e220000000800 */
[C---:B---3--:R-:W-:Y:S01]  /*5af0*/  F2FP.SATFINITE.E4M3.F32.PACK_AB_MERGE_C R70, R73.reuse, R70, RZ ;  /* 0x000000464946723e */ /* 0x048fe200048070ff */
[----:B------:R-:W-:-:S03]  /*5b00*/  FADD.FTZ R73, R73, R2 ;  /* 0x0000000249497221 */ /* 0x000fc60000010000 */
[----:B------:R-:W-:Y:S02]  /*5b10*/  F2FP.SATFINITE.E4M3.F32.PACK_AB_MERGE_C R204, R54, R45, R70 ;  /* 0x0000002d36cc723e */ /* 0x000fe40004807046 */
[----:B------:R-:W-:Y:S02]  /*5b20*/  CS2R R44, SRZ ;  /* 0x00000000002c7805 */ /* 0x000fe4000001ff00 */
[----:B------:R-:W-:Y:S01]  /*5b30*/  CS2R R70, SRZ ;  /* 0x0000000000467805 */ /* 0x000fe2000001ff00 */
[----:B------:R-:W1:Y:S01]  /*5b40*/  MUFU.EX2 R47, R47 ;  /* 0x0000002f002f7308 */ /* 0x000e620000000800 */
[----:B--2---:R-:W-:-:S01]  /*5b50*/  FADD.FTZ R4, R42, R51 ;  /* 0x000000332a047221 */ /* 0x004fc20000010000 */
[----:B------:R-:W-:-:S06]  /*5b60*/  CS2R R50, SRZ ;  /* 0x0000000000327805 */ /* 0x000fcc000001ff00 */
[----:B------:R2:W3:Y:S01]  /*5b70*/  MUFU.EX2 R75, R92 ;  /* 0x0000005c004b7308 */ /* 0x0004e20000000800 */
[----:B0-----:R-:W-:-:S01]  /*5b80*/  FADD.FTZ R2, R100, R73 ;  /* 0x0000004964027221 */ /* 0x001fc20000010000 */
[----:B------:R-:W-:-:S06]  /*5b90*/  CS2R R72, SRZ ;  /* 0x0000000000487805 */ /* 0x000fcc000001ff00 */
[----:B------:R-:W0:Y:S01]  /*5ba0*/  MUFU.EX2 R46, R46 ;  /* 0x0000002e002e7308 */ /* 0x000e220000000800 */
[----:B-1----:R-:W-:-:S01]  /*5bb0*/  FADD.FTZ R9, R47, R4 ;  /* 0x000000042f097221 */ /* 0x002fc20000010000 */
[----:B--2---:R-:W-:-:S06]  /*5bc0*/  CS2R R92, SRZ ;  /* 0x00000000005c7805 */ /* 0x004fcc000001ff00 */
[----:B------:R-:W1:Y:S01]  /*5bd0*/  MUFU.EX2 R96, R96 ;  /* 0x0000006000607308 */ /* 0x000e620000000800 */
[----:B---3--:R-:W-:-:S07]  /*5be0*/  FADD.FTZ R7, R75, R2 ;  /* 0x000000024b077221 */ /* 0x008fce0000010000 */
[----:B------:R-:W2:Y:S01]  /*5bf0*/  MUFU.EX2 R55, R55 ;  /* 0x0000003700377308 */ /* 0x000ea20000000800 */
[----:B0-----:R-:W-:-:S07]  /*5c00*/  FADD.FTZ R4, R46, R9 ;  /* 0x000000092e047221 */ /* 0x001fce0000010000 */
[----:B------:R0:W3:Y:S01]  /*5c10*/  MUFU.EX2 R3, R84 ;  /* 0x0000005400037308 */ /* 0x0000e20000000800 */
[----:B-1----:R-:W-:-:S07]  /*5c20*/  FADD.FTZ R2, R96, R7 ;  /* 0x0000000760027221 */ /* 0x002fce0000010000 */
[----:B------:R-:W1:Y:S01]  /*5c30*/  MUFU.EX2 R34, R34 ;  /* 0x0000002200227308 */ /* 0x000e620000000800 */
[C---:B--2---:R-:W-:Y:S01]  /*5c40*/  F2FP.SATFINITE.E4M3.F32.PACK_AB_MERGE_C R46, R55.reuse, R46, RZ ;  /* 0x0000002e372e723e */ /* 0x044fe200048070ff */
[----:B------:R-:W-:Y:S01]  /*5c50*/  FADD.FTZ R55, R55, R4 ;  /* 0x0000000437377221 */ /* 0x000fe20000010000 */
[----:B0-----:R-:W-:Y:S02]  /*5c60*/  CS2R R84, SRZ ;  /* 0x0000000000547805 */ /* 0x001fe4000001ff00 */
[----:B------:R-:W-:Y:S02]  /*5c70*/  F2FP.SATFINITE.E4M3.F32.PACK_AB_MERGE_C R207, R47, R42, R46 ;  /* 0x0000002a2fcf723e */ /* 0x000fe4000480702e */
[----:B------:R-:W-:Y:S01]  /*5c80*/  CS2R R46, SRZ ;  /* 0x00000000002e7805 */ /* 0x000fe2000001ff00 */
[----:B------:R-:W0:Y:S01]  /*5c90*/  MUFU.EX2 R88, R88 ;  /* 0x0000005800587308 */ /* 0x000e220000000800 */
[C---:B---3--:R-:W-:Y:S01]  /*5ca0*/  F2FP.SATFINITE.E4M3.F32.PACK_AB_MERGE_C R96, R3.reuse, R96, RZ ;  /* 0x000000600360723e */ /* 0x048fe200048070ff */
[----:B------:R-:W-:-:S03]  /*5cb0*/  FADD.FTZ R3, R3, R2 ;  /* 0x0000000203037221 */ /* 0x000fc60000010000 */
[----:B------:R-:W-:Y:S02]  /*5cc0*/  F2FP.SATFINITE.E4M3.F32.PACK_AB_MERGE_C R206, R75, R100, R96 ;  /* 0x000000644bce723e */ /* 0x000fe40004807060 */
[----:B------:R-:W-:Y:S02]  /*5cd0*/  CS2R R74, SRZ ;  /* 0x00000000004a7805 */ /* 0x000fe4000001ff00 */
[----:B------:R-:W-:Y:S01]  /*5ce0*/  CS2R R96, SRZ ;  /* 0x0000000000607805 */ /* 0x000fe2000001ff00 */
[----:B------:R-:W2:Y:S01]  /*5cf0*/  MUFU.EX2 R43, R43 ;  /* 0x0000002b002b7308 */ /* 0x000ea20000000800 */
[----:B-1----:R-:W-:-:S01]  /*5d00*/  FADD.FTZ R4, R34, R55 ;  /* 0x0000003722047221 */ /* 0x002fc20000010000 */
[----:B------:R-:W-:Y:S02]  /*5d10*/  CS2R R54, SRZ ;  /* 0x0000000000367805 */ /* 0x000fe4000001ff00 */
[----:B------:R-:W-:-:S04]  /*5d20*/  CS2R R100, SRZ ;  /* 0x0000000000647805 */ /* 0x000fc8000001ff00 */
[----:B------:R1:W3:Y:S01]  /*5d30*/  MUFU.EX2 R11, R90 ;  /* 0x0000005a000b7308 */ /* 0x0002e20000000800 */
[----:B0-----:R-:W-:-:S07]  /*5d40*/  FADD.FTZ R2, R88, R3 ;  /* 0x0000000358027221 */ /* 0x001fce0000010000 */
[----:B------:R-:W0:Y:S01]  /*5d50*/  MUFU.EX2 R38, R38 ;  /* 0x0000002600267308 */ /* 0x000e220000000800 */
[----:B--2---:R-:W-:-:S01]  /*5d60*/  FADD.FTZ R7, R43, R4 ;  /* 0x000000042b077221 */ /* 0x004fc20000010000 */
[----:B-1----:R-:W-:-:S06]  /*5d70*/  CS2R R90, SRZ ;  /* 0x00000000005a7805 */ /* 0x002fcc000001ff00 */
        /* <DEDUP_REMOVED lines=21> */
[----:B------:R-:W-:-:S06]  /*5ed0*/  CS2R R34, SRZ ;  /* 0x0000000000227805 */ /* 0x000fcc000001ff00 */
[----:B------:R1:W3:Y:S01]  /*5ee0*/  MUFU.EX2 R5, R76 ;  /* 0x0000004c00057308 */ /* 0x0002e20000000800 */
[----:B0-----:R-:W-:-:S07]  /*5ef0*/  FADD.FTZ R2, R82, R25 ;  /* 0x0000001952027221 */ /* 0x001fce0000010000 */
[----:B------:R-:W-:Y:S01]  /*5f00*/  MUFU.EX2 R31, R31 ;  /* 0x0000001f001f7308 */ /* 0x000fe20000000800 */
[----:B--2---:R-:W-:-:S01]  /*5f10*/  FADD.FTZ R4, R27, R4 ;  /* 0x000000041b047221 */ /* 0x004fc20000010000 */
[----:B-1----:R-:W-:-:S06]  /*5f20*/  CS2R R76, SRZ ;  /* 0x00000000004c7805 */ /* 0x002fcc000001ff00 */
[----:B------:R-:W-:Y:S01]  /*5f30*/  MUFU.EX2 R98, R98 ;  /* 0x0000006200627308 */ /* 0x000fe20000000800 */
[----:B---3--:R-:W-:-:S07]  /*5f40*/  FADD.FTZ R3, R5, R2 ;  /* 0x0000000205037221 */ /* 0x008fce0000010000 */
[----:B------:R-:W0:Y:S08]  /*5f50*/  MUFU.EX2 R67, R67 ;  /* 0x0000004300437308 */ /* 0x000e300000000800 */
[----:B------:R-:W1:Y:S01]  /*5f60*/  MUFU.EX2 R24, R24 ;  /* 0x0000001800187308 */ /* 0x000e620000000800 */
[----:B0-----:R-:W-:Y:S01]  /*5f70*/  F2FP.SATFINITE.E4M3.F32.PACK_AB_MERGE_C R2, R67, R98, RZ ;  /* 0x000000624302723e */ /* 0x001fe200048070ff */
[----:B------:R-:W-:-:S03]  /*5f80*/  FADD.FTZ R98, R98, R3 ;  /* 0x0000000362627221 */ /* 0x000fc60000010000 */
[----:B------:R-:W-:Y:S01]  /*5f90*/  F2FP.SATFINITE.E4M3.F32.PACK_AB_MERGE_C R202, R5, R82, R2 ;  /* 0x0000005205ca723e */ /* 0x000fe20004807002 */
[----:B------:R-:W-:-:S01]  /*5fa0*/  FADD.FTZ R3, R67, R98 ;  /* 0x0000006243037221 */ /* 0x000fc20000010000 */
[----:B------:R-:W-:Y:S02]  /*5fb0*/  CS2R R66, SRZ ;  /* 0x0000000000427805 */ /* 0x000fe4000001ff00 */
[----:B------:R-:W-:Y:S02]  /*5fc0*/  CS2R R82, SRZ ;  /* 0x0000000000527805 */ /* 0x000fe4000001ff00 */
[----:B-1----:R-:W-:Y:S01]  /*5fd0*/  F2FP.SATFINITE.E4M3.F32.PACK_AB_MERGE_C R6, R24, R31, RZ ;  /* 0x0000001f1806723e */ /* 0x002fe200048070ff */
[----:B------:R-:W-:-:S01]  /*5fe0*/  FADD.FTZ R31, R31, R4 ;  /* 0x000000041f1f7221 */ /* 0x000fc20000010000 */
        /* <DEDUP_REMOVED lines=60> */
.L_x_2511:
[----:B------:R-:W-:Y:S01]  /*63b0*/  ISETP.NE.AND P2, PT, RZ, UR49, PT ;  /* 0x00000031ff007c0c */ /* 0x000fe2000bf45270 */
[----:B------:R-:W-:-:S04]  /*63c0*/  UISETP.NE.AND UP0, UPT, UR5, 0x1, UPT ;  /* 0x000000010500788c */ /* 0x000fc8000bf05270 */
[----:B------:R-:W-:-:S04]  /*63d0*/  USEL UR44, URZ, 0x1, UP0 ;  /* 0x000000013f2c7887 */ /* 0x000fc80008000000 */
[----:B------:R-:W-:-:S04]  /*63e0*/  ULOP3.LUT UR44, UR7, UR44, URZ, 0x3c, !UPT ;  /* 0x0000002c072c7292 */ /* 0x000fc8000f8e3c3f */
[----:B------:R-:W-:Y:S08]  /*63f0*/  @P2 BRA `(.L_x_2501) ;  /* 0x0000000000382947 */ /* 0x000ff00003800000 */
[----:B------:R-:W-:Y:S05]  /*6400*/  @!P1 BRA `(.L_x_2502) ;  /* 0x0000000000049947 */ /* 0x000fea0003800000 */
[----:B------:R-:W-:Y:S01]  /*6410*/  BPT.TRAP 0x1 ;  /* 0x000000040000795c */ /* 0x000fe20000300000 */
.L_x_2502:
        /* <DEDUP_REMOVED lines=9> */
.L_x_2503:
[----:B-1----:R-:W-:Y:S05]  /*64b0*/  @P0 BRA `(.L_x_2501) ;  /* 0x0000000000080947 */ /* 0x002fea0003800000 */
[----:B------:R-:W1:Y:S02]  /*64c0*/  SYNCS.PHASECHK.TRANS64.TRYWAIT P0, [UR6+0x33430], R6 ;  /* 0x03343006ff0075a7 */ /* 0x000e640008000146 */
[----:B-1----:R-:W-:Y:S05]  /*64d0*/  @!P0 BRA `(.L_x_2504) ;  /* 0x0000015000b88947 */ /* 0x002fea0003800000 */
.L_x_2501:
        /* <DEDUP_REMOVED lines=49> */
[----:B------:R-:W-:Y:S02]  /*67f0*/  UIADD3 UR10, UR6, 0x202, URZ ;  /* 0x00000202060a7890 */ /* 0x000fe4000fffe03f */
        /* <DEDUP_REMOVED lines=142> */
.L_x_2506:
[----:B------:R-:W-:Y:S01]  /*70e0*/  ULEA UR6, UR5, UR39, 0x3 ;  /* 0x0000002705067291 */ /* 0x000fe2000f8e183f */
[----:B------:R-:W-:-:S05]  /*70f0*/  IMAD.U32 R6, RZ, RZ, UR7 ;  /* 0x00000007ff067e24 */ /* 0x000fca000f8e00ff */
[----:B------:R-:W-:-:S04]  /*7100*/  SHF.L.U32 R6, R6, 0x1f, RZ ;  /* 0x0000001f06067819 */ /* 0x000fc800000006ff */
[----:B------:R0:W1:Y:S01]  /*7110*/  SYNCS.PHASECHK.TRANS64.TRYWAIT P0, [UR6+0x33450], R6 ;  /* 0x03345006ff0075a7 */ /* 0x0000620008000146 */
[----:B------:R-:W-:Y:S05]  /*7120*/  @!P1 BRA `(.L_x_2507) ;  /* 0x0000000000049947 */ /* 0x000fea0003800000 */
[----:B------:R-:W-:Y:S01]  /*7130*/  BPT.TRAP 0x1 ;  /* 0x000000040000795c */ /* 0x000fe20000300000 */
.L_x_2507:
[----:B-1----:R-:W-:Y:S05]  /*7140*/  @P0 BRA `(.L_x_2505) ;  /* 0x0000000000080947 */ /* 0x002fea0003800000 */
[----:B------:R-:W1:Y:S02]  /*7150*/  SYNCS.PHASECHK.TRANS64.TRYWAIT P0, [UR6+0x33450], R6 ;  /* 0x03345006ff0075a7 */ /* 0x000e640008000146 */
[----:B-1----:R-:W-:Y:S05]  /*7160*/  @!P0 BRA `(.L_x_2508) ;  /* 0x0000014400ac8947 */ /* 0x002fea0003800000 */
.L_x_2505:
        /* <DEDUP_REMOVED lines=36> */
.L_x_2509:
[----:B------:R-:W-:Y:S01]  /*73b0*/  UISETP.NE.AND UP0, UPT, UR51, URZ, UPT ;  /* 0x0000003f3300728c */ /* 0x000fe2000bf05270 */
[C---:B------:R-:W-:Y:S01]  /*73c0*/  FMUL.FTZ R12, R0.reuse, R190 ;  /* 0x000000be000c7220 */ /* 0x040fe20000410000 */
[----:B------:R-:W-:Y:S02]  /*73d0*/  VIADD R190, R17, UR48 ;  /* 0x0000003011be7c36 */ /* 0x000fe40008000000 */
[C---:B------:R-:W-:Y:S01]  /*73e0*/  FMUL.FTZ R11, R0.reuse, R189 ;  /* 0x000000bd000b7220 */ /* 0x040fe20000410000 */
[C---:B------:R-:W-:Y:S01]  /*73f0*/  FMUL.FTZ R10, R0.reuse, R188 ;  /* 0x000000bc000a7220 */ /* 0x040fe20000410000 */
[C---:B------:R-:W-:Y:S01]  /*7400*/  FMUL.FTZ R188, R0.reuse, R144 ;  /* 0x0000009000bc7220 */ /* 0x040fe20000410000 */
[----:B------:R-:W-:Y:S01]  /*7410*/  PLOP3.LUT P0, PT, PT, PT, UP0, 0x80, 0x0 ;  /* 0x000000000000781c */ /* 0x000fe20003f0f008 */
[----:B------:R-:W-:Y:S01]  /*7420*/  IMAD.MOV.U32 R144, RZ, RZ, R190 ;  /* 0x000000ffff907224 */ /* 0x000fe200078e00be */
[----:B------:R-:W-:Y:S01]  /*7430*/  PLOP3.LUT P2, PT, PT, PT, UP0, 0x80, 0x0 ;  /* 0x000000000000781c */ /* 0x000fe20003f4f008 */
[C---:B------:R-:W-:Y:S01]  /*7440*/  FMUL.FTZ R15, R0.reuse, R193 ;  /* 0x000000c1000f7220 */ /* 0x040fe20000410000 */
[C---:B0-----:R-:W-:Y:S01]  /*7450*/  FMUL.FTZ R6, R0.reuse, R184 ;  /* 0x000000b800067220 */ /* 0x041fe20000410000 */
[----:B------:R-:W-:Y:S01]  /*7460*/  @UP0 ULDC UR6, c[0x0][0x44c] ;  /* 0x0001130000060ab9 */ /* 0x000fe20000000800 */
[C---:B------:R-:W-:Y:S01]  /*7470*/  FMUL.FTZ R7, R0.reuse, R185 ;  /* 0x000000b900077220 */ /* 0x040fe20000410000 */
[----:B------:R-:W-:Y:S01]  /*7480*/  FMUL.FTZ R13, R0, R191 ;  /* 0x000000bf000d7220 */ /* 0x000fe20000410000 */
[----:B------:R-:W-:-:S02]  /*7490*/  IMAD.U32 R191, RZ, RZ, UR45 ;  /* 0x0000002dffbf7e24 */ /* 0x000fc4000f8e00ff */
[C---:B------:R-:W-:Y:S01]  /*74a0*/  FMUL.FTZ R14, R0.reuse, R192 ;  /* 0x000000c0000e7220 */ /* 0x040fe20000410000 */
[C---:B------:R-:W-:Y:S01]  /*74b0*/  FMUL.FTZ R184, R0.reuse, R196 ;  /* 0x000000c400b87220 */ /* 0x040fe20000410000 */
[C---:B------:R-:W-:Y:S01]  /*74c0*/  FMUL.FTZ R185, R0.reuse, R197 ;  /* 0x000000c500b97220 */ /* 0x040fe20000410000 */
[----:B------:R-:W-:Y:S01]  /*74d0*/  FMUL.FTZ R168, R0, R168 ;  /* 0x000000a800a87220 */ /* 0x000fe20000410000 */
[----:B------:R-:W-:Y:S01]  /*74e0*/  @P0 IMAD.HI.U32 R189, R190, UR6, RZ ;  /* 0x00000006bebd0c27 */ /* 0x000fe2000f8e00ff */
[----:B------:R-:W-:-:S03]  /*74f0*/  @UP0 ULDC UR6, c[0x0][0x450] ;  /* 0x0001140000060ab9 */ /* 0x000fc60000000800 */
[C---:B------:R-:W-:Y:S01]  /*7500*/  FMUL.FTZ R169, R0.reuse, R169 ;  /* 0x000000a900a97220 */ /* 0x040fe20000410000 */
[----:B------:R-:W0:Y:S01]  /*7510*/  MUFU.TANH R6, R6 ;  /* 0x0000000600067308 */ /* 0x000e220000002400 */
[C---:B------:R-:W-:Y:S01]  /*7520*/  FMUL.FTZ R172, R0.reuse, R172 ;  /* 0x000000ac00ac7220 */ /* 0x040fe20000410000 */
[----:B------:R-:W-:Y:S01]  /*7530*/  @P2 SHF.R.U32.HI R144, RZ, UR6, R189 ;  /* 0x00000006ff902c19 */ /* 0x000fe200080116bd */
[----:B------:R-:W-:Y:S01]  /*7540*/  UIMAD UR6, UR4, -0xa0, URZ ;  /* 0xffffff60040678a4 */ /* 0x000fe2000f8e023f */
[C---:B------:R-:W-:Y:S01]  /*7550*/  FMUL.FTZ R173, R0.reuse, R173 ;  /* 0x000000ad00ad7220 */ /* 0x040fe20000410000 */
[C---:B------:R-:W-:Y:S01]  /*7560*/  FMUL.FTZ R176, R0.reuse, R176 ;  /* 0x000000b000b07220 */ /* 0x040fe20000410000 */
[----:B------:R-:W-:Y:S01]  /*7570*/  FMUL.FTZ R177, R0, R177 ;  /* 0x000000b100b17220 */ /* 0x000fe20000410000 */
[----:B------:R-:W1:Y:S01]  /*7580*/  SHFL.IDX PT, R193, R144, RZ, 0x1c1f ;  /* 0x001c1fff90c17589 */ /* 0x000e6200000e0000 */
[----:B------:R-:W2:Y:S01]  /*7590*/  MUFU.TANH R7, R7 ;  /* 0x0000000700077308 */ /* 0x000ea20000002400 */
[----:B------:R-:W-:-:S02]  /*75a0*/  IMAD.U32 R189, RZ, RZ, UR6 ;  /* 0x00000006ffbd7e24 */ /* 0x000fc4000f8e00ff */
[C---:B------:R-:W-:Y:S01]  /*75b0*/  FMUL.FTZ R180, R0.reuse, R180 ;  /* 0x000000b400b47220 */ /* 0x040fe20000410000 */
[C---:B------:R-:W-:Y:S01]  /*75c0*/  FMUL.FTZ R181, R0.reuse, R181 ;  /* 0x000000b500b57220 */ /* 0x040fe20000410000 */
[C---:B------:R-:W-:Y:S01]  /*75d0*/  FMUL.FTZ R152, R0.reuse, R152 ;  /* 0x0000009800987220 */ /* 0x040fe20000410000 */
[----:B------:R-:W-:Y:S01]  /*75e0*/  FMUL.FTZ R153, R0, R153 ;  /* 0x0000009900997220 */ /* 0x000fe20000410000 */
[----:B------:R-:W-:Y:S01]  /*75f0*/  IADD3 R190, -R16, 0x1, R189 ;  /* 0x0000000110be7810 */ /* 0x000fe20007ffe1bd */
[C---:B------:R-:W-:Y:S01]  /*7600*/  FMUL.FTZ R189, R0.reuse, R120 ;  /* 0x0000007800bd7220 */ /* 0x040fe20000410000 */
[----:B------:R-:W3:Y:S01]  /*7610*/  MUFU.TANH R10, R10 ;  /* 0x0000000a000a7308 */ /* 0x000ee20000002400 */
[C---:B------:R-:W-:Y:S01]  /*7620*/  FMUL.FTZ R156, R0.reuse, R156 ;  /* 0x0000009c009c7220 */ /* 0x040fe20000410000 */
[----:B------:R-:W-:Y:S01]  /*7630*/  IADD3 R120, -R191, UR50, R190 ;  /* 0x00000032bf787c10 */ /* 0x000fe2000fffe1be */
        /* <DEDUP_REMOVED lines=11> */
[----:B------:R-:W-:Y:S01]  /*76f0*/  FMUL.FTZ R145, R0, R145 ;  /* 0x0000009100917220 */ /* 0x000fe20000410000 */
[----:B-1----:R-:W-:Y:S01]  /*7700*/  IMAD.IADD R121, R120, 0x1, R193 ;  /* 0x0000000178797824 */ /* 0x002fe200078e02c1 */
[----:B------:R-:W1:Y:S01]  /*7710*/  MUFU.TANH R14, R14 ;  /* 0x0000000e000e7308 */ /* 0x000e620000002400 */
[C---:B------:R-:W-:Y:S01]  /*7720*/  FMUL.FTZ R148, R0.reuse, R148 ;  /* 0x0000009400947220 */ /* 0x040fe20000410000 */
[C---:B------:R-:W-:Y:S01]  /*7730*/  FMUL.FTZ R149, R0.reuse, R149 ;  /* 0x0000009500957220 */ /* 0x040fe20000410000 */
[C---:B------:R-:W-:Y:S01]  /*7740*/  FMUL.FTZ R190, R0.reuse, R183 ;  /* 0x000000b700be7220 */ /* 0x040fe20000410000 */
[C---:B------:R-:W-:Y:S01]  /*7750*/  ISETP.GT.AND P2, PT, R121.reuse, RZ, PT ;  /* 0x000000ff7900720c */ /* 0x040fe20003f44270 */
[C---:B------:R-:W-:Y:S01]  /*7760*/  FMUL.FTZ R124, R0.reuse, R124 ;  /* 0x0000007c007c7220 */ /* 0x040fe20000410000 */
[C---:B------:R-:W-:Y:S01]  /*7770*/  ISETP.GT.AND P3, PT, R121.reuse, 0x1, PT ;  /* 0x000000017900780c */ /* 0x040fe20003f64270 */
[C---:B------:R-:W-:Y:S01]  /*7780*/  FMUL.FTZ R125, R0.reuse, R125 ;  /* 0x0000007d007d7220 */ /* 0x040fe20000410000 */
[----:B------:R-:W5:Y:S01]  /*7790*/  MUFU.TANH R15, R15 ;  /* 0x0000000f000f7308 */ /* 0x000f620000002400 */
[C---:B------:R-:W-:Y:S01]  /*77a0*/  ISETP.GT.AND P4, PT, R121.reuse, 0x8, PT ;  /* 0x000000087900780c */ /* 0x040fe20003f84270 */
[C---:B------:R-:W-:Y:S01]  /*77b0*/  FMUL.FTZ R128, R0.reuse, R128 ;  /* 0x0000008000807220 */ /* 0x040fe20000410000 */
[----:B------:R-:W-:Y:S01]  /*77c0*/  ISETP.GT.AND P5, PT, R121, 0x9, PT ;  /* 0x000000097900780c */ /* 0x000fe20003fa4270 */
[----:B------:R-:W-:Y:S01]  /*77d0*/  FMUL.FTZ R129, R0, R129 ;  /* 0x0000008100817220 */ /* 0x000fe20000410000 */
[----:B0-----:R-:W-:Y:S01]  /*77e0*/  FSEL R6, R6, -INF , P2 ;  /* 0xff80000006067808 */ /* 0x001fe20001000000 */
[----:B------:R-:W-:Y:S01]  /*77f0*/  FMUL.FTZ R8, R0, R186 ;  /* 0x000000ba00087220 */ /* 0x000fe20000410000 */
[----:B--2---:R-:W-:Y:S01]  /*7800*/  FSEL R7, R7, -INF , P3 ;  /* 0xff80000007077808 */ /* 0x004fe20001800000 */
[----:B------:R-:W0:Y:S01]  /*7810*/  MUFU.TANH R184, R184 ;  /* 0x000000b800b87308 */ /* 0x000e220000002400 */
[----:B---3--:R-:W-:Y:S01]  /*7820*/  FSEL R10, R10, -INF , P4 ;  /* 0xff8000000a0a7808 */ /* 0x008fe20002000000 */
[C---:B------:R-:W-:Y:S01]  /*7830*/  FMUL.FTZ R9, R0.reuse, R187 ;  /* 0x000000bb00097220 */ /* 0x040fe20000410000 */
[----:B----4-:R-:W-:Y:S01]  /*7840*/  FSEL R11, R11, -INF , P5 ;  /* 0xff8000000b0b7808 */ /* 0x010fe20002800000 */
[C---:B------:R-:W-:Y:S01]  /*7850*/  FMUL.FTZ R20, R0.reuse, R194 ;  /* 0x000000c200147220 */ /* 0x040fe20000410000 */
[C---:B------:R-:W-:Y:S01]  /*7860*/  ISETP.GT.AND P6, PT, R121.reuse, 0x10, PT ;  /* 0x000000107900780c */ /* 0x040fe20003fc4270 */
[C---:B------:R-:W-:Y:S01]  /*7870*/  FMUL.FTZ R21, R0.reuse, R195 ;  /* 0x000000c300157220 */ /* 0x040fe20000410000 */
[C---:B------:R-:W-:Y:S01]  /*7880*/  ISETP.GT.AND P0, PT, R121.reuse, 0x11, PT ;  /* 0x000000117900780c */ /* 0x040fe20003f04270 */
[----:B------:R-:W2:Y:S01]  /*7890*/  MUFU.TANH R185, R185 ;  /* 0x000000b900b97308 */ /* 0x000ea20000002400 */
[C---:B------:R-:W-:Y:S01]  /*78a0*/  ISETP.GT.AND P2, PT, R121.reuse, 0x18, PT ;  /* 0x000000187900780c */ /* 0x040fe20003f44270 */
[C---:B------:R-:W-:Y:S01]  /*78b0*/  FMUL.FTZ R186, R0.reuse, R198 ;  /* 0x000000c600ba7220 */ /* 0x040fe20000410000 */
[C---:B------:R-:W-:Y:S01]  /*78c0*/  ISETP.GT.AND P3, PT, R121.reuse, 0x19, PT ;  /* 0x000000197900780c */ /* 0x040fe20003f64270 */
[C---:B------:R-:W-:Y:S01]  /*78d0*/  FMUL.FTZ R187, R0.reuse, R199 ;  /* 0x000000c700bb7220 */ /* 0x040fe20000410000 */
[C---:B------:R-:W-:Y:S01]  /*78e0*/  ISETP.GT.AND P4, PT, R121.reuse, 0x20, PT ;  /* 0x000000207900780c */ /* 0x040fe20003f84270 */
[----:B------:R-:W-:Y:S01]  /*78f0*/  FMUL.FTZ R170, R0, R170 ;  /* 0x000000aa00aa7220 */ /* 0x000fe20000410000 */
[----:B------:R-:W-:Y:S01]  /*7900*/  ISETP.GT.AND P5, PT, R121, 0x21, PT ;  /* 0x000000217900780c */ /* 0x000fe20003fa4270 */
[----:B------:R-:W3:Y:S01]  /*7910*/  MUFU.TANH R168, R168 ;  /* 0x000000a800a87308 */ /* 0x000ee20000002400 */
[----:B-1----:R-:W-:Y:S01]  /*7920*/  FSEL R14, R14, -INF , P6 ;  /* 0xff8000000e0e7808 */ /* 0x002fe20003000000 */
[C---:B------:R-:W-:Y:S01]  /*7930*/  FMUL.FTZ R174, R0.reuse, R174 ;  /* 0x000000ae00ae7220 */ /* 0x040fe20000410000 */
[----:B-----5:R-:W-:Y:S01]  /*7940*/  FSEL R15, R15, -INF , P0 ;  /* 0xff8000000f0f7808 */ /* 0x020fe20000000000 */
[----:B------:R-:W-:Y:S01]  /*7950*/  FMUL.FTZ R175, R0, R175 ;  /* 0x000000af00af7220 */ /* 0x000fe20000410000 */
[----:B0-----:R-:W-:Y:S01]  /*7960*/  FSEL R184, R184, -INF , P2 ;  /* 0xff800000b8b87808 */ /* 0x001fe20001000000 */
[C---:B------:R-:W-:Y:S01]  /*7970*/  FMUL.FTZ R178, R0.reuse, R178 ;  /* 0x000000b200b27220 */ /* 0x040fe20000410000 */
[----:B------:R-:W-:Y:S01]  /*7980*/  ISETP.GT.AND P6, PT, R121, 0x28, PT ;  /* 0x000000287900780c */ /* 0x000fe20003fc4270 */
[----:B------:R-:W0:Y:S01]  /*7990*/  MUFU.TANH R169, R169 ;  /* 0x000000a900a97308 */ /* 0x000e220000002400 */
[----:B--2---:R-:W-:Y:S01]  /*79a0*/  FSEL R185, R185, -INF , P3 ;  /* 0xff800000b9b97808 */ /* 0x004fe20001800000 */
[C---:B------:R-:W-:Y:S01]  /*79b0*/  FMUL.FTZ R179, R0.reuse, R179 ;  /* 0x000000b300b37220 */ /* 0x040fe20000410000 */
[C---:B------:R-:W-:Y:S01]  /*79c0*/  ISETP.GT.AND P0, PT, R121.reuse, 0x29, PT ;  /* 0x000000297900780c */ /* 0x040fe20003f04270 */
[C---:B------:R-:W-:Y:S01]  /*79d0*/  FMUL.FTZ R182, R0.reuse, R182 ;  /* 0x000000b600b67220 */ /* 0x040fe20000410000 */
[C---:B------:R-:W-:Y:S01]  /*79e0*/  ISETP.GT.AND P2, PT, R121.reuse, 0x30, PT ;  /* 0x000000307900780c */ /* 0x040fe20003f44270 */
[----:B------:R-:W-:Y:S01]  /*79f0*/  FMUL.FTZ R171, R0, R171 ;  /* 0x000000ab00ab7220 */ /* 0x000fe20000410000 */
[C---:B------:R-:W-:Y:S01]  /*7a00*/  ISETP.GT.AND P3, PT, R121.reuse, 0x31, PT ;  /* 0x000000317900780c */ /* 0x040fe20003f64270 */
[----:B------:R-:W1:Y:S01]  /*7a10*/  MUFU.TANH R172, R172 ;  /* 0x000000ac00ac7308 */ /* 0x000e620000002400 */
[----:B---3--:R-:W-:Y:S01]  /*7a20*/  FSEL R168, R168, -INF , P4 ;  /* 0xff800000a8a87808 */ /* 0x008fe20002000000 */
[C---:B------:R-:W-:Y:S01]  /*7a30*/  FMUL.FTZ R138, R0.reuse, R138 ;  /* 0x0000008a008a7220 */ /* 0x040fe20000410000 */
[----:B------:R-:W-:Y:S01]  /*7a40*/  ISETP.GT.AND P4, PT, R121, 0x38, PT ;  /* 0x000000387900780c */ /* 0x000fe20003f84270 */
[----:B------:R-:W-:Y:S01]  /*7a50*/  FMUL.FTZ R139, R0, R139 ;  /* 0x0000008b008b7220 */ /* 0x000fe20000410000 */
[----:B------:R-:W-:Y:S01]  /*7a60*/  FMNMX.FTZ R192, R6, R5, !PT ;  /* 0x0000000506c07209 */ /* 0x000fe20007810000 */
[C---:B------:R-:W-:Y:S01]  /*7a70*/  FMUL.FTZ R142, R0.reuse, R142 ;  /* 0x0000008e008e7220 */ /* 0x040fe20000410000 */
[C---:B------:R-:W-:Y:S01]  /*7a80*/  FMUL.FTZ R147, R0.reuse, R147 ;  /* 0x0000009300937220 */ /* 0x040fe20000410000 */
[----:B------:R-:W2:Y:S01]  /*7a90*/  MUFU.TANH R173, R173 ;  /* 0x000000ad00ad7308 */ /* 0x000ea20000002400 */
[----:B0-----:R-:W-:Y:S01]  /*7aa0*/  FSEL R169, R169, -INF , P5 ;  /* 0xff800000a9a97808 */ /* 0x001fe20002800000 */
[C---:B------:R-:W-:Y:S01]  /*7ab0*/  FMUL.FTZ R150, R0.reuse, R150 ;  /* 0x0000009600967220 */ /* 0x040fe20000410000 */
[C---:B------:R-:W-:Y:S01]  /*7ac0*/  ISETP.GT.AND P5, PT, R121.reuse, 0x39, PT ;  /* 0x000000397900780c */ /* 0x040fe20003fa4270 */
[C---:B------:R-:W-:Y:S01]  /*7ad0*/  FMUL.FTZ R151, R0.reuse, R151 ;  /* 0x0000009700977220 */ /* 0x040fe20000410000 */
[C---:B------:R-:W-:Y:S01]  /*7ae0*/  FMUL.FTZ R122, R0.reuse, R122 ;  /* 0x0000007a007a7220 */ /* 0x040fe20000410000 */
[C---:B------:R-:W-:Y:S01]  /*7af0*/  FMUL.FTZ R123, R0.reuse, R123 ;  /* 0x0000007b007b7220 */ /* 0x040fe20000410000 */
[----:B------:R-:W-:Y:S01]  /*7b00*/  FMUL.FTZ R126, R0, R126 ;  /* 0x0000007e007e7220 */ /* 0x000fe20000410000 */
[----:B------:R-:W0:Y:S01]  /*7b10*/  MUFU.TANH R176, R176 ;  /* 0x000000b000b07308 */ /* 0x000e220000002400 */
[----:B-1----:R-:W-:Y:S01]  /*7b20*/  FSEL R172, R172, -INF , P6 ;  /* 0xff800000acac7808 */ /* 0x002fe20003000000 */
[----:B------:R-:W-:Y:S01]  /*7b30*/  IMAD.U32 R193, RZ, RZ, UR59 ;  /* 0x0000003bffc17e24 */ /* 0x000fe2000f8e00ff */
[----:B------:R-:W-:Y:S01]  /*7b40*/  ISETP.GT.AND P6, PT, R121, 0x40, PT ;  /* 0x000000407900780c */ /* 0x000fe20003fc4270 */
[C---:B------:R-:W-:Y:S01]  /*7b50*/  FMUL.FTZ R127, R0.reuse, R127 ;  /* 0x0000007f007f7220 */ /* 0x040fe20000410000 */
[C---:B------:R-:W-:Y:S01]  /*7b60*/  FMUL.FTZ R130, R0.reuse, R130 ;  /* 0x0000008200827220 */ /* 0x040fe20000410000 */
[C---:B------:R-:W-:Y:S01]  /*7b70*/  FMUL.FTZ R131, R0.reuse, R131 ;  /* 0x0000008300837220 */ /* 0x040fe20000410000 */
[C---:B------:R-:W-:Y:S01]  /*7b80*/  FMUL.FTZ R134, R0.reuse, R134 ;  /* 0x0000008600867220 */ /* 0x040fe20000410000 */
[----:B------:R-:W1:Y:S01]  /*7b90*/  MUFU.TANH R177, R177 ;  /* 0x000000b100b17308 */ /* 0x000e620000002400 */
[----:B--2---:R-:W-:Y:S01]  /*7ba0*/  FSEL R173, R173, -INF , P0 ;  /* 0xff800000adad7808 */ /* 0x004fe20000000000 */
[----:B------:R-:W-:Y:S01]  /*7bb0*/  FMUL.FTZ R135, R0, R135 ;  /* 0x0000008700877220 */ /* 0x000fe20000410000 */
[----:B------:R-:W-:Y:S01]  /*7bc0*/  ISETP.GT.AND P0, PT, R121, 0x41, PT ;  /* 0x000000417900780c */ /* 0x000fe20003f04270 */
[----:B------:R-:W-:-:S04]  /*7bd0*/  ULEA UR6, UR38, UR39, 0x3 ;  /* 0x0000002726067291 */ /* 0x000fc8000f8e183f */
[----:B------:R-:W2:Y:S01]  /*7be0*/  MUFU.TANH R180, R180 ;  /* 0x000000b400b47308 */ /* 0x000ea20000002400 */
[----:B0-----:R-:W-:Y:S01]  /*7bf0*/  FSEL R176, R176, -INF , P2 ;  /* 0xff800000b0b07808 */ /* 0x001fe20001000000 */
[----:B------:R-:W-:Y:S01]  /*7c00*/  UIADD3 UR6, UR6, 0x33440, URZ ;  /* 0x0003344006067890 */ /* 0x000fe2000fffe03f */
[----:B------:R-:W-:-:S03]  /*7c10*/  ISETP.GT.AND P2, PT, R121, 0x48, PT ;  /* 0x000000487900780c */ /* 0x000fc60003f44270 */
[----:B------:R-:W-:Y:S02]  /*7c20*/  UPRMT UR6, UR55, 0x654, UR6 ;  /* 0x0000065437067896 */ /* 0x000fe40008000006 */
[----:B------:R-:W0:Y:S01]  /*7c30*/  MUFU.TANH R181, R181 ;  /* 0x000000b500b57308 */ /* 0x000e220000002400 */
[----:B-1----:R-:W-:Y:S02]  /*7c40*/  FSEL R177, R177, -INF , P3 ;  /* 0xff800000b1b17808 */ /* 0x002fe40001800000 */
[----:B------:R-:W-:-:S04]  /*7c50*/  ISETP.GT.AND P3, PT, R121, 0x49, PT ;  /* 0x000000497900780c */ /* 0x000fc80003f64270 */
[----:B------:R-:W-:Y:S01]  /*7c60*/  SYNCS.ARRIVE.TRANS64.RED.A1T0 RZ, [UR6], RZ ;  /* 0x000000ffffff79a7 */ /* 0x000fe20008100406 */
[----:B------:R-:W1:Y:S01]  /*7c70*/  MUFU.TANH R152, R152 ;  /* 0x0000009800987308 */ /* 0x000e620000002400 */
[----:B--2---:R-:W-:Y:S02]  /*7c80*/  FSEL R180, R180, -INF , P4 ;  /* 0xff800000b4b47808 */ /* 0x004fe40002000000 */
[----:B------:R-:W-:-:S05]  /*7c90*/  ISETP.GT.AND P4, PT, R121, 0x50, PT ;  /* 0x000000507900780c */ /* 0x000fca0003f84270 */
[----:B------:R-:W2:Y:S01]  /*7ca0*/  MUFU.TANH R153, R153 ;  /* 0x0000009900997308 */ /* 0x000ea20000002400 */
[----:B0-----:R-:W-:Y:S02]  /*7cb0*/  FSEL R181, R181, -INF , P5 ;  /* 0xff800000b5b57808 */ /* 0x001fe40002800000 */
[----:B------:R-:W-:-:S05]  /*7cc0*/  ISETP.GT.AND P5, PT, R121, 0x51, PT ;  /* 0x000000517900780c */ /* 0x000fca0003fa4270 */
[----:B------:R-:W0:Y:S01]  /*7cd0*/  MUFU.TANH R156, R156 ;  /* 0x0000009c009c7308 */ /* 0x000e220000002400 */
[----:B-1----:R-:W-:Y:S02]  /*7ce0*/  FSEL R152, R152, -INF , P6 ;  /* 0xff80000098987808 */ /* 0x002fe40003000000 */
[----:B------:R-:W-:-:S05]  /*7cf0*/  ISETP.GT.AND P6, PT, R121, 0x58, PT ;  /* 0x000000587900780c */ /* 0x000fca0003fc4270 */
        /* <DEDUP_REMOVED lines=42> */
[----:B------:R0:W3:Y:S01]  /*7fa0*/  MUFU.TANH R183, R191 ;  /* 0x000000bf00b77308 */ /* 0x0000e20000002400 */
[----:B-1----:R-:W-:Y:S02]  /*7fb0*/  FSEL R149, R149, -INF , P3 ;  /* 0xff80000095957808 */ /* 0x002fe40001800000 */
[----:B------:R-:W-:-:S05]  /*7fc0*/  ISETP.GT.AND P3, PT, R121, 0x91, PT ;  /* 0x000000917900780c */ /* 0x000fca0003f64270 */
[----:B------:R-:W1:Y:S01]  /*7fd0*/  MUFU.TANH R124, R124 ;  /* 0x0000007c007c7308 */ /* 0x000e620000002400 */
[----:B0-----:R-:W-:Y:S02]  /*7fe0*/  FMNMX.FTZ R191, R7, R192, !PT ;  /* 0x000000c007bf7209 */ /* 0x001fe40007810000 */
[----:B--2---:R-:W-:Y:S02]  /*7ff0*/  FSEL R189, R189, -INF , P4 ;  /* 0xff800000bdbd7808 */ /* 0x004fe40002000000 */
[----:B------:R-:W-:Y:S02]  /*8000*/  FMNMX.FTZ R192, R10, R191, !PT ;  /* 0x000000bf0ac07209 */ /* 0x000fe40007810000 */
[----:B------:R-:W-:Y:S01]  /*8010*/  ISETP.GT.AND P4, PT, R121, 0x98, PT ;  /* 0x000000987900780c */ /* 0x000fe20003f84270 */
[----:B------:R-:W0:Y:S01]  /*8020*/  MUFU.TANH R125, R125 ;  /* 0x0000007d007d7308 */ /* 0x000e220000002400 */
[----:B---3--:R-:W-:Y:S02]  /*8030*/  FSEL R183, R183, -INF , P5 ;  /* 0xff800000b7b77808 */ /* 0x008fe40002800000 */
[----:B------:R-:W-:Y:S01]  /*8040*/  ISETP.GT.AND P5, PT, R121, 0x99, PT ;  /* 0x000000997900780c */ /* 0x000fe20003fa4270 */
[C---:B------:R-:W-:Y:S01]  /*8050*/  FMUL.FTZ R121, R0.reuse, R154 ;  /* 0x0000009a00797220 */ /* 0x040fe20000410000 */
[----:B------:R-:W-:Y:S01]  /*8060*/  FMUL.FTZ R154, R0, R155 ;  /* 0x0000009b009a7220 */ /* 0x000fe20000410000 */
[----:B------:R-:W-:-:S02]  /*8070*/  FMNMX.FTZ R155, R11, R192, !PT ;  /* 0x000000c00b9b7209 */ /* 0x000fc40007810000 */
[----:B------:R-:W2:Y:S01]  /*8080*/  MUFU.TANH R128, R128 ;  /* 0x0000008000807308 */ /* 0x000ea20000002400 */
[----:B-1----:R-:W-:Y:S02]  /*8090*/  FSEL R124, R124, -INF , P6 ;  /* 0xff8000007c7c7808 */ /* 0x002fe40003000000 */
[----:B------:R-:W-:Y:S01]  /*80a0*/  FMNMX.FTZ R192, R14, R155, !PT ;  /* 0x0000009b0ec07209 */ /* 0x000fe20007810000 */
[C---:B------:R-:W-:Y:S01]  /*80b0*/  FMUL.FTZ R155, R0.reuse, R158 ;  /* 0x0000009e009b7220 */ /* 0x040fe20000410000 */
[----:B------:R-:W-:Y:S02]  /*80c0*/  FMUL.FTZ R158, R0, R159 ;  /* 0x0000009f009e7220 */ /* 0x000fe40000410000 */
[----:B------:R-:W-:Y:S01]  /*80d0*/  FMNMX.FTZ R191, R15, R192, !PT ;  /* 0x000000c00fbf7209 */ /* 0x000fe20007810000 */
[----:B------:R-:W1:Y:S01]  /*80e0*/  MUFU.TANH R129, R129 ;  /* 0x0000008100817308 */ /* 0x000e620000002400 */
[----:B0-----:R-:W-:Y:S02]  /*80f0*/  FSEL R125, R125, -INF , P0 ;  /* 0xff8000007d7d7808 */ /* 0x001fe40000000000 */
[----:B------:R-:W-:-:S04]  /*8100*/  FMNMX.FTZ R192, R184, R191, !PT ;  /* 0x000000bfb8c07209 */ /* 0x000fc80007810000 */
[----:B------:R-:W-:Y:S01]  /*8110*/  FMNMX.FTZ R159, R185, R192, !PT ;  /* 0x000000c0b99f7209 */ /* 0x000fe20007810000 */
[----:B------:R-:W-:Y:S01]  /*8120*/  MUFU.TANH R8, R8 ;  /* 0x0000000800087308 */ /* 0x000fe20000002400 */
[----:B--2---:R-:W-:Y:S02]  /*8130*/  FSEL R128, R128, -INF , P2 ;  /* 0xff80000080807808 */ /* 0x004fe40001000000 */
[----:B------:R-:W-:Y:S01]  /*8140*/  FMNMX.FTZ R192, R168, R159, !PT ;  /* 0x0000009fa8c07209 */ /* 0x000fe20007810000 */
[C---:B------:R-:W-:Y:S01]  /*8150*/  FMUL.FTZ R159, R0.reuse, R162 ;  /* 0x000000a2009f7220 */ /* 0x040fe20000410000 */
[----:B------:R-:W-:Y:S02]  /*8160*/  FMUL.FTZ R162, R0, R163 ;  /* 0x000000a300a27220 */ /* 0x000fe40000410000 */
[----:B------:R-:W-:Y:S01]  /*8170*/  FMNMX.FTZ R191, R169, R192, !PT ;  /* 0x000000c0a9bf7209 */ /* 0x000fe20007810000 */
[----:B------:R-:W-:Y:S01]  /*8180*/  MUFU.TANH R9, R9 ;  /* 0x0000000900097308 */ /* 0x000fe20000002400 */
[----:B-1----:R-:W-:-:S02]  /*8190*/  FSEL R129, R129, -INF , P3 ;  /* 0xff80000081817808 */ /* 0x002fc40001800000 */
[----:B------:R-:W-:-:S04]  /*81a0*/  FMNMX.FTZ R192, R172, R191, !PT ;  /* 0x000000bfacc07209 */ /* 0x000fc80007810000 */
[----:B------:R-:W-:Y:S01]  /*81b0*/  FMNMX.FTZ R163, R173, R192, !PT ;  /* 0x000000c0ada37209 */ /* 0x000fe20007810000 */
[----:B------:R-:W-:Y:S03]  /*81c0*/  MUFU.TANH R12, R12 ;  /* 0x0000000c000c7308 */ /* 0x000fe60000002400 */
[----:B------:R-:W-:Y:S01]  /*81d0*/  FMNMX.FTZ R192, R176, R163, !PT ;  /* 0x000000a3b0c07209 */ /* 0x000fe20007810000 */
[C---:B------:R-:W-:Y:S01]  /*81e0*/  FMUL.FTZ R163, R0.reuse, R166 ;  /* 0x000000a600a37220 */ /* 0x040fe20000410000 */
[----:B------:R-:W-:Y:S02]  /*81f0*/  FMUL.FTZ R166, R0, R167 ;  /* 0x000000a700a67220 */ /* 0x000fe40000410000 */
[----:B------:R-:W-:Y:S01]  /*8200*/  FMNMX.FTZ R191, R177, R192, !PT ;  /* 0x000000c0b1bf7209 */ /* 0x000fe20007810000 */
[----:B------:R-:W-:Y:S03]  /*8210*/  MUFU.TANH R20, R20 ;  /* 0x0000001400147308 */ /* 0x000fe60000002400 */
[----:B------:R-:W-:Y:S01]  /*8220*/  FMNMX.FTZ R192, R180, R191, !PT ;  /* 0x000000bfb4c07209 */ /* 0x000fe20007810000 */
[----:B------:R-:W-:-:S03]  /*8230*/  FMUL.FTZ R191, R0, R133 ;  /* 0x0000008500bf7220 */ /* 0x000fc60000410000 */
[----:B------:R-:W-:Y:S01]  /*8240*/  FMNMX.FTZ R167, R181, R192, !PT ;  /* 0x000000c0b5a77209 */ /* 0x000fe20007810000 */
[----:B------:R-:W-:Y:S03]  /*8250*/  MUFU.TANH R21, R21 ;  /* 0x0000001500157308 */ /* 0x000fe60000002400 */
[----:B------:R-:W-:-:S04]  /*8260*/  FMNMX.FTZ R192, R152, R167, !PT ;  /* 0x000000a798c07209 */ /* 0x000fc80007810000 */
[----:B------:R-:W-:Y:S01]  /*8270*/  FMNMX.FTZ R167, R153, R192, !PT ;  /* 0x000000c099a77209 */ /* 0x000fe20007810000 */
[----:B------:R-:W0:Y:S03]  /*8280*/  MUFU.TANH R191, R191 ;  /* 0x000000bf00bf7308 */ /* 0x000e260000002400 */
[----:B------:R-:W-:-:S04]  /*8290*/  FMNMX.FTZ R192, R156, R167, !PT ;  /* 0x000000a79cc07209 */ /* 0x000fc80007810000 */
[----:B------:R-:W-:Y:S01]  /*82a0*/  FMNMX.FTZ R167, R157, R192, !PT ;  /* 0x000000c09da77209 */ /* 0x000fe20007810000 */
[----:B------:R-:W-:Y:S03]  /*82b0*/  MUFU.TANH R186, R186 ;  /* 0x000000ba00ba7308 */ /* 0x000fe60000002400 */
        /* <DEDUP_REMOVED lines=15> */
[----:B------:R-:W-:Y:S01]  /*83b0*/  FMNMX.FTZ R192, R148, R167, !PT ;  /* 0x000000a794c07209 */ /* 0x000fe20007810000 */
[C---:B------:R-:W-:Y:S01]  /*83c0*/  FMUL.FTZ R167, R0.reuse, R132 ;  /* 0x0000008400a77220 */ /* 0x040fe20000410000 */
[C---:B------:R-:W-:Y:S01]  /*83d0*/  FMUL.FTZ R132, R0.reuse, R143 ;  /* 0x0000008f00847220 */ /* 0x040fe20000410000 */
[----:B------:R-:W-:Y:S01]  /*83e0*/  FMUL.FTZ R143, R0, R146 ;  /* 0x00000092008f7220 */ /* 0x000fe20000410000 */
[----:B------:R-:W-:Y:S01]  /*83f0*/  FMNMX.FTZ R192, R149, R192, !PT ;  /* 0x000000c095c07209 */ /* 0x000fe20007810000 */
[----:B------:R-:W-:Y:S01]  /*8400*/  MUFU.TANH R179, R179 ;  /* 0x000000b300b37308 */ /* 0x000fe20000002400 */
[----:B0-----:R-:W-:-:S02]  /*8410*/  FSEL R146, R191, -INF , P5 ;  /* 0xff800000bf927808 */ /* 0x001fc40002800000 */
[----:B------:R-:W-:-:S04]  /*8420*/  FMNMX.FTZ R192, R189, R192, !PT ;  /* 0x000000c0bdc07209 */ /* 0x000fc80007810000 */
[----:B------:R-:W-:Y:S01]  /*8430*/  FMNMX.FTZ R133, R183, R192, !PT ;  /* 0x000000c0b7857209 */ /* 0x000fe20007810000 */
[----:B------:R-:W0:Y:S03]  /*8440*/  MUFU.TANH R167, R167 ;  /* 0x000000a700a77308 */ /* 0x000e260000002400 */
[----:B------:R-:W-:-:S04]  /*8450*/  FMNMX.FTZ R192, R124, R133, !PT ;  /* 0x000000857cc07209 */ /* 0x000fc80007810000 */
[----:B------:R-:W-:Y:S01]  /*8460*/  FMNMX.FTZ R133, R125, R192, !PT ;  /* 0x000000c07d857209 */ /* 0x000fe20007810000 */
[----:B------:R-:W1:Y:S03]  /*8470*/  MUFU.TANH R182, R182 ;  /* 0x000000b600b67308 */ /* 0x000e660000002400 */
[----:B------:R-:W-:-:S04]  /*8480*/  FMNMX.FTZ R192, R128, R133, !PT ;  /* 0x0000008580c07209 */ /* 0x000fc80007810000 */
[----:B------:R-:W-:Y:S01]  /*8490*/  FMNMX.FTZ R192, R129, R192, !PT ;  /* 0x000000c081c07209 */ /* 0x000fe20007810000 */
[----:B------:R-:W2:Y:S01]  /*84a0*/  MUFU.TANH R13, R13 ;  /* 0x0000000d000d7308 */ /* 0x000ea20000002400 */
[----:B0-----:R-:W-:-:S04]  /*84b0*/  FSEL R133, R167, -INF , P4 ;  /* 0xff800000a7857808 */ /* 0x001fc80002000000 */
[----:B------:R-:W-:-:S03]  /*84c0*/  FMNMX.FTZ R167, R133, R192, !PT ;  /* 0x000000c085a77209 */ /* 0x000fc60007810000 */
[----:B------:R-:W0:Y:S01]  /*84d0*/  MUFU.TANH R190, R190 ;  /* 0x000000be00be7308 */ /* 0x000e220000002400 */
[----:B------:R-:W-:-:S05]  /*84e0*/  FMNMX.FTZ R167, R146, R167, !PT ;  /* 0x000000a792a77209 */ /* 0x000fca0007810000 */
[----:B------:R-:W3:Y:S02]  /*84f0*/  SHFL.BFLY PT, R192, R167, 0x2, 0x1f ;  /* 0x0c401f00a7c07f89 */ /* 0x000ee400000e0000 */
[----:B------:R-:W4:Y:S08]  /*8500*/  MUFU.TANH R121, R121 ;  /* 0x0000007900797308 */ /* 0x000f300000002400 */
[----:B------:R-:W5:Y:S08]  /*8510*/  MUFU.TANH R154, R154 ;  /* 0x0000009a009a7308 */ /* 0x000f700000002400 */
[----:B------:R-:W5:Y:S01]  /*8520*/  MUFU.TANH R155, R155 ;  /* 0x0000009b009b7308 */ /* 0x000f620000002400 */
[----:B---3--:R-:W-:-:S02]  /*8530*/  FMNMX.FTZ R192, R167, R192, !PT ;  /* 0x000000c0a7c07209 */ /* 0x008fc40007810000 */
[----:B------:R-:W3:Y:S05]  /*8540*/  SHFL.IDX PT, R167, R144, 0x1, 0x1c1f ;  /* 0x003c1f0090a77f89 */ /* 0x000eea00000e0000 */
[----:B------:R-:W5:Y:S01]  /*8550*/  MUFU.TANH R158, R158 ;  /* 0x0000009e009e7308 */ /* 0x000f620000002400 */
[----:B------:R-:W1:Y:S07]  /*8560*/  SHFL.BFLY PT, R191, R192, 0x1, 0x1f ;  /* 0x0c201f00c0bf7f89 */ /* 0x000e6e00000e0000 */
[----:B------:R-:W5:Y:S08]  /*8570*/  MUFU.TANH R171, R171 ;  /* 0x000000ab00ab7308 */ /* 0x000f700000002400 */
[----:B------:R-:W5:Y:S01]  /*8580*/  MUFU.TANH R159, R159 ;  /* 0x0000009f009f7308 */ /* 0x000f620000002400 */
[----:B---3--:R-:W-:-:S07]  /*8590*/  IMAD.IADD R167, R120, 0x1, R167 ;  /* 0x0000000178a77824 */ /* 0x008fce00078e02a7 */
[----:B------:R-:W3:Y:S01]  /*85a0*/  MUFU.TANH R162, R162 ;  /* 0x000000a200a27308 */ /* 0x000ee20000002400 */
[----:B-1----:R-:W-:Y:S02]  /*85b0*/  FMNMX.FTZ R120, R192, R191, !PT ;  /* 0x000000bfc0787209 */ /* 0x002fe40007810000 */
[C---:B------:R-:W-:Y:S02]  /*85c0*/  ISETP.GT.AND P6, PT, R167.reuse, RZ, PT ;  /* 0x000000ffa700720c */ /* 0x040fe40003fc4270 */
[----:B------:R-:W-:-:S03]  /*85d0*/  ISETP.GT.AND P2, PT, R167, 0x1, PT ;  /* 0x00000001a700780c */ /* 0x000fc60003f44270 */
[----:B------:R-:W1:Y:S01]  /*85e0*/  MUFU.TANH R163, R163 ;  /* 0x000000a300a37308 */ /* 0x000e620000002400 */
[----:B------:R-:W-:Y:S02]  /*85f0*/  ISETP.GT.AND P3, PT, R167, 0x8, PT ;  /* 0x00000008a700780c */ /* 0x000fe40003f64270 */
[----:B------:R-:W-:Y:S01]  /*8600*/  FSEL R191, R8, -INF , P6 ;  /* 0xff80000008bf7808 */ /* 0x000fe20003000000 */
[----:B------:R-:W-:-:S01]  /*8610*/  FFMA.FTZ R8, R120, R193, -8 ;  /* 0xc100000078087423 */ /* 0x000fc200000100c1 */
[----:B------:R-:W-:Y:S02]  /*8620*/  FSEL R9, R9, -INF , P2 ;  /* 0xff80000009097808 */ /* 0x000fe40001000000 */
[----:B------:R-:W-:Y:S01]  /*8630*/  FSEL R12, R12, -INF , P3 ;  /* 0xff8000000c0c7808 */ /* 0x000fe20001800000 */
[----:B------:R-:W1:Y:S01]  /*8640*/  MUFU.TANH R166, R166 ;  /* 0x000000a600a67308 */ /* 0x000e620000002400 */
[C---:B------:R-:W-:Y:S02]  /*8650*/  ISETP.GT.AND P4, PT, R167.reuse, 0x10, PT ;  /* 0x00000010a700780c */ /* 0x040fe40003f84270 */
[----:B------:R-:W-:-:S02]  /*8660*/  ISETP.GT.AND P5, PT, R167, 0x11, PT ;  /* 0x00000011a700780c */ /* 0x000fc40003fa4270 */
[C---:B------:R-:W-:Y:S02]  /*8670*/  ISETP.GT.AND P6, PT, R167.reuse, 0x18, PT ;  /* 0x00000018a700780c */ /* 0x040fe40003fc4270 */
[C---:B------:R-:W-:Y:S01]  /*8680*/  ISETP.GT.AND P2, PT, R167.reuse, 0x19, PT ;  /* 0x00000019a700780c */ /* 0x040fe20003f44270 */
[----:B------:R-:W1:Y:S01]  /*8690*/  MUFU.TANH R138, R138 ;  /* 0x0000008a008a7308 */ /* 0x000e620000002400 */
[----:B------:R-:W-:Y:S02]  /*86a0*/  ISETP.GT.AND P3, PT, R167, 0x20, PT ;  /* 0x00000020a700780c */ /* 0x000fe40003f64270 */
[----:B------:R-:W-:Y:S02]  /*86b0*/  FSEL R20, R20, -INF , P4 ;  /* 0xff80000014147808 */ /* 0x000fe40002000000 */
[----:B------:R-:W-:Y:S02]  /*86c0*/  FSEL R21, R21, -INF , P5 ;  /* 0xff80000015157808 */ /* 0x000fe40002800000 */
[----:B------:R-:W-:Y:S01]  /*86d0*/  FSEL R186, R186, -INF , P6 ;  /* 0xff800000baba7808 */ /* 0x000fe20003000000 */
[----:B------:R-:W1:Y:S01]  /*86e0*/  MUFU.TANH R139, R139 ;  /* 0x0000008b008b7308 */ /* 0x000e620000002400 */
[----:B------:R-:W-:-:S02]  /*86f0*/  FSEL R187, R187, -INF , P2 ;  /* 0xff800000bbbb7808 */ /* 0x000fc40001000000 */
[----:B------:R-:W-:Y:S02]  /*8700*/  FSEL R170, R170, -INF , P3 ;  /* 0xff800000aaaa7808 */ /* 0x000fe40001800000 */
[C---:B------:R-:W-:Y:S02]  /*8710*/  ISETP.GT.AND P4, PT, R167.reuse, 0x28, PT ;  /* 0x00000028a700780c */ /* 0x040fe40003f84270 */
[C---:B------:R-:W-:Y:S01]  /*8720*/  ISETP.GT.AND P5, PT, R167.reuse, 0x29, PT ;  /* 0x00000029a700780c */ /* 0x040fe20003fa4270 */
[----:B------:R-:W1:Y:S01]  /*8730*/  MUFU.TANH R142, R142 ;  /* 0x0000008e008e7308 */ /* 0x000e620000002400 */
[C---:B------:R-:W-:Y:S02]  /*8740*/  ISETP.GT.AND P6, PT, R167.reuse, 0x30, PT ;  /* 0x00000030a700780c */ /* 0x040fe40003fc4270 */
[C---:B------:R-:W-:Y:S02]  /*8750*/  ISETP.GT.AND P2, PT, R167.reuse, 0x31, PT ;  /* 0x00000031a700780c */ /* 0x040fe40003f44270 */
[----:B------:R-:W-:-:S02]  /*8760*/  ISETP.GT.AND P3, PT, R167, 0x38, PT ;  /* 0x00000038a700780c */ /* 0x000fc40003f64270 */
[----:B------:R-:W-:Y:S01]  /*8770*/  ISETP.GT.AND P0, PT, R167, 0x9, PT ;  /* 0x00000009a700780c */ /* 0x000fe20003f04270 */
[----:B------:R-:W1:Y:S01]  /*8780*/  MUFU.TANH R132, R132 ;  /* 0x0000008400847308 */ /* 0x000e620000002400 */
[----:B------:R-:W-:Y:S02]  /*8790*/  FSEL R174, R174, -INF , P4 ;  /* 0xff800000aeae7808 */ /* 0x000fe40002000000 */
[----:B------:R-:W-:Y:S02]  /*87a0*/  FSEL R175, R175, -INF , P5 ;  /* 0xff800000afaf7808 */ /* 0x000fe40002800000 */
[----:B------:R-:W-:Y:S02]  /*87b0*/  FSEL R178, R178, -INF , P6 ;  /* 0xff800000b2b27808 */ /* 0x000fe40003000000 */
[----:B------:R-:W-:Y:S01]  /*87c0*/  FSEL R179, R179, -INF , P2 ;  /* 0xff800000b3b37808 */ /* 0x000fe20001000000 */
[----:B------:R-:W1:Y:S01]  /*87d0*/  MUFU.TANH R143, R143 ;  /* 0x0000008f008f7308 */ /* 0x000e620000002400 */
[----:B------:R-:W-:-:S02]  /*87e0*/  FSEL R182, R182, -INF , P3 ;  /* 0xff800000b6b67808 */ /* 0x000fc40001800000 */
[C---:B------:R-:W-:Y:S02]  /*87f0*/  ISETP.GT.AND P4, PT, R167.reuse, 0x39, PT ;  /* 0x00000039a700780c */ /* 0x040fe40003f84270 */
[C---:B------:R-:W-:Y:S02]  /*8800*/  ISETP.GT.AND P5, PT, R167.reuse, 0x40, PT ;  /* 0x00000040a700780c */ /* 0x040fe40003fa4270 */
[C---:B------:R-:W-:Y:S01]  /*8810*/  ISETP.GT.AND P6, PT, R167.reuse, 0x41, PT ;  /* 0x00000041a700780c */ /* 0x040fe20003fc4270 */
[----:B------:R-:W1:Y:S01]  /*8820*/  MUFU.TANH R147, R147 ;  /* 0x0000009300937308 */ /* 0x000e620000002400 */
[C---:B------:R-:W-:Y:S02]  /*8830*/  ISETP.GT.AND P2, PT, R167.reuse, 0x48, PT ;  /* 0x00000048a700780c */ /* 0x040fe40003f44270 */
[----:B------:R-:W-:Y:S02]  /*8840*/  ISETP.GT.AND P3, PT, R167, 0x49, PT ;  /* 0x00000049a700780c */ /* 0x000fe40003f64270 */
[----:B--2---:R-:W-:-:S02]  /*8850*/  FSEL R13, R13, -INF , P0 ;  /* 0xff8000000d0d7808 */ /* 0x004fc40000000000 */
[----:B------:R-:W-:Y:S01]  /*8860*/  ISETP.GT.AND P0, PT, R167, 0x21, PT ;  /* 0x00000021a700780c */ /* 0x000fe20003f04270 */
[----:B------:R-:W2:Y:S01]  /*8870*/  MUFU.TANH R150, R150 ;  /* 0x0000009600967308 */ /* 0x000ea20000002400 */
[----:B0-----:R-:W-:Y:S02]  /*8880*/  FSEL R190, R190, -INF , P4 ;  /* 0xff800000bebe7808 */ /* 0x001fe40002000000 */
[----:B----4-:R-:W-:Y:S02]  /*8890*/  FSEL R144, R121, -INF , P5 ;  /* 0xff80000079907808 */ /* 0x010fe40002800000 */
[----:B-----5:R-:W-:Y:S02]  /*88a0*/  FSEL R154, R154, -INF , P6 ;  /* 0xff8000009a9a7808 */ /* 0x020fe40003000000 */
[----:B------:R-:W-:Y:S01]  /*88b0*/  FSEL R155, R155, -INF , P2 ;  /* 0xff8000009b9b7808 */ /* 0x000fe20001000000 */
[----:B------:R-:W0:Y:S01]  /*88c0*/  MUFU.TANH R151, R151 ;  /* 0x0000009700977308 */ /* 0x000e220000002400 */
[----:B------:R-:W-:-:S02]  /*88d0*/  FSEL R158, R158, -INF , P3 ;  /* 0xff8000009e9e7808 */ /* 0x000fc40001800000 */
[C---:B------:R-:W-:Y:S02]  /*88e0*/  ISETP.GT.AND P4, PT, R167.reuse, 0x50, PT ;  /* 0x00000050a700780c */ /* 0x040fe40003f84270 */
[C---:B------:R-:W-:Y:S02]  /*88f0*/  ISETP.GT.AND P5, PT, R167.reuse, 0x51, PT ;  /* 0x00000051a700780c */ /* 0x040fe40003fa4270 */
[C---:B------:R-:W-:Y:S01]  /*8900*/  ISETP.GT.AND P6, PT, R167.reuse, 0x58, PT ;  /* 0x00000058a700780c */ /* 0x040fe20003fc4270 */
[----:B------:R-:W4:Y:S01]  /*8910*/  MUFU.TANH R122, R122 ;  /* 0x0000007a007a7308 */ /* 0x000f220000002400 */
[C---:B------:R-:W-:Y:S02]  /*8920*/  ISETP.GT.AND P2, PT, R167.reuse, 0x59, PT ;  /* 0x00000059a700780c */ /* 0x040fe40003f44270 */
[----:B------:R-:W-:Y:S02]  /*8930*/  ISETP.GT.AND P3, PT, R167, 0x60, PT ;  /* 0x00000060a700780c */ /* 0x000fe40003f64270 */
[----:B------:R-:W-:-:S02]  /*8940*/  FSEL R171, R171, -INF , P0 ;  /* 0xff800000abab7808 */ /* 0x000fc40000000000 */
[----:B------:R-:W-:Y:S01]  /*8950*/  FSETP.NEU.FTZ.AND P0, PT, R120, -INF , PT ;  /* 0xff8000007800780b */ /* 0x000fe20003f1d000 */
[----:B------:R-:W5:Y:S01]  /*8960*/  MUFU.TANH R123, R123 ;  /* 0x0000007b007b7308 */ /* 0x000f620000002400 */
[----:B------:R-:W-:Y:S02]  /*8970*/  FSEL R159, R159, -INF , P4 ;  /* 0xff8000009f9f7808 */ /* 0x000fe40002000000 */
[----:B---3--:R-:W-:Y:S02]  /*8980*/  FSEL R162, R162, -INF , P5 ;  /* 0xff800000a2a27808 */ /* 0x008fe40002800000 */
[----:B-1----:R-:W-:Y:S02]  /*8990*/  FSEL R163, R163, -INF , P6 ;  /* 0xff800000a3a37808 */ /* 0x002fe40003000000 */
[----:B------:R-:W-:Y:S01]  /*89a0*/  FSEL R166, R166, -INF , P2 ;  /* 0xff800000a6a67808 */ /* 0x000fe20001000000 */
[----:B------:R-:W1:Y:S01]  /*89b0*/  MUFU.TANH R126, R126 ;  /* 0x0000007e007e7308 */ /* 0x000e620000002400 */
[----:B------:R-:W-:-:S02]  /*89c0*/  FSEL R138, R138, -INF , P3 ;  /* 0xff8000008a8a7808 */ /* 0x000fc40001800000 */
[C---:B------:R-:W-:Y:S02]  /*89d0*/  ISETP.GT.AND P4, PT, R167.reuse, 0x61, PT ;  /* 0x00000061a700780c */ /* 0x040fe40003f84270 */
[C---:B------:R-:W-:Y:S02]  /*89e0*/  ISETP.GT.AND P5, PT, R167.reuse, 0x68, PT ;  /* 0x00000068a700780c */ /* 0x040fe40003fa4270 */
[C---:B------:R-:W-:Y:S01]  /*89f0*/  ISETP.GT.AND P6, PT, R167.reuse, 0x69, PT ;  /* 0x00000069a700780c */ /* 0x040fe20003fc4270 */
[----:B------:R-:W3:Y:S01]  /*8a00*/  MUFU.TANH R127, R127 ;  /* 0x0000007f007f7308 */ /* 0x000ee20000002400 */
[C---:B------:R-:W-:Y:S02]  /*8a10*/  ISETP.GT.AND P2, PT, R167.reuse, 0x70, PT ;  /* 0x00000070a700780c */ /* 0x040fe40003f44270 */
[----:B------:R-:W-:Y:S02]  /*8a20*/  ISETP.GT.AND P3, PT, R167, 0x71, PT ;  /* 0x00000071a700780c */ /* 0x000fe40003f64270 */
[----:B------:R-:W-:-:S02]  /*8a30*/  FSEL R8, R8, RZ, P0 ;  /* 0x000000ff08087208 */ /* 0x000fc40000000000 */
[----:B------:R-:W-:Y:S01]  /*8a40*/  FSEL R139, R139, -INF , P4 ;  /* 0xff8000008b8b7808 */ /* 0x000fe20002000000 */
[----:B------:R-:W-:Y:S01]  /*8a50*/  MUFU.TANH R130, R130 ;  /* 0x0000008200827308 */ /* 0x000fe20000002400 */
[----:B------:R-:W-:Y:S01]  /*8a60*/  FSEL R142, R142, -INF , P5 ;  /* 0xff8000008e8e7808 */ /* 0x000fe20002800000 */
[--C-:B------:R-:W-:Y:S01]  /*8a70*/  FFMA.FTZ R193, R184, UR59, -R8.reuse ;  /* 0x0000003bb8c17c23 */ /* 0x100fe20008010808 */
[----:B------:R-:W-:Y:S01]  /*8a80*/  FSEL R132, R132, -INF , P6 ;  /* 0xff80000084847808 */ /* 0x000fe20003000000 */
[--C-:B------:R-:W-:Y:S01]  /*8a90*/  FFMA.FTZ R192, R185, UR59, -R8.reuse ;  /* 0x0000003bb9c07c23 */ /* 0x100fe20008010808 */
[----:B------:R-:W-:Y:S01]  /*8aa0*/  FSEL R143, R143, -INF , P2 ;  /* 0xff8000008f8f7808 */ /* 0x000fe20001000000 */
[--C-:B------:R-:W-:Y:S01]  /*8ab0*/  FFMA.FTZ R6, R6, UR59, -R8.reuse ;  /* 0x0000003b06067c23 */ /* 0x100fe20008010808 */
[----:B------:R-:W-:Y:S01]  /*8ac0*/  FSEL R147, R147, -INF , P3 ;  /* 0xff80000093937808 */ /* 0x000fe20001800000 */
[----:B------:R-:W3:Y:S01]  /*8ad0*/  MUFU.TANH R131, R131 ;  /* 0x0000008300837308 */ /* 0x000ee20000002400 */
[----:B------:R-:W-:Y:S01]  /*8ae0*/  FMNMX.FTZ R194, R191, R4, !PT ;  /* 0x00000004bfc27209 */ /* 0x000fe20007810000 */
[--C-:B------:R-:W-:Y:S01]  /*8af0*/  FFMA.FTZ R7, R7, UR59, -R8.reuse ;  /* 0x0000003b07077c23 */ /* 0x100fe20008010808 */
[C---:B------:R-:W-:Y:S01]  /*8b00*/  ISETP.GT.AND P4, PT, R167.reuse, 0x78, PT ;  /* 0x00000078a700780c */ /* 0x040fe20003f84270 */
[--C-:B------:R-:W-:Y:S01]  /*8b10*/  FFMA.FTZ R10, R10, UR59, -R8.reuse ;  /* 0x0000003b0a0a7c23 */ /* 0x100fe20008010808 */
[----:B------:R-:W-:Y:S01]  /*8b20*/  ISETP.GT.AND P5, PT, R167, 0x79, PT ;  /* 0x00000079a700780c */ /* 0x000fe20003fa4270 */
[--C-:B------:R-:W-:Y:S01]  /*8b30*/  FFMA.FTZ R11, R11, UR59, -R8.reuse ;  /* 0x0000003b0b0b7c23 */ /* 0x100fe20008010808 */
[C---:B------:R-:W-:Y:S01]  /*8b40*/  ISETP.GT.AND P6, PT, R167.reuse, 0x80, PT ;  /* 0x00000080a700780c */ /* 0x040fe20003fc4270 */
[----:B------:R-:W3:Y:S01]  /*8b50*/  MUFU.TANH R134, R134 ;  /* 0x0000008600867308 */ /* 0x000ee20000002400 */
[C---:B------:R-:W-:Y:S01]  /*8b60*/  ISETP.GT.AND P2, PT, R167.reuse, 0x81, PT ;  /* 0x00000081a700780c */ /* 0x040fe20003f44270 */
[--C-:B------:R-:W-:Y:S01]  /*8b70*/  FFMA.FTZ R14, R14, UR59, -R8.reuse ;  /* 0x0000003b0e0e7c23 */ /* 0x100fe20008010808 */
[----:B------:R-:W-:Y:S01]  /*8b80*/  ISETP.GT.AND P3, PT, R167, 0x88, PT ;  /* 0x00000088a700780c */ /* 0x000fe20003f64270 */
[--C-:B------:R-:W-:Y:S01]  /*8b90*/  FFMA.FTZ R15, R15, UR59, -R8.reuse ;  /* 0x0000003b0f0f7c23 */ /* 0x100fe20008010808 */
[----:B------:R-:W-:Y:S01]  /*8ba0*/  FMNMX.FTZ R121, R9, R194, !PT ;  /* 0x000000c209797209 */ /* 0x000fe20007810000 */
[--C-:B------:R-:W-:Y:S01]  /*8bb0*/  FFMA.FTZ R152, R152, UR59, -R8.reuse ;  /* 0x0000003b98987c23 */ /* 0x100fe20008010808 */
[----:B--2---:R-:W-:Y:S01]  /*8bc0*/  FSEL R150, R150, -INF , P4 ;  /* 0xff80000096967808 */ /* 0x004fe20002000000 */
[----:B------:R-:W2:Y:S01]  /*8bd0*/  MUFU.TANH R135, R135 ;  /* 0x0000008700877308 */ /* 0x000ea20000002400 */
[----:B0-----:R-:W-:Y:S01]  /*8be0*/  FSEL R151, R151, -INF , P5 ;  /* 0xff80000097977808 */ /* 0x001fe20002800000 */
[--C-:B------:R-:W-:Y:S01]  /*8bf0*/  FFMA.FTZ R153, R153, UR59, -R8.reuse ;  /* 0x0000003b99997c23 */ /* 0x100fe20008010808 */
[----:B----4-:R-:W-:Y:S01]  /*8c00*/  FSEL R122, R122, -INF , P6 ;  /* 0xff8000007a7a7808 */ /* 0x010fe20003000000 */
[--C-:B------:R-:W-:Y:S01]  /*8c10*/  FFMA.FTZ R156, R156, UR59, -R8.reuse ;  /* 0x0000003b9c9c7c23 */ /* 0x100fe20008010808 */
[----:B-----5:R-:W-:Y:S01]  /*8c20*/  FSEL R184, R123, -INF , P2 ;  /* 0xff8000007bb87808 */ /* 0x020fe20001000000 */
[--C-:B------:R-:W-:Y:S01]  /*8c30*/  FFMA.FTZ R157, R157, UR59, -R8.reuse ;  /* 0x0000003b9d9d7c23 */ /* 0x100fe20008010808 */
[----:B-1----:R-:W-:Y:S01]  /*8c40*/  FSEL R126, R126, -INF , P3 ;  /* 0xff8000007e7e7808 */ /* 0x002fe20001800000 */
[--C-:B------:R-:W-:Y:S01]  /*8c50*/  FFMA.FTZ R160, R160, UR59, -R8.reuse ;  /* 0x0000003ba0a07c23 */ /* 0x100fe20008010808 */
[----:B------:R-:W-:Y:S01]  /*8c60*/  ISETP.GT.AND P4, PT, R167, 0x89, PT ;  /* 0x00000089a700780c */ /* 0x000fe20003f84270 */
[--C-:B------:R-:W-:Y:S01]  /*8c70*/  FFMA.FTZ R161, R161, UR59, -R8.reuse ;  /* 0x0000003ba1a17c23 */ /* 0x100fe20008010808 */
[C---:B------:R-:W-:Y:S01]  /*8c80*/  ISETP.GT.AND P5, PT, R167.reuse, 0x90, PT ;  /* 0x00000090a700780c */ /* 0x040fe20003fa4270 */
[--C-:B------:R-:W-:Y:S01]  /*8c90*/  FFMA.FTZ R164, R164, UR59, -R8.reuse ;  /* 0x0000003ba4a47c23 */ /* 0x100fe20008010808 */
[----:B------:R-:W-:Y:S01]  /*8ca0*/  ISETP.GT.AND P6, PT, R167, 0x91, PT ;  /* 0x00000091a700780c */ /* 0x000fe20003fc4270 */
[--C-:B------:R-:W-:Y:S01]  /*8cb0*/  FFMA.FTZ R165, R165, UR59, -R8.reuse ;  /* 0x0000003ba5a57c23 */ /* 0x100fe20008010808 */
[----:B------:R-:W-:Y:S01]  /*8cc0*/  ISETP.GT.AND P2, PT, R167, 0x98, PT ;  /* 0x00000098a700780c */ /* 0x000fe20003f44270 */
[--C-:B------:R-:W-:Y:S01]  /*8cd0*/  FFMA.FTZ R137, R137, UR59, -R8.reuse ;  /* 0x0000003b89897c23 */ /* 0x100fe20008010808 */
[----:B------:R-:W-:Y:S01]  /*8ce0*/  ISETP.GT.AND P3, PT, R167, 0x99, PT ;  /* 0x00000099a700780c */ /* 0x000fe20003f64270 */
[--C-:B------:R-:W-:Y:S01]  /*8cf0*/  FFMA.FTZ R167, R168, UR59, -R8.reuse ;  /* 0x0000003ba8a77c23 */ /* 0x100fe20008010808 */
[----:B------:R-:W-:Y:S01]  /*8d00*/  FMNMX.FTZ R168, R12, R121, !PT ;  /* 0x000000790ca87209 */ /* 0x000fe20007810000 */
[--C-:B------:R-:W-:Y:S01]  /*8d10*/  FFMA.FTZ R140, R140, UR59, -R8.reuse ;  /* 0x0000003b8c8c7c23 */ /* 0x100fe20008010808 */
[----:B---3--:R-:W-:Y:S01]  /*8d20*/  FSEL R127, R127, -INF , P4 ;  /* 0xff8000007f7f7808 */ /* 0x008fe20002000000 */
[--C-:B------:R-:W-:Y:S01]  /*8d30*/  FFMA.FTZ R141, R141, UR59, -R8.reuse ;  /* 0x0000003b8d8d7c23 */ /* 0x100fe20008010808 */
[----:B------:R-:W-:Y:S01]  /*8d40*/  FMNMX.FTZ R121, R13, R168, !PT ;  /* 0x000000a80d797209 */ /* 0x000fe20007810000 */
[--C-:B------:R-:W-:Y:S01]  /*8d50*/  FFMA.FTZ R168, R169, UR59, -R8.reuse ;  /* 0x0000003ba9a87c23 */ /* 0x100fe20008010808 */
[----:B------:R-:W-:-:S01]  /*8d60*/  FFMA.FTZ R169, R172, UR59, -R8 ;  /* 0x0000003baca97c23 */ /* 0x000fc20008010808 */
[----:B------:R-:W-:Y:S01]  /*8d70*/  FSEL R131, R131, -INF , P6 ;  /* 0xff80000083837808 */ /* 0x000fe20003000000 */
[----:B------:R-:W-:-:S01]  /*8d80*/  FFMA.FTZ R124, R124, UR59, -R8 ;  /* 0x0000003b7c7c7c23 */ /* 0x000fc20008010808 */
[----:B------:R-:W-:Y:S01]  /*8d90*/  FMNMX.FTZ R194, R20, R121, !PT ;  /* 0x0000007914c27209 */ /* 0x000fe20007810000 */
[----:B------:R-:W-:-:S01]  /*8da0*/  FFMA.FTZ R125, R125, UR59, -R8 ;  /* 0x0000003b7d7d7c23 */ /* 0x000fc20008010808 */
[----:B------:R-:W-:Y:S01]  /*8db0*/  FSEL R134, R134, -INF , P2 ;  /* 0xff80000086867808 */ /* 0x000fe20001000000 */
[----:B------:R-:W-:-:S01]  /*8dc0*/  FFMA.FTZ R128, R128, UR59, -R8 ;  /* 0x0000003b80807c23 */ /* 0x000fc20008010808 */
[----:B------:R-:W-:Y:S01]  /*8dd0*/  FMNMX.FTZ R121, R21, R194, !PT ;  /* 0x000000c215797209 */ /* 0x000fe20007810000 */
[----:B------:R-:W-:-:S01]  /*8de0*/  FFMA.FTZ R129, R129, UR59, -R8 ;  /* 0x0000003b81817c23 */ /* 0x000fc20008010808 */
[----:B--2---:R-:W-:Y:S01]  /*8df0*/  FSEL R135, R135, -INF , P3 ;  /* 0xff80000087877808 */ /* 0x004fe20001800000 */
[----:B------:R-:W-:-:S01]  /*8e00*/  FFMA.FTZ R133, R133, UR59, -R8 ;  /* 0x0000003b85857c23 */ /* 0x000fc20008010808 */
[----:B------:R-:W-:Y:S01]  /*8e10*/  FMNMX.FTZ R172, R186, R121, !PT ;  /* 0x00000079baac7209 */ /* 0x000fe20007810000 */
[----:B------:R-:W-:Y:S03]  /*8e20*/  MUFU.EX2 R6, R6 ;  /* 0x0000000600067308 */ /* 0x000fe60000000800 */
[----:B------:R-:W-:Y:S01]  /*8e30*/  FMNMX.FTZ R121, R187, R172, !PT ;  /* 0x000000acbb797209 */ /* 0x000fe20007810000 */
[--C-:B------:R-:W-:Y:S01]  /*8e40*/  FFMA.FTZ R172, R173, UR59, -R8.reuse ;  /* 0x0000003badac7c23 */ /* 0x100fe20008010808 */
[----:B------:R-:W-:-:S02]  /*8e50*/  FFMA.FTZ R173, R176, UR59, -R8 ;  /* 0x0000003bb0ad7c23 */ /* 0x000fc40008010808 */
        /* <DEDUP_REMOVED lines=10> */
[----:B------:R-:W-:Y:S01]  /*8f00*/  FFMA.FTZ R181, R136, UR59, -R8 ;  /* 0x0000003b88b57c23 */ /* 0x000fe20008010808 */
[----:B------:R-:W-:Y:S01]  /*8f10*/  FSEL R136, R130, -INF , P5 ;  /* 0xff80000082887808 */ /* 0x000fe20002800000 */
        /* <DEDUP_REMOVED lines=8> */
[--C-:B0-----:R-:W-:Y:S01]  /*8fa0*/  FFMA.FTZ R181, R188, UR59, -R8.reuse ;  /* 0x0000003bbcb57c23 */ /* 0x101fe20008010808 */
[----:B------:R-:W-:-:S01]  /*8fb0*/  FFMA.FTZ R188, R145, UR59, -R8 ;  /* 0x0000003b91bc7c23 */ /* 0x000fc20008010808 */
[--C-:B------:R-:W-:Y:S01]  /*8fc0*/  FFMA.FTZ R145, R148, UR59, -R8.reuse ;  /* 0x0000003b94917c23 */ /* 0x100fe20008010808 */
[----:B------:R-:W-:Y:S01]  /*8fd0*/  FMNMX.FTZ R121, R155, R194, !PT ;  /* 0x000000c29b797209 */ /* 0x000fe20007810000 */
[--C-:B------:R-:W-:Y:S01]  /*8fe0*/  FFMA.FTZ R148, R149, UR59, -R8.reuse ;  /* 0x0000003b95947c23 */ /* 0x100fe20008010808 */
        /* <DEDUP_REMOVED lines=37> */
[----:B0-----:R-:W-:Y:S01]  /*9240*/  FMNMX.FTZ R185, R194, R121, !PT ;  /* 0x00000079c2b97209 */ /* 0x001fe20007810000 */
[--C-:B------:R-:W-:Y:S01]  /*9250*/  FFMA.FTZ R194, R183, UR59, -R8.reuse ;  /* 0x0000003bb7c27c23 */ /* 0x100fe20008010808 */
[----:B------:R-:W-:-:S05]  /*9260*/  FFMA.FTZ R8, R146, UR59, -R8 ;  /* 0x0000003b92087c23 */ /* 0x000fca0008010808 */
        /* <DEDUP_REMOVED lines=22> */
[----:B------:R-:W-:Y:S01]  /*93d0*/  FSEL R190, R120, RZ, P0 ;  /* 0x000000ff78be7208 */ /* 0x000fe20000000000 */
[--C-:B------:R-:W-:Y:S01]  /*93e0*/  FFMA.FTZ R185, R191, UR59, -R183.reuse ;  /* 0x0000003bbfb97c23 */ /* 0x100fe200080108b7 */
[----:B------:R-:W-:Y:S01]  /*93f0*/  FSEL R155, R121, RZ, P2 ;  /* 0x000000ff799b7208 */ /* 0x000fe20001000000 */
[----:B------:R-:W-:Y:S01]  /*9400*/  MUFU.EX2 R146, R146 ;  /* 0x0000009200927308 */ /* 0x000fe20000000800 */
[----:B------:R-:W-:-:S01]  /*9410*/  FFMA.FTZ R159, R159, UR59, -R183 ;  /* 0x0000003b9f9f7c23 */ /* 0x000fc200080108b7 */
[----:B------:R-:W-:Y:S01]  /*9420*/  FADD.FTZ R190, -R190, R5 ;  /* 0x00000005bebe7221 */ /* 0x000fe20000010100 */
[----:B------:R-:W-:-:S01]  /*9430*/  FFMA.FTZ R5, R158, UR59, -R183 ;  /* 0x0000003b9e057c23 */ /* 0x000fc200080108b7 */
[----:B------:R-:W-:Y:S01]  /*9440*/  FADD.FTZ R4, -R155, R4 ;  /* 0x000000049b047221 */ /* 0x000fe20000010100 */
[----:B------:R-:W-:-:S01]  /*9450*/  FFMA.FTZ R158, R143, UR59, -R183 ;  /* 0x0000003b8f9e7c23 */ /* 0x000fc200080108b7 */
[----:B------:R-:W-:Y:S01]  /*9460*/  FMUL.FTZ R155, R190, UR59 ;  /* 0x0000003bbe9b7c20 */ /* 0x000fe20008410000 */
[----:B------:R-:W-:-:S01]  /*9470*/  FFMA.FTZ R170, R170, UR59, -R183 ;  /* 0x0000003baaaa7c23 */ /* 0x000fc200080108b7 */
[----:B------:R-:W-:Y:S01]  /*9480*/  FMUL.FTZ R4, R4, UR59 ;  /* 0x0000003b04047c20 */ /* 0x000fe20008410000 */
        /* <DEDUP_REMOVED lines=29> */
[----:B------:R-:W-:-:S03]  /*9660*/  FFMA.FTZ R135, R135, UR59, -R183 ;  /* 0x0000003b87877c23 */ /* 0x000fc600080108b7 */
[----:B------:R-:W0:Y:S01]  /*9670*/  MUFU.EX2 R12, R12 ;  /* 0x0000000c000c7308 */ /* 0x000e220000000800 */
[----:B-1----:R-:W-:-:S04]  /*9680*/  FFMA.FTZ R3, R4, R2, R185 ;  /* 0x0000000204037223 */ /* 0x002fc800000100b9 */
        /* <DEDUP_REMOVED lines=45> */
[----:B------:R-:W-:-:S06]  /*9960*/  FADD.FTZ R2, R152, R183 ;  /* 0x000000b798027221 */ /* 0x000fcc0000010000 */
[----:B------:R-:W1:Y:S08]  /*9970*/  MUFU.EX2 R154, R154 ;  /* 0x0000009a009a7308 */ /* 0x000e700000000800 */
[----:B------:R-:W3:Y:S08]  /*9980*/  MUFU.EX2 R5, R5 ;  /* 0x0000000500057308 */ /* 0x000ef00000000800 */
[----:B------:R2:W-:Y:S08]  /*9990*/  MUFU.EX2 R159, R132 ;  /* 0x00000084009f7308 */ /* 0x0005f00000000800 */
[----:B------:R-:W4:Y:S01]  /*99a0*/  MUFU.EX2 R162, R162 ;  /* 0x000000a200a27308 */ /* 0x000f220000000800 */
[----:B--2---:R-:W-:-:S01]  /*99b0*/  FADD.FTZ R132, R144, R3 ;  /* 0x0000000390847221 */ /* 0x004fc20000010000 */
[----:B------:R-:W-:-:S03]  /*99c0*/  FADD.FTZ R3, R153, R2 ;  /* 0x0000000299037221 */ /* 0x000fc60000010000 */
[----:B0-----:R-:W-:Y:S01]  /*99d0*/  FADD.FTZ R183, R189, R132 ;  /* 0x00000084bdb77221 */ /* 0x001fe20000010000 */
[----:B------:R-:W-:-:S02]  /*99e0*/  FADD.FTZ R2, R156, R3 ;  /* 0x000000039c027221 */ /* 0x000fc40000010000 */
[----:B------:R-:W0:Y:S01]  /*99f0*/  MUFU.EX2 R163, R163 ;  /* 0x000000a300a37308 */ /* 0x000e220000000800 */
[----:B-1----:R-:W-:-:S01]  /*9a00*/  FADD.FTZ R132, R154, R183 ;  /* 0x000000b79a847221 */ /* 0x002fc20000010000 */
[----:B------:R-:W-:-:S03]  /*9a10*/  FADD.FTZ R3, R157, R2 ;  /* 0x000000029d037221 */ /* 0x000fc60000010000 */
[----:B---3--:R-:W-:Y:S01]  /*9a20*/  FADD.FTZ R132, R5, R132 ;  /* 0x0000008405847221 */ /* 0x008fe20000010000 */
[----:B------:R-:W-:-:S02]  /*9a30*/  FADD.FTZ R2, R160, R3 ;  /* 0x00000003a0027221 */ /* 0x000fc40000010000 */
[----:B------:R-:W1:Y:S01]  /*9a40*/  MUFU.EX2 R166, R166 ;  /* 0x000000a600a67308 */ /* 0x000e620000000800 */
[----:B------:R-:W-:-:S01]  /*9a50*/  FADD.FTZ R3, R143, R132 ;  /* 0x000000848f037221 */ /* 0x000fc20000010000 */
[----:B------:R-:W-:-:S03]  /*9a60*/  FADD.FTZ R183, R161, R2 ;  /* 0x00000002a1b77221 */ /* 0x000fc60000010000 */
[----:B----4-:R-:W-:Y:S01]  /*9a70*/  FADD.FTZ R2, R162, R3 ;  /* 0x00000003a2027221 */ /* 0x010fe20000010000 */
[----:B------:R-:W-:-:S02]  /*9a80*/  FADD.FTZ R132, R164, R183 ;  /* 0x000000b7a4847221 */ /* 0x000fc40000010000 */
[----:B------:R-:W2:Y:S01]  /*9a90*/  MUFU.EX2 R138, R138 ;  /* 0x0000008a008a7308 */ /* 0x000ea20000000800 */
[----:B0-----:R-:W-:-:S01]  /*9aa0*/  FADD.FTZ R3, R163, R2 ;  /* 0x00000002a3037221 */ /* 0x001fc20000010000 */
[----:B------:R-:W-:-:S04]  /*9ab0*/  FADD.FTZ R191, R165, R132 ;  /* 0x00000084a5bf7221 */ /* 0x000fc80000010000 */
[----:B------:R-:W-:Y:S02]  /*9ac0*/  FADD.FTZ R2, R130, R191 ;  /* 0x000000bf82027221 */ /* 0x000fe40000010000 */
[----:B------:R-:W0:Y:S01]  /*9ad0*/  MUFU.EX2 R139, R139 ;  /* 0x0000008b008b7308 */ /* 0x000e220000000800 */
[----:B-1----:R-:W-:-:S07]  /*9ae0*/  FADD.FTZ R3, R166, R3 ;  /* 0x00000003a6037221 */ /* 0x002fce0000010000 */
        /* <DEDUP_REMOVED lines=60> */
.L_x_2510:
        /* <DEDUP_REMOVED lines=148> */
.L_x_2500:
[----:B------:R-:W-:-:S06]  /*a7f0*/  UISETP.GE.AND UP0, UPT, UR4, UR52, UPT ;  /* 0x000000340400728c */ /* 0x000fcc000bf06270 */
[----:B------:R-:W-:-:S13]  /*a800*/  PLOP3.LUT P0, PT, PT, PT, UP0, 0x80, 0x0 ;  /* 0x000000000000781c */ /* 0x000fda0003f0f008 */
[----:B------:R-:W-:Y:S05]  /*a810*/  @!P0 BRA `(.L_x_2512) ;  /* 0x0000003800388947 */ /* 0x000fea0003800000 */
[----:B------:R-:W-:Y:S01]  /*a820*/  IMAD.MOV.U32 R4, RZ, RZ, R121 ;  /* 0x000000ffff047224 */ /* 0x000fe200078e0079 */
[----:B------:R-:W-:Y:S01]  /*a830*/  UMOV UR7, UR44 ;  /* 0x0000002c00077c82 */ /* 0x000fe20008000000 */
[----:B------:R-:W-:Y:S01]  /*a840*/  IMAD.MOV.U32 R5, RZ, RZ, R120 ;  /* 0x000000ffff057224 */ /* 0x000fe200078e0078 */
[----:B------:R-:W-:Y:S01]  /*a850*/  UMOV UR5, UR38 ;  /* 0x0000002600057c82 */ /* 0x000fe20008000000 */
[----:B------:R-:W-:-:S05]  /*a860*/  ULDC UR45, c[0x0][0x988] ;  /* 0x00026200002d7ab9 */ /* 0x000fca0000000800 */
.L_x_2523:
        /* <DEDUP_REMOVED lines=9> */
.L_x_2514:
[----:B------:R-:W-:Y:S01]  /*a900*/  ULEA UR6, UR38, UR39, 0x3 ;  /* 0x0000002726067291 */ /* 0x000fe2000f8e183f */
[----:B------:R-:W-:-:S05]  /*a910*/  IMAD.U32 R6, RZ, RZ, UR44 ;  /* 0x0000002cff067e24 */ /* 0x000fca000f8e00ff */
[----:B------:R-:W-:-:S04]  /*a920*/  SHF.L.U32 R6, R6, 0x1f, RZ ;  /* 0x0000001f06067819 */ /* 0x000fc800000006ff */
[----:B------:R0:W1:Y:S01]  /*a930*/  SYNCS.PHASECHK.TRANS64.TRYWAIT P0, [UR6+0x33430], R6 ;  /* 0x03343006ff0075a7 */ /* 0x0000620008000146 */
[----:B------:R-:W-:Y:S05]  /*a940*/  @!P1 BRA `(.L_x_2515) ;  /* 0x0000000000049947 */ /* 0x000fea0003800000 */
[----:B------:R-:W-:Y:S01]  /*a950*/  BPT.TRAP 0x1 ;  /* 0x000000040000795c */ /* 0x000fe20000300000 */
.L_x_2515:
[----:B-1----:R-:W-:Y:S05]  /*a960*/  @P0 BRA `(.L_x_2513) ;  /* 0x0000000000080947 */ /* 0x002fea0003800000 */
[----:B------:R-:W1:Y:S02]  /*a970*/  SYNCS.PHASECHK.TRANS64.TRYWAIT P0, [UR6+0x33430], R6 ;  /* 0x03343006ff0075a7 */ /* 0x000e640008000146 */
[----:B-1----:R-:W-:Y:S05]  /*a980*/  @!P0 BRA `(.L_x_2516) ;  /* 0x0000010c00bc8947 */ /* 0x002fea0003800000 */
.L_x_2513:
[----:B-1----:R-:W1:Y:S01]  /*a990*/  S2R R7, SR_TID.X ;  /* 0x0000000000077919 */ /* 0x002e620000002100 */
[----:B------:R-:W-:Y:S01]  /*a9a0*/  UIMAD UR6, UR38, 0x780, UR47 ;  /* 0x00000780260678a4 */ /* 0x000fe2000f8e022f */
[----:B------:R-:W-:Y:S01]  /*a9b0*/  UMOV UR11, 0x80000020 ;  /* 0x80000020000b7882 */ /* 0x000fe20000000000 */
[----:B------:R-:W-:Y:S02]  /*a9c0*/  UMOV UR32, UR8 ;  /* 0x0000000800207c82 */ /* 0x000fe40008000000 */
[----:B------:R-:W-:Y:S01]  /*a9d0*/  UIADD3 UR34, UR6, 0x80, URZ ;  /* 0x0000008006227890 */ /* 0x000fe2000fffe03f */
[----:B------:R-:W-:Y:S02]  /*a9e0*/  UMOV UR33, UR9 ;  /* 0x0000000900217c82 */ /* 0x000fe40008000000 */
[----:B------:R-:W-:Y:S01]  /*a9f0*/  UMOV UR10, UR6 ;  /* 0x00000006000a7c82 */ /* 0x000fe20008000000 */
[----:B------:R-:W-:Y:S01]  /*aa00*/  UMOV UR35, 0x80000020 ;  /* 0x8000002000237882 */ /* 0x000fe20000000000 */
        /* <DEDUP_REMOVED lines=181> */
.L_x_2518:
[----:B------:R-:W-:Y:S01]  /*b560*/  ULEA UR6, UR5, UR39, 0x3 ;  /* 0x0000002705067291 */ /* 0x000fe2000f8e183f */
[----:B------:R-:W-:-:S05]  /*b570*/  IMAD.U32 R6, RZ, RZ, UR7 ;  /* 0x00000007ff067e24 */ /* 0x000fca000f8e00ff */
[----:B------:R-:W-:-:S04]  /*b580*/  SHF.L.U32 R6, R6, 0x1f, RZ ;  /* 0x0000001f06067819 */ /* 0x000fc800000006ff */
[----:B------:R0:W1:Y:S01]  /*b590*/  SYNCS.PHASECHK.TRANS64.TRYWAIT P0, [UR6+0x33450], R6 ;  /* 0x03345006ff0075a7 */ /* 0x0000620008000146 */
[----:B------:R-:W-:Y:S05]  /*b5a0*/  @!P1 BRA `(.L_x_2519) ;  /* 0x0000000000049947 */ /* 0x000fea0003800000 */
[----:B------:R-:W-:Y:S01]  /*b5b0*/  BPT.TRAP 0x1 ;  /* 0x000000040000795c */ /* 0x000fe20000300000 */
.L_x_2519:
[----:B-1----:R-:W-:Y:S05]  /*b5c0*/  @P0 BRA `(.L_x_2517) ;  /* 0x0000000000080947 */ /* 0x002fea0003800000 */
[----:B------:R-:W1:Y:S02]  /*b5d0*/  SYNCS.PHASECHK.TRANS64.TRYWAIT P0, [UR6+0x33450], R6 ;  /* 0x03345006ff0075a7 */ /* 0x000e640008000146 */
[----:B-1----:R-:W-:Y:S05]  /*b5e0*/  @!P0 BRA `(.L_x_2520) ;  /* 0x0000010000bc8947 */ /* 0x002fea0003800000 */
.L_x_2517:
        /* <DEDUP_REMOVED lines=36> */
.L_x_2521:
        /* <DEDUP_REMOVED lines=101> */
[----:B------:R-:W-:Y:S01]  /*be80*/  UMOV UR59, UR45 ;  /* 0x0000002d003b7c82 */ /* 0x000fe20008000000 */
[----:B------:R-:W0:Y:S01]  /*be90*/  MUFU.TANH R184, R184 ;  /* 0x000000b800b87308 */ /* 0x000e220000002400 */
[----:B-1----:R-:W-:Y:S01]  /*bea0*/  FMNMX.FTZ R189, R15, R190, !PT ;  /* 0x000000be0fbd7209 */ /* 0x002fe20007810000 */
[----:B------:R-:W-:-:S04]  /*beb0*/  ULEA UR6, UR38, UR39, 0x3 ;  /* 0x0000002726067291 */ /* 0x000fc8000f8e183f */
[----:B------:R-:W-:Y:S02]  /*bec0*/  UIADD3 UR6, UR6, 0x33440, URZ ;  /* 0x0003344006067890 */ /* 0x000fe4000fffe03f */
[----:B------:R-:W1:Y:S01]  /*bed0*/  MUFU.TANH R186, R186 ;  /* 0x000000ba00ba7308 */ /* 0x000e620000002400 */
[----:B--2---:R-:W-:Y:S01]  /*bee0*/  FMNMX.FTZ R191, R21, R120, !PT ;  /* 0x0000007815bf7209 */ /* 0x004fe20007810000 */
[----:B------:R-:W-:-:S06]  /*bef0*/  UPRMT UR6, UR55, 0x654, UR6 ;  /* 0x0000065437067896 */ /* 0x000fcc0008000006 */
[----:B------:R-:W2:Y:S01]  /*bf00*/  MUFU.TANH R185, R185 ;  /* 0x000000b900b97308 */ /* 0x000ea20000002400 */
[----:B0-----:R-:W-:Y:S01]  /*bf10*/  FMNMX.FTZ R120, R184, R189, !PT ;  /* 0x000000bdb8787209 */ /* 0x001fe20007810000 */
[----:B------:R-:W-:Y:S01]  /*bf20*/  FMUL.FTZ R189, R0, R121 ;  /* 0x0000007900bd7220 */ /* 0x000fe20000410000 */
[----:B------:R-:W-:Y:S05]  /*bf30*/  SYNCS.ARRIVE.TRANS64.RED.A1T0 RZ, [UR6], RZ ;  /* 0x000000ffffff79a7 */ /* 0x000fea0008100406 */
        /* <DEDUP_REMOVED lines=134> */
[----:B0-----:R-:W-:Y:S01]  /*c7a0*/  FMNMX.FTZ R192, R191, R120, !PT ;  /* 0x00000078bfc07209 */ /* 0x001fe20007810000 */
[----:B------:R-:W-:Y:S01]  /*c7b0*/  IMAD.U32 R191, RZ, RZ, UR59 ;  /* 0x0000003bffbf7e24 */ /* 0x000fe2000f8e00ff */
[----:B-1----:R-:W-:-:S03]  /*c7c0*/  FMNMX.FTZ R193, R190, R121, !PT ;  /* 0x00000079bec17209 */ /* 0x002fc60007810000 */
        /* <DEDUP_REMOVED lines=50> */
[----:B------:R-:W-:-:S02]  /*caf0*/  FFMA.FTZ R189, R121, R190, -8 ;  /* 0xc100000079bd7423 */ /* 0x000fc400000100be */
[----:B------:R-:W-:Y:S02]  /*cb00*/  FMUL.FTZ R5, R5, UR59 ;  /* 0x0000003b05057c20 */ /* 0x000fe40008410000 */
        /* <DEDUP_REMOVED lines=47> */
[----:B------:R-:W-:-:S04]  /*ce00*/  FFMA.FTZ R135, R135, UR59, -R189 ;  /* 0x0000003b87877c23 */ /* 0x000fc800080108bd */
[----:B------:R-:W3:Y:S08]  /*ce10*/  MUFU.EX2 R8, R8 ;  /* 0x0000000800087308 */ /* 0x000ef00000000800 */
[----:B------:R-:W4:Y:S08]  /*ce20*/  MUFU.EX2 R10, R10 ;  /* 0x0000000a000a7308 */ /* 0x000f300000000800 */
[----:B------:R-:W5:Y:S08]  /*ce30*/  MUFU.EX2 R13, R13 ;  /* 0x0000000d000d7308 */ /* 0x000f700000000800 */
[----:B------:R-:W5:Y:S08]  /*ce40*/  MUFU.EX2 R11, R11 ;  /* 0x0000000b000b7308 */ /* 0x000f700000000800 */
[----:B------:R-:W5:Y:S08]  /*ce50*/  MUFU.EX2 R12, R12 ;  /* 0x0000000c000c7308 */ /* 0x000f700000000800 */
[----:B------:R-:W5:Y:S08]  /*ce60*/  MUFU.EX2 R14, R14 ;  /* 0x0000000e000e7308 */ /* 0x000f700000000800 */
[----:B------:R0:W-:Y:S08]  /*ce70*/  MUFU.EX2 R146, R186 ;  /* 0x000000ba00927308 */ /* 0x0001f00000000800 */
[----:B------:R-:W5:Y:S01]  /*ce80*/  MUFU.EX2 R21, R21 ;  /* 0x0000001500157308 */ /* 0x000f620000000800 */
[----:B0-----:R-:W-:-:S01]  /*ce90*/  FADD.FTZ R186, R6, R3 ;  /* 0x0000000306ba7221 */ /* 0x001fc20000010000 */
[----:B--2---:R-:W-:-:S03]  /*cea0*/  FADD.FTZ R3, R9, R2 ;  /* 0x0000000209037221 */ /* 0x004fc60000010000 */
[----:B-1----:R-:W-:Y:S01]  /*ceb0*/  FADD.FTZ R189, R7, R186 ;  /* 0x000000ba07bd7221 */ /* 0x002fe20000010000 */
[----:B---3--:R-:W-:-:S02]  /*cec0*/  FADD.FTZ R2, R8, R3 ;  /* 0x0000000308027221 */ /* 0x008fc40000010000 */
[----:B------:R-:W0:Y:S01]  /*ced0*/  MUFU.EX2 R15, R15 ;  /* 0x0000000f000f7308 */ /* 0x000e220000000800 */
[----:B----4-:R-:W-:-:S01]  /*cee0*/  FADD.FTZ R186, R10, R189 ;  /* 0x000000bd0aba7221 */ /* 0x010fc20000010000 */
[----:B-----5:R-:W-:-:S03]  /*cef0*/  FADD.FTZ R3, R13, R2 ;  /* 0x000000020d037221 */ /* 0x020fc60000010000 */
[----:B------:R-:W-:Y:S01]  /*cf00*/  FADD.FTZ R189, R11, R186 ;  /* 0x000000ba0bbd7221 */ /* 0x000fe20000010000 */
[----:B------:R-:W-:-:S02]  /*cf10*/  FADD.FTZ R2, R12, R3 ;  /* 0x000000030c027221 */ /* 0x000fc40000010000 */
[----:B------:R-:W1:Y:S01]  /*cf20*/  MUFU.EX2 R20, R20 ;  /* 0x0000001400147308 */ /* 0x000e620000000800 */
[----:B------:R-:W-:-:S01]  /*cf30*/  FADD.FTZ R186, R14, R189 ;  /* 0x000000bd0eba7221 */ /* 0x000fc20000010000 */
        /* <DEDUP_REMOVED lines=136> */
.L_x_2522:
        /* <DEDUP_REMOVED lines=148> */
.L_x_2512:
[----:B------:R-:W-:Y:S06]  /*e100*/  BAR.ARV 0x8, 0x180 ;  /* 0x0206000000007b1d */ /* 0x000fec0000002000 */
[----:B------:R-:W-:Y:S05]  /*e110*/  @!P1 BRA `(.L_x_2524) ;  /* 0x0000000000049947 */ /* 0x000fea0003800000 */
[----:B------:R-:W-:Y:S01]  /*e120*/  BPT.TRAP 0x1 ;  /* 0x000000040000795c */ /* 0x000fe20000300000 */
.L_x_2524:
[----:B------:R-:W-:Y:S01]  /*e130*/  ULEA UR5, UR38, UR39, 0x3 ;  /* 0x0000002726057291 */ /* 0x000fe2000f8e183f */
[----:B------:R-:W-:-:S05]  /*e140*/  IMAD.U32 R0, RZ, RZ, UR44 ;  /* 0x0000002cff007e24 */ /* 0x000fca000f8e00ff */
[----:B------:R-:W-:-:S04]  /*e150*/  SHF.L.U32 R0, R0, 0x1f, RZ ;  /* 0x0000001f00007819 */ /* 0x000fc800000006ff */
[----:B------:R0:W1:Y:S01]  /*e160*/  SYNCS.PHASECHK.TRANS64.TRYWAIT P0, [UR5+0x33450], R0 ;  /* 0x03345000ff0075a7 */ /* 0x0000620008000145 */
[----:B------:R-:W-:Y:S05]  /*e170*/  @!P1 BRA `(.L_x_2525) ;  /* 0x0000000000049947 */ /* 0x000fea0003800000 */
[----:B------:R-:W-:Y:S01]  /*e180*/  BPT.TRAP 0x1 ;  /* 0x000000040000795c */ /* 0x000fe20000300000 */
.L_x_2525:
[----:B-1----:R-:W-:Y:S05]  /*e190*/  @P0 BRA `(.L_x_2526) ;  /* 0x0000000000080947 */ /* 0x002fea0003800000 */
[----:B------:R-:W1:Y:S02]  /*e1a0*/  SYNCS.PHASECHK.TRANS64.TRYWAIT P0, [UR5+0x33450], R0 ;  /* 0x03345000ff0075a7 */ /* 0x000e640008000145 */
[----:B-1----:R-:W-:Y:S05]  /*e1b0*/  @!P0 BRA `(.L_x_2527) ;  /* 0x000000d400e08947 */ /* 0x002fea0003800000 */
.L_x_2526:
        /* <DEDUP_REMOVED lines=19> */
[----:B------:R-:W-:Y:S02]  /*e2f0*/  ULDC.64 UR6, c[0x0][0x9a0] ;  /* 0x0002680000067ab9 */ /* 0x000fe40000000a00 */
[----:B------:R-:W-:-:S04]  /*e300*/  ISETP.NE.U32.AND P0, PT, RZ, UR6, PT ;  /* 0x00000006ff007c0c */ /* 0x000fc8000bf05070 */
[----:B------:R-:W-:-:S13]  /*e310*/  ISETP.NE.AND.EX P0, PT, RZ, UR7, PT, P0 ;  /* 0x00000007ff007c0c */ /* 0x000fda000bf05300 */
[----:B------:R-:W0:Y:S08]  /*e320*/  @P0 LDC.64 R6, c[0x0][0x9c8] ;  /* 0x00027200ff060b82 */ /* 0x000e300000000a00 */
[----:B------:R-:W2:Y:S01]  /*e330*/  @P0 LDC.64 R8, c[0x0][0x9d0] ;  /* 0x00027400ff080b82 */ /* 0x000ea20000000a00 */
[C---:B01----:R-:W-:Y:S02]  /*e340*/  @P0 IMAD R0, R6.reuse, UR57, RZ ;  /* 0x0000003906000c24 */ /* 0x043fe4000f8e02ff */
[----:B------:R-:W-:-:S04]  /*e350*/  @P0 IMAD.WIDE.U32 R4, R6, UR53, RZ ;  /* 0x0000003506040c25 */ /* 0x000fc8000f8e00ff */
[----:B------:R-:W-:-:S04]  /*e360*/  @P0 IMAD R7, R7, UR53, R0 ;  /* 0x0000003507070c24 */ /* 0x000fc8000f8e0200 */
[----:B------:R-:W-:Y:S02]  /*e370*/  @P0 IMAD.IADD R5, R5, 0x1, R7 ;  /* 0x0000000105050824 */ /* 0x000fe400078e0207 */
[----:B--2---:R-:W-:-:S04]  /*e380*/  @P0 IMAD.WIDE.U32 R4, R8, UR54, R4 ;  /* 0x0000003608040c25 */ /* 0x004fc8000f8e0004 */
[----:B------:R-:W-:Y:S01]  /*e390*/  @P0 IMAD R5, R9, UR54, R5 ;  /* 0x0000003609050c24 */ /* 0x000fe2000f8e0205 */
[----:B------:R-:W-:-:S04]  /*e3a0*/  @P0 LEA R6, P2, R4, UR6, 0x2 ;  /* 0x0000000604060c11 */ /* 0x000fc8000f8410ff */
[----:B------:R-:W-:Y:S01]  /*e3b0*/  @P0 LEA.HI.X R7, R4, UR7, R5, 0x2, P2 ;  /* 0x0000000704070c11 */ /* 0x000fe200090f1405 */
[----:B------:R-:W-:-:S06]  /*e3c0*/  IMAD.MOV.U32 R4, RZ, RZ, 0x3f800000 ;  /* 0x3f800000ff047424 */ /* 0x000fcc00078e00ff */
[----:B------:R0:W2:Y:S01]  /*e3d0*/  @P0 LDG.E R4, desc[UR36][R6.64] ;  /* 0x0000002406040981 */ /* 0x0000a2000c1e1900 */
[----:B------:R-:W-:Y:S01]  /*e3e0*/  UIADD3 UR6, UR4, 0x480, URZ ;  /* 0x0000048004067890 */ /* 0x000fe2000fffe03f */
[----:B------:R-:W-:Y:S01]  /*e3f0*/  UMOV UR7, 0xc0000010 ;  /* 0xc000001000077882 */ /* 0x000fe20000000000 */
[----:B------:R-:W-:Y:S02]  /*e400*/  WARPGROUP.DEPBAR.LE gsb0, 0x0 ;  /* 0x00008000000079c5 */ /* 0x000fe40000010000 */
[----:B------:R-:W-:-:S06]  /*e410*/  WARPGROUP.ARRIVE ;  /* 0x00000000000079c5 */ /* 0x000fcc0000000000 */
[----:B------:R-:W-:Y:S01]  /*e420*/  QGMMA.64x192x32.F32.E4M3.E4M3 R24, R204, gdesc[UR4], R24, gsb0 ;  /* 0x02e00004cc187df3 */ /* 0x000fe20008000818 */
[----:B------:R-:W-:Y:S01]  /*e430*/  UIADD3 UR6, UR4, 0x600, URZ ;  /* 0x0000060004067890 */ /* 0x000fe2000fffe03f */
[----:B------:R-:W-:Y:S01]  /*e440*/  UMOV UR7, 0xc0000010 ;  /* 0xc000001000077882 */ /* 0x000fe20000000000 */
[----:B------:R-:W1:Y:S04]  /*e450*/  SHFL.BFLY PT, R0, R3, 0x2, 0x1f ;  /* 0x0c401f0003007f89 */ /* 0x000e6800000e0000 */
[----:B------:R-:W3:Y:S01]  /*e460*/  SHFL.BFLY PT, R9, R2, 0x2, 0x1f ;  /* 0x0c401f0002097f89 */ /* 0x000ee200000e0000 */
[----:B-1----:R-:W-:-:S01]  /*e470*/  FADD.FTZ R0, R0, R3 ;  /* 0x0000000300007221 */ /* 0x002fc20000010000 */
[----:B---3--:R-:W-:-:S04]  /*e480*/  FADD.FTZ R9, R9, R2 ;  /* 0x0000000209097221 */ /* 0x008fc80000010000 */
[----:B------:R-:W1:Y:S04]  /*e490*/  SHFL.BFLY PT, R5, R0, 0x1, 0x1f ;  /* 0x0c201f0000057f89 */ /* 0x000e6800000e0000 */
[----:B0-----:R-:W0:Y:S01]  /*e4a0*/  SHFL.BFLY PT, R6, R9, 0x1, 0x1f ;  /* 0x0c201f0009067f89 */ /* 0x001e2200000e0000 */
[----:B------:R-:W-:Y:S02]  /*e4b0*/  IMAD.MOV.U32 R3, RZ, RZ, RZ ;  /* 0x000000ffff037224 */ /* 0x000fe400078e00ff */
[----:B-1----:R-:W-:Y:S01]  /*e4c0*/  FADD.FTZ R5, R0, R5 ;  /* 0x0000000500057221 */ /* 0x002fe20000010000 */
[----:B0-----:R-:W-:-:S04]  /*e4d0*/  FADD.FTZ R10, R9, R6 ;  /* 0x00000006090a7221 */ /* 0x001fc80000010000 */
        /* <DEDUP_REMOVED lines=29> */
.L_x_2528:
        /* <DEDUP_REMOVED lines=44> */
[----:B------:R-:W-:Y:S01]  /*e970*/  SYNCS.ARRIVE.TRANS64.RED.A1T0 RZ, [UR4], RZ ;  /* 0x000000ffffff79a7 */ /* 0x000fe20008100404 */
        /* <DEDUP_REMOVED lines=54> */
[----:B------:R-:W-:Y:S01]  /*ece0*/  FMUL.FTZ R118, R118, R135 ;  /* 0x0000008776767220 */ /* 0x000fe20000410000 */
[----:B------:R-:W-:Y:S01]  /*ecf0*/  FMUL.FTZ R127, R113, R127 ;  /* 0x0000007f717f7220 */ /* 0x000fe20000410000 */
[----:B------:R-:W-:Y:S01]  /*ed00*/  PLOP3.LUT P0, PT, PT, PT, PT, 0x8, 0x0 ;  /* 0x000000000000781c */ /* 0x000fe20003f0e170 */
[----:B------:R-:W-:Y:S01]  /*ed10*/  FMUL.FTZ R135, R115, R135 ;  /* 0x0000008773877220 */ /* 0x000fe20000410000 */
[----:B------:R-:W-:-:S02]  /*ed20*/  UIADD3 UR60, UR60, 0x1, URZ ;  /* 0x000000013c3c7890 */ /* 0x000fc4000fffe03f */
[----:B------:R-:W-:Y:S02]  /*ed30*/  USEL UR38, UR38, URZ, UP0 ;  /* 0x0000003f26267287 */ /* 0x000fe40008000000 */
[----:B------:R-:W-:-:S12]  /*ed40*/  ULOP3.LUT UR44, UR44, UR4, URZ, 0x3c, !UPT ;  /* 0x000000042c2c7292 */ /* 0x000fd8000f8e3c3f */
.L_x_2492:
        /* <DEDUP_REMOVED lines=27> */
[----:B------:R-:W-:Y:S01]  /*ef00*/  IMAD.MOV.U32 R12, RZ, RZ, 0x2 ;  /* 0x00000002ff0c7424 */ /* 0x000fe200078e00ff */
[----:B------:R-:W-:Y:S01]  /*ef10*/  UMOV UR10, UR8 ;  /* 0x00000008000a7c82 */ /* 0x000fe20008000000 */
[----:B-1----:R-:W-:Y:S01]  /*ef20*/  UMOV UR11, UR4 ;  /* 0x00000004000b7c82 */ /* 0x002fe20008000000 */
[----:B------:R-:W-:Y:S01]  /*ef30*/  UIMAD.WIDE UR12, UR53, 0x4, UR12 ;  /* 0x00000004350c78a5 */ /* 0x000fe2000f8e020c */
        /* <DEDUP_REMOVED lines=96> */
[----:B--2---:R-:W-:Y:S01]  /*f540*/  LOP3.LUT R92, R24, 0x2, RZ, 0x3c, !PT ;  /* 0x00000002185c7812 */ /* 0x004fe200078e3cff */
[----:B------:R-:W-:Y:S04]  /*f550*/  SHFL.IDX PT, R130, R81, R24, 0x1c1f ;  /* 0x001c1f1851827589 */ /* 0x000fe800000e0000 */
[----:B------:R-:W-:Y:S04]  /*f560*/  SHFL.IDX PT, R98, R95, R24, 0x1c1f ;  /* 0x001c1f185f627589 */ /* 0x000fe800000e0000 */
[----:B------:R-:W-:Y:S01]  /*f570*/  SHFL.IDX PT, R183, R183, R24, 0x1c1f ;  /* 0x001c1f18b7b77589 */ /* 0x000fe200000e0000 */
[----:B---3--:R-:W-:-:S03]  /*f580*/  IMAD.WIDE R12, R10, R12, UR10 ;  /* 0x0000000a0a0c7e25 */ /* 0x008fc6000f8e020c */
[----:B------:R-:W0:Y:S01]  /*f590*/  SHFL.IDX PT, R118, R118, R92, 0x1c1f ;  /* 0x001c1f5c76767589 */ /* 0x000e2200000e0000 */
[C---:B------:R-:W-:Y:S02]  /*f5a0*/  LOP3.LUT R3, R12.reuse, 0x380, RZ, 0xc0, !PT ;  /* 0x000003800c037812 */ /* 0x040fe400078ec0ff */
[C---:B------:R-:W-:Y:S01]  /*f5b0*/  IADD3 R191, P3, R12.reuse, 0x8040, RZ ;  /* 0x000080400cbf7810 */ /* 0x040fe20007f7e0ff */
[----:B------:R-:W-:Y:S01]  /*f5c0*/  SHFL.IDX PT, R87, R87, R24, 0x1c1f ;  /* 0x001c1f1857577589 */ /* 0x000fe200000e0000 */
[C---:B------:R-:W-:Y:S02]  /*f5d0*/  IADD3 R193, P4, R12.reuse, 0x8060, RZ ;  /* 0x000080600cc17810 */ /* 0x040fe40007f9e0ff */
        /* <DEDUP_REMOVED lines=12> */
[----:B------:R-:W-:-:S02]  /*f6a0*/  IADD3 R37, P1, R12, 0x4040, RZ ;  /* 0x000040400c257810 */ /* 0x000fc40007f3e0ff */
[C---:B------:R-:W-:Y:S01]  /*f6b0*/  IADD3 R6, P4, R12.reuse, 0x4020, RZ ;  /* 0x000040200c067810 */ /* 0x040fe20007f9e0ff */
[----:B------:R-:W-:Y:S01]  /*f6c0*/  SHFL.IDX PT, R95, R26, R92, 0x1c1f ;  /* 0x001c1f5c1a5f7589 */ /* 0x000fe200000e0000 */
        /* <DEDUP_REMOVED lines=14> */
[----:B------:R-:W-:-:S02]  /*f7b0*/  LOP3.LUT R134, R14, R191, RZ, 0x3c, !PT ;  /* 0x000000bf0e867212 */ /* 0x000fc400078e3cff */
[----:B------:R-:W-:Y:S01]  /*f7c0*/  LOP3.LUT R14, R3, R10, RZ, 0x3c, !PT ;  /* 0x0000000a030e7212 */ /* 0x000fe200078e3cff */
[----:B------:R-:W-:Y:S01]  /*f7d0*/  SHFL.IDX PT, R126, R51, R92, 0x1c1f ;  /* 0x001c1f5c337e7589 */ /* 0x000fe200000e0000 */
[----:B------:R-:W-:Y:S02]  /*f7e0*/  LOP3.LUT R8, R37, 0x380, RZ, 0xc0, !PT ;  /* 0x0000038025087812 */ /* 0x000fe400078ec0ff */
[----:B------:R-:W-:Y:S01]  /*f7f0*/  LOP3.LUT R3, R6, 0x380, RZ, 0xc0, !PT ;  /* 0x0000038006037812 */ /* 0x000fe200078ec0ff */
[----:B------:R-:W-:Y:S01]  /*f800*/  SHFL.IDX PT, R54, R54, R92, 0x1c1f ;  /* 0x001c1f5c36367589 */ /* 0x000fe200000e0000 */
[----:B------:R-:W-:Y:S02]  /*f810*/  LOP3.LUT R50, R189, 0x380, RZ, 0xc0, !PT ;  /* 0x00000380bd327812 */ /* 0x000fe400078ec0ff */
[----:B------:R-:W-:Y:S01]  /*f820*/  SHF.R.U64 R8, R8, 0x3, RZ ;  /* 0x0000000308087819 */ /* 0x000fe200000012ff */
[----:B------:R-:W-:Y:S01]  /*f830*/  SHFL.IDX PT, R84, R69, R24, 0x1c1f ;  /* 0x001c1f1845547589 */ /* 0x000fe200000e0000 */
[----:B------:R-:W-:-:S02]  /*f840*/  SHF.R.U64 R3, R3, 0x3, RZ ;  /* 0x0000000303037819 */ /* 0x000fc400000012ff */
[----:B------:R-:W-:Y:S01]  /*f850*/  SHF.R.U64 R50, R50, 0x3, RZ ;  /* 0x0000000332327819 */ /* 0x000fe200000012ff */
[----:B------:R-:W-:Y:S01]  /*f860*/  SHFL.IDX PT, R89, R89, R24, 0x1c1f ;  /* 0x001c1f1859597589 */ /* 0x000fe200000e0000 */
[----:B------:R-:W-:Y:S02]  /*f870*/  LOP3.LUT R138, R8, R37, RZ, 0x3c, !PT ;  /* 0x00000025088a7212 */ /* 0x000fe400078e3cff */
[----:B------:R-:W-:Y:S01]  /*f880*/  LOP3.LUT R8, R3, R6, RZ, 0x3c, !PT ;  /* 0x0000000603087212 */ /* 0x000fe200078e3cff */
[----:B------:R-:W-:Y:S01]  /*f890*/  SHFL.IDX PT, R88, R133, R24, 0x1c1f ;  /* 0x001c1f1885587589 */ /* 0x000fe200000e0000 */
[----:B------:R-:W-:Y:S02]  /*f8a0*/  LOP3.LUT R6, R185, 0x380, RZ, 0xc0, !PT ;  /* 0x00000380b9067812 */ /* 0x000fe400078ec0ff */
[----:B------:R-:W-:Y:S01]  /*f8b0*/  LOP3.LUT R136, R50, R189, RZ, 0x3c, !PT ;  /* 0x000000bd32887212 */ /* 0x000fe200078e3cff */
[----:B------:R-:W-:Y:S01]  /*f8c0*/  SHFL.IDX PT, R30, R30, R92, 0x1c1f ;  /* 0x001c1f5c1e1e7589 */ /* 0x000fe200000e0000 */
[----:B------:R-:W-:-:S02]  /*f8d0*/  LOP3.LUT R3, R4, 0x380, RZ, 0xc0, !PT ;  /* 0x0000038004037812 */ /* 0x000fc400078ec0ff */
[----:B------:R-:W-:Y:S01]  /*f8e0*/  LOP3.LUT R50, R119, 0x380, RZ, 0xc0, !PT ;  /* 0x0000038077327812 */ /* 0x000fe200078ec0ff */
        /* <DEDUP_REMOVED lines=10> */
[----:B------:R-:W-:Y:S02]  /*f990*/  SHF.R.U64 R20, R20, 0x3, RZ ;  /* 0x0000000314147819 */ /* 0x000fe400000012ff */
[----:B------:R-:W-:Y:S01]  /*f9a0*/  SHF.R.U64 R10, R10, 0x3, RZ ;  /* 0x000000030a0a7819 */ /* 0x000fe200000012ff */
[----:B------:R-:W-:Y:S01]  /*f9b0*/  SHFL.IDX PT, R157, R157, R24, 0x1c1f ;  /* 0x001c1f189d9d7589 */ /* 0x000fe200000e0000 */
[----:B------:R-:W-:Y:S02]  /*f9c0*/  SHF.R.U64 R37, R37, 0x3, RZ ;  /* 0x0000000325257819 */ /* 0x000fe400000012ff */
[----:B------:R-:W-:Y:S01]  /*f9d0*/  LOP3.LUT R140, R6, R185, RZ, 0x3c, !PT ;  /* 0x000000b9068c7212 */ /* 0x000fe200078e3cff */
[----:B------:R-:W-:Y:S01]  /*f9e0*/  SHFL.IDX PT, R86, R159, R24, 0x1c1f ;  /* 0x001c1f189f567589 */ /* 0x000fe200000e0000 */
[----:B------:R-:W-:-:S02]  /*f9f0*/  LOP3.LUT R6, R3, R4, RZ, 0x3c, !PT ;  /* 0x0000000403067212 */ /* 0x000fc400078e3cff */
[----:B------:R-:W-:Y:S01]  /*fa00*/  LOP3.LUT R4, R50, R119, RZ, 0x3c, !PT ;  /* 0x0000007732047212 */ /* 0x000fe200078e3cff */
[----:B------:R-:W-:Y:S01]  /*fa10*/  SHFL.IDX PT, R80, R161, R24, 0x1c1f ;  /* 0x001c1f18a1507589 */ /* 0x000fe200000e0000 */
[----:B------:R-:W-:Y:S02]  /*fa20*/  LOP3.LUT R20, R20, R193, RZ, 0x3c, !PT ;  /* 0x000000c114147212 */ /* 0x000fe400078e3cff */
[----:B------:R-:W-:Y:S01]  /*fa30*/  LOP3.LUT R10, R10, R187, RZ, 0x3c, !PT ;  /* 0x000000bb0a0a7212 */ /* 0x000fe200078e3cff */
[----:B------:R-:W-:Y:S01]  /*fa40*/  SHFL.IDX PT, R119, R131, R24, 0x1c1f ;  /* 0x001c1f1883777589 */ /* 0x000fe200000e0000 */
[----:B------:R-:W-:Y:S02]  /*fa50*/  LOP3.LUT R142, R37, R42, RZ, 0x3c, !PT ;  /* 0x0000002a258e7212 */ /* 0x000fe400078e3cff */
[----:B------:R-:W-:Y:S01]  /*fa60*/  MOV R134, R134 ;  /* 0x0000008600867202 */ /* 0x000fe20000000f00 */
[----:B------:R-:W1:Y:S01]  /*fa70*/  SHFL.IDX PT, R131, R25, R92, 0x1c1f ;  /* 0x001c1f5c19837589 */ /* 0x000e6200000e0000 */
[----:B------:R-:W-:-:S02]  /*fa80*/  MOV R136, R136 ;  /* 0x0000008800887202 */ /* 0x000fc40000000f00 */
[----:B------:R-:W-:Y:S01]  /*fa90*/  MOV R138, R138 ;  /* 0x0000008a008a7202 */ /* 0x000fe20000000f00 */
[----:B------:R-:W-:Y:S01]  /*faa0*/  SHFL.IDX PT, R25, R47, R92, 0x1c1f ;  /* 0x001c1f5c2f197589 */ /* 0x000fe200000e0000 */
[----:B------:R-:W-:Y:S02]  /*fab0*/  MOV R140, R140 ;  /* 0x0000008c008c7202 */ /* 0x000fe40000000f00 */
[----:B------:R-:W-:Y:S01]  /*fac0*/  MOV R142, R142 ;  /* 0x0000008e008e7202 */ /* 0x000fe20000000f00 */
[----:B------:R-:W-:Y:S01]  /*fad0*/  SHFL.IDX PT, R31, R44, R92, 0x1c1f ;  /* 0x001c1f5c2c1f7589 */ /* 0x000fe200000e0000 */
[----:B------:R-:W-:Y:S02]  /*fae0*/  MOV R13, R12 ;  /* 0x0000000c000d7202 */ /* 0x000fe40000000f00 */
[----:B------:R-:W-:Y:S01]  /*faf0*/  MOV R3, R20 ;  /* 0x0000001400037202 */ /* 0x000fe20000000f00 */
[----:B------:R-:W2:Y:S01]  /*fb00*/  SHFL.IDX PT, R39, R52, R92, 0x1c1f ;  /* 0x001c1f5c34277589 */ /* 0x000ea200000e0000 */
[----:B------:R-:W-:-:S02]  /*fb10*/  MOV R135, R14 ;  /* 0x0000000e00877202 */ /* 0x000fc40000000f00 */
[----:B------:R-:W-:Y:S01]  /*fb20*/  MOV R137, R10 ;  /* 0x0000000a00897202 */ /* 0x000fe20000000f00 */
[----:B------:R-:W3:Y:S01]  /*fb30*/  SHFL.IDX PT, R62, R62, R92, 0x1c1f ;  /* 0x001c1f5c3e3e7589 */ /* 0x000ee200000e0000 */
[----:B------:R-:W-:Y:S02]  /*fb40*/  MOV R139, R8 ;  /* 0x00000008008b7202 */ /* 0x000fe40000000f00 */
[----:B------:R-:W-:Y:S01]  /*fb50*/  MOV R37, R6 ;  /* 0x0000000600257202 */ /* 0x000fe20000000f00 */
[----:B------:R-:W4:Y:S01]  /*fb60*/  SHFL.IDX PT, R47, R64, R92, 0x1c1f ;  /* 0x001c1f5c402f7589 */ /* 0x000f2200000e0000 */
[----:B------:R-:W-:Y:S02]  /*fb70*/  MOV R141, R4 ;  /* 0x00000004008d7202 */ /* 0x000fe40000000f00 */
[----:B0-----:R-:W-:Y:S01]  /*fb80*/  SEL R21, R118, R183, P0 ;  /* 0x000000b776157207 */ /* 0x001fe20000000000 */
[----:B------:R-:W-:Y:S01]  /*fb90*/  SHFL.IDX PT, R63, R63, R92, 0x1c1f ;  /* 0x001c1f5c3f3f7589 */ /* 0x000fe200000e0000 */
[----:B-1----:R-:W-:-:S02]  /*fba0*/  SEL R132, R130, R131, P0 ;  /* 0x0000008382847207 */ /* 0x002fc40000000000 */
        /* <DEDUP_REMOVED lines=12> */
[----:B--2---:R-:W-:Y:S01]  /*fc70*/  SEL R129, R96, R39, P0 ;  /* 0x0000002760817207 */ /* 0x004fe20000000000 */
[----:B------:R-:W-:Y:S01]  /*fc80*/  SHFL.IDX PT, R29, R53, R92, 0x1c1f ;  /* 0x001c1f5c351d7589 */ /* 0x000fe200000e0000 */
[----:B------:R-:W-:Y:S02]  /*fc90*/  SEL R127, R39, R96, P0 ;  /* 0x00000060277f7207 */ /* 0x000fe40000000000 */
[----:B---3--:R-:W-:Y:S01]  /*fca0*/  SEL R95, R62, R157, P0 ;  /* 0x0000009d3e5f7207 */ /* 0x008fe20000000000 */
[----:B------:R-:W-:Y:S01]  /*fcb0*/  SHFL.IDX PT, R44, R65, R92, 0x1c1f ;  /* 0x001c1f5c412c7589 */ /* 0x000fe200000e0000 */
[----:B----4-:R-:W-:-:S03]  /*fcc0*/  SEL R87, R47, R80, P0 ;  /* 0x000000502f577207 */ /* 0x010fc60000000000 */
[----:B------:R-:W1:Y:S04]  /*fcd0*/  SHFL.IDX PT, R52, R71, R92, 0x1c1f ;  /* 0x001c1f5c47347589 */ /* 0x000e6800000e0000 */
[----:B------:R-:W-:Y:S04]  /*fce0*/  SHFL.IDX PT, R85, R85, R24, 0x1c1f ;  /* 0x001c1f1855557589 */ /* 0x000fe800000e0000 */
[----:B------:R-:W2:Y:S04]  /*fcf0*/  SHFL.IDX PT, R91, R91, R24, 0x1c1f ;  /* 0x001c1f185b5b7589 */ /* 0x000ea800000e0000 */
[----:B------:R-:W-:Y:S01]  /*fd00*/  SHFL.IDX PT, R93, R93, R24, 0x1c1f ;  /* 0x001c1f185d5d7589 */ /* 0x000fe200000e0000 */
[----:B0-----:R-:W-:-:S02]  /*fd10*/  SEL R124, R83, R122, P0 ;  /* 0x0000007a537c7207 */ /* 0x001fc40000000000 */
[----:B------:R-:W-:Y:S01]  /*fd20*/  SEL R122, R122, R83, P0 ;  /* 0x000000537a7a7207 */ /* 0x000fe20000000000 */
[----:B------:R-:W-:Y:S04]  /*fd30*/  SHFL.IDX PT, R77, R77, R24, 0x1c1f ;  /* 0x001c1f184d4d7589 */ /* 0x000fe800000e0000 */
[----:B------:R0:W-:Y:S04]  /*fd40*/  SHFL.IDX PT, R90, R97, R24, 0x1c1f ;  /* 0x001c1f18615a7589 */ /* 0x0001e800000e0000 */
[----:B------:R-:W-:Y:S01]  /*fd50*/  SHFL.IDX PT, R69, R99, R24, 0x1c1f ;  /* 0x001c1f1863457589 */ /* 0x000fe200000e0000 */
[----:B-1----:R-:W-:-:S03]  /*fd60*/  SEL R64, R143, R52, P0 ;  /* 0x000000348f407207 */ /* 0x002fc60000000000 */
[----:B------:R-:W-:Y:S01]  /*fd70*/  SHFL.IDX PT, R82, R101, R24, 0x1c1f ;  /* 0x001c1f1865527589 */ /* 0x000fe200000e0000 */
[----:B0-----:R-:W-:-:S03]  /*fd80*/  SEL R97, R157, R62, P0 ;  /* 0x0000003e9d617207 */ /* 0x001fc60000000000 */
[----:B------:R-:W0:Y:S01]  /*fd90*/  SHFL.IDX PT, R15, R103, R24, 0x1c1f ;  /* 0x001c1f18670f7589 */ /* 0x000e2200000e0000 */
[----:B------:R-:W-:Y:S02]  /*fda0*/  SEL R62, R52, R143, P0 ;  /* 0x0000008f343e7207 */ /* 0x000fe40000000000 */
[----:B--2---:R-:W-:Y:S01]  /*fdb0*/  SEL R108, R91, R106, P0 ;  /* 0x0000006a5b6c7207 */ /* 0x004fe20000000000 */
[----:B------:R-:W-:Y:S01]  /*fdc0*/  SHFL.IDX PT, R74, R105, R24, 0x1c1f ;  /* 0x001c1f18694a7589 */ /* 0x000fe200000e0000 */
[----:B------:R-:W-:-:S03]  /*fdd0*/  SEL R106, R106, R91, P0 ;  /* 0x0000005b6a6a7207 */ /* 0x000fc60000000000 */
[----:B------:R-:W-:Y:S04]  /*fde0*/  SHFL.IDX PT, R12, R107, R24, 0x1c1f ;  /* 0x001c1f186b0c7589 */ /* 0x000fe800000e0000 */
[----:B------:R-:W-:Y:S04]  /*fdf0*/  SHFL.IDX PT, R66, R109, R24, 0x1c1f ;  /* 0x001c1f186d427589 */ /* 0x000fe800000e0000 */
[----:B------:R-:W-:Y:S04]  /*fe00*/  SHFL.IDX PT, R10, R111, R24, 0x1c1f ;  /* 0x001c1f186f0a7589 */ /* 0x000fe800000e0000 */
[----:B------:R-:W-:Y:S04]  /*fe10*/  SHFL.IDX PT, R58, R113, R24, 0x1c1f ;  /* 0x001c1f18713a7589 */ /* 0x000fe800000e0000 */
[----:B------:R1:W-:Y:S01]  /*fe20*/  SHFL.IDX PT, R7, R115, R24, 0x1c1f ;  /* 0x001c1f1873077589 */ /* 0x0003e200000e0000 */
[----:B0-----:R-:W-:-:S03]  /*fe30*/  SEL R83, R26, R15, P0 ;  /* 0x0000000f1a537207 */ /* 0x001fc60000000000 */
[----:B------:R0:W-:Y:S04]  /*fe40*/  SHFL.IDX PT, R50, R117, R24, 0x1c1f ;  /* 0x001c1f1875327589 */ /* 0x0001e800000e0000 */
[----:B------:R2:W-:Y:S01]  /*fe50*/  SHFL.IDX PT, R5, R121, R24, 0x1c1f ;  /* 0x001c1f1879057589 */ /* 0x0005e200000e0000 */
[----:B-1----:R-:W-:-:S03]  /*fe60*/  SEL R115, R30, R89, P0 ;  /* 0x000000591e737207 */ /* 0x002fc60000000000 */
[----:B------:R-:W-:Y:S01]  /*fe70*/  SHFL.IDX PT, R42, R123, R24, 0x1c1f ;  /* 0x001c1f187b2a7589 */ /* 0x000fe200000e0000 */
[----:B0-----:R-:W-:-:S03]  /*fe80*/  SEL R117, R89, R30, P0 ;  /* 0x0000001e59757207 */ /* 0x001fc60000000000 */
[----:B------:R-:W-:Y:S01]  /*fe90*/  SHFL.IDX PT, R4, R125, R24, 0x1c1f ;  /* 0x001c1f187d047589 */ /* 0x000fe200000e0000 */
        /* <DEDUP_REMOVED lines=21> */
[----:B------:R-:W-:Y:S04]  /*fff0*/  SHFL.IDX PT, R24, R49, R92, 0x1c1f ;  /* 0x001c1f5c31187589 */ /* 0x000fe800000e0000 */
[----:B------:R3:W4:Y:S04]  /*10000*/  SHFL.IDX PT, R111, R56, R92, 0x1c1f ;  /* 0x001c1f5c386f7589 */ /* 0x00072800000e0000 */
[----:B------:R-:W4:Y:S01]  /*10010*/  SHFL.IDX PT, R32, R32, R92, 0x1c1f ;  /* 0x001c1f5c20207589 */ /* 0x000f2200000e0000 */
        /* <DEDUP_REMOVED lines=10> */
[----:B------:R-:W-:Y:S01]  /*100c0*/  F2FP.BF16.F32.PACK_AB R26, R131, R130 ;  /* 0x00000082831a723e */ /* 0x000fe200000010ff */
[----:B------:R-:W3:Y:S01]  /*100d0*/  SHFL.IDX PT, R36, R36, R92, 0x1c1f ;  /* 0x001c1f5c24247589 */ /* 0x000ee200000e0000 */
[----:B------:R-:W-:-:S03]  /*100e0*/  F2FP.BF16.F32.PACK_AB R27, R127, R126 ;  /* 0x0000007e7f1b723e */ /* 0x000fc600000010ff */
[----:B------:R-:W-:Y:S01]  /*100f0*/  SHFL.IDX PT, R159, R40, R92, 0x1c1f ;  /* 0x001c1f5c289f7589 */ /* 0x000fe200000e0000 */
[----:B----4-:R-:W-:Y:S02]  /*10100*/  SEL R112, R110, R111, P0 ;  /* 0x0000006f6e707207 */ /* 0x010fe40000000000 */
[----:B------:R-:W-:Y:S01]  /*10110*/  SEL R110, R111, R110, P0 ;  /* 0x0000006e6f6e7207 */ /* 0x000fe20000000000 */
[----:B------:R-:W-:Y:S01]  /*10120*/  SHFL.IDX PT, R43, R43, R92, 0x1c1f ;  /* 0x001c1f5c2b2b7589 */ /* 0x000fe200000e0000 */
[----:B------:R-:W-:Y:S02]  /*10130*/  SEL R109, R93, R32, P0 ;  /* 0x000000205d6d7207 */ /* 0x000fe40000000000 */
[----:B------:R-:W-:Y:S01]  /*10140*/  SEL R107, R32, R93, P0 ;  /* 0x0000005d206b7207 */ /* 0x000fe20000000000 */
[----:B------:R-:W4:Y:S01]  /*10150*/  SHFL.IDX PT, R38, R57, R92, 0x1c1f ;  /* 0x001c1f5c39267589 */ /* 0x000f2200000e0000 */
[----:B0-----:R-:W-:Y:S02]  /*10160*/  SEL R84, R82, R161, P0 ;  /* 0x000000a152547207 */ /* 0x001fe40000000000 */
[----:B------:R-:W-:Y:S01]  /*10170*/  SEL R82, R161, R82, P0 ;  /* 0x00000052a1527207 */ /* 0x000fe20000000000 */
[----:B------:R-:W0:Y:S01]  /*10180*/  SHFL.IDX PT, R102, R59, R92, 0x1c1f ;  /* 0x001c1f5c3b667589 */ /* 0x000e2200000e0000 */
[----:B-1----:R-:W-:-:S02]  /*10190*/  SEL R72, R145, R68, P0 ;  /* 0x0000004491487207 */ /* 0x002fc40000000000 */
[----:B------:R-:W-:Y:S01]  /*101a0*/  F2FP.BF16.F32.PACK_AB R32, R85, R84 ;  /* 0x000000545520723e */ /* 0x000fe200000010ff */
[----:B------:R-:W-:Y:S01]  /*101b0*/  SHFL.IDX PT, R67, R67, R92, 0x1c1f ;  /* 0x001c1f5c43437589 */ /* 0x000fe200000e0000 */
[----:B--2---:R-:W-:Y:S02]  /*101c0*/  SEL R100, R98, R99, P0 ;  /* 0x0000006362647207 */ /* 0x004fe40000000000 */
[----:B------:R-:W-:Y:S01]  /*101d0*/  SEL R98, R99, R98, P0 ;  /* 0x0000006263627207 */ /* 0x000fe20000000000 */
[----:B------:R-:W1:Y:S01]  /*101e0*/  SHFL.IDX PT, R45, R45, R92, 0x1c1f ;  /* 0x001c1f5c2d2d7589 */ /* 0x000e6200000e0000 */
[----:B---3--:R-:W-:Y:S02]  /*101f0*/  SEL R93, R69, R36, P0 ;  /* 0x00000024455d7207 */ /* 0x008fe40000000000 */
[----:B------:R-:W-:Y:S01]  /*10200*/  SEL R91, R36, R69, P0 ;  /* 0x00000045245b7207 */ /* 0x000fe20000000000 */
[----:B------:R-:W2:Y:S04]  /*10210*/  SHFL.IDX PT, R48, R48, R92, 0x1c1f ;  /* 0x001c1f5c30307589 */ /* 0x000ea800000e0000 */
[----:B------:R-:W3:Y:S04]  /*10220*/  SHFL.IDX PT, R60, R60, R92, 0x1c1f ;  /* 0x001c1f5c3c3c7589 */ /* 0x000ee800000e0000 */
[----:B------:R2:W3:Y:S01]  /*10230*/  SHFL.IDX PT, R40, R61, R92, 0x1c1f ;  /* 0x001c1f5c3d287589 */ /* 0x0004e200000e0000 */
[----:B----4-:R-:W-:-:S02]  /*10240*/  SEL R113, R149, R38, P0 ;  /* 0x0000002695717207 */ /* 0x010fc40000000000 */
[----:B------:R-:W-:Y:S01]  /*10250*/  SEL R111, R38, R149, P0 ;  /* 0x00000095266f7207 */ /* 0x000fe20000000000 */
[----:B------:R-:W4:Y:S01]  /*10260*/  SHFL.IDX PT, R34, R34, R92, 0x1c1f ;  /* 0x001c1f5c22227589 */ /* 0x000f2200000e0000 */
[----:B0-----:R-:W-:Y:S02]  /*10270*/  SEL R104, R151, R102, P0 ;  /* 0x0000006697687207 */ /* 0x001fe40000000000 */
[----:B------:R-:W-:Y:S01]  /*10280*/  SEL R102, R102, R151, P0 ;  /* 0x0000009766667207 */ /* 0x000fe20000000000 */
[----:B------:R-:W0:Y:S04]  /*10290*/  SHFL.IDX PT, R163, R35, R92, 0x1c1f ;  /* 0x001c1f5c23a37589 */ /* 0x000e2800000e0000 */
[----:B------:R3:W0:Y:S01]  /*102a0*/  SHFL.IDX PT, R49, R70, R92, 0x1c1f ;  /* 0x001c1f5c46317589 */ /* 0x00062200000e0000 */
[----:B-1----:R-:W-:-:S03]  /*102b0*/  SEL R69, R10, R45, P0 ;  /* 0x0000002d0a457207 */ /* 0x002fc60000000000 */
[----:B------:R-:W1:Y:S01]  /*102c0*/  SHFL.IDX PT, R46, R76, R92, 0x1c1f ;  /* 0x001c1f5c4c2e7589 */ /* 0x000e6200000e0000 */
[----:B--2---:R-:W-:Y:S02]  /*102d0*/  SEL R61, R7, R48, P0 ;  /* 0x00000030073d7207 */ /* 0x004fe40000000000 */
[----:B------:R-:W-:Y:S01]  /*102e0*/  SEL R59, R48, R7, P0 ;  /* 0x00000007303b7207 */ /* 0x000fe20000000000 */
[----:B------:R2:W1:Y:S01]  /*102f0*/  SHFL.IDX PT, R33, R78, R92, 0x1c1f ;  /* 0x001c1f5c4e217589 */ /* 0x00046200000e0000 */
[----:B---3--:R-:W-:Y:S02]  /*10300*/  SEL R105, R153, R60, P0 ;  /* 0x0000003c99697207 */ /* 0x008fe40000000000 */
[----:B------:R-:W-:Y:S01]  /*10310*/  SEL R70, R68, R145, P0 ;  /* 0x0000009144467207 */ /* 0x000fe20000000000 */
[----:B------:R-:W3:Y:S01]  /*10320*/  SHFL.IDX PT, R28, R75, R92, 0x1c1f ;  /* 0x001c1f5c4b1c7589 */ /* 0x000ee200000e0000 */
[----:B------:R-:W-:Y:S02]  /*10330*/  SEL R68, R66, R43, P0 ;  /* 0x0000002b42447207 */ /* 0x000fe40000000000 */
[----:B------:R-:W-:Y:S01]  /*10340*/  SEL R103, R60, R153, P0 ;  /* 0x000000993c677207 */ /* 0x000fe20000000000 */
[----:B------:R4:W3:Y:S01]  /*10350*/  SHFL.IDX PT, R35, R79, R92, 0x1c1f ;  /* 0x001c1f5c4f237589 */ /* 0x0008e200000e0000 */
[----:B------:R-:W-:-:S02]  /*10360*/  SEL R96, R155, R40, P0 ;  /* 0x000000289b607207 */ /* 0x000fc40000000000 */
[----:B--2---:R-:W-:Y:S01]  /*10370*/  SEL R78, R44, R81, P0 ;  /* 0x000000512c4e7207 */ /* 0x004fe20000000000 */
[----:B------:R2:W3:Y:S01]  /*10380*/  SHFL.IDX PT, R147, R41, R92, 0x1c1f ;  /* 0x001c1f5c29937589 */ /* 0x0004e200000e0000 */
[----:B------:R-:W-:Y:S02]  /*10390*/  SEL R44, R42, R25, P0 ;  /* 0x000000192a2c7207 */ /* 0x000fe40000000000 */
[----:B------:R-:W-:Y:S02]  /*103a0*/  SEL R42, R25, R42, P0 ;  /* 0x0000002a192a7207 */ /* 0x000fe40000000000 */
[----:B------:R-:W-:Y:S02]  /*103b0*/  F2FP.BF16.F32.PACK_AB R25, R129, R128 ;  /* 0x000000808119723e */ /* 0x000fe400000010ff */
[----:B------:R-:W-:Y:S02]  /*103c0*/  SEL R81, R146, R67, P0 ;  /* 0x0000004392517207 */ /* 0x000fe40000000000 */
[----:B----4-:R-:W-:-:S02]  /*103d0*/  SEL R79, R67, R146, P0 ;  /* 0x00000092434f7207 */ /* 0x010fc40000000000 */
[----:B--2---:R-:W-:Y:S02]  /*103e0*/  SEL R41, R183, R118, P0 ;  /* 0x00000076b7297207 */ /* 0x004fe40000000000 */
        /* <DEDUP_REMOVED lines=8> */
[----:B------:R-:W-:Y:S02]  /*10470*/  F2FP.BF16.F32.PACK_AB R24, R133, R132 ;  /* 0x000000848518723e */ /* 0x000fe400000010ff */
[----:B------:R-:W-:Y:S02]  /*10480*/  SEL R94, R40, R155, P0 ;  /* 0x0000009b285e7207 */ /* 0x000fe40000000000 */
[----:B------:R-:W-:Y:S01]  /*10490*/  SEL R66, R43, R66, P0 ;  /* 0x000000422b427207 */ /* 0x000fe20000000000 */
[----:B------:R2:W-:Y:S01]  /*104a0*/  STSM.16.M88.4 [R13], R24 ;  /* 0x000000180d007844 */ /* 0x0005e20000000200 */
[----:B------:R-:W-:-:S02]  /*104b0*/  SEL R67, R45, R10, P0 ;  /* 0x0000000a2d437207 */ /* 0x000fc40000000000 */
[----:B------:R-:W-:Y:S02]  /*104c0*/  SEL R101, R77, R34, P0 ;  /* 0x000000224d657207 */ /* 0x000fe40000000000 */
[----:B------:R-:W-:Y:S02]  /*104d0*/  SEL R99, R34, R77, P0 ;  /* 0x0000004d22637207 */ /* 0x000fe40000000000 */
[----:B0-----:R-:W-:Y:S02]  /*104e0*/  SEL R92, R90, R163, P0 ;  /* 0x000000a35a5c7207 */ /* 0x001fe40000000000 */
[----:B------:R-:W-:Y:S02]  /*104f0*/  SEL R73, R144, R49, P0 ;  /* 0x0000003190497207 */ /* 0x000fe40000000000 */
[----:B------:R-:W-:Y:S02]  /*10500*/  SEL R71, R49, R144, P0 ;  /* 0x0000009031477207 */ /* 0x000fe40000000000 */
[----:B-1----:R-:W-:-:S02]  /*10510*/  SEL R48, R9, R46, P0 ;  /* 0x0000002e09307207 */ /* 0x002fc40000000000 */
[----:B------:R-:W-:Y:S02]  /*10520*/  SEL R45, R4, R29, P0 ;  /* 0x0000001d042d7207 */ /* 0x000fe40000000000 */
[----:B------:R-:W-:Y:S02]  /*10530*/  SEL R43, R29, R4, P0 ;  /* 0x000000041d2b7207 */ /* 0x000fe40000000000 */
[----:B------:R-:W-:Y:S02]  /*10540*/  SEL R40, R6, R33, P0 ;  /* 0x0000002106287207 */ /* 0x000fe40000000000 */
[----:B------:R-:W-:Y:S02]  /*10550*/  SEL R20, R33, R6, P0 ;  /* 0x0000000621147207 */ /* 0x000fe40000000000 */
[----:B------:R-:W-:Y:S02]  /*10560*/  SEL R90, R163, R90, P0 ;  /* 0x0000005aa35a7207 */ /* 0x000fe40000000000 */
[----:B---3--:R-:W-:-:S02]  /*10570*/  SEL R57, R11, R28, P0 ;  /* 0x0000001c0b397207 */ /* 0x008fc40000000000 */
[----:B------:R-:W-:Y:S02]  /*10580*/  SEL R55, R28, R11, P0 ;  /* 0x0000000b1c377207 */ /* 0x000fe40000000000 */
[----:B------:R-:W-:Y:S02]  /*10590*/  SEL R46, R46, R9, P0 ;  /* 0x000000092e2e7207 */ /* 0x000fe40000000000 */
[----:B------:R-:W-:Y:S02]  /*105a0*/  SEL R49, R8, R35, P0 ;  /* 0x0000002308317207 */ /* 0x000fe40000000000 */
[----:B------:R-:W-:Y:S02]  /*105b0*/  SEL R47, R35, R8, P0 ;  /* 0x00000008232f7207 */ /* 0x000fe40000000000 */
[----:B------:R-:W-:Y:S02]  /*105c0*/  F2FP.BF16.F32.PACK_AB R4, R125, R124 ;  /* 0x0000007c7d04723e */ /* 0x000fe400000010ff */
[----:B------:R-:W-:-:S02]  /*105d0*/  F2FP.BF16.F32.PACK_AB R5, R121, R120 ;  /* 0x000000787905723e */ /* 0x000fc400000010ff */
[----:B------:R-:W-:Y:S02]  /*105e0*/  F2FP.BF16.F32.PACK_AB R6, R123, R122 ;  /* 0x0000007a7b06723e */ /* 0x000fe400000010ff */
[----:B------:R-:W-:Y:S02]  /*105f0*/  F2FP.BF16.F32.PACK_AB R7, R119, R118 ;  /* 0x000000767707723e */ /* 0x000fe400000010ff */
[----:B------:R-:W-:Y:S02]  /*10600*/  SEL R76, R74, R159, P0 ;  /* 0x0000009f4a4c7207 */ /* 0x000fe40000000000 */
[----:B------:R-:W-:Y:S01]  /*10610*/  SEL R77, R12, R147, P0 ;  /* 0x000000930c4d7207 */ /* 0x000fe20000000000 */
[----:B------:R0:W-:Y:S01]  /*10620*/  STSM.16.M88.4 [R37], R4 ;  /* 0x0000000425007844 */ /* 0x0001e20000000200 */
[----:B------:R-:W-:Y:S02]  /*10630*/  SEL R75, R147, R12, P0 ;  /* 0x0000000c934b7207 */ /* 0x000fe40000000000 */
[----:B------:R-:W-:-:S02]  /*10640*/  F2FP.BF16.F32.PACK_AB R8, R117, R116 ;  /* 0x000000747508723e */ /* 0x000fc400000010ff */
[----:B------:R-:W-:Y:S02]  /*10650*/  F2FP.BF16.F32.PACK_AB R10, R115, R114 ;  /* 0x00000072730a723e */ /* 0x000fe400000010ff */
[----:B------:R-:W-:Y:S02]  /*10660*/  F2FP.BF16.F32.PACK_AB R11, R111, R110 ;  /* 0x0000006e6f0b723e */ /* 0x000fe400000010ff */
[----:B------:R-:W-:Y:S02]  /*10670*/  F2FP.BF16.F32.PACK_AB R9, R113, R112 ;  /* 0x000000707109723e */ /* 0x000fe400000010ff */
[----:B------:R-:W-:Y:S02]  /*10680*/  SEL R74, R159, R74, P0 ;  /* 0x0000004a9f4a7207 */ /* 0x000fe40000000000 */
[----:B------:R-:W-:Y:S01]  /*10690*/  SEL R60, R58, R31, P0 ;  /* 0x0000001f3a3c7207 */ /* 0x000fe20000000000 */
[----:B------:R-:W-:Y:S01]  /*106a0*/  STSM.16.M88.4 [R142], R8 ;  /* 0x000000088e007844 */ /* 0x000fe20000000200 */
[----:B------:R-:W-:-:S02]  /*106b0*/  F2FP.BF16.F32.PACK_AB R12, R109, R108 ;  /* 0x0000006c6d0c723e */ /* 0x000fc400000010ff */
[----:B------:R-:W-:Y:S02]  /*106c0*/  F2FP.BF16.F32.PACK_AB R14, R107, R106 ;  /* 0x0000006a6b0e723e */ /* 0x000fe400000010ff */
[----:B------:R-:W-:Y:S02]  /*106d0*/  F2FP.BF16.F32.PACK_AB R15, R103, R102 ;  /* 0x00000066670f723e */ /* 0x000fe400000010ff */
[----:B--2---:R-:W-:Y:S02]  /*106e0*/  F2FP.BF16.F32.PACK_AB R13, R105, R104 ;  /* 0x00000068690d723e */ /* 0x004fe400000010ff */
[----:B------:R-:W-:Y:S02]  /*106f0*/  SEL R58, R31, R58, P0 ;  /* 0x0000003a1f3a7207 */ /* 0x000fe40000000000 */
[----:B------:R-:W-:Y:S01]  /*10700*/  F2FP.BF16.F32.PACK_AB R24, R101, R100 ;  /* 0x000000646518723e */ /* 0x000fe200000010ff */
[----:B------:R-:W-:Y:S01]  /*10710*/  STSM.16.M88.4 [R141], R12 ;  /* 0x0000000c8d007844 */ /* 0x000fe20000000200 */
[----:B------:R-:W-:-:S02]  /*10720*/  F2FP.BF16.F32.PACK_AB R26, R99, R98 ;  /* 0x00000062631a723e */ /* 0x000fc400000010ff */
[----:B------:R-:W-:Y:S02]  /*10730*/  F2FP.BF16.F32.PACK_AB R27, R95, R94 ;  /* 0x0000005e5f1b723e */ /* 0x000fe400000010ff */
[----:B------:R-:W-:Y:S02]  /*10740*/  F2FP.BF16.F32.PACK_AB R25, R97, R96 ;  /* 0x000000606119723e */ /* 0x000fe400000010ff */
[----:B------:R-:W-:Y:S02]  /*10750*/  F2FP.BF16.F32.PACK_AB R28, R93, R92 ;  /* 0x0000005c5d1c723e */ /* 0x000fe400000010ff */
[----:B------:R-:W-:Y:S01]  /*10760*/  F2FP.BF16.F32.PACK_AB R30, R91, R90 ;  /* 0x0000005a5b1e723e */ /* 0x000fe200000010ff */
[----:B------:R-:W-:Y:S01]  /*10770*/  STSM.16.M88.4 [R140], R24 ;  /* 0x000000188c007844 */ /* 0x000fe20000000200 */
[----:B------:R-:W-:Y:S02]  /*10780*/  F2FP.BF16.F32.PACK_AB R31, R87, R86 ;  /* 0x00000056571f723e */ /* 0x000fe400000010ff */
[----:B------:R-:W-:-:S02]  /*10790*/  F2FP.BF16.F32.PACK_AB R29, R89, R88 ;  /* 0x00000058591d723e */ /* 0x000fc400000010ff */
[----:B------:R-:W-:Y:S02]  /*107a0*/  F2FP.BF16.F32.PACK_AB R34, R83, R82 ;  /* 0x000000525322723e */ /* 0x000fe400000010ff */
[----:B------:R-:W-:Y:S01]  /*107b0*/  F2FP.BF16.F32.PACK_AB R35, R79, R78 ;  /* 0x0000004e4f23723e */ /* 0x000fe200000010ff */
[----:B------:R1:W-:Y:S01]  /*107c0*/  STSM.16.M88.4 [R139], R28 ;  /* 0x0000001c8b007844 */ /* 0x0003e20000000200 */
[----:B------:R-:W-:Y:S02]  /*107d0*/  F2FP.BF16.F32.PACK_AB R33, R81, R80 ;  /* 0x000000505121723e */ /* 0x000fe400000010ff */
[----:B------:R-:W-:Y:S02]  /*107e0*/  F2FP.BF16.F32.PACK_AB R36, R77, R76 ;  /* 0x0000004c4d24723e */ /* 0x000fe400000010ff */
[----:B------:R-:W-:Y:S01]  /*107f0*/  F2FP.BF16.F32.PACK_AB R38, R75, R74 ;  /* 0x0000004a4b26723e */ /* 0x000fe200000010ff */
[----:B------:R-:W-:Y:S01]  /*10800*/  STSM.16.M88.4 [R138], R32 ;  /* 0x000000208a007844 */ /* 0x000fe20000000200 */
[----:B------:R-:W-:-:S02]  /*10810*/  F2FP.BF16.F32.PACK_AB R39, R71, R70 ;  /* 0x000000464727723e */ /* 0x000fc400000010ff */
[----:B0-----:R-:W-:Y:S02]  /*10820*/  F2FP.BF16.F32.PACK_AB R37, R73, R72 ;  /* 0x000000484925723e */ /* 0x001fe400000010ff */
[----:B------:R-:W-:Y:S02]  /*10830*/  F2FP.BF16.F32.PACK_AB R4, R69, R68 ;  /* 0x000000444504723e */ /* 0x000fe400000010ff */
[----:B------:R-:W-:Y:S01]  /*10840*/  F2FP.BF16.F32.PACK_AB R6, R67, R66 ;  /* 0x000000424306723e */ /* 0x000fe200000010ff */
[----:B------:R-:W-:Y:S01]  /*10850*/  STSM.16.M88.4 [R137], R36 ;  /* 0x0000002489007844 */ /* 0x000fe20000000200 */
[----:B------:R-:W-:Y:S01]  /*10860*/  F2FP.BF16.F32.PACK_AB R7, R63, R62 ;  /* 0x0000003e3f07723e */ /* 0x000fe200000010ff */
[----:B-1----:R-:W-:Y:S01]  /*10870*/  IMAD.U32 R28, RZ, RZ, UR12 ;  /* 0x0000000cff1c7e24 */ /* 0x002fe2000f8e00ff */
        /* <DEDUP_REMOVED lines=18> */
[----:B------:R-:W-:-:S03]  /*109a0*/  ISETP.NE.U32.AND P0, PT, RZ, UR14, PT ;  /* 0x0000000eff007c0c */ /* 0x000fc6000bf05070 */
[----:B------:R1:W-:Y:S01]  /*109b0*/  STSM.16.M88.4 [R3], R24 ;  /* 0x0000001803007844 */ /* 0x0003e20000000200 */
[----:B------:R-:W-:Y:S01]  /*109c0*/  BAR.SYNC.DEFER_BLOCKING 0x1, 0x100 ;  /* 0x0044000000007b1d */ /* 0x000fe20000010000 */
[----:B------:R-:W-:-:S07]  /*109d0*/  ISETP.NE.AND.EX P0, PT, RZ, UR15, PT, P0 ;  /* 0x0000000fff007c0c */ /* 0x000fce000bf05300 */
[----:B0-----:R-:W0:Y:S06]  /*109e0*/  LDC R134, c[0x0][0xbe8] ;  /* 0x0002fa00ff867b82 */ /* 0x001e2c0000000800 */
[----:B------:R-:W2:Y:S01]  /*109f0*/  @P0 LDG.E R30, desc[UR36][R28.64] ;  /* 0x000000241c1e0981 */ /* 0x000ea2000c1e1900 */
[----:B------:R-:W-:Y:S01]  /*10a00*/  UISETP.NE.U32.AND UP0, UPT, UR12, URZ, UPT ;  /* 0x0000003f0c00728c */ /* 0x000fe2000bf05070 */
[----:B------:R-:W-:Y:S01]  /*10a10*/  UMOV UR20, 0x9b8 ;  /* 0x000009b800147882 */ /* 0x000fe20000000000 */
[----:B------:R-:W-:Y:S02]  /*10a20*/  ULDC UR4, c[0x0][0xa88] ;  /* 0x0002a20000047ab9 */ /* 0x000fe40000000800 */
[----:B------:R-:W-:Y:S01]  /*10a30*/  UISETP.NE.AND.EX UP0, UPT, UR13, URZ, UPT, UP0 ;  /* 0x0000003f0d00728c */ /* 0x000fe2000bf05300 */
[----:B0-----:R-:W-:Y:S01]  /*10a40*/  ISETP.NE.AND P1, PT, R134, 0x1, PT ;  /* 0x000000018600780c */ /* 0x001fe20003f25270 */
[----:B------:R-:W-:-:S04]  /*10a50*/  IMAD.U32 R9, RZ, RZ, UR4 ;  /* 0x00000004ff097e24 */ /* 0x000fc8000f8e00ff */
[----:B------:R-:W-:-:S05]  /*10a60*/  PLOP3.LUT P4, PT, PT, PT, UP0, 0x80, 0x0 ;  /* 0x000000000000781c */ /* 0x000fca0003f8f008 */
[----:B------:R-:W-:-:S03]  /*10a70*/  @UP0 ULEA UR12, UP1, UR53, UR12, 0x2 ;  /* 0x0000000c350c0291 */ /* 0x000fc6000f82103f */
[----:B-1----:R-:W0:Y:S01]  /*10a80*/  @P1 LDC R3, c[0x0][0xbec] ;  /* 0x0002fb00ff031b82 */ /* 0x002e220000000800 */
[----:B------:R-:W-:Y:S02]  /*10a90*/  @UP0 ULEA.HI.X UR13, UR53, UR13, UR57, 0x2, UP1 ;  /* 0x0000000d350d0291 */ /* 0x000fe400088f1439 */
[----:B------:R-:W-:Y:S01]  /*10aa0*/  UISETP.GT.AND UP1, UPT, UR56, 0x1, UPT ;  /* 0x000000013800788c */ /* 0x000fe2000bf24270 */
[----:B------:R-:W-:-:S04]  /*10ab0*/  IMAD.U32 R4, RZ, RZ, UR12 ;  /* 0x0000000cff047e24 */ /* 0x000fc8000f8e00ff */
[----:B------:R-:W1:Y:S01]  /*10ac0*/  @P1 LDC R7, c[0x0][0xbf0] ;  /* 0x0002fc00ff071b82 */ /* 0x000e620000000800 */
[----:B------:R-:W-:Y:S01]  /*10ad0*/  USEL UR20, UR20, 0x978, UP1 ;  /* 0x0000097814147887 */ /* 0x000fe20008800000 */
[----:B------:R-:W-:Y:S01]  /*10ae0*/  IMAD.U32 R5, RZ, RZ, UR13 ;  /* 0x0000000dff057e24 */ /* 0x000fe2000f8e00ff */
[----:B------:R-:W-:Y:S01]  /*10af0*/  UISETP.NE.U32.AND UP0, UPT, UR14, URZ, UPT ;  /* 0x0000003f0e00728c */ /* 0x000fe2000bf05070 */
[----:B------:R-:W-:Y:S01]  /*10b00*/  VIADD R14, R17, UR48 ;  /* 0x00000030110e7c36 */ /* 0x000fe20008000000 */
[----:B------:R-:W-:Y:S02]  /*10b10*/  UMOV UR4, URZ ;  /* 0x0000003f00047c82 */ /* 0x000fe40008000000 */
[----:B------:R-:W-:Y:S01]  /*10b20*/  UISETP.NE.AND.EX UP0, UPT, UR15, URZ, UPT, UP0 ;  /* 0x0000003f0f00728c */ /* 0x000fe2000bf05300 */
[----:B------:R0:W5:Y:S01]  /*10b30*/  @P4 LDG.E R9, desc[UR36][R4.64] ;  /* 0x0000002404094981 */ /* 0x000162000c1e1900 */
[----:B------:R-:W-:Y:S02]  /*10b40*/  USEL UR9, UR58, URZ, UP1 ;  /* 0x0000003f3a097287 */ /* 0x000fe40008800000 */
[----:B------:R-:W-:-:S02]  /*10b50*/  USEL UR53, UR53, URZ, !UP0 ;  /* 0x0000003f35357287 */ /* 0x000fc4000c000000 */
[----:B------:R-:W-:Y:S01]  /*10b60*/  ULDC.64 UR16, c[0x0][UR20+0x218] ;  /* 0x0000860014107abb */ /* 0x000fe20008000a00 */
[----:B------:R-:W-:Y:S01]  /*10b70*/  ULDC.64 UR18, c[0x0][UR20+0x228] ;  /* 0x00008a0014127abb */ /* 0x000fe20008000a00 */
[----:B------:R-:W-:Y:S01]  /*10b80*/  ULDC.64 UR14, c[0x0][UR20+0x220] ;  /* 0x00008800140e7abb */ /* 0x000fe20008000a00 */
[----:B------:R-:W-:Y:S02]  /*10b90*/  UIMAD.WIDE.U32 UR12, UR16, UR54, URZ ;  /* 0x00000036100c72a5 */ /* 0x000fe4000f8e003f */
[----:B------:R-:W-:Y:S01]  /*10ba0*/  UIMAD.WIDE.U32 UR22, UR18, UR9, URZ ;  /* 0x00000009121672a5 */ /* 0x000fe2000f8e003f */
[----:B0-----:R-:W-:Y:S01]  /*10bb0*/  @P1 IMAD.HI.U32 R4, R14, R3, RZ ;  /* 0x000000030e041227 */ /* 0x001fe200078e00ff */
[----:B------:R-:W-:Y:S02]  /*10bc0*/  UIMAD UR16, UR17, UR54, URZ ;  /* 0x00000036111072a4 */ /* 0x000fe4000f8e023f */
[----:B------:R-:W-:Y:S01]  /*10bd0*/  UIMAD UR18, UR19, UR9, URZ ;  /* 0x00000009131272a4 */ /* 0x000fe2000f8e023f */
[----:B------:R-:W-:Y:S01]  /*10be0*/  IMAD.MOV.U32 R3, RZ, RZ, R14 ;  /* 0x000000ffff037224 */ /* 0x000fe200078e000e */
[----:B------:R-:W-:Y:S01]  /*10bf0*/  USEL UR57, UR57, URZ, !UP0 ;  /* 0x0000003f39397287 */ /* 0x000fe2000c000000 */
[----:B-1----:R-:W-:Y:S01]  /*10c00*/  @P1 SHF.R.U32.HI R3, RZ, R7, R4 ;  /* 0x00000007ff031219 */ /* 0x002fe20000011604 */
[----:B------:R-:W-:Y:S01]  /*10c10*/  UIMAD UR9, UR15, UR53, URZ ;  /* 0x000000350f0972a4 */ /* 0x000fe2000f8e023f */
[----:B------:R-:W-:Y:S01]  /*10c20*/  IMAD.U32 R4, RZ, RZ, UR22 ;  /* 0x00000016ff047e24 */ /* 0x000fe2000f8e00ff */
[----:B------:R-:W-:Y:S01]  /*10c30*/  UIADD3 UR13, UR13, UR16, URZ ;  /* 0x000000100d0d7290 */ /* 0x000fe2000fffe03f */
[----:B------:R-:W-:Y:S01]  /*10c40*/  IMAD.U32 R5, RZ, RZ, UR23 ;  /* 0x00000017ff057e24 */ /* 0x000fe2000f8e00ff */
[----:B------:R-:W-:Y:S01]  /*10c50*/  UIMAD.WIDE.U32 UR16, UR14, UR53, URZ ;  /* 0x000000350e1072a5 */ /* 0x000fe2000f8e003f */
[--C-:B------:R-:W-:Y:S01]  /*10c60*/  IMAD.MOV R7, RZ, RZ, -R3.reuse ;  /* 0x000000ffff077224 */ /* 0x100fe200078e0a03 */
[----:B------:R-:W-:Y:S01]  /*10c70*/  UIMAD UR9, UR14, UR57, UR9 ;  /* 0x000000390e0972a4 */ /* 0x000fe2000f8e0209 */
[----:B------:R-:W-:Y:S01]  /*10c80*/  SHF.R.S32.HI R5, RZ, 0x1f, R3 ;  /* 0x0000001fff057819 */ /* 0x000fe20000011403 */
[----:B------:R-:W-:Y:S01]  /*10c90*/  UIADD3 UR18, UR23, UR18, URZ ;  /* 0x0000001217127290 */ /* 0x000fe2000fffe03f */
[----:B------:R-:W-:Y:S01]  /*10ca0*/  IMAD R7, R134, R7, R14 ;  /* 0x0000000786077224 */ /* 0x000fe200078e020e */
[----:B------:R-:W-:-:S04]  /*10cb0*/  UIADD3 UR9, UR17, UR9, URZ ;  /* 0x0000000911097290 */ /* 0x000fc8000fffe03f */
[----:B------:R-:W-:Y:S01]  /*10cc0*/  IMAD.U32 R8, RZ, RZ, UR18 ;  /* 0x00000012ff087e24 */ /* 0x000fe2000f8e00ff */
        /* <DEDUP_REMOVED lines=8> */
[----:B------:R-:W-:Y:S01]  /*10d50*/  ULDC.64 UR12, c[0x0][UR20+0x210] ;  /* 0x00008400140c7abb */ /* 0x000fe20008000a00 */
[----:B------:R-:W-:Y:S01]  /*10d60*/  SHF.R.S32.HI R3, RZ, 0x1f, R7 ;  /* 0x0000001fff037819 */ /* 0x000fe20000011407 */
[----:B------:R-:W-:Y:S01]  /*10d70*/  IMAD R6, R7, UR13, RZ ;  /* 0x0000000d07067c24 */ /* 0x000fe2000f8e02ff */
[----:B------:R-:W-:-:S03]  /*10d80*/  IADD3.X R5, R5, UR9, R8, P2, P3 ;  /* 0x0000000905057c10 */ /* 0x000fc600097e6408 */
        /* <DEDUP_REMOVED lines=10> */
.L_x_2531:
[----:B------:R-:W2:Y:S01]  /*10e30*/  LDL R3, [R1+0x20] ;  /* 0x0000200001037983 */ /* 0x000ea20000100800 */
[----:B------:R-:W-:Y:S02]  /*10e40*/  LOP3.LUT P0, RZ, R228, 0x3, RZ, 0xc0, !PT ;  /* 0x00000003e4ff7812 */ /* 0x000fe4000780c0ff */
[----:B------:R-:W-:Y:S01]  /*10e50*/  PLOP3.LUT P3, PT, PT, PT, UP1, 0x80, 0x0 ;  /* 0x000000000000781c */ /* 0x000fe20003f6f018 */
[----:B------:R-:W-:Y:S04]  /*10e60*/  SHFL.IDX PT, R4, R10, RZ, 0x1c1f ;  /* 0x001c1fff0a047589 */ /* 0x000fe800000e0000 */
[----:B------:R-:W0:Y:S04]  /*10e70*/  SHFL.IDX PT, R5, R11, RZ, 0x1c1f ;  /* 0x001c1fff0b057589 */ /* 0x000e2800000e0000 */
[----:B------:R-:W-:Y:S04]  /*10e80*/  SHFL.IDX PT, R6, R10, 0x1, 0x1c1f ;  /* 0x003c1f000a067f89 */ /* 0x000fe800000e0000 */
[----:B------:R-:W1:Y:S01]  /*10e90*/  SHFL.IDX PT, R7, R11, 0x1, 0x1c1f ;  /* 0x003c1f000b077f89 */ /* 0x000e6200000e0000 */
[----:B--2---:R-:W-:-:S02]  /*10ea0*/  VIADD R12, R3, UR48 ;  /* 0x00000030030c7c36 */ /* 0x004fc40008000000 */
[----:B-----5:R-:W-:Y:S02]  /*10eb0*/  IMAD R3, R9, R134, RZ ;  /* 0x0000008609037224 */ /* 0x020fe400078e02ff */
[----:B------:R-:W-:-:S03]  /*10ec0*/  VIADD R8, R12, 0x8 ;  /* 0x000000080c087836 */ /* 0x000fc60000000000 */
[-C--:B------:R-:W-:Y:S02]  /*10ed0*/  ISETP.GE.OR P2, PT, R12, R3.reuse, P0 ;  /* 0x000000030c00720c */ /* 0x080fe40000746670 */
[----:B------:R-:W-:-:S11]  /*10ee0*/  ISETP.GE.OR P0, PT, R8, R3, P0 ;  /* 0x000000030800720c */ /* 0x000fd60000706670 */
        /* <DEDUP_REMOVED lines=12> */
[C---:B------:R-:W-:Y:S01]  /*10fb0*/  IADD3 R33, P2, R4.reuse, 0x5000, RZ ;  /* 0x0000500004217810 */ /* 0x040fe20007f5e0ff */
[----:B------:R-:W-:Y:S01]  /*10fc0*/  UIMAD UR9, UR14, UR12, URZ ;  /* 0x0000000c0e0972a4 */ /* 0x000fe2000f8e023f */
        /* <DEDUP_REMOVED lines=10> */
[----:B------:R-:W-:Y:S01]  /*11070*/  UIMAD.WIDE.U32 UR10, UR4, UR12, URZ ;  /* 0x0000000c040a72a5 */ /* 0x000fe2000f8e003f */
[----:B------:R-:W-:Y:S01]  /*11080*/  LOP3.LUT R8, R9, 0x380, RZ, 0xc0, !PT ;  /* 0x0000038009087812 */ /* 0x000fe200078ec0ff */
[----:B------:R-:W-:Y:S01]  /*11090*/  UIMAD UR9, UR4, UR13, UR9 ;  /* 0x0000000d040972a4 */ /* 0x000fe2000f8e0209 */
[----:B------:R-:W-:Y:S01]  /*110a0*/  SHF.R.U64 R0, R0, 0x3, RZ ;  /* 0x0000000300007819 */ /* 0x000fe200000012ff */
[----:B------:R-:W-:Y:S01]  /*110b0*/  IMAD.X R53, RZ, RZ, R5, P2 ;  /* 0x000000ffff357224 */ /* 0x000fe200010e0605 */
[----:B------:R-:W-:Y:S01]  /*110c0*/  LOP3.LUT R12, R13, 0x380, RZ, 0xc0, !PT ;  /* 0x000003800d0c7812 */ /* 0x000fe200078ec0ff */
[----:B------:R-:W-:Y:S01]  /*110d0*/  ULDC.64 UR12, c[0x0][0xae8] ;  /* 0x0002ba00000c7ab9 */ /* 0x000fe20000000a00 */
[----:B------:R-:W-:Y:S01]  /*110e0*/  LOP3.LUT R24, R25, 0x380, RZ, 0xc0, !PT ;  /* 0x0000038019187812 */ /* 0x000fe200078ec0ff */
[----:B------:R-:W5:Y:S01]  /*110f0*/  LD.E.128 R32, desc[UR36][R32.64] ;  /* 0x0000002420207980 */ /* 0x000f62000c101d00 */
[----:B------:R-:W-:-:S02]  /*11100*/  LOP3.LUT R28, R29, 0x380, RZ, 0xc0, !PT ;  /* 0x000003801d1c7812 */ /* 0x000fc400078ec0ff */
[----:B------:R-:W-:Y:S01]  /*11110*/  LOP3.LUT R52, R0, R7, RZ, 0x3c, !PT ;  /* 0x0000000700347212 */ /* 0x000fe200078e3cff */
[----:B------:R-:W-:Y:S01]  /*11120*/  IMAD R0, R18, 0x20, R227 ;  /* 0x0000002012007824 */ /* 0x000fe200078e02e3 */
[----:B------:R-:W-:Y:S01]  /*11130*/  UIADD3 UR11, UR11, UR9, URZ ;  /* 0x000000090b0b7290 */ /* 0x000fe2000fffe03f */
[----:B------:R-:W-:Y:S02]  /*11140*/  SHF.R.U64 R8, R8, 0x3, RZ ;  /* 0x0000000308087819 */ /* 0x000fe400000012ff */
[----:B------:R-:W-:Y:S02]  /*11150*/  SHF.R.U64 R12, R12, 0x3, RZ ;  /* 0x000000030c0c7819 */ /* 0x000fe400000012ff */
[----:B------:R-:W-:Y:S02]  /*11160*/  SHF.R.U64 R24, R24, 0x3, RZ ;  /* 0x0000000318187819 */ /* 0x000fe400000012ff */
[----:B------:R-:W-:Y:S01]  /*11170*/  SHF.R.U64 R28, R28, 0x3, RZ ;  /* 0x000000031c1c7819 */ /* 0x000fe200000012ff */
[----:B------:R-:W-:Y:S01]  /*11180*/  VIADD R2, R0, UR48 ;  /* 0x0000003000027c36 */ /* 0x000fe20008000000 */
[----:B------:R-:W-:Y:S01]  /*11190*/  UIMAD.WIDE.U32 UR10, UR54, UR12, UR10 ;  /* 0x0000000c360a72a5 */ /* 0x000fe2000f8e000a */
        /* <DEDUP_REMOVED lines=8> */
[C---:B------:R-:W-:Y:S01]  /*11220*/  IADD3 R37, P0, R4.reuse, 0x6000, RZ ;  /* 0x0000600004257810 */ /* 0x040fe20007f1e0ff */
[----:B------:R-:W-:Y:S01]  /*11230*/  USHF.R.S32.HI UR4, URZ, 0x1f, UR53 ;  /* 0x0000001f3f047899 */ /* 0x000fe20008011435 */
[----:B------:R-:W-:Y:S01]  /*11240*/  IADD3 R41, P4, R4, 0x7000, RZ ;  /* 0x0000700004297810 */ /* 0x000fe20007f9e0ff */
[----:B-1----:R-:W-:Y:S01]  /*11250*/  @P1 IMAD.HI.U32 R0, R2, R21, RZ ;  /* 0x0000001502001227 */ /* 0x002fe200078e00ff */
[C---:B------:R-:W-:Y:S01]  /*11260*/  IADD3 R57, P3, R4.reuse, 0x8000, RZ ;  /* 0x0000800004397810 */ /* 0x040fe20007f7e0ff */
[----:B------:R-:W-:Y:S01]  /*11270*/  UIMAD UR11, UR54, UR13, UR11 ;  /* 0x0000000d360b72a4 */ /* 0x000fe2000f8e020b */
[C---:B------:R-:W-:Y:S01]  /*11280*/  IADD3 R45, P6, R4.reuse, 0x9000, RZ ;  /* 0x00009000042d7810 */ /* 0x040fe20007fde0ff */
[----:B------:R-:W-:Y:S01]  /*11290*/  IMAD.MOV.U32 R61, RZ, RZ, R2 ;  /* 0x000000ffff3d7224 */ /* 0x000fe200078e0002 */
[----:B------:R-:W-:Y:S01]  /*112a0*/  IADD3 R49, P5, R4, 0xa000, RZ ;  /* 0x0000a00004317810 */ /* 0x000fe20007fbe0ff */
[----:B------:R-:W-:Y:S01]  /*112b0*/  ULDC.64 UR12, c[0x0][0xaf0] ;  /* 0x0002bc00000c7ab9 */ /* 0x000fe20000000a00 */
[----:B------:R-:W-:Y:S01]  /*112c0*/  LOP3.LUT R36, R37, 0x380, RZ, 0xc0, !PT ;  /* 0x0000038025247812 */ /* 0x000fe200078ec0ff */
[----:B------:R-:W-:Y:S01]  /*112d0*/  UIMAD UR4, UR4, UR12, URZ ;  /* 0x0000000c040472a4 */ /* 0x000fe2000f8e023f */
[----:B------:R-:W-:Y:S01]  /*112e0*/  LOP3.LUT R40, R41, 0x380, RZ, 0xc0, !PT ;  /* 0x0000038029287812 */ /* 0x000fe200078ec0ff */
[----:B------:R-:W5:Y:S01]  /*112f0*/  LD.E.128 R12, desc[UR36][R12.64] ;  /* 0x000000240c0c7980 */ /* 0x000f62000c101d00 */
[----:B------:R-:W-:-:S02]  /*11300*/  LOP3.LUT R56, R57, 0x380, RZ, 0xc0, !PT ;  /* 0x0000038039387812 */ /* 0x000fc400078ec0ff */
[----:B------:R-:W-:Y:S01]  /*11310*/  LOP3.LUT R44, R45, 0x380, RZ, 0xc0, !PT ;  /* 0x000003802d2c7812 */ /* 0x000fe200078ec0ff */
[----:B------:R-:W5:Y:S01]  /*11320*/  LD.E.128 R24, desc[UR36][R24.64] ;  /* 0x0000002418187980 */ /* 0x000f62000c101d00 */
[----:B------:R-:W-:Y:S02]  /*11330*/  LOP3.LUT R48, R49, 0x380, RZ, 0xc0, !PT ;  /* 0x0000038031307812 */ /* 0x000fe400078ec0ff */
[----:B------:R-:W-:Y:S01]  /*11340*/  LOP3.LUT R11, R4, 0x380, RZ, 0xc0, !PT ;  /* 0x00000380040b7812 */ /* 0x000fe200078ec0ff */
[----:B------:R-:W5:Y:S01]  /*11350*/  LD.E.128 R28, desc[UR36][R28.64] ;  /* 0x000000241c1c7980 */ /* 0x000f62000c101d00 */
[----:B0-----:R-:W-:Y:S01]  /*11360*/  @P1 SHF.R.U32.HI R61, RZ, R63, R0 ;  /* 0x0000003fff3d1219 */ /* 0x001fe20000011600 */
[----:B------:R-:W-:Y:S01]  /*11370*/  UIMAD UR4, UR53, UR13, UR4 ;  /* 0x0000000d350472a4 */ /* 0x000fe2000f8e0204 */
[----:B------:R-:W-:Y:S01]  /*11380*/  SHF.R.U64 R36, R36, 0x3, RZ ;  /* 0x0000000324247819 */ /* 0x000fe200000012ff */
[----:B------:R-:W-:Y:S01]  /*11390*/  UIMAD.WIDE.U32 UR10, UR53, UR12, UR10 ;  /* 0x0000000c350a72a5 */ /* 0x000fe2000f8e000a */
[----:B------:R-:W-:Y:S01]  /*113a0*/  SHF.R.U64 R40, R40, 0x3, RZ ;  /* 0x0000000328287819 */ /* 0x000fe200000012ff */
[----:B------:R-:W5:Y:S01]  /*113b0*/  LD.E.128 R52, desc[UR36][R52.64] ;  /* 0x0000002434347980 */ /* 0x000f62000c101d00 */
[----:B------:R-:W-:-:S02]  /*113c0*/  SHF.R.U64 R56, R56, 0x3, RZ ;  /* 0x0000000338387819 */ /* 0x000fc400000012ff */
[----:B------:R-:W-:Y:S02]  /*113d0*/  SHF.R.U64 R44, R44, 0x3, RZ ;  /* 0x000000032c2c7819 */ /* 0x000fe400000012ff */
[----:B------:R-:W-:Y:S01]  /*113e0*/  SHF.R.U64 R48, R48, 0x3, RZ ;  /* 0x0000000330307819 */ /* 0x000fe200000012ff */
[--C-:B------:R-:W-:Y:S01]  /*113f0*/  IMAD.MOV R63, RZ, RZ, -R61.reuse ;  /* 0x000000ffff3f7224 */ /* 0x100fe200078e0a3d */
[----:B------:R-:W-:Y:S02]  /*11400*/  SHF.R.U64 R11, R11, 0x3, RZ ;  /* 0x000000030b0b7819 */ /* 0x000fe400000012ff */
[----:B------:R-:W-:Y:S01]  /*11410*/  SHF.R.S32.HI R0, RZ, 0x1f, R61 ;  /* 0x0000001fff007819 */ /* 0x000fe2000001143d */
[----:B------:R-:W-:Y:S01]  /*11420*/  UIADD3 UR4, UR11, UR4, URZ ;  /* 0x000000040b047290 */ /* 0x000fe2000fffe03f */
[----:B------:R-:W-:Y:S01]  /*11430*/  LOP3.LUT R36, R36, R37, RZ, 0x3c, !PT ;  /* 0x0000002524247212 */ /* 0x000fe200078e3cff */
[----:B------:R-:W-:Y:S01]  /*11440*/  ULDC.64 UR12, c[0x0][0xae0] ;  /* 0x0002b800000c7ab9 */ /* 0x000fe20000000a00 */
        /* <DEDUP_REMOVED lines=10> */
[----:B------:R-:W5:Y:S01]  /*114f0*/  LD.E.128 R8, desc[UR36][R8.64] ;  /* 0x0000002408087980 */ /* 0x000f62000c101d00 */
[----:B------:R-:W-:-:S02]  /*11500*/  IMAD R0, R0, UR12, RZ ;  /* 0x0000000c00007c24 */ /* 0x000fc4000f8e02ff */
[----:B------:R-:W-:Y:S01]  /*11510*/  IMAD R63, R134, R63, R2 ;  /* 0x0000003f863f7224 */ /* 0x000fe200078e0202 */
[----:B------:R-:W5:Y:S01]  /*11520*/  LD.E.128 R4, desc[UR36][R4.64] ;  /* 0x0000002404047980 */ /* 0x000f62000c101d00 */
[----:B------:R-:W-:Y:S02]  /*11530*/  IMAD.U32 R21, RZ, RZ, UR11 ;  /* 0x0000000bff157e24 */ /* 0x000fe4000f8e00ff */
[----:B------:R-:W-:Y:S01]  /*11540*/  IMAD.U32 R20, RZ, RZ, UR10 ;  /* 0x0000000aff147e24 */ /* 0x000fe2000f8e00ff */
[----:B------:R-:W5:Y:S01]  /*11550*/  LD.E.128 R36, desc[UR36][R36.64] ;  /* 0x0000002424247980 */ /* 0x000f62000c101d00 */
[----:B------:R-:W-:Y:S01]  /*11560*/  IMAD.U32 R21, RZ, RZ, UR4 ;  /* 0x00000004ff157e24 */ /* 0x000fe2000f8e00ff */
[----:B------:R-:W-:Y:S01]  /*11570*/  ULDC.64 UR10, c[0x0][0xad8] ;  /* 0x0002b600000a7ab9 */ /* 0x000fe20000000a00 */
[----:B------:R-:W-:Y:S01]  /*11580*/  IMAD R65, R61, UR13, R0 ;  /* 0x0000000d3d417c24 */ /* 0x000fe2000f8e0200 */
[----:B------:R-:W5:Y:S01]  /*11590*/  LD.E.128 R40, desc[UR36][R40.64] ;  /* 0x0000002428287980 */ /* 0x000f62000c101d00 */
[----:B------:R-:W-:-:S03]  /*115a0*/  SHF.R.S32.HI R0, RZ, 0x1f, R63 ;  /* 0x0000001fff007819 */ /* 0x000fc6000001143f */
[----:B------:R-:W5:Y:S01]  /*115b0*/  LD.E.128 R56, desc[UR36][R56.64] ;  /* 0x0000002438387980 */ /* 0x000f62000c101d00 */
[----:B------:R-:W-:-:S03]  /*115c0*/  IMAD.WIDE.U32 R20, R61, UR12, R20 ;  /* 0x0000000c3d147c25 */ /* 0x000fc6000f8e0014 */
        /* <DEDUP_REMOVED lines=8> */
[----:B------:R-:W-:-:S02]  /*11650*/  IMAD R2, R0, UR10, RZ ;  /* 0x0000000a00027c24 */ /* 0x000fc4000f8e02ff */
[----:B------:R-:W-:Y:S02]  /*11660*/  VIADD R66, R227, UR48 ;  /* 0x00000030e3427c36 */ /* 0x000fe40008000000 */
[----:B------:R-:W-:Y:S02]  /*11670*/  IMAD.IADD R21, R21, 0x1, R65 ;  /* 0x0000000115157824 */ /* 0x000fe400078e0241 */
[C---:B------:R-:W-:Y:S02]  /*11680*/  IMAD R61, R63.reuse, UR11, R2 ;  /* 0x0000000b3f3d7c24 */ /* 0x040fe4000f8e0202 */
[C---:B------:R-:W-:Y:S01]  /*11690*/  VIADD R2, R66.reuse, 0x40 ;  /* 0x0000004042027836 */ /* 0x040fe20000000000 */
[----:B------:R-:W-:Y:S01]  /*116a0*/  UIADD3 UR8, UR8, 0x33420, URZ ;  /* 0x0003342008087890 */ /* 0x000fe2000fffe03f */
        /* <DEDUP_REMOVED lines=33> */
.L_x_2534:
[----:B------:R-:W-:Y:S05]  /*118c0*/  BSYNC B1 ;  /* 0x0000000000017941 */ /* 0x000fea0003800000 */
.L_x_2533:
[----:B--2---:R2:W4:Y:S01]  /*118d0*/  SHFL.IDX PT, R0, R64, 0x1, 0x181f ;  /* 0x00381f0040007f89 */ /* 0x00452200000e0000 */
[----:B------:R-:W-:Y:S03]  /*118e0*/  BSSY B1, `(.L_x_2535) ;  /* 0x0000010000017945 */ /* 0x000fe60003800000 */
[----:B---3--:R2:W3:Y:S01]  /*118f0*/  SHFL.IDX PT, R20, R2, 0x1, 0x181f ;  /* 0x00381f0002147f89 */ /* 0x0084e200000e0000 */
[----:B------:R-:W-:Y:S05]  /*11900*/  @P0 BRA `(.L_x_2536) ;  /* 0x0000000000340947 */ /* 0x000fea0003800000 */
[----:B------:R-:W-:Y:S02]  /*11910*/  ULDC UR4, c[0x0][0xac8] ;  /* 0x0002b20000047ab9 */ /* 0x000fe40000000800 */
[----:B------:R-:W-:Y:S02]  /*11920*/  ISETP.GE.AND P4, PT, R67, UR4, PT ;  /* 0x0000000443007c0c */ /* 0x000fe4000bf86270 */
[----:B------:R-:W-:Y:S02]  /*11930*/  ISETP.GE.AND P5, PT, R71, UR4, PT ;  /* 0x0000000447007c0c */ /* 0x000fe4000bfa6270 */
[----:B------:R-:W-:-:S09]  /*11940*/  ISETP.GE.AND P6, PT, R65, UR4, PT ;  /* 0x0000000441007c0c */ /* 0x000fd2000bfc6270 */
[-C--:B---3-5:R-:W-:Y:S02]  /*11950*/  @!P4 LEA R4, P0, R67, R20.reuse, 0x1 ;  /* 0x000000144304c211 */ /* 0x0a8fe400078008ff */
        /* <DEDUP_REMOVED lines=8> */
.L_x_2536:
[----:B------:R-:W-:Y:S05]  /*119e0*/  BSYNC B1 ;  /* 0x0000000000017941 */ /* 0x000fea0003800000 */
.L_x_2535:
[----:B----4-:R4:W0:Y:S01]  /*119f0*/  SHFL.IDX PT, R0, R64, 0x2, 0x181f ;  /* 0x00581f0040007f89 */ /* 0x01082200000e0000 */
[----:B------:R-:W-:Y:S03]  /*11a00*/  BSSY B1, `(.L_x_2537) ;  /* 0x0000010000017945 */ /* 0x000fe60003800000 */
[----:B---3-5:R4:W3:Y:S01]  /*11a10*/  SHFL.IDX PT, R8, R2, 0x2, 0x181f ;  /* 0x00581f0002087f89 */ /* 0x0288e200000e0000 */
        /* <DEDUP_REMOVED lines=14> */
.L_x_2538:
[----:B------:R-:W-:Y:S05]  /*11b00*/  BSYNC B1 ;  /* 0x0000000000017941 */ /* 0x000fea0003800000 */
.L_x_2537:
[----:B0-----:R-:W-:Y:S01]  /*11b10*/  VIADD R0, R66, 0x60 ;  /* 0x0000006042007836 */ /* 0x001fe20000000000 */
[----:B--2-4-:R-:W0:Y:S04]  /*11b20*/  SHFL.IDX PT, R64, R64, 0x3, 0x181f ;  /* 0x00781f0040407f89 */ /* 0x014e2800000e0000 */
[----:B------:R-:W-:Y:S01]  /*11b30*/  ISETP.GE.AND P0, PT, R0, R3, PT ;  /* 0x000000030000720c */ /* 0x000fe20003f06270 */
[----:B------:R2:W4:-:S12]  /*11b40*/  SHFL.IDX PT, R6, R2, 0x3, 0x181f ;  /* 0x00781f0002067f89 */ /* 0x00051800000e0000 */
[----:B--2---:R-:W-:Y:S05]  /*11b50*/  @P0 BRA `(.L_x_2539) ;  /* 0x00000020007c0947 */ /* 0x004fea0003800000 */
        /* <DEDUP_REMOVED lines=15> */
.L_x_2532:
[----:B------:R-:W-:Y:S01]  /*11c50*/  ULDC.64 UR12, c[0x0][0xb08] ;  /* 0x0002c200000c7ab9 */ /* 0x000fe20000000a00 */
[----:B------:R-:W1:Y:S01]  /*11c60*/  @P1 LDC R3, c[0x0][0xbec] ;  /* 0x0002fb00ff031b82 */ /* 0x000e620000000800 */
[----:B------:R-:W-:Y:S01]  /*11c70*/  UIMAD UR9, UR14, UR12, URZ ;  /* 0x0000000c0e0972a4 */ /* 0x000fe2000f8e023f */
[----:B0-----:R-:W-:Y:S01]  /*11c80*/  IMAD.MOV.U32 R5, RZ, RZ, R14 ;  /* 0x000000ffff057224 */ /* 0x001fe200078e000e */
[----:B------:R-:W-:Y:S01]  /*11c90*/  UIMAD.WIDE.U32 UR10, UR4, UR12, URZ ;  /* 0x0000000c040a72a5 */ /* 0x000fe2000f8e003f */
[----:B------:R-:W-:Y:S01]  /*11ca0*/  BSSY B1, `(.L_x_2540) ;  /* 0x00000af000017945 */ /* 0x000fe20003800000 */
[----:B------:R-:W-:Y:S01]  /*11cb0*/  UIMAD UR9, UR4, UR13, UR9 ;  /* 0x0000000d040972a4 */ /* 0x000fe2000f8e0209 */
[----:B------:R-:W-:Y:S01]  /*11cc0*/  SHF.R.S32.HI R26, RZ, 0x1f, R23 ;  /* 0x0000001fff1a7819 */ /* 0x000fe20000011417 */
[----:B------:R-:W-:Y:S01]  /*11cd0*/  USHF.R.S32.HI UR4, URZ, 0x1f, UR53 ;  /* 0x0000001f3f047899 */ /* 0x000fe20008011435 */
[----:B------:R-:W0:Y:S01]  /*11ce0*/  @P1 LDC R0, c[0x0][0xbf0] ;  /* 0x0002fc00ff001b82 */ /* 0x000e220000000800 */
        /* <DEDUP_REMOVED lines=14> */
[----:B-1----:R-:W-:Y:S01]  /*11dd0*/  @P1 IMAD.HI.U32 R3, R14, R3, RZ ;  /* 0x000000030e031227 */ /* 0x002fe200078e00ff */
[----:B------:R-:W-:Y:S01]  /*11de0*/  UIMAD.WIDE.U32 UR10, UR53, UR12, UR10 ;  /* 0x0000000c350a72a5 */ /* 0x000fe2000f8e000a */
[----:B------:R-:W-:Y:S01]  /*11df0*/  SYNCS.ARRIVE.TRANS64.RED.A1T0 RZ, [UR8], RZ ;  /* 0x000000ffffff79a7 */ /* 0x000fe20008100408 */
[----:B------:R-:W-:Y:S01]  /*11e00*/  UIMAD UR4, UR53, UR13, UR4 ;  /* 0x0000000d350472a4 */ /* 0x000fe2000f8e0204 */
[----:B------:R-:W-:Y:S02]  /*11e10*/  SHF.R.S32.HI R34, RZ, 0x1f, R226 ;  /* 0x0000001fff227819 */ /* 0x000fe400000114e2 */
[----:B------:R-:W-:Y:S01]  /*11e20*/  ULDC.64 UR12, c[0x0][0xb48] ;  /* 0x0002d200000c7ab9 */ /* 0x000fe20000000a00 */
[----:B------:R-:W-:Y:S01]  /*11e30*/  UIADD3 UR11, UR11, UR4, URZ ;  /* 0x000000040b0b7290 */ /* 0x000fe2000fffe03f */
[----:B0-----:R-:W-:-:S03]  /*11e40*/  @P1 SHF.R.U32.HI R5, RZ, R0, R3 ;  /* 0x00000000ff051219 */ /* 0x001fc60000011603 */
[----:B------:R-:W-:Y:S01]  /*11e50*/  UIMAD.WIDE.U32 UR10, UR58, UR12, UR10 ;  /* 0x0000000c3a0a72a5 */ /* 0x000fe2000f8e000a */
[--C-:B------:R-:W-:Y:S01]  /*11e60*/  SHF.R.S32.HI R0, RZ, 0x1f, R5.reuse ;  /* 0x0000001fff007819 */ /* 0x100fe20000011405 */
[----:B------:R-:W-:Y:S02]  /*11e70*/  IMAD.MOV R7, RZ, RZ, -R5 ;  /* 0x000000ffff077224 */ /* 0x000fe400078e0a05 */
[----:B------:R-:W-:Y:S02]  /*11e80*/  UIMAD UR58, UR58, UR13, UR11 ;  /* 0x0000000d3a3a72a4 */ /* 0x000fe4000f8e020b */
[----:B------:R-:W-:Y:S01]  /*11e90*/  IMAD R7, R134, R7, R14 ;  /* 0x0000000786077224 */ /* 0x000fe200078e020e */
[----:B------:R-:W-:Y:S01]  /*11ea0*/  ULDC.64 UR12, c[0x0][0xb30] ;  /* 0x0002cc00000c7ab9 */ /* 0x000fe20000000a00 */
[----:B------:R-:W-:Y:S02]  /*11eb0*/  IMAD.U32 R3, RZ, RZ, UR11 ;  /* 0x0000000bff037e24 */ /* 0x000fe4000f8e00ff */
[----:B------:R-:W-:-:S02]  /*11ec0*/  IMAD R0, R0, UR12, RZ ;  /* 0x0000000c00007c24 */ /* 0x000fc4000f8e02ff */
        /* <DEDUP_REMOVED lines=22> */
[C---:B------:R-:W-:Y:S01]  /*12030*/  VIADD R15, R16.reuse, 0x30 ;  /* 0x00000030100f7836 */ /* 0x040fe20000000000 */
[----:B------:R-:W-:Y:S01]  /*12040*/  ISETP.GE.AND P1, PT, R225, UR4, PT ;  /* 0x00000004e1007c0c */ /* 0x000fe2000bf26270 */
[C---:B------:R-:W-:Y:S01]  /*12050*/  VIADD R25, R16.reuse, 0x38 ;  /* 0x0000003810197836 */ /* 0x040fe20000000000 */
[----:B------:R-:W-:Y:S01]  /*12060*/  ISETP.GE.AND P4, PT, R11, UR4, PT ;  /* 0x000000040b007c0c */ /* 0x000fe2000bf86270 */
[----:B------:R-:W-:Y:S01]  /*12070*/  VIADD R27, R16, 0x48 ;  /* 0x00000048101b7836 */ /* 0x000fe20000000000 */
[----:B------:R-:W-:-:S02]  /*12080*/  SHF.R.S32.HI R12, RZ, 0x1f, R11 ;  /* 0x0000001fff0c7819 */ /* 0x000fc4000001140b */
[----:B------:R-:W-:-:S03]  /*12090*/  SHF.R.S32.HI R14, RZ, 0x1f, R13 ;  /* 0x0000001fff0e7819 */ /* 0x000fc6000001140d */
[----:B-12---:R-:W-:-:S04]  /*120a0*/  @!P3 IMAD.WIDE R4, R16, 0x4, R2 ;  /* 0x000000041004b825 */ /* 0x006fc800078e0202 */
[CC--:B------:R-:W-:Y:S01]  /*120b0*/  @!P1 LEA R8, P5, R225.reuse, R2.reuse, 0x2 ;  /* 0x00000002e1089211 */ /* 0x0c0fe200078a10ff */
[----:B------:R1:W-:Y:S01]  /*120c0*/  @!P3 ST.E.64 desc[UR36][R4.64], R132 ;  /* 0x000000840400b985 */ /* 0x0003e2000c101b24 */
[C---:B------:R-:W-:Y:S02]  /*120d0*/  @!P2 LEA R6, P3, R226.reuse, R2, 0x2 ;  /* 0x00000002e206a211 */ /* 0x040fe400078610ff */
[-C--:B------:R-:W-:Y:S02]  /*120e0*/  @!P1 LEA.HI.X R9, R225, R3.reuse, R29, 0x2, P5 ;  /* 0x00000003e1099211 */ /* 0x080fe400028f141d */
[----:B------:R-:W-:Y:S02]  /*120f0*/  @!P2 LEA.HI.X R7, R226, R3, R34, 0x2, P3 ;  /* 0x00000003e207a211 */ /* 0x000fe400018f1422 */
[----:B------:R-:W-:Y:S02]  /*12100*/  ISETP.GE.AND P3, PT, R13, UR4, PT ;  /* 0x000000040d007c0c */ /* 0x000fe4000bf66270 */
[----:B------:R-:W-:Y:S01]  /*12110*/  ISETP.GE.AND P5, PT, R19, UR4, PT ;  /* 0x0000000413007c0c */ /* 0x000fe2000bfa6270 */
[----:B------:R2:W-:Y:S01]  /*12120*/  @!P2 ST.E.64 desc[UR36][R6.64], R130 ;  /* 0x000000820600a985 */ /* 0x0005e2000c101b24 */
[----:B------:R-:W-:-:S02]  /*12130*/  ISETP.GE.AND P2, PT, R15, UR4, PT ;  /* 0x000000040f007c0c */ /* 0x000fc4000bf46270 */
[C---:B------:R-:W-:Y:S01]  /*12140*/  @!P4 LEA R10, P6, R11.reuse, R2, 0x2 ;  /* 0x000000020b0ac211 */ /* 0x040fe200078c10ff */
[----:B------:R3:W-:Y:S01]  /*12150*/  @!P1 ST.E.64 desc[UR36][R8.64], R124 ;  /* 0x0000007c08009985 */ /* 0x0007e2000c101b24 */
[----:B-1----:R-:W-:Y:S02]  /*12160*/  SHF.R.S32.HI R5, RZ, 0x1f, R19 ;  /* 0x0000001fff057819 */ /* 0x002fe40000011413 */
[----:B------:R-:W-:-:S03]  /*12170*/  @!P4 LEA.HI.X R11, R11, R3, R12, 0x2, P6 ;  /* 0x000000030b0bc211 */ /* 0x000fc600030f140c */
[-C--:B------:R-:W-:Y:S02]  /*12180*/  @!P3 LEA R12, P6, R13, R2.reuse, 0x2 ;  /* 0x000000020d0cb211 */ /* 0x080fe400078c10ff */
[-C--:B------:R-:W-:Y:S02]  /*12190*/  @!P5 LEA R4, P1, R19, R2.reuse, 0x2 ;  /* 0x000000021304d211 */ /* 0x080fe400078210ff */
[-C--:B------:R-:W-:Y:S02]  /*121a0*/  @!P3 LEA.HI.X R13, R13, R3.reuse, R14, 0x2, P6 ;  /* 0x000000030d0db211 */ /* 0x080fe400030f140e */
[----:B--2---:R-:W-:Y:S02]  /*121b0*/  SHF.R.S32.HI R7, RZ, 0x1f, R15 ;  /* 0x0000001fff077819 */ /* 0x004fe4000001140f */
[----:B------:R-:W-:Y:S02]  /*121c0*/  @!P2 LEA R6, P6, R15, R2, 0x2 ;  /* 0x000000020f06a211 */ /* 0x000fe400078c10ff */
[----:B------:R-:W-:-:S02]  /*121d0*/  @!P5 LEA.HI.X R5, R19, R3, R5, 0x2, P1 ;  /* 0x000000031305d211 */ /* 0x000fc400008f1405 */
[----:B------:R-:W-:Y:S01]  /*121e0*/  @!P2 LEA.HI.X R7, R15, R3, R7, 0x2, P6 ;  /* 0x000000030f07a211 */ /* 0x000fe200030f1407 */
[----:B------:R-:W-:Y:S01]  /*121f0*/  VIADD R15, R16, 0x40 ;  /* 0x00000040100f7836 */ /* 0x000fe20000000000 */
[----:B------:R-:W-:Y:S01]  /*12200*/  ISETP.GE.AND P1, PT, R25, UR4, PT ;  /* 0x0000000419007c0c */ /* 0x000fe2000bf26270 */
[----:B------:R1:W-:Y:S01]  /*12210*/  @!P5 ST.E.64 desc[UR36][R4.64], R122 ;  /* 0x0000007a0400d985 */ /* 0x0003e2000c101b24 */
[----:B---3--:R-:W-:Y:S02]  /*12220*/  SHF.R.S32.HI R9, RZ, 0x1f, R25 ;  /* 0x0000001fff097819 */ /* 0x008fe40000011419 */
[----:B------:R-:W-:Y:S01]  /*12230*/  ISETP.GE.AND P5, PT, R15, UR4, PT ;  /* 0x000000040f007c0c */ /* 0x000fe2000bfa6270 */
[----:B------:R2:W-:Y:S01]  /*12240*/  @!P4 ST.E.64 desc[UR36][R10.64], R116 ;  /* 0x000000740a00c985 */ /* 0x0005e2000c101b24 */
[----:B------:R-:W-:-:S03]  /*12250*/  ISETP.GE.AND P4, PT, R27, UR4, PT ;  /* 0x000000041b007c0c */ /* 0x000fc6000bf86270 */
[----:B------:R3:W-:Y:S04]  /*12260*/  @!P3 ST.E.64 desc[UR36][R12.64], R114 ;  /* 0x000000720c00b985 */ /* 0x0007e8000c101b24 */
[C---:B------:R-:W-:Y:S01]  /*12270*/  @!P1 LEA R8, P6, R25.reuse, R2, 0x2 ;  /* 0x0000000219089211 */ /* 0x040fe200078c10ff */
[----:B------:R4:W-:Y:S01]  /*12280*/  @!P2 ST.E.64 desc[UR36][R6.64], R108 ;  /* 0x0000006c0600a985 */ /* 0x0009e2000c101b24 */
[----:B-1----:R-:W-:Y:S02]  /*12290*/  SHF.R.S32.HI R5, RZ, 0x1f, R27 ;  /* 0x0000001fff057819 */ /* 0x002fe4000001141b */
[----:B------:R-:W-:Y:S02]  /*122a0*/  @!P1 LEA.HI.X R9, R25, R3, R9, 0x2, P6 ;  /* 0x0000000319099211 */ /* 0x000fe400030f1409 */
[----:B------:R-:W-:-:S02]  /*122b0*/  SHF.R.S32.HI R25, RZ, 0x1f, R15 ;  /* 0x0000001fff197819 */ /* 0x000fc4000001140f */
[CC--:B------:R-:W-:Y:S01]  /*122c0*/  @!P5 LEA R14, P6, R15.reuse, R2.reuse, 0x2 ;  /* 0x000000020f0ed211 */ /* 0x0c0fe200078c10ff */
[----:B------:R1:W-:Y:S03]  /*122d0*/  @!P1 ST.E.64 desc[UR36][R8.64], R106 ;  /* 0x0000006a08009985 */ /* 0x0003e6000c101b24 */
[----:B------:R-:W-:Y:S01]  /*122e0*/  @!P5 LEA.HI.X R15, R15, R3, R25, 0x2, P6 ;  /* 0x000000030f0fd211 */ /* 0x000fe200030f1419 */
[----:B------:R-:W-:Y:S01]  /*122f0*/  VIADD R25, R16, 0x50 ;  /* 0x0000005010197836 */ /* 0x000fe20000000000 */
[----:B------:R-:W-:-:S03]  /*12300*/  @!P4 LEA R4, P6, R27, R2, 0x2 ;  /* 0x000000021b04c211 */ /* 0x000fc600078c10ff */
[----:B------:R5:W-:Y:S01]  /*12310*/  @!P5 ST.E.64 desc[UR36][R14.64], R100 ;  /* 0x000000640e00d985 */ /* 0x000be2000c101b24 */
[----:B------:R-:W-:Y:S02]  /*12320*/  ISETP.GE.AND P3, PT, R25, UR4, PT ;  /* 0x0000000419007c0c */ /* 0x000fe4000bf66270 */
[----:B------:R-:W-:Y:S01]  /*12330*/  @!P4 LEA.HI.X R5, R27, R3, R5, 0x2, P6 ;  /* 0x000000031b05c211 */ /* 0x000fe200030f1405 */
[----:B------:R-:W-:Y:S01]  /*12340*/  VIADD R27, R16, 0x58 ;  /* 0x00000058101b7836 */ /* 0x000fe20000000000 */
[----:B--2---:R-:W-:-:S03]  /*12350*/  SHF.R.S32.HI R11, RZ, 0x1f, R25 ;  /* 0x0000001fff0b7819 */ /* 0x004fc60000011419 */
[----:B------:R2:W-:Y:S01]  /*12360*/  @!P4 ST.E.64 desc[UR36][R4.64], R98 ;  /* 0x000000620400c985 */ /* 0x0005e2000c101b24 */
[----:B------:R-:W-:Y:S02]  /*12370*/  ISETP.GE.AND P2, PT, R27, UR4, PT ;  /* 0x000000041b007c0c */ /* 0x000fe4000bf46270 */
[----:B---3--:R-:W-:-:S03]  /*12380*/  SHF.R.S32.HI R13, RZ, 0x1f, R27 ;  /* 0x0000001fff0d7819 */ /* 0x008fc6000001141b */
[----:B------:R-:W-:-:S04]  /*12390*/  @!P3 LEA R10, P6, R25, R2, 0x2 ;  /* 0x00000002190ab211 */ /* 0x000fc800078c10ff */
[----:B------:R-:W-:Y:S01]  /*123a0*/  @!P3 LEA.HI.X R11, R25, R3, R11, 0x2, P6 ;  /* 0x00000003190bb211 */ /* 0x000fe200030f140b */
[----:B------:R-:W-:-:S03]  /*123b0*/  VIADD R25, R16, 0x60 ;  /* 0x0000006010197836 */ /* 0x000fc60000000000 */
[----:B------:R-:W-:Y:S01]  /*123c0*/  @!P2 LEA R12, P6, R27, R2, 0x2 ;  /* 0x000000021b0ca211 */ /* 0x000fe200078c10ff */
[----:B------:R3:W-:Y:S01]  /*123d0*/  @!P3 ST.E.64 desc[UR36][R10.64], R92 ;  /* 0x0000005c0a00b985 */ /* 0x0007e2000c101b24 */
[----:B------:R-:W-:Y:S02]  /*123e0*/  ISETP.GE.AND P1, PT, R25, UR4, PT ;  /* 0x0000000419007c0c */ /* 0x000fe4000bf26270 */
[----:B------:R-:W-:Y:S01]  /*123f0*/  @!P2 LEA.HI.X R13, R27, R3, R13, 0x2, P6 ;  /* 0x000000031b0da211 */ /* 0x000fe200030f140d */
[----:B------:R-:W-:Y:S01]  /*12400*/  VIADD R27, R16, 0x68 ;  /* 0x00000068101b7836 */ /* 0x000fe20000000000 */
[----:B----4-:R-:W-:-:S03]  /*12410*/  SHF.R.S32.HI R7, RZ, 0x1f, R25 ;  /* 0x0000001fff077819 */ /* 0x010fc60000011419 */
[----:B------:R-:W-:Y:S01]  /*12420*/  @!P2 ST.E.64 desc[UR36][R12.64], R90 ;  /* 0x0000005a0c00a985 */ /* 0x000fe2000c101b24 */
[----:B------:R-:W-:Y:S02]  /*12430*/  ISETP.GE.AND P5, PT, R27, UR4, PT ;  /* 0x000000041b007c0c */ /* 0x000fe4000bfa6270 */
[----:B-1----:R-:W-:-:S03]  /*12440*/  SHF.R.S32.HI R9, RZ, 0x1f, R27 ;  /* 0x0000001fff097819 */ /* 0x002fc6000001141b */
        /* <DEDUP_REMOVED lines=8> */
[----:B-----5:R-:W-:Y:S02]  /*124d0*/  SHF.R.S32.HI R15, RZ, 0x1f, R25 ;  /* 0x0000001fff0f7819 */ /* 0x020fe40000011419 */
[----:B------:R-:W-:Y:S01]  /*124e0*/  ISETP.GE.AND P1, PT, R223, UR4, PT ;  /* 0x00000004df007c0c */ /* 0x000fe2000bf26270 */
[----:B------:R4:W-:Y:S01]  /*124f0*/  @!P5 ST.E.64 desc[UR36][R8.64], R82 ;  /* 0x000000520800d985 */ /* 0x0009e2000c101b24 */
[----:B------:R-:W-:-:S02]  /*12500*/  ISETP.GE.AND P3, PT, R27, UR4, PT ;  /* 0x000000041b007c0c */ /* 0x000fc4000bf66270 */
[----:B--2---:R-:W-:Y:S02]  /*12510*/  SHF.R.S32.HI R5, RZ, 0x1f, R27 ;  /* 0x0000001fff057819 */ /* 0x004fe4000001141b */
[----:B------:R-:W-:Y:S02]  /*12520*/  ISETP.GE.AND P5, PT, R224, UR4, PT ;  /* 0x00000004e0007c0c */ /* 0x000fe4000bfa6270 */
[----:B------:R-:W-:-:S04]  /*12530*/  @!P4 LEA R14, P6, R25, R2, 0x2 ;  /* 0x00000002190ec211 */ /* 0x000fc800078c10ff */
[-C--:B------:R-:W-:Y:S01]  /*12540*/  @!P4 LEA.HI.X R15, R25, R3.reuse, R15, 0x2, P6 ;  /* 0x00000003190fc211 */ /* 0x080fe200030f140f */
[----:B------:R-:W-:Y:S02]  /*12550*/  VIADD R25, R16, 0x80 ;  /* 0x0000008010197836 */ /* 0x000fe40000000000 */
[----:B------:R-:W-:Y:S02]  /*12560*/  @!P3 LEA R4, P6, R27, R2, 0x2 ;  /* 0x000000021b04b211 */ /* 0x000fe400078c10ff */
[----:B------:R-:W-:Y:S01]  /*12570*/  @!P4 ST.E.64 desc[UR36][R14.64], R76 ;  /* 0x0000004c0e00c985 */ /* 0x000fe2000c101b24 */
[----:B------:R-:W-:Y:S02]  /*12580*/  ISETP.GE.AND P2, PT, R25, UR4, PT ;  /* 0x0000000419007c0c */ /* 0x000fe4000bf46270 */
[----:B------:R-:W-:Y:S02]  /*12590*/  @!P3 LEA.HI.X R5, R27, R3, R5, 0x2, P6 ;  /* 0x000000031b05b211 */ /* 0x000fe400030f1405 */
[----:B---3--:R-:W-:-:S02]  /*125a0*/  SHF.R.S32.HI R11, RZ, 0x1f, R25 ;  /* 0x0000001fff0b7819 */ /* 0x008fc40000011419 */
[C---:B-1----:R-:W-:Y:S01]  /*125b0*/  @!P1 LEA R6, P4, R223.reuse, R2, 0x2 ;  /* 0x00000002df069211 */ /* 0x042fe200078810ff */
[----:B------:R1:W-:Y:S01]  /*125c0*/  @!P3 ST.E.64 desc[UR36][R4.64], R74 ;  /* 0x0000004a0400b985 */ /* 0x0003e2000c101b24 */
[----:B------:R-:W-:Y:S02]  /*125d0*/  ISETP.GE.AND P3, PT, R222, UR4, PT ;  /* 0x00000004de007c0c */ /* 0x000fe4000bf66270 */
[----:B------:R-:W-:-:S03]  /*125e0*/  @!P1 LEA.HI.X R7, R223, R3, R32, 0x2, P4 ;  /* 0x00000003df079211 */ /* 0x000fc600020f1420 */
[----:B------:R-:W-:-:S04]  /*125f0*/  @!P2 LEA R10, P6, R25, R2, 0x2 ;  /* 0x00000002190aa211 */ /* 0x000fc800078c10ff */
[-C--:B------:R-:W-:Y:S02]  /*12600*/  @!P2 LEA.HI.X R11, R25, R3.reuse, R11, 0x2, P6 ;  /* 0x00000003190ba211 */ /* 0x080fe400030f140b */
[-C--:B------:R-:W-:Y:S02]  /*12610*/  @!P5 LEA R12, P6, R224, R2.reuse, 0x2 ;  /* 0x00000002e00cd211 */ /* 0x080fe400078c10ff */
[----:B----4-:R-:W-:Y:S01]  /*12620*/  @!P3 LEA R8, P4, R222, R2, 0x2 ;  /* 0x00000002de08b211 */ /* 0x010fe200078810ff */
[----:B------:R2:W-:Y:S01]  /*12630*/  @!P2 ST.E.64 desc[UR36][R10.64], R68 ;  /* 0x000000440a00a985 */ /* 0x0005e2000c101b24 */
[----:B------:R-:W-:Y:S02]  /*12640*/  ISETP.GE.AND P2, PT, R221, UR4, PT ;  /* 0x00000004dd007c0c */ /* 0x000fe4000bf46270 */
[----:B------:R-:W-:Y:S02]  /*12650*/  @!P5 LEA.HI.X R13, R224, R3, R33, 0x2, P6 ;  /* 0x00000003e00dd211 */ /* 0x000fe400030f1421 */
[----:B------:R-:W-:-:S02]  /*12660*/  ISETP.GE.AND P6, PT, R23, UR4, PT ;  /* 0x0000000417007c0c */ /* 0x000fc4000bfc6270 */
[----:B------:R-:W-:Y:S01]  /*12670*/  @!P3 LEA.HI.X R9, R222, R3, R31, 0x2, P4 ;  /* 0x00000003de09b211 */ /* 0x000fe200020f141f */
[----:B------:R3:W-:Y:S01]  /*12680*/  @!P5 ST.E.64 desc[UR36][R12.64], R66 ;  /* 0x000000420c00d985 */ /* 0x0007e2000c101b24 */
[----:B------:R-:W-:-:S03]  /*12690*/  ISETP.GE.AND P5, PT, R220, UR4, PT ;  /* 0x00000004dc007c0c */ /* 0x000fc6000bfa6270 */
[----:B------:R4:W-:Y:S01]  /*126a0*/  @!P1 ST.E.64 desc[UR36][R6.64], R60 ;  /* 0x0000003c06009985 */ /* 0x0009e2000c101b24 */
[----:B------:R-:W-:Y:S02]  /*126b0*/  ISETP.GE.AND P1, PT, R22, UR4, PT ;  /* 0x0000000416007c0c */ /* 0x000fe4000bf26270 */
[C---:B-1----:R-:W-:Y:S01]  /*126c0*/  @!P2 LEA R4, P4, R221.reuse, R2, 0x2 ;  /* 0x00000002dd04a211 */ /* 0x042fe200078810ff */
[----:B------:R4:W-:Y:S03]  /*126d0*/  @!P3 ST.E.64 desc[UR36][R8.64], R58 ;  /* 0x0000003a0800b985 */ /* 0x0009e6000c101b24 */
[----:B------:R-:W-:-:S03]  /*126e0*/  @!P2 LEA.HI.X R5, R221, R3, R30, 0x2, P4 ;  /* 0x00000003dd05a211 */ /* 0x000fc600020f141e */
[-C--:B--2---:R-:W-:Y:S02]  /*126f0*/  @!P5 LEA R10, P3, R220, R2.reuse, 0x2 ;  /* 0x00000002dc0ad211 */ /* 0x084fe400078610ff */
[----:B------:R4:W-:Y:S01]  /*12700*/  @!P2 ST.E.64 desc[UR36][R4.64], R52 ;  /* 0x000000340400a985 */ /* 0x0009e2000c101b24 */
[CC--:B---3--:R-:W-:Y:S02]  /*12710*/  @!P6 LEA R12, P2, R23.reuse, R2.reuse, 0x2 ;  /* 0x00000002170ce211 */ /* 0x0c8fe400078410ff */
[----:B------:R-:W-:Y:S02]  /*12720*/  @!P1 LEA R2, P4, R22, R2, 0x2 ;  /* 0x0000000216029211 */ /* 0x000fe400078810ff */
[-C--:B------:R-:W-:Y:S02]  /*12730*/  @!P5 LEA.HI.X R11, R220, R3.reuse, R28, 0x2, P3 ;  /* 0x00000003dc0bd211 */ /* 0x080fe400018f141c */
[-C--:B------:R-:W-:Y:S02]  /*12740*/  @!P6 LEA.HI.X R13, R23, R3.reuse, R26, 0x2, P2 ;  /* 0x00000003170de211 */ /* 0x080fe400010f141a */
[----:B------:R-:W-:Y:S01]  /*12750*/  @!P1 LEA.HI.X R3, R22, R3, R229, 0x2, P4 ;  /* 0x0000000316039211 */ /* 0x000fe200020f14e5 */
[----:B------:R4:W-:Y:S04]  /*12760*/  @!P5 ST.E.64 desc[UR36][R10.64], R50 ;  /* 0x000000320a00d985 */ /* 0x0009e8000c101b24 */
[----:B------:R4:W-:Y:S04]  /*12770*/  @!P6 ST.E.64 desc[UR36][R12.64], R44 ;  /* 0x0000002c0c00e985 */ /* 0x0009e8000c101b24 */
[----:B------:R4:W-:Y:S02]  /*12780*/  @!P1 ST.E.64 desc[UR36][R2.64], R42 ;  /* 0x0000002a02009985 */ /* 0x0009e4000c101b24 */
.L_x_2541:
[----:B------:R-:W-:Y:S05]  /*12790*/  BSYNC B1 ;  /* 0x0000000000017941 */ /* 0x000fea0003800000 */
.L_x_2540:
[----:B----4-:R3:W4:Y:S04]  /*127a0*/  SHFL.IDX PT, R5, R24, 0x1, 0x1c1f ;  /* 0x003c1f0018057f89 */ /* 0x01072800000e0000 */
[----:B------:R3:W0:Y:S01]  /*127b0*/  SHFL.IDX PT, R4, R0, 0x1, 0x1c1f ;  /* 0x003c1f0000047f89 */ /* 0x00062200000e0000 */
[----:B------:R-:W-:Y:S05]  /*127c0*/  @P0 BRA `(.L_x_2539) ;  /* 0x0000001400600947 */ /* 0x000fea0003800000 */
[----:B------:R-:W-:Y:S01]  /*127d0*/  ULDC UR4, c[0x0][0xac8] ;  /* 0x0002b20000047ab9 */ /* 0x000fe20000000800 */
[----:B------:R-:W-:Y:S01]  /*127e0*/  VIADD R11, R16, 0x20 ;  /* 0x00000020100b7836 */ /* 0x000fe20000000000 */
[----:B------:R-:W-:Y:S01]  /*127f0*/  ISETP.GE.AND P2, PT, R226, UR4, PT ;  /* 0x00000004e2007c0c */ /* 0x000fe2000bf46270 */
[C---:B------:R-:W-:Y:S01]  /*12800*/  VIADD R13, R16.reuse, 0x28 ;  /* 0x00000028100d7836 */ /* 0x040fe20000000000 */
[C---:B------:R-:W-:Y:S01]  /*12810*/  ISETP.GE.AND P1, PT, R16.reuse, UR4, PT ;  /* 0x0000000410007c0c */ /* 0x040fe2000bf26270 */
[C---:B------:R-:W-:Y:S01]  /*12820*/  VIADD R25, R16.reuse, 0x30 ;  /* 0x0000003010197836 */ /* 0x040fe20000000000 */
[----:B------:R-:W-:Y:S01]  /*12830*/  ISETP.GE.AND P6, PT, R225, UR4, PT ;  /* 0x00000004e1007c0c */ /* 0x000fe2000bfc6270 */
[C---:B------:R-:W-:Y:S01]  /*12840*/  VIADD R27, R16.reuse, 0x38 ;  /* 0x00000038101b7836 */ /* 0x040fe20000000000 */
[----:B------:R-:W-:Y:S01]  /*12850*/  ISETP.GE.AND P3, PT, R11, UR4, PT ;  /* 0x000000040b007c0c */ /* 0x000fe2000bf66270 */
[----:B------:R-:W-:Y:S01]  /*12860*/  VIADD R15, R16, 0x40 ;  /* 0x00000040100f7836 */ /* 0x000fe20000000000 */
[----:B------:R-:W-:-:S02]  /*12870*/  ISETP.GE.AND P5, PT, R19, UR4, PT ;  /* 0x0000000413007c0c */ /* 0x000fc4000bfa6270 */
[----:B0--3--:R-:W-:-:S03]  /*12880*/  SHF.R.S32.HI R0, RZ, 0x1f, R13 ;  /* 0x0000001fff007819 */ /* 0x009fc6000001140d */
[-C--:B------:R-:W-:Y:S02]  /*12890*/  @!P2 LEA R6, P0, R226, R4.reuse, 0x2 ;  /* 0x00000004e206a211 */ /* 0x080fe400078010ff */
[----:B-12-4-:R-:W-:Y:S02]  /*128a0*/  @!P1 IMAD.WIDE R2, R16, 0x4, R4 ;  /* 0x0000000410029825 */ /* 0x016fe400078e0204 */
[----:B------:R-:W-:Y:S02]  /*128b0*/  @!P2 LEA.HI.X R7, R226, R5, R34, 0x2, P0 ;  /* 0x00000005e207a211 */ /* 0x000fe400000f1422 */
[----:B------:R-:W-:Y:S01]  /*128c0*/  ISETP.GE.AND P0, PT, R13, UR4, PT ;  /* 0x000000040d007c0c */ /* 0x000fe2000bf06270 */
[----:B------:R0:W-:Y:S01]  /*128d0*/  @!P1 ST.E.64 desc[UR36][R2.64], R128 ;  /* 0x0000008002009985 */ /* 0x0001e2000c101b24 */
[----:B------:R-:W-:Y:S02]  /*128e0*/  ISETP.GE.AND P1, PT, R25, UR4, PT ;  /* 0x0000000419007c0c */ /* 0x000fe4000bf26270 */
[-C--:B------:R-:W-:Y:S01]  /*128f0*/  @!P3 LEA R10, P4, R11, R4.reuse, 0x2 ;  /* 0x000000040b0ab211 */ /* 0x080fe200078810ff */
[----:B------:R1:W-:Y:S01]  /*12900*/  @!P2 ST.E.64 desc[UR36][R6.64], R126 ;  /* 0x0000007e0600a985 */ /* 0x0003e2000c101b24 */
[----:B------:R-:W-:-:S04]  /*12910*/  @!P6 LEA R8, P2, R225, R4, 0x2 ;  /* 0x00000004e108e211 */ /* 0x000fc800078410ff */
[-C--:B------:R-:W-:Y:S01]  /*12920*/  @!P6 LEA.HI.X R9, R225, R5.reuse, R29, 0x2, P2 ;  /* 0x00000005e109e211 */ /* 0x080fe200010f141d */
[----:B------:R-:W-:Y:S01]  /*12930*/  VIADD R29, R16, 0x58 ;  /* 0x00000058101d7836 */ /* 0x000fe20000000000 */
[----:B------:R-:W-:Y:S02]  /*12940*/  ISETP.GE.AND P2, PT, R27, UR4, PT ;  /* 0x000000041b007c0c */ /* 0x000fe4000bf46270 */
[----:B0-----:R-:W-:Y:S01]  /*12950*/  SHF.R.S32.HI R2, RZ, 0x1f, R11 ;  /* 0x0000001fff027819 */ /* 0x001fe2000001140b */
[----:B------:R0:W-:Y:S01]  /*12960*/  @!P6 ST.E.64 desc[UR36][R8.64], R120 ;  /* 0x000000780800e985 */ /* 0x0001e2000c101b24 */
[----:B------:R-:W-:Y:S02]  /*12970*/  SHF.R.S32.HI R3, RZ, 0x1f, R19 ;  /* 0x0000001fff037819 */ /* 0x000fe40000011413 */
[----:B------:R-:W-:Y:S02]  /*12980*/  @!P3 LEA.HI.X R11, R11, R5, R2, 0x2, P4 ;  /* 0x000000050b0bb211 */ /* 0x000fe400020f1402 */
[----:B-1----:R-:W-:-:S02]  /*12990*/  @!P0 LEA R6, P6, R13, R4, 0x2 ;  /* 0x000000040d068211 */ /* 0x002fc400078c10ff */
[-C--:B------:R-:W-:Y:S02]  /*129a0*/  @!P5 LEA R2, P4, R19, R4.reuse, 0x2 ;  /* 0x000000041302d211 */ /* 0x080fe400078810ff */
[-C--:B------:R-:W-:Y:S02]  /*129b0*/  @!P0 LEA.HI.X R7, R13, R5.reuse, R0, 0x2, P6 ;  /* 0x000000050d078211 */ /* 0x080fe400030f1400 */
[----:B------:R-:W-:Y:S02]  /*129c0*/  @!P5 LEA.HI.X R3, R19, R5, R3, 0x2, P4 ;  /* 0x000000051303d211 */ /* 0x000fe400020f1403 */
[----:B------:R-:W-:Y:S02]  /*129d0*/  SHF.R.S32.HI R0, RZ, 0x1f, R25 ;  /* 0x0000001fff007819 */ /* 0x000fe40000011419 */
[----:B------:R-:W-:Y:S01]  /*129e0*/  @!P1 LEA R12, P4, R25, R4, 0x2 ;  /* 0x00000004190c9211 */ /* 0x000fe200078810ff */
[----:B------:R1:W-:Y:S01]  /*129f0*/  @!P5 ST.E.64 desc[UR36][R2.64], R118 ;  /* 0x000000760200d985 */ /* 0x0003e2000c101b24 */
[----:B0-----:R-:W-:-:S02]  /*12a00*/  SHF.R.S32.HI R9, RZ, 0x1f, R27 ;  /* 0x0000001fff097819 */ /* 0x001fc4000001141b */
[-C--:B------:R-:W-:Y:S01]  /*12a10*/  @!P1 LEA.HI.X R13, R25, R5.reuse, R0, 0x2, P4 ;  /* 0x00000005190d9211 */ /* 0x080fe200020f1400 */
[C---:B------:R-:W-:Y:S01]  /*12a20*/  VIADD R25, R16.reuse, 0x48 ;  /* 0x0000004810197836 */ /* 0x040fe20000000000 */
[----:B------:R-:W-:Y:S01]  /*12a30*/  @!P2 LEA R8, P6, R27, R4, 0x2 ;  /* 0x000000041b08a211 */ /* 0x000fe200078c10ff */
[----:B------:R0:W-:Y:S01]  /*12a40*/  @!P3 ST.E.64 desc[UR36][R10.64], R112 ;  /* 0x000000700a00b985 */ /* 0x0001e2000c101b24 */
[----:B------:R-:W-:Y:S02]  /*12a50*/  ISETP.GE.AND P4, PT, R15, UR4, PT ;  /* 0x000000040f007c0c */ /* 0x000fe4000bf86270 */
[----:B------:R-:W-:Y:S01]  /*12a60*/  @!P2 LEA.HI.X R9, R27, R5, R9, 0x2, P6 ;  /* 0x000000051b09a211 */ /* 0x000fe200030f1409 */
[----:B------:R-:W-:Y:S01]  /*12a70*/  VIADD R27, R16, 0x50 ;  /* 0x00000050101b7836 */ /* 0x000fe20000000000 */
[----:B------:R-:W-:Y:S01]  /*12a80*/  ISETP.GE.AND P5, PT, R25, UR4, PT ;  /* 0x0000000419007c0c */ /* 0x000fe2000bfa6270 */
[----:B------:R2:W-:Y:S01]  /*12a90*/  @!P0 ST.E.64 desc[UR36][R6.64], R110 ;  /* 0x0000006e06008985 */ /* 0x0005e2000c101b24 */
[----:B------:R-:W-:-:S02]  /*12aa0*/  SHF.R.S32.HI R0, RZ, 0x1f, R15 ;  /* 0x0000001fff007819 */ /* 0x000fc4000001140f */
[----:B------:R-:W-:Y:S01]  /*12ab0*/  ISETP.GE.AND P3, PT, R27, UR4, PT ;  /* 0x000000041b007c0c */ /* 0x000fe2000bf66270 */
[----:B------:R3:W-:Y:S01]  /*12ac0*/  @!P1 ST.E.64 desc[UR36][R12.64], R104 ;  /* 0x000000680c009985 */ /* 0x0007e2000c101b24 */
[----:B------:R-:W-:-:S03]  /*12ad0*/  SHF.R.S32.HI R24, RZ, 0x1f, R27 ;  /* 0x0000001fff187819 */ /* 0x000fc6000001141b */
[CC--:B------:R-:W-:Y:S01]  /*12ae0*/  @!P4 LEA R14, P6, R15.reuse, R4.reuse, 0x2 ;  /* 0x000000040f0ec211 */ /* 0x0c0fe200078c10ff */
[----:B------:R4:W-:Y:S03]  /*12af0*/  @!P2 ST.E.64 desc[UR36][R8.64], R102 ;  /* 0x000000660800a985 */ /* 0x0009e6000c101b24 */
[----:B------:R-:W-:Y:S02]  /*12b00*/  @!P4 LEA.HI.X R15, R15, R5, R0, 0x2, P6 ;  /* 0x000000050f0fc211 */ /* 0x000fe400030f1400 */
[----:B------:R-:W-:Y:S02]  /*12b10*/  SHF.R.S32.HI R0, RZ, 0x1f, R25 ;  /* 0x0000001fff007819 */ /* 0x000fe40000011419 */
[-C--:B-1----:R-:W-:Y:S01]  /*12b20*/  @!P5 LEA R2, P0, R25, R4.reuse, 0x2 ;  /* 0x000000041902d211 */ /* 0x082fe200078010ff */
[----:B------:R1:W-:Y:S01]  /*12b30*/  @!P4 ST.E.64 desc[UR36][R14.64], R96 ;  /* 0x000000600e00c985 */ /* 0x0003e2000c101b24 */
[----:B0-----:R-:W-:-:S02]  /*12b40*/  @!P3 LEA R10, P6, R27, R4, 0x2 ;  /* 0x000000041b0ab211 */ /* 0x001fc400078c10ff */
[-C--:B------:R-:W-:Y:S01]  /*12b50*/  @!P5 LEA.HI.X R3, R25, R5.reuse, R0, 0x2, P0 ;  /* 0x000000051903d211 */ /* 0x080fe200000f1400 */
[C---:B------:R-:W-:Y:S01]  /*12b60*/  VIADD R25, R16.reuse, 0x60 ;  /* 0x0000006010197836 */ /* 0x040fe20000000000 */
[----:B------:R-:W-:Y:S02]  /*12b70*/  ISETP.GE.AND P0, PT, R29, UR4, PT ;  /* 0x000000041d007c0c */ /* 0x000fe4000bf06270 */
[----:B------:R-:W-:Y:S01]  /*12b80*/  @!P3 LEA.HI.X R11, R27, R5, R24, 0x2, P6 ;  /* 0x000000051b0bb211 */ /* 0x000fe200030f1418 */
[----:B------:R-:W-:Y:S01]  /*12b90*/  VIADD R27, R16, 0x68 ;  /* 0x00000068101b7836 */ /* 0x000fe20000000000 */
[----:B------:R-:W-:Y:S01]  /*12ba0*/  ISETP.GE.AND P2, PT, R25, UR4, PT ;  /* 0x0000000419007c0c */ /* 0x000fe2000bf46270 */
[----:B------:R-:W-:Y:S01]  /*12bb0*/  @!P5 ST.E.64 desc[UR36][R2.64], R94 ;  /* 0x0000005e0200d985 */ /* 0x000fe2000c101b24 */
[----:B------:R-:W-:Y:S02]  /*12bc0*/  SHF.R.S32.HI R0, RZ, 0x1f, R29 ;  /* 0x0000001fff007819 */ /* 0x000fe4000001141d */
[----:B------:R-:W-:Y:S01]  /*12bd0*/  ISETP.GE.AND P1, PT, R27, UR4, PT ;  /* 0x000000041b007c0c */ /* 0x000fe2000bf26270 */
[----:B------:R0:W-:Y:S01]  /*12be0*/  @!P3 ST.E.64 desc[UR36][R10.64], R88 ;  /* 0x000000580a00b985 */ /* 0x0001e2000c101b24 */
[----:B------:R-:W-:-:S03]  /*12bf0*/  SHF.R.S32.HI R24, RZ, 0x1f, R27 ;  /* 0x0000001fff187819 */ /* 0x000fc6000001141b */
[----:B--2---:R-:W-:-:S04]  /*12c00*/  @!P0 LEA R6, P6, R29, R4, 0x2 ;  /* 0x000000041d068211 */ /* 0x004fc800078c10ff */
[-C--:B------:R-:W-:Y:S01]  /*12c10*/  @!P0 LEA.HI.X R7, R29, R5.reuse, R0, 0x2, P6 ;  /* 0x000000051d078211 */ /* 0x080fe200030f1400 */
[C---:B------:R-:W-:Y:S01]  /*12c20*/  VIADD R29, R16.reuse, 0x70 ;  /* 0x00000070101d7836 */ /* 0x040fe20000000000 */
[----:B------:R-:W-:Y:S02]  /*12c30*/  SHF.R.S32.HI R0, RZ, 0x1f, R25 ;  /* 0x0000001fff007819 */ /* 0x000fe40000011419 */
[-C--:B---3--:R-:W-:Y:S01]  /*12c40*/  @!P2 LEA R12, P4, R25, R4.reuse, 0x2 ;  /* 0x00000004190ca211 */ /* 0x088fe200078810ff */
[----:B------:R2:W-:Y:S01]  /*12c50*/  @!P0 ST.E.64 desc[UR36][R6.64], R86 ;  /* 0x0000005606008985 */ /* 0x0005e2000c101b24 */
[----:B----4-:R-:W-:Y:S02]  /*12c60*/  @!P1 LEA R8, P6, R27, R4, 0x2 ;  /* 0x000000041b089211 */ /* 0x010fe400078c10ff */
[----:B------:R-:W-:Y:S01]  /*12c70*/  @!P2 LEA.HI.X R13, R25, R5, R0, 0x2, P4 ;  /* 0x00000005190da211 */ /* 0x000fe200020f1400 */
[----:B------:R-:W-:Y:S01]  /*12c80*/  VIADD R25, R16, 0x78 ;  /* 0x0000007810197836 */ /* 0x000fe20000000000 */
[----:B------:R-:W-:-:S02]  /*12c90*/  ISETP.GE.AND P4, PT, R29, UR4, PT ;  /* 0x000000041d007c0c */ /* 0x000fc4000bf86270 */
[----:B------:R-:W-:Y:S01]  /*12ca0*/  @!P1 LEA.HI.X R9, R27, R5, R24, 0x2, P6 ;  /* 0x000000051b099211 */ /* 0x000fe200030f1418 */
[----:B------:R-:W-:Y:S01]  /*12cb0*/  VIADD R27, R16, 0x80 ;  /* 0x00000080101b7836 */ /* 0x000fe20000000000 */
[----:B------:R-:W-:Y:S01]  /*12cc0*/  ISETP.GE.AND P5, PT, R25, UR4, PT ;  /* 0x0000000419007c0c */ /* 0x000fe2000bfa6270 */
[----:B------:R3:W-:Y:S01]  /*12cd0*/  @!P2 ST.E.64 desc[UR36][R12.64], R80 ;  /* 0x000000500c00a985 */ /* 0x0007e2000c101b24 */
[----:B------:R-:W-:Y:S02]  /*12ce0*/  SHF.R.S32.HI R0, RZ, 0x1f, R29 ;  /* 0x0000001fff007819 */ /* 0x000fe4000001141d */
[----:B------:R-:W-:Y:S01]  /*12cf0*/  ISETP.GE.AND P3, PT, R27, UR4, PT ;  /* 0x000000041b007c0c */ /* 0x000fe2000bf66270 */
[----:B------:R4:W-:Y:S01]  /*12d00*/  @!P1 ST.E.64 desc[UR36][R8.64], R78 ;  /* 0x0000004e08009985 */ /* 0x0009e2000c101b24 */
[----:B------:R-:W-:Y:S02]  /*12d10*/  ISETP.GE.AND P0, PT, R224, UR4, PT ;  /* 0x00000004e0007c0c */ /* 0x000fe4000bf06270 */
[----:B------:R-:W-:-:S02]  /*12d20*/  ISETP.GE.AND P1, PT, R223, UR4, PT ;  /* 0x00000004df007c0c */ /* 0x000fc4000bf26270 */
[CC--:B-1----:R-:W-:Y:S02]  /*12d30*/  @!P4 LEA R14, P6, R29.reuse, R4.reuse, 0x2 ;  /* 0x000000041d0ec211 */ /* 0x0c2fe400078c10ff */
[----:B------:R-:W-:Y:S02]  /*12d40*/  ISETP.GE.AND P2, PT, R222, UR4, PT ;  /* 0x00000004de007c0c */ /* 0x000fe4000bf46270 */
[----:B------:R-:W-:Y:S02]  /*12d50*/  @!P4 LEA.HI.X R15, R29, R5, R0, 0x2, P6 ;  /* 0x000000051d0fc211 */ /* 0x000fe400030f1400 */
[----:B------:R-:W-:Y:S02]  /*12d60*/  SHF.R.S32.HI R0, RZ, 0x1f, R25 ;  /* 0x0000001fff007819 */ /* 0x000fe40000011419 */
[-C--:B------:R-:W-:Y:S01]  /*12d70*/  @!P5 LEA R24, P6, R25, R4.reuse, 0x2 ;  /* 0x000000041918d211 */ /* 0x080fe200078c10ff */
[----:B------:R-:W-:Y:S01]  /*12d80*/  @!P4 ST.E.64 desc[UR36][R14.64], R72 ;  /* 0x000000480e00c985 */ /* 0x000fe2000c101b24 */
[----:B0-----:R-:W-:-:S02]  /*12d90*/  @!P0 LEA R10, P4, R224, R4, 0x2 ;  /* 0x00000004e00a8211 */ /* 0x001fc400078810ff */
[-C--:B------:R-:W-:Y:S02]  /*12da0*/  @!P5 LEA.HI.X R25, R25, R5.reuse, R0, 0x2, P6 ;  /* 0x000000051919d211 */ /* 0x080fe400030f1400 */
[----:B------:R-:W-:Y:S02]  /*12db0*/  SHF.R.S32.HI R0, RZ, 0x1f, R27 ;  /* 0x0000001fff007819 */ /* 0x000fe4000001141b */
[----:B------:R-:W-:Y:S01]  /*12dc0*/  @!P3 LEA R2, P6, R27, R4, 0x2 ;  /* 0x000000041b02b211 */ /* 0x000fe200078c10ff */
[----:B------:R-:W-:Y:S01]  /*12dd0*/  @!P5 ST.E.64 desc[UR36][R24.64], R70 ;  /* 0x000000461800d985 */ /* 0x000fe2000c101b24 */
[----:B------:R-:W-:Y:S02]  /*12de0*/  ISETP.GE.AND P5, PT, R221, UR4, PT ;  /* 0x00000004dd007c0c */ /* 0x000fe4000bfa6270 */
[-C--:B------:R-:W-:Y:S02]  /*12df0*/  @!P3 LEA.HI.X R3, R27, R5.reuse, R0, 0x2, P6 ;  /* 0x000000051b03b211 */ /* 0x080fe400030f1400 */
[----:B------:R-:W-:-:S02]  /*12e00*/  @!P0 LEA.HI.X R11, R224, R5, R33, 0x2, P4 ;  /* 0x00000005e00b8211 */ /* 0x000fc400020f1421 */
[----:B------:R-:W-:Y:S01]  /*12e10*/  ISETP.GE.AND P4, PT, R220, UR4, PT ;  /* 0x00000004dc007c0c */ /* 0x000fe2000bf86270 */
[----:B------:R0:W-:Y:S01]  /*12e20*/  @!P3 ST.E.64 desc[UR36][R2.64], R64 ;  /* 0x000000400200b985 */ /* 0x0001e2000c101b24 */
[----:B------:R-:W-:Y:S02]  /*12e30*/  ISETP.GE.AND P3, PT, R23, UR4, PT ;  /* 0x0000000417007c0c */ /* 0x000fe4000bf66270 */
[-C--:B--2---:R-:W-:Y:S01]  /*12e40*/  @!P1 LEA R6, P6, R223, R4.reuse, 0x2 ;  /* 0x00000004df069211 */ /* 0x084fe200078c10ff */
[----:B------:R1:W-:Y:S02]  /*12e50*/  @!P0 ST.E.64 desc[UR36][R10.64], R62 ;  /* 0x0000003e0a008985 */ /* 0x0003e4000c101b24 */
[-C--:B---3--:R-:W-:Y:S02]  /*12e60*/  @!P5 LEA R12, P0, R221, R4.reuse, 0x2 ;  /* 0x00000004dd0cd211 */ /* 0x088fe400078010ff */
[----:B------:R-:W-:Y:S02]  /*12e70*/  @!P1 LEA.HI.X R7, R223, R5, R32, 0x2, P6 ;  /* 0x00000005df079211 */ /* 0x000fe400030f1420 */
[----:B----4-:R-:W-:-:S02]  /*12e80*/  @!P2 LEA R8, P6, R222, R4, 0x2 ;  /* 0x00000004de08a211 */ /* 0x010fc400078c10ff */
[-C--:B------:R-:W-:Y:S01]  /*12e90*/  @!P5 LEA.HI.X R13, R221, R5.reuse, R30, 0x2, P0 ;  /* 0x00000005dd0dd211 */ /* 0x080fe200000f141e */
[----:B------:R1:W-:Y:S01]  /*12ea0*/  @!P1 ST.E.64 desc[UR36][R6.64], R56 ;  /* 0x0000003806009985 */ /* 0x0003e2000c101b24 */
[-C--:B------:R-:W-:Y:S02]  /*12eb0*/  @!P2 LEA.HI.X R9, R222, R5.reuse, R31, 0x2, P6 ;  /* 0x00000005de09a211 */ /* 0x080fe400030f141f */
[CC--:B0-----:R-:W-:Y:S02]  /*12ec0*/  @!P4 LEA R2, P1, R220.reuse, R4.reuse, 0x2 ;  /* 0x00000004dc02c211 */ /* 0x0c1fe400078210ff */
        /* <DEDUP_REMOVED lines=9> */
[----:B-1----:R-:W-:-:S04]  /*12f60*/  LEA R2, P0, R22, R4, 0x2 ;  /* 0x0000000416027211 */ /* 0x002fc800078010ff */
[----:B------:R-:W-:-:S05]  /*12f70*/  LEA.HI.X R3, R22, R5, R229, 0x2, P0 ;  /* 0x0000000516037211 */ /* 0x000fca00000f14e5 */
[----:B------:R0:W-:Y:S01]  /*12f80*/  ST.E.64 desc[UR36][R2.64], R20 ;  /* 0x0000001402007985 */ /* 0x0001e2000c101b24 */
[----:B------:R-:W-:Y:S05]  /*12f90*/  BRA `(.L_x_2539) ;  /* 0x0000000c006c7947 */ /* 0x000fea0003800000 */
.L_x_2530:
        /* <DEDUP_REMOVED lines=31> */
.L_x_2542:
[----:B------:R-:W-:Y:S01]  /*13190*/  USEL UR53, UR53, URZ, !UP0 ;  /* 0x0000003f35357287 */ /* 0x000fe2000c000000 */
[----:B------:R-:W-:Y:S01]  /*131a0*/  BSSY B1, `(.L_x_2543) ;  /* 0x0000038000017945 */ /* 0x000fe20003800000 */
[----:B------:R-:W-:-:S03]  /*131b0*/  USEL UR57, UR57, URZ, !UP0 ;  /* 0x0000003f39397287 */ /* 0x000fc6000c000000 */
[----:B------:R-:W-:Y:S09]  /*131c0*/  @P0 BRA `(.L_x_2544) ;  /* 0x0000000000d40947 */ /* 0x000ff20003800000 */
        /* <DEDUP_REMOVED lines=53> */
.L_x_2544:
[----:B------:R-:W-:Y:S05]  /*13520*/  BSYNC B1 ;  /* 0x0000000000017941 */ /* 0x000fea0003800000 */
.L_x_2543:
        /* <DEDUP_REMOVED lines=75> */
.L_x_2546:
[----:B------:R-:W-:Y:S05]  /*139e0*/  BSYNC B1 ;  /* 0x0000000000017941 */ /* 0x000fea0003800000 */
.L_x_2545:
        /* <DEDUP_REMOVED lines=17> */
.L_x_2548:
[----:B------:R-:W-:Y:S05]  /*13b00*/  BSYNC B1 ;  /* 0x0000000000017941 */ /* 0x000fea0003800000 */
.L_x_2547:
        /* <DEDUP_REMOVED lines=17> */
.L_x_2550:
[----:B------:R-:W-:Y:S05]  /*13c20*/  BSYNC B1 ;  /* 0x0000000000017941 */ /* 0x000fea0003800000 */
.L_x_2549:
        /* <DEDUP_REMOVED lines=18> */
.L_x_2539:
[----:B------:R-:W-:Y:S05]  /*13d50*/  BSYNC B0 ;  /* 0x0000000000007941 */ /* 0x000fea0003800000 */
.L_x_2529:
[----:B------:R-:W-:Y:S02]  /*13d60*/  ULDC UR4, c[0x0][0xc3c] ;  /* 0x00030f0000047ab9 */ /* 0x000fe40000000800 */
[----:B------:R-:W-:-:S06]  /*13d70*/  UISETP.GE.AND UP0, UPT, UR7, UR4, UPT ;  /* 0x000000040700728c */ /* 0x000fcc000bf06270 */
[----:B------:R-:W-:-:S13]  /*13d80*/  PLOP3.LUT P0, PT, PT, PT, UP0, 0x80, 0x0 ;  /* 0x000000000000781c */ /* 0x000fda0003f0f008 */
[----:B------:R-:W-:Y:S05]  /*13d90*/  @!P0 BRA `(.L_x_2551) ;  /* 0xfffffed000448947 */ /* 0x000fea000383ffff */
[----:B------:R-:W-:Y:S05]  /*13da0*/  EXIT ;  /* 0x000000000000794d */ /* 0x000fea0003800000 */
.L_x_2486:
[----:B------:R-:W-:-:S08]  /*13db0*/  NOP ;  /* 0x0000000000007918 */ /* 0x000fd00000000000 */
[----:B0-----:R-:W0:-:S00]  /*13dc0*/  USETMAXREG.DEALLOC.CTAPOOL 0x28 ;  /* 0x00000028000079c8 */ /* 0x001e0000080e0500 */
        /* <DEDUP_REMOVED lines=60> */
.L_x_2555:
        /* <DEDUP_REMOVED lines=36> */
.L_x_2553:
[----:B------:R-:W-:-:S04]  /*143d0*/  IMAD.IADD R8, R11, 0x1, -R8 ;  /* 0x000000010b087824 */ /* 0x000fc800078e0a08 */
[----:B------:R-:W-:-:S05]  /*143e0*/  IMAD R3, R5, R4, R8 ;  /* 0x0000000405037224 */ /* 0x000fca00078e0208 */
[----:B------:R-:W-:Y:S01]  /*143f0*/  ISETP.GT.AND P0, PT, R3, R6, PT ;  /* 0x000000060300720c */ /* 0x000fe20003f04270 */
[----:B------:R-:W-:-:S12]  /*14400*/  IMAD.MOV.U32 R3, RZ, RZ, RZ ;  /* 0x000000ffff037224 */ /* 0x000fd800078e00ff */
        /* <DEDUP_REMOVED lines=13> */
.L_x_2556:
[----:B01----:R-:W-:-:S04]  /*144e0*/  IMAD R2, R3, R4, R8 ;  /* 0x0000000403027224 */ /* 0x003fc800078e0208 */
[----:B------:R-:W-:Y:S01]  /*144f0*/  IMAD.IADD R5, R6, 0x1, -R2 ;  /* 0x0000000106057824 */ /* 0x000fe200078e0a02 */
[----:B------:R0:W-:Y:S01]  /*14500*/  STL [R1], R2 ;  /* 0x0000000201007387 */ /* 0x0001e20000100800 */
[----:B------:R-:W-:Y:S05]  /*14510*/  @!P1 BRA `(.L_x_2557) ;  /* 0x0000000000ec9947 */ /* 0x000fea0003800000 */
        /* <DEDUP_REMOVED lines=40> */
[----:B------:R-:W-:Y:S02]  /*147a0*/  IMAD R3, R2, R6, R3 ;  /* 0x0000000602037224 */ /* 0x000fe400078e0203 */
[----:B------:R-:W-:-:S03]  /*147b0*/  IMAD.MOV R6, RZ, RZ, -R8 ;  /* 0x000000ffff067224 */ /* 0x000fc600078e0a08 */
        /* <DEDUP_REMOVED lines=13> */
[----:B------:R-:W-:Y:S02]  /*14890*/  IMAD R2, R0, R6, R5 ;  /* 0x0000000600027224 */ /* 0x000fe400078e0205 */
[----:B------:R-:W-:-:S05]  /*148a0*/  IMAD R3, R3, 0x10000, R4 ;  /* 0x0001000003037824 */ /* 0x000fca00078e0204 */
[----:B------:R1:W-:Y:S01]  /*148b0*/  STL [R1+0x8], R3 ;  /* 0x0000080301007387 */ /* 0x0003e20000100800 */
[----:B------:R-:W-:Y:S05]  /*148c0*/  BRA `(.L_x_2558) ;  /* 0x0000000400007947 */ /* 0x000fea0003800000 */
.L_x_2557:
        /* <DEDUP_REMOVED lines=36> */
[-C--:B------:R-:W-:Y:S02]  /*14b10*/  IABS R8, R13.reuse ;  /* 0x0000000d00087213 */ /* 0x080fe40000000000 */
[----:B------:R-:W-:Y:S02]  /*14b20*/  IABS R10, R13 ;  /* 0x0000000d000a7213 */ /* 0x000fe40000000000 */
[----:B------:R-:W0:Y:S08]  /*14b30*/  I2F.RP R4, R8 ;  /* 0x0000000800047306 */ /* 0x000e300000209400 */
[----:B0-----:R-:W0:Y:S02]  /*14b40*/  MUFU.RCP R4, R4 ;  /* 0x0000000400047308 */ /* 0x001e240000001000 */
[----:B0-----:R-:W-:-:S02]  /*14b50*/  VIADD R3, R4, 0xffffffe ;  /* 0x0ffffffe04037836 */ /* 0x001fc40000000000 */
[----:B------:R-:W-:-:S04]  /*14b60*/  IMAD.MOV R4, RZ, RZ, -R13 ;  /* 0x000000ffff047224 */ /* 0x000fc800078e0a0d */
        /* <DEDUP_REMOVED lines=20> */
[----:B------:R-:W-:-:S05]  /*14cb0*/  IMAD R3, R2, R4, R3 ;  /* 0x0000000402037224 */ /* 0x000fca00078e0203 */
[----:B------:R0:W-:Y:S02]  /*14cc0*/  STL [R1+0x8], R3 ;  /* 0x0000080301007387 */ /* 0x0001e40000100800 */
.L_x_2558:
[----:B01----:R-:W-:-:S05]  /*14cd0*/  LOP3.LUT R3, RZ, R2, RZ, 0x33, !PT ;  /* 0x00000002ff037212 */ /* 0x003fca00078e33ff */
[----:B------:R-:W-:-:S05]  /*14ce0*/  IMAD.IADD R0, R0, 0x1, R3 ;  /* 0x0000000100007824 */ /* 0x000fca00078e0203 */
[----:B------:R1:W-:Y:S01]  /*14cf0*/  STL [R1+0x4], R0 ;  /* 0x0000040001007387 */ /* 0x0003e20000100800 */
[----:B------:R-:W-:Y:S05]  /*14d00*/  BRA `(.L_x_2559) ;  /* 0x0000000000107947 */ /* 0x000fea0003800000 */
.L_x_2554:
[----:B------:R0:W-:Y:S01]  /*14d10*/  STL [R1], R6 ;  /* 0x0000000601007387 */ /* 0x0001e20000100800 */
[----:B------:R-:W-:-:S03]  /*14d20*/  ULDC UR41, c[0x0][0xc3c] ;  /* 0x00030f0000297ab9 */ /* 0x000fc60000000800 */
[----:B------:R0:W-:Y:S04]  /*14d30*/  STL [R1+0x4], RZ ;  /* 0x000004ff01007387 */ /* 0x0001e80000100800 */
[----:B------:R0:W-:Y:S02]  /*14d40*/  STL [R1+0x8], RZ ;  /* 0x000008ff01007387 */ /* 0x0001e40000100800 */
.L_x_2559:
[----:B------:R-:W2:Y:S04]  /*14d50*/  LDL R8, [R1] ;  /* 0x0000000001087983 */ /* 0x000ea80000100800 */
[----:B------:R-:W2:Y:S04]  /*14d60*/  LDL R9, [R1+0x4] ;  /* 0x0000040001097983 */ /* 0x000ea80000100800 */
[----:B------:R-:W2:Y:S01]  /*14d70*/  LDL R10, [R1+0x8] ;  /* 0x00000800010a7983 */ /* 0x000ea20000100800 */
[----:B------:R-:W-:Y:S01]  /*14d80*/  ISETP.NE.AND P0, PT, R7, RZ, PT ;  /* 0x000000ff0700720c */ /* 0x000fe20003f05270 */
[----:B------:R-:W-:-:S12]  /*14d90*/  IMAD.U32 R2, RZ, RZ, UR41 ;  /* 0x00000029ff027e24 */ /* 0x000fd8000f8e00ff */
[----:B------:R-:W3:Y:S01]  /*14da0*/  @!P0 S2R R3, SR_CgaCtaId ;  /* 0x0000000000038919 */ /* 0x000ee20000008800 */
[----:B-1----:R-:W-:Y:S01]  /*14db0*/  @!P0 MOV R0, 0x400 ;  /* 0x0000040000008802 */ /* 0x002fe20000000f00 */
[----:B------:R-:W-:-:S03]  /*14dc0*/  @!P0 IMAD.MOV.U32 R11, RZ, RZ, R2 ;  /* 0x000000ffff0b8224 */ /* 0x000fc600078e0002 */
[----:B---3--:R-:W-:-:S05]  /*14dd0*/  @!P0 LEA R0, R3, R0, 0x18 ;  /* 0x0000000003008211 */ /* 0x008fca00078ec0ff */
[----:B--2---:R1:W-:Y:S01]  /*14de0*/  @!P0 STS.128 [R0+0x334d0], R8 ;  /* 0x0334d00800008388 */ /* 0x0043e20000000c00 */
[----:B------:R-:W-:Y:S06]  /*14df0*/  BAR.ARV 0x5, 0x180 ;  /* 0x0146000000007b1d */ /* 0x000fec0000002000 */
.L_x_2552:
[----:B------:R-:W-:Y:S01]  /*14e00*/  ULDC UR4, c[0x0][0xc3c] ;  /* 0x00030f0000047ab9 */ /* 0x000fe20000000800 */
[----:B------:R2:W-:Y:S01]  /*14e10*/  STL [R1+0x1c], RZ ;  /* 0x00001cff01007387 */ /* 0x0005e20000100800 */
[----:B------:R-:W-:Y:S01]  /*14e20*/  UISETP.GE.AND UP0, UPT, UR41, UR4, UPT ;  /* 0x000000042900728c */ /* 0x000fe2000bf06270 */
[----:B------:R-:W-:Y:S02]  /*14e30*/  IMAD.MOV.U32 R31, RZ, RZ, 0x1 ;  /* 0x00000001ff1f7424 */ /* 0x000fe400078e00ff */
[----:B------:R-:W-:-:S03]  /*14e40*/  IMAD.MOV.U32 R28, RZ, RZ, RZ ;  /* 0x000000ffff1c7224 */ /* 0x000fc600078e00ff */
[----:B------:R-:W-:-:S13]  /*14e50*/  PLOP3.LUT P0, PT, PT, PT, UP0, 0x80, 0x0 ;  /* 0x000000000000781c */ /* 0x000fda0003f0f008 */
[----:B--2---:R-:W-:Y:S05]  /*14e60*/  @P0 BRA `(.L_x_2560) ;  /* 0x0000006400180947 */ /* 0x004fea0003800000 */
[----:B-1----:R-:W2:Y:S01]  /*14e70*/  LDL R0, [R1+0x28] ;  /* 0x0000280001007983 */ /* 0x002ea20000100800 */
[----:B------:R-:W1:Y:S01]  /*14e80*/  S2UR UR4, SR_CgaCtaId ;  /* 0x00000000000479c3 */ /* 0x000e620000008800 */
[----:B------:R-:W-:Y:S01]  /*14e90*/  MOV R16, 0x400 ;  /* 0x0000040000107802 */ /* 0x000fe20000000f00 */
[----:B------:R-:W-:Y:S01]  /*14ea0*/  IMAD.MOV.U32 R31, RZ, RZ, 0x1 ;  /* 0x00000001ff1f7424 */ /* 0x000fe200078e00ff */
[----:B------:R-:W3:Y:S01]  /*14eb0*/  S2R R10, SR_TID.X ;  /* 0x00000000000a7919 */ /* 0x000ee20000002100 */
[----:B------:R-:W-:Y:S01]  /*14ec0*/  IMAD.MOV.U32 R28, RZ, RZ, RZ ;  /* 0x000000ffff1c7224 */ /* 0x000fe200078e00ff */
[----:B------:R-:W-:Y:S01]  /*14ed0*/  ULDC UR47, c[0x0][0xc] ;  /* 0x00000300002f7ab9 */ /* 0x000fe20000000800 */
[----:B-1----:R-:W-:-:S05]  /*14ee0*/  IMAD.U32 R37, RZ, RZ, UR4 ;  /* 0x00000004ff257e24 */ /* 0x002fca000f8e00ff */
[----:B------:R-:W-:Y:S02]  /*14ef0*/  LEA R16, R37, R16, 0x18 ;  /* 0x0000001025107211 */ /* 0x000fe400078ec0ff */
[----:B---3--:R-:W-:Y:S01]  /*14f00*/  SHF.R.U32.HI R3, RZ, 0x1, R10 ;  /* 0x00000001ff037819 */ /* 0x008fe2000001160a */
[C---:B0-----:R-:W-:Y:S02]  /*14f10*/  IMAD.SHL.U32 R4, R10.reuse, 0x20, RZ ;  /* 0x000000200a047824 */ /* 0x041fe400078e00ff */
[C---:B------:R-:W-:Y:S02]  /*14f20*/  IMAD.SHL.U32 R32, R10.reuse, 0x10, RZ ;  /* 0x000000100a207824 */ /* 0x040fe400078e00ff */
[----:B------:R-:W-:Y:S01]  /*14f30*/  IMAD.SHL.U32 R8, R10, 0x4, RZ ;  /* 0x000000040a087824 */ /* 0x000fe200078e00ff */
[----:B------:R-:W-:Y:S01]  /*14f40*/  LOP3.LUT R5, R4, 0x80, RZ, 0xc0, !PT ;  /* 0x0000008004057812 */ /* 0x000fe200078ec0ff */
[----:B------:R-:W-:Y:S01]  /*14f50*/  IMAD.SHL.U32 R9, R10, 0x2, RZ ;  /* 0x000000020a097824 */ /* 0x000fe200078e00ff */
[----:B------:R-:W-:-:S02]  /*14f60*/  LOP3.LUT R7, R32, 0x600, RZ, 0xc0, !PT ;  /* 0x0000060020077812 */ /* 0x000fc400078ec0ff */
[----:B------:R-:W-:Y:S02]  /*14f70*/  LOP3.LUT R5, R5, 0x10, R10, 0xf8, !PT ;  /* 0x0000001005057812 */ /* 0x000fe400078ef80a */
[----:B------:R-:W-:Y:S02]  /*14f80*/  LOP3.LUT R7, R7, 0x60, R4, 0xf8, !PT ;  /* 0x0000006007077812 */ /* 0x000fe400078ef804 */
[----:B------:R-:W-:Y:S02]  /*14f90*/  LOP3.LUT R5, R5, 0x10, R8, 0x78, !PT ;  /* 0x0000001005057812 */ /* 0x000fe400078e7808 */
[----:B------:R-:W-:-:S04]  /*14fa0*/  LOP3.LUT R6, R32, 0x1b0, RZ, 0xc0, !PT ;  /* 0x000001b020067812 */ /* 0x000fc800078ec0ff */
[----:B------:R-:W-:Y:S02]  /*14fb0*/  LOP3.LUT R9, R6, 0x30, R9, 0x78, !PT ;  /* 0x0000003006097812 */ /* 0x000fe400078e7809 */
[----:B--2---:R-:W-:Y:S01]  /*14fc0*/  R2UR UR5, R0 ;  /* 0x00000000000572ca */ /* 0x004fe200000e0000 */
[----:B------:R-:W-:-:S05]  /*14fd0*/  IMAD.SHL.U32 R0, R10, 0x40, RZ ;  /* 0x000000400a007824 */ /* 0x000fca00078e00ff */
[----:B------:R-:W-:-:S04]  /*14fe0*/  LOP3.LUT R2, R0, 0x180, RZ, 0xc0, !PT ;  /* 0x0000018000027812 */ /* 0x000fc800078ec0ff */
[----:B------:R-:W-:Y:S01]  /*14ff0*/  LOP3.LUT R2, R2, 0x30, R3, 0xf8, !PT ;  /* 0x0000003002027812 */ /* 0x000fe200078ef803 */
[----:B------:R-:W-:Y:S02]  /*15000*/  IMAD.SHL.U32 R3, R10, 0x8, RZ ;  /* 0x000000080a037824 */ /* 0x000fe400078e00ff */
[----:B------:R-:W-:Y:S02]  /*15010*/  ULOP3.LUT UR44, UR5, 0x2, URZ, 0xfc, !UPT ;  /* 0x00000002052c7892 */ /* 0x000fe4000f8efc3f */
[----:B------:R-:W-:Y:S01]  /*15020*/  ULOP3.LUT UR46, UR5, 0x1, URZ, 0xfc, !UPT ;  /* 0x00000001052e7892 */ /* 0x000fe2000f8efc3f */
[----:B------:R-:W-:Y:S02]  /*15030*/  LOP3.LUT R3, R2, 0x30, R3, 0x78, !PT ;  /* 0x0000003002037812 */ /* 0x000fe400078e7803 */
[----:B------:R-:W-:Y:S02]  /*15040*/  LOP3.LUT R2, R7, 0x100, R4, 0xf8, !PT ;  /* 0x0000010007027812 */ /* 0x000fe400078ef804 */
[----:B------:R-:W-:-:S02]  /*15050*/  LOP3.LUT R0, R3, 0x640, R0, 0xf8, !PT ;  /* 0x0000064003007812 */ /* 0x000fc400078ef800 */
[----:B------:R-:W-:-:S03]  /*15060*/  LOP3.LUT R2, R2, R5, RZ, 0xfc, !PT ;  /* 0x0000000502027212 */ /* 0x000fc600078efcff */
[----:B------:R0:W-:Y:S04]  /*15070*/  STL [R1+0x14], R0 ;  /* 0x0000140001007387 */ /* 0x0001e80000100800 */
        /* <DEDUP_REMOVED lines=13> */
.L_x_2638:
[----:B------:R-:W-:Y:S01]  /*15150*/  ULDC.64 UR4, c[0x0][0xc88] ;  /* 0x0003220000047ab9 */ /* 0x000fe20000000a00 */
[----:B------:R-:W-:Y:S01]  /*15160*/  ULDC.64 UR6, c[0x0][0xa18] ;  /* 0x0002860000067ab9 */ /* 0x000fe20000000a00 */
[----:B------:R-:W-:Y:S01]  /*15170*/  UIMAD.WIDE UR4, UR41, 0x4, UR4 ;  /* 0x00000004290478a5 */ /* 0x000fe2000f8e0204 */
[----:B------:R-:W-:Y:S01]  /*15180*/  IMAD.MOV.U32 R33, RZ, RZ, RZ ;  /* 0x000000ffff217224 */ /* 0x000fe200078e00ff */
[----:B01----:R-:W1:Y:S04]  /*15190*/  LDC.64 R4, c[0x0][0x418] ;  /* 0x00010600ff047b82 */ /* 0x003e680000000a00 */
[----:B------:R-:W-:Y:S02]  /*151a0*/  IMAD.U32 R2, RZ, RZ, UR4 ;  /* 0x00000004ff027e24 */ /* 0x000fe4000f8e00ff */
[----:B---3--:R-:W-:Y:S01]  /*151b0*/  IMAD.U32 R3, RZ, RZ, UR5 ;  /* 0x00000005ff037e24 */ /* 0x008fe2000f8e00ff */
        /* <DEDUP_REMOVED lines=44> */
.L_x_2561:
[----:B------:R-:W-:Y:S01]  /*15480*/  ULDC.64 UR4, c[0x0][0xa20] ;  /* 0x0002880000047ab9 */ /* 0x000fe20000000a00 */
[----:B------:R-:W-:Y:S01]  /*15490*/  ISETP.NE.AND.EX P0, PT, R5, RZ, PT, P0 ;  /* 0x000000ff0500720c */ /* 0x000fe20003f05300 */
[----:B------:R-:W-:Y:S01]  /*154a0*/  UMOV UR40, URZ ;  /* 0x0000003f00287c82 */ /* 0x000fe20008000000 */
[----:B------:R-:W-:Y:S01]  /*154b0*/  ISETP.NE.U32.AND P1, PT, RZ, UR4, PT ;  /* 0x00000004ff007c0c */ /* 0x000fe2000bf25070 */
[----:B------:R-:W-:Y:S01]  /*154c0*/  IMAD.U32 R30, RZ, RZ, UR43 ;  /* 0x0000002bff1e7e24 */ /* 0x000fe2000f8e00ff */
[----:B------:R-:W-:Y:S02]  /*154d0*/  SEL R0, R0, 0x1, P0 ;  /* 0x0000000100007807 */ /* 0x000fe40000000000 */
[----:B------:R-:W-:Y:S02]  /*154e0*/  ISETP.NE.AND.EX P1, PT, RZ, UR5, PT, P1 ;  /* 0x00000005ff007c0c */ /* 0x000fe4000bf25310 */
[----:B-----5:R-:W-:Y:S01]  /*154f0*/  @P2 R2UR UR40, R6 ;  /* 0x00000000062822ca */ /* 0x020fe200000e0000 */
[----:B------:R-:W-:-:S10]  /*15500*/  IMAD R0, R0, R7, RZ ;  /* 0x0000000700007224 */ /* 0x000fd400078e02ff */
[----:B------:R-:W-:Y:S05]  /*15510*/  @!P1 BRA `(.L_x_2562) ;  /* 0x0000000000189947 */ /* 0x000fea0003800000 */
[----:B------:R-:W-:-:S04]  /*15520*/  UIADD3 UR4, UP0, UR39, UR4, URZ ;  /* 0x0000000427047290 */ /* 0x000fc8000ff1e03f */
[----:B------:R-:W-:Y:S02]  /*15530*/  UIADD3.X UR5, UR38, UR5, URZ, UP0, !UPT ;  /* 0x0000000526057290 */ /* 0x000fe400087fe43f */
[----:B--2---:R-:W-:-:S04]  /*15540*/  IMAD.U32 R2, RZ, RZ, UR4 ;  /* 0x00000004ff027e24 */ /* 0x004fc8000f8e00ff */
[----:B------:R-:W-:-:S05]  /*15550*/  IMAD.U32 R3, RZ, RZ, UR5 ;  /* 0x00000005ff037e24 */ /* 0x000fca000f8e00ff */
[----:B------:R1:W5:Y:S01]  /*15560*/  LDG.E R0, desc[UR36][R2.64] ;  /* 0x0000002402007981 */ /* 0x000362000c1e1900 */
[----:B------:R-:W-:Y:S05]  /*15570*/  BRA `(.L_x_2563) ;  /* 0x0000000000247947 */ /* 0x000fea0003800000 */
.L_x_2562:
[----:B------:R-:W-:Y:S02]  /*15580*/  ULDC.64 UR4, c[0x0][0xa08] ;  /* 0x0002820000047ab9 */ /* 0x000fe40000000a00 */
[----:B------:R-:W-:-:S04]  /*15590*/  ISETP.NE.U32.AND P0, PT, RZ, UR4, PT ;  /* 0x00000004ff007c0c */ /* 0x000fc8000bf05070 */
[----:B------:R-:W-:-:S13]  /*155a0*/  ISETP.NE.AND.EX P0, PT, RZ, UR5, PT, P0 ;  /* 0x00000005ff007c0c */ /* 0x000fda000bf05300 */
[----:B------:R-:W-:Y:S05]  /*155b0*/  @!P0 BRA `(.L_x_2563) ;  /* 0x0000000000148947 */ /* 0x000fea0003800000 */
[----:B--2---:R-:W1:Y:S02]  /*155c0*/  LDC.64 R2, c[0x0][0xa08] ;  /* 0x00028200ff027b82 */ /* 0x004e640000000a00 */
[----:B-1----:R-:W-:-:S05]  /*155d0*/  IMAD.WIDE R2, R30, 0x4, R2 ;  /* 0x000000041e027825 */ /* 0x002fca00078e0202 */
[----:B------:R-:W2:Y:S04]  /*155e0*/  LDG.E R0, desc[UR36][R2.64] ;  /* 0x0000002402007981 */ /* 0x000ea8000c1e1900 */
[----:B------:R-:W2:Y:S02]  /*155f0*/  LDG.E R5, desc[UR36][R2.64+0x4] ;  /* 0x0000042402057981 */ /* 0x000ea4000c1e1900 */
[----:B--2---:R-:W-:-:S07]  /*15600*/  IMAD.IADD R0, R5, 0x1, -R0 ;  /* 0x0000000105007824 */ /* 0x004fce00078e0a00 */
.L_x_2563:
[----:B-12---:R-:W2:Y:S01]  /*15610*/  LDL R2, [R1+0x4] ;  /* 0x0000040001027983 */ /* 0x006ea20000100800 */
[----:B------:R-:W1:Y:S03]  /*15620*/  LDC R3, c[0x0][0x448] ;  /* 0x00011200ff037b82 */ /* 0x000e660000000800 */
[----:B------:R-:W3:Y:S01]  /*15630*/  LDL R18, [R1+0x8] ;  /* 0x0000080001127983 */ /* 0x000ee20000100800 */
[----:B-1----:R-:W-:-:S13]  /*15640*/  ISETP.NE.AND P0, PT, R3, 0x1, PT ;  /* 0x000000010300780c */ /* 0x002fda0003f05270 */
[----:B------:R-:W1:Y:S08]  /*15650*/  @P0 LDC R3, c[0x0][0x44c] ;  /* 0x00011300ff030b82 */ /* 0x000e700000000800 */
[----:B------:R-:W4:Y:S01]  /*15660*/  @P0 LDC R4, c[0x0][0x450] ;  /* 0x00011400ff040b82 */ /* 0x000f220000000800 */
[----:B-----5:R-:W-:-:S04]  /*15670*/  IMAD.IADD R19, R0, 0x1, -R33 ;  /* 0x0000000100137824 */ /* 0x020fc800078e0a21 */
[----:B------:R-:W-:-:S04]  /*15680*/  VIADD R0, R19, 0x9f ;  /* 0x0000009f13007836 */ /* 0x000fc80000000000 */
[----:B------:R-:W-:Y:S01]  /*15690*/  IMAD.HI R0, R0, 0x66666667, RZ ;  /* 0x6666666700007827 */ /* 0x000fe200078e02ff */
[----:B------:R-:W-:-:S04]  /*156a0*/  LOP3.LUT R17, R17, 0xfffffeff, RZ, 0xc0, !PT ;  /* 0xfffffeff11117812 */ /* 0x000fc800078ec0ff */
[----:B------:R-:W-:Y:S01]  /*156b0*/  @P0 LOP3.LUT R17, R17, 0x100, RZ, 0xfc, !PT ;  /* 0x0000010011110812 */ /* 0x000fe200078efcff */
[----:B--2---:R-:W-:-:S04]  /*156c0*/  IMAD.SHL.U32 R2, R2, 0x80, RZ ;  /* 0x0000008002027824 */ /* 0x004fc800078e00ff */
[----:B------:R-:W-:-:S04]  /*156d0*/  VIADD R2, R2, 0x7f ;  /* 0x0000007f02027836 */ /* 0x000fc80000000000 */
[----:B-1----:R-:W-:-:S05]  /*156e0*/  @P0 IMAD.HI.U32 R3, R2, R3, RZ ;  /* 0x0000000302030227 */ /* 0x002fca00078e00ff */
[----:B----4-:R-:W-:Y:S02]  /*156f0*/  @P0 SHF.R.U32.HI R2, RZ, R4, R3 ;  /* 0x00000004ff020219 */ /* 0x010fe40000011603 */
[----:B0-----:R-:W-:-:S05]  /*15700*/  IADD3 R3, R19, 0xa0, -R22 ;  /* 0x000000a013037810 */ /* 0x001fca0007ffe816 */
[----:B------:R-:W-:-:S04]  /*15710*/  IMAD.IADD R2, R3, 0x1, R2 ;  /* 0x0000000103027824 */ /* 0x000fc800078e0202 */
[----:B------:R-:W-:Y:S01]  /*15720*/  IMAD.HI R2, R2, 0x66666667, RZ ;  /* 0x6666666702027827 */ /* 0x000fe200078e02ff */
[----:B------:R-:W-:-:S04]  /*15730*/  SHF.R.U32.HI R3, RZ, 0x1f, R0 ;  /* 0x0000001fff037819 */ /* 0x000fc80000011600 */
[----:B------:R-:W-:Y:S02]  /*15740*/  SHF.R.U32.HI R5, RZ, 0x1f, R2 ;  /* 0x0000001fff057819 */ /* 0x000fe40000011602 */
[----:B------:R-:W-:Y:S02]  /*15750*/  LEA.HI.SX32 R3, R0, R3, 0x1a ;  /* 0x0000000300037211 */ /* 0x000fe400078fd2ff */
[----:B------:R-:W-:-:S04]  /*15760*/  LEA.HI.SX32 R2, R2, R5, 0x1a ;  /* 0x0000000502027211 */ /* 0x000fc800078fd2ff */
[----:B------:R-:W-:-:S04]  /*15770*/  VIMNMX R23, R3, R2, PT ;  /* 0x0000000203177248 */ /* 0x000fc80003fe0100 */
[----:B------:R-:W-:Y:S02]  /*15780*/  ISETP.GE.AND P0, PT, R23, 0x1, PT ;  /* 0x000000011700780c */ /* 0x000fe40003f06270 */
[C---:B---3--:R-:W-:Y:S02]  /*15790*/  LOP3.LUT R0, R18.reuse, 0xff000000, RZ, 0xc0, !PT ;  /* 0xff00000012007812 */ /* 0x048fe400078ec0ff */
[----:B------:R-:W-:Y:S02]  /*157a0*/  LOP3.LUT R3, R18, 0xff0000, RZ, 0xc0, !PT ;  /* 0x00ff000012037812 */ /* 0x000fe400078ec0ff */
[----:B------:R-:W-:-:S04]  /*157b0*/  SHF.R.U32.HI R0, RZ, 0x8, R0 ;  /* 0x00000008ff007819 */ /* 0x000fc80000011600 */
[----:B------:R-:W-:Y:S01]  /*157c0*/  LEA.HI R0, R3, R0, RZ, 0x10 ;  /* 0x0000000003007211 */ /* 0x000fe200078f80ff */
[----:B------:R-:W-:-:S03]  /*157d0*/  IMAD.MOV.U32 R3, RZ, RZ, RZ ;  /* 0x000000ffff037224 */ /* 0x000fc600078e00ff */
[----:B------:R-:W-:Y:S01]  /*157e0*/  LOP3.LUT R36, R0, 0xff, RZ, 0xc0, !PT ;  /* 0x000000ff00247812 */ /* 0x000fe200078ec0ff */
[----:B------:R-:W-:Y:S06]  /*157f0*/  @!P0 BRA `(.L_x_2564) ;  /* 0x0000000000748947 */ /* 0x000fec0003800000 */
[----:B------:R-:W-:-:S04]  /*15800*/  SHF.R.U32.HI R0, RZ, 0x10, R0 ;  /* 0x00000010ff007819 */ /* 0x000fc80000011600 */
[----:B------:R-:W-:-:S13]  /*15810*/  ISETP.NE.AND P0, PT, R0, RZ, PT ;  /* 0x000000ff0000720c */ /* 0x000fda0003f05270 */
[----:B------:R-:W0:Y:S02]  /*15820*/  @!P0 LDC R0, c[0x0][0x9f0] ;  /* 0x00027c00ff008b82 */ /* 0x000e240000000800 */
[-C--:B0-----:R-:W-:Y:S02]  /*15830*/  IABS R4, R0.reuse ;  /* 0x0000000000047213 */ /* 0x081fe40000000000 */
[----:B------:R-:W-:Y:S02]  /*15840*/  IADD3 R5, R0, -0x1, R23 ;  /* 0xffffffff00057810 */ /* 0x000fe40007ffe017 */
[----:B------:R-:W0:Y:S02]  /*15850*/  I2F.RP R6, R4 ;  /* 0x0000000400067306 */ /* 0x000e240000209400 */
[----:B------:R-:W-:-:S04]  /*15860*/  LOP3.LUT R2, R5, R0, RZ, 0x3c, !PT ;  /* 0x0000000005027212 */ /* 0x000fc800078e3cff */
[----:B------:R-:W-:Y:S01]  /*15870*/  ISETP.GE.AND P2, PT, R2, RZ, PT ;  /* 0x000000ff0200720c */ /* 0x000fe20003f46270 */
[----:B------:R-:W-:Y:S01]  /*15880*/  IMAD.MOV.U32 R2, RZ, RZ, RZ ;  /* 0x000000ffff027224 */ /* 0x000fe200078e00ff */
        /* <DEDUP_REMOVED lines=18> */
[----:B------:R-:W-:-:S05]  /*159b0*/  @!P1 LOP3.LUT R2, RZ, R0, RZ, 0x33, !PT ;  /* 0x00000000ff029212 */ /* 0x000fca00078e33ff */
[----:B------:R-:W-:-:S07]  /*159c0*/  IMAD.MOV.U32 R3, RZ, RZ, R2 ;  /* 0x000000ffff037224 */ /* 0x000fce00078e0002 */
.L_x_2564:
[-C--:B------:R-:W-:Y:S01]  /*159d0*/  IMAD R36, R36, R3.reuse, RZ ;  /* 0x0000000324247224 */ /* 0x080fe200078e02ff */
[----:B------:R-:W-:Y:S04]  /*159e0*/  BSSY B7, `(.L_x_2565) ;  /* 0x0000482000077945 */ /* 0x000fe80003800000 */
[----:B------:R-:W-:-:S04]  /*159f0*/  VIADDMNMX R23, R36, R3, R23, PT ;  /* 0x0000000324177246 */ /* 0x000fc80003800117 */
[----:B------:R-:W-:-:S13]  /*15a00*/  ISETP.GT.AND P0, PT, R23, R36, PT ;  /* 0x000000241700720c */ /* 0x000fda0003f04270 */
        /* <DEDUP_REMOVED lines=16> */
[----:B0-----:R-:W-:-:S05]  /*15b10*/  IADD3 R0, R0, UR47, R7 ;  /* 0x0000002f00007c10 */ /* 0x001fca000fffe007 */
[----:B------:R4:W-:Y:S01]  /*15b20*/  STL [R1], R0 ;  /* 0x0000000001007387 */ /* 0x0009e20000100800 */
[----:B------:R-:W-:Y:S05]  /*15b30*/  BRA `(.L_x_2567) ;  /* 0x0000004400b07947 */ /* 0x000fea0003800000 */
.L_x_2566:
        /* <DEDUP_REMOVED lines=20> */
.L_x_2569:
[----:B------:R-:W-:Y:S05]  /*15c80*/  BSYNC B6 ;  /* 0x0000000000067941 */ /* 0x000fea0003800000 */
.L_x_2568:
        /* <DEDUP_REMOVED lines=22> */
.L_x_2571:
[----:B------:R-:W-:Y:S05]  /*15df0*/  BSYNC B6 ;  /* 0x0000000000067941 */ /* 0x000fea0003800000 */
.L_x_2570:
        /* <DEDUP_REMOVED lines=20> */
.L_x_2573:
[----:B------:R-:W-:Y:S05]  /*15f40*/  BSYNC B6 ;  /* 0x0000000000067941 */ /* 0x000fea0003800000 */
.L_x_2572:
        /* <DEDUP_REMOVED lines=19> */
.L_x_2575:
[----:B------:R-:W-:Y:S05]  /*16080*/  BSYNC B6 ;  /* 0x0000000000067941 */ /* 0x000fea0003800000 */
.L_x_2574:
[----:B------:R-:W-:Y:S01]  /*16090*/  ULDC.64 UR4, c[0x0][0x9f8] ;  /* 0x00027e0000047ab9 */ /* 0x000fe20000000a00 */
[----:B------:R-:W0:Y:S01]  /*160a0*/  S2R R20, SR_TID.X ;  /* 0x0000000000147919 */ /* 0x000e220000002100 */
[----:B------:R-:W-:Y:S01]  /*160b0*/  UISETP.NE.U32.AND UP0, UPT, UR4, URZ, UPT ;  /* 0x0000003f0400728c */ /* 0x000fe2000bf05070 */
[----:B------:R-:W1:Y:S03]  /*160c0*/  LDC R9, c[0x0][0x430] ;  /* 0x00010c00ff097b82 */ /* 0x000e660000000800 */
[----:B------:R-:W-:-:S06]  /*160d0*/  UISETP.NE.AND.EX UP0, UPT, UR5, URZ, UPT, UP0 ;  /* 0x0000003f0500728c */ /* 0x000fcc000bf05300 */
[----:B------:R-:W-:-:S05]  /*160e0*/  PLOP3.LUT P0, PT, PT, PT, UP0, 0x80, 0x0 ;  /* 0x000000000000781c */ /* 0x000fca0003f0f008 */
[----:B------:R-:W-:-:S04]  /*160f0*/  @UP0 UIADD3 UR4, UP1, UR39, UR4, URZ ;  /* 0x0000000427040290 */ /* 0x000fc8000ff3e03f */
[----:B------:R-:W-:Y:S02]  /*16100*/  @UP0 UIADD3.X UR5, UR38, UR5, URZ, UP1, !UPT ;  /* 0x0000000526050290 */ /* 0x000fe40008ffe43f */
[----:B------:R-:W-:-:S04]  /*16110*/  IMAD.U32 R2, RZ, RZ, UR4 ;  /* 0x00000004ff027e24 */ /* 0x000fc8000f8e00ff */
[----:B------:R-:W-:-:S05]  /*16120*/  IMAD.U32 R3, RZ, RZ, UR5 ;  /* 0x00000005ff037e24 */ /* 0x000fca000f8e00ff */
[----:B------:R2:W3:Y:S01]  /*16130*/  @P0 LDG.E R30, desc[UR36][R2.64] ;  /* 0x00000024021e0981 */ /* 0x0004e2000c1e1900 */
[----:B-1----:R-:W-:Y:S01]  /*16140*/  ISETP.NE.AND P1, PT, R9, 0x1, PT ;  /* 0x000000010900780c */ /* 0x002fe20003f25270 */
[----:B------:R-:W-:Y:S01]  /*16150*/  IMAD.MOV.U32 R0, RZ, RZ, 0xa0 ;  /* 0x000000a0ff007424 */ /* 0x000fe200078e00ff */
[----:B0-----:R-:W-:Y:S01]  /*16160*/  LOP3.LUT R20, R20, 0x7f, RZ, 0xc0, !PT ;  /* 0x0000007f14147812 */ /* 0x001fe200078ec0ff */
[----:B------:R-:W0:Y:S01]  /*16170*/  S2R R21, SR_TID.X ;  /* 0x0000000000157919 */ /* 0x000e220000002100 */
[----:B------:R-:W-:Y:S01]  /*16180*/  LOP3.LUT R17, R17, 0xffffffbf, RZ, 0xc0, !PT ;  /* 0xffffffbf11117812 */ /* 0x000fe200078ec0ff */
[----:B------:R-:W-:Y:S01]  /*16190*/  IMAD R0, R23, R0, -0xa0 ;  /* 0xffffff6017007424 */ /* 0x000fe200078e0200 */
[----:B------:R-:W-:-:S07]  /*161a0*/  SHF.R.U32.HI R24, RZ, 0x2, R20 ;  /* 0x00000002ff187819 */ /* 0x000fce0000011614 */
[----:B--2---:R-:W1:Y:S01]  /*161b0*/  @P1 LDC R3, c[0x0][0x434] ;  /* 0x00010d00ff031b82 */ /* 0x004e620000000800 */
[----:B------:R-:W-:-:S07]  /*161c0*/  @P1 LOP3.LUT R17, R17, 0x40, RZ, 0xfc, !PT ;  /* 0x0000004011111812 */ /* 0x000fce00078efcff */
[----:B------:R-:W2:Y:S08]  /*161d0*/  @P1 LDC R2, c[0x0][0x438] ;  /* 0x00010e00ff021b82 */ /* 0x000eb00000000800 */
[----:B------:R-:W4:Y:S01]  /*161e0*/  @P1 LDC R8, c[0x0][0x434] ;  /* 0x00010d00ff081b82 */ /* 0x000f220000000800 */
[C---:B0-----:R-:W-:Y:S02]  /*161f0*/  IMAD.SHL.U32 R20, R21.reuse, 0x20, RZ ;  /* 0x0000002015147824 */ /* 0x041fe400078e00ff */
[----:B------:R-:W-:-:S05]  /*16200*/  IMAD.SHL.U32 R21, R21, 0x20, RZ ;  /* 0x0000002015157824 */ /* 0x000fca00078e00ff */
[----:B------:R-:W0:Y:S01]  /*16210*/  @P1 LDC R7, c[0x0][0x438] ;  /* 0x00010e00ff071b82 */ /* 0x000e220000000800 */
[C---:B------:R-:W-:Y:S02]  /*16220*/  LOP3.LUT R20, R24.reuse, 0x60, R20, 0xf8, !PT ;  /* 0x0000006018147812 */ /* 0x040fe400078ef814 */
[----:B------:R-:W-:Y:S02]  /*16230*/  LOP3.LUT R21, R24, 0x60, R21, 0xf8, !PT ;  /* 0x0000006018157812 */ /* 0x000fe400078ef815 */
[----:B------:R-:W-:-:S05]  /*16240*/  LOP3.LUT R20, R20, 0x80, RZ, 0xfc, !PT ;  /* 0x0000008014147812 */ /* 0x000fca00078efcff */
[--C-:B------:R-:W-:Y:S02]  /*16250*/  IMAD.IADD R5, R20, 0x1, R0.reuse ;  /* 0x0000000114057824 */ /* 0x100fe400078e0200 */
[----:B------:R-:W-:-:S03]  /*16260*/  IMAD.IADD R0, R21, 0x1, R0 ;  /* 0x0000000115007824 */ /* 0x000fc600078e0200 */
[C---:B------:R-:W-:Y:S01]  /*16270*/  ISETP.GE.AND P0, PT, R5.reuse, R19, PT ;  /* 0x000000130500720c */ /* 0x040fe20003f06270 */
[--C-:B------:R-:W-:Y:S02]  /*16280*/  IMAD.IADD R6, R0, 0x1, R33.reuse ;  /* 0x0000000100067824 */ /* 0x100fe400078e0221 */
[----:B------:R-:W-:Y:S01]  /*16290*/  IMAD.IADD R5, R5, 0x1, R33 ;  /* 0x0000000105057824 */ /* 0x000fe200078e0221 */
[----:B------:R-:W-:Y:S01]  /*162a0*/  ISETP.GT.U32.OR P0, PT, R20, 0x9f, P0 ;  /* 0x0000009f1400780c */ /* 0x000fe20000704470 */
[----:B-1----:R-:W-:-:S04]  /*162b0*/  @P1 IMAD.HI.U32 R3, R6, R3, RZ ;  /* 0x0000000306031227 */ /* 0x002fc800078e00ff */
[----:B------:R-:W-:Y:S01]  /*162c0*/  IMAD.MOV.U32 R10, RZ, RZ, R6 ;  /* 0x000000ffff0a7224 */ /* 0x000fe200078e0006 */
[----:B--2---:R-:W-:Y:S01]  /*162d0*/  @P1 SHF.R.U32.HI R10, RZ, R2, R3 ;  /* 0x00000002ff0a1219 */ /* 0x004fe20000011603 */
[----:B----4-:R-:W-:-:S04]  /*162e0*/  @P1 IMAD.HI.U32 R8, R5, R8, RZ ;  /* 0x0000000805081227 */ /* 0x010fc800078e00ff */
[--C-:B------:R-:W-:Y:S01]  /*162f0*/  IMAD.MOV.U32 R4, RZ, RZ, R5.reuse ;  /* 0x000000ffff047224 */ /* 0x100fe200078e0005 */
[----:B0-----:R-:W-:Y:S01]  /*16300*/  @P1 SHF.R.U32.HI R4, RZ, R7, R8 ;  /* 0x00000007ff041219 */ /* 0x001fe20000011608 */
[----:B------:R-:W0:Y:S01]  /*16310*/  @!P0 LDC.64 R2, c[0x0][0x428] ;  /* 0x00010a00ff028b82 */ /* 0x000e220000000a00 */
[----:B------:R-:W-:Y:S01]  /*16320*/  IMAD.MOV R8, RZ, RZ, -R10 ;  /* 0x000000ffff087224 */ /* 0x000fe200078e0a0a */
[----:B------:R-:W-:Y:S02]  /*16330*/  ISETP.GE.AND P1, PT, R0, R19, PT ;  /* 0x000000130000720c */ /* 0x000fe40003f26270 */
[----:B------:R-:W-:Y:S02]  /*16340*/  IMAD.MOV R7, RZ, RZ, -R4 ;  /* 0x000000ffff077224 */ /* 0x000fe400078e0a04 */
[C---:B------:R-:W-:Y:S02]  /*16350*/  IMAD R6, R9.reuse, R8, R6 ;  /* 0x0000000809067224 */ /* 0x040fe400078e0206 */
[----:B------:R-:W-:Y:S01]  /*16360*/  IMAD R7, R9, R7, R5 ;  /* 0x0000000709077224 */ /* 0x000fe200078e0205 */
[----:B------:R-:W-:Y:S01]  /*16370*/  @!P0 SHF.R.S32.HI R5, RZ, 0x1f, R4 ;  /* 0x0000001fff058819 */ /* 0x000fe20000011404 */
[----:B------:R-:W1:Y:S05]  /*16380*/  LDC R9, c[0x0][0x2f4] ;  /* 0x0000bd00ff097b82 */ /* 0x000e6a0000000800 */
[----:B------:R-:W-:-:S02]  /*16390*/  @!P1 SHF.R.S32.HI R11, RZ, 0x1f, R10 ;  /* 0x0000001fff0b9819 */ /* 0x000fc4000001140a */
[----:B------:R-:W-:Y:S01]  /*163a0*/  LOP3.LUT R17, R17, 0xfffffff7, RZ, 0xc0, !PT ;  /* 0xfffffff711117812 */ /* 0x000fe200078ec0ff */
[----:B------:R-:W-:Y:S01]  /*163b0*/  IMAD.U32 R0, RZ, RZ, UR44 ;  /* 0x0000002cff007e24 */ /* 0x000fe2000f8e00ff */
[----:B------:R-:W-:-:S04]  /*163c0*/  LOP3.LUT R12, R32, 0x40, RZ, 0xfc, !PT ;  /* 0x00000040200c7812 */ /* 0x000fc800078efcff */
[----:B------:R-:W-:Y:S01]  /*163d0*/  ISETP.NE.AND P3, PT, R0, 0x3, PT ;  /* 0x000000030000780c */ /* 0x000fe20003f65270 */
[----:B------:R-:W-:Y:S01]  /*163e0*/  UMOV UR4, 0xffffffff ;  /* 0xffffffff00047882 */ /* 0x000fe20000000000 */
[----:B------:R-:W-:Y:S02]  /*163f0*/  LOP3.LUT R18, R18, 0xffff, RZ, 0xc0, !PT ;  /* 0x0000ffff12127812 */ /* 0x000fe400078ec0ff */
[----:B---3--:R-:W-:Y:S01]  /*16400*/  SHF.R.S32.HI R35, RZ, 0x1f, R30 ;  /* 0x0000001fff237819 */ /* 0x008fe2000001141e */
[----:B0-----:R-:W-:-:S04]  /*16410*/  @!P0 IMAD.WIDE.U32 R4, R30, R2, R4 ;  /* 0x000000021e048225 */ /* 0x001fc800078e0004 */
[----:B------:R-:W-:-:S04]  /*16420*/  @!P0 IMAD R8, R35, R2, RZ ;  /* 0x0000000223088224 */ /* 0x000fc800078e02ff */
[----:B------:R-:W-:Y:S02]  /*16430*/  @!P0 IMAD R8, R30, R3, R8 ;  /* 0x000000031e088224 */ /* 0x000fe400078e0208 */
[----:B------:R-:W0:Y:S02]  /*16440*/  @!P0 LDC.64 R2, c[0x0][0x418] ;  /* 0x00010600ff028b82 */ /* 0x000e240000000a00 */
[----:B------:R-:W-:Y:S01]  /*16450*/  @!P0 IMAD.IADD R8, R8, 0x1, R5 ;  /* 0x0000000108088824 */ /* 0x000fe200078e0205 */
[----:B0-----:R-:W-:-:S04]  /*16460*/  @!P0 LEA R2, P2, R4, R2, 0x2 ;  /* 0x0000000204028211 */ /* 0x001fc800078410ff */
[----:B------:R-:W-:Y:S01]  /*16470*/  @!P0 LEA.HI.X R3, R4, R3, R8, 0x2, P2 ;  /* 0x0000000304038211 */ /* 0x000fe200010f1408 */
[----:B------:R-:W-:Y:S01]  /*16480*/  IMAD.MOV.U32 R8, RZ, RZ, RZ ;  /* 0x000000ffff087224 */ /* 0x000fe200078e00ff */
[----:B------:R-:W0:Y:S05]  /*16490*/  @!P1 LDC.64 R4, c[0x0][0x418] ;  /* 0x00010600ff049b82 */ /* 0x000e2a0000000a00 */
[----:B------:R2:W5:Y:S03]  /*164a0*/  @!P0 LDG.E R8, desc[UR36][R2.64] ;  /* 0x0000002402088981 */ /* 0x000566000c1e1900 */
[----:B--2---:R-:W2:Y:S01]  /*164b0*/  @!P1 LDC.64 R2, c[0x0][0x428] ;  /* 0x00010a00ff029b82 */ /* 0x004ea20000000a00 */
[----:B------:R-:W-:Y:S01]  /*164c0*/  ISETP.GT.U32.AND P2, PT, R20, 0x9f, PT ;  /* 0x0000009f1400780c */ /* 0x000fe20003f44070 */
[----:B--2---:R-:W-:-:S04]  /*164d0*/  @!P1 IMAD.WIDE.U32 R10, R30, R2, R10 ;  /* 0x000000021e0a9225 */ /* 0x004fc800078e000a */
[----:B------:R-:W-:-:S04]  /*164e0*/  @!P1 IMAD R2, R35, R2, RZ ;  /* 0x0000000223029224 */ /* 0x000fc800078e02ff */
[----:B------:R-:W-:Y:S01]  /*164f0*/  @!P1 IMAD R3, R30, R3, R2 ;  /* 0x000000031e039224 */ /* 0x000fe200078e0202 */
[----:B0-----:R-:W-:-:S03]  /*16500*/  @!P1 LEA R2, P0, R10, R4, 0x2 ;  /* 0x000000040a029211 */ /* 0x001fc600078010ff */
[----:B------:R-:W-:-:S05]  /*16510*/  @!P1 IMAD.IADD R3, R11, 0x1, R3 ;  /* 0x000000010b039824 */ /* 0x000fca00078e0203 */
[----:B------:R-:W-:Y:S01]  /*16520*/  @!P1 LEA.HI.X R3, R10, R5, R3, 0x2, P0 ;  /* 0x000000050a039211 */ /* 0x000fe200000f1403 */
[----:B------:R-:W-:Y:S01]  /*16530*/  IMAD.MOV.U32 R5, RZ, RZ, RZ ;  /* 0x000000ffff057224 */ /* 0x000fe200078e00ff */
[----:B------:R-:W-:-:S05]  /*16540*/  @P2 LOP3.LUT R17, R17, 0x8, RZ, 0xfc, !PT ;  /* 0x0000000811112812 */ /* 0x000fca00078efcff */
[----:B------:R0:W5:Y:S01]  /*16550*/  @!P1 LDG.E R5, desc[UR36][R2.64] ;  /* 0x0000002402059981 */ /* 0x000162000c1e1900 */
[-C--:B-1----:R-:W-:Y:S02]  /*16560*/  ISETP.GE.AND P1, PT, R32, R9.reuse, PT ;  /* 0x000000092000720c */ /* 0x082fe40003f26270 */
[----:B------:R-:W-:Y:S02]  /*16570*/  LOP3.LUT R17, R17, 0xffffffef, RZ, 0xc0, !PT ;  /* 0xffffffef11117812 */ /* 0x000fe400078ec0ff */
[----:B------:R-:W-:Y:S02]  /*16580*/  ISETP.GE.AND P0, PT, R12, R9, PT ;  /* 0x000000090c00720c */ /* 0x000fe40003f06270 */
[----:B------:R-:W-:-:S07]  /*16590*/  LOP3.LUT R17, R17, 0xfffffffb, RZ, 0xc0, !PT ;  /* 0xfffffffb11117812 */ /* 0x000fce00078ec0ff */
[----:B------:R-:W-:-:S04]  /*165a0*/  @P1 LOP3.LUT R17, R17, 0x4, RZ, 0xfc, !PT ;  /* 0x0000000411111812 */ /* 0x000fc800078efcff */
[----:B------:R-:W-:-:S04]  /*165b0*/  @P3 LOP3.LUT R17, R17, 0x10, RZ, 0xfc, !PT ;  /* 0x0000001011113812 */ /* 0x000fc800078efcff */
[----:B------:R-:W-:-:S04]  /*165c0*/  LOP3.LUT R17, R17, 0xfffffffd, RZ, 0xc0, !PT ;  /* 0xfffffffd11117812 */ /* 0x000fc800078ec0ff */
[----:B------:R-:W-:Y:S01]  /*165d0*/  @P0 LOP3.LUT R17, R17, 0x2, RZ, 0xfc, !PT ;  /* 0x0000000211110812 */ /* 0x000fe200078efcff */
[----:B0-----:R-:W-:Y:S06]  /*165e0*/  BRA.DIV UR4, `(.L_x_2576) ;  /* 0x0000005204ec7947 */ /* 0x001fec000b800000 */
.L_x_2658:
[----:B------:R-:W-:Y:S01]  /*165f0*/  LOP3.LUT R2, R32, 0x80, RZ, 0xfc, !PT ;  /* 0x0000008020027812 */ /* 0x000fe200078efcff */
[----:B------:R-:W-:Y:S01]  /*16600*/  VIADD R0, R23, 0xffffffff ;  /* 0xffffffff17007836 */ /* 0x000fe20000000000 */
[----:B------:R-:W-:Y:S02]  /*16610*/  LOP3.LUT R17, R17, 0xfffffffe, RZ, 0xc0, !PT ;  /* 0xfffffffe11117812 */ /* 0x000fe400078ec0ff */
[----:B------:R-:W-:-:S13]  /*16620*/  ISETP.GE.AND P0, PT, R2, R9, PT ;  /* 0x000000090200720c */ /* 0x000fda0003f06270 */
[----:B------:R-:W-:Y:S01]  /*16630*/  @P0 LOP3.LUT R17, R17, 0x1, RZ, 0xfc, !PT ;  /* 0x0000000111110812 */ /* 0x000fe200078efcff */
[----:B------:R-:W-:Y:S06]  /*16640*/  @!P3 BRA `(.L_x_2577) ;  /* 0x000000000004b947 */ /* 0x000fec0003800000 */
[----:B------:R-:W-:Y:S01]  /*16650*/  BPT.TRAP 0x1 ;  /* 0x000000040000795c */ /* 0x000fe20000300000 */
.L_x_2577:
[----:B------:R-:W-:Y:S01]  /*16660*/  IMAD R4, R28, 0x8, R16 ;  /* 0x000000081c047824 */ /* 0x000fe200078e0210 */
[----:B------:R-:W-:Y:S01]  /*16670*/  SHF.L.U32 R34, R31, 0x1f, RZ ;  /* 0x0000001f1f227819 */ /* 0x000fe200000006ff */
[----:B------:R-:W-:Y:S01]  /*16680*/  BSSY B0, `(.L_x_2578) ;  /* 0x0000004000007945 */ /* 0x000fe20003800000 */
[----:B------:R-:W-:Y:S02]  /*16690*/  SHF.R.S32.HI R25, RZ, 0x1f, R6 ;  /* 0x0000001fff197819 */ /* 0x000fe40000011406 */
[----:B------:R-:W0:Y:S02]  /*166a0*/  SYNCS.PHASECHK.TRANS64.TRYWAIT P0, [R4+URZ+0x33480], R34 ;  /* 0x03348022040075a7 */ /* 0x000e24000800017f */
[----:B0-----:R-:W-:Y:S05]  /*166b0*/  @!P0 BRA `(.L_x_2579) ;  /* 0x0000005000e48947 */ /* 0x001fea0003800000 */
.L_x_2659:
[----:B------:R-:W-:Y:S05]  /*166c0*/  BSYNC B0 ;  /* 0x0000000000007941 */ /* 0x000fea0003800000 */
.L_x_2578:
        /* <DEDUP_REMOVED lines=15> */
[----:B------:R-:W-:Y:S02]  /*167c0*/  IMAD R9, R0, -0xa0, R19 ;  /* 0xffffff6000097824 */ /* 0x000fe400078e0213 */
[----:B------:R-:W-:Y:S02]  /*167d0*/  IMAD R0, R26, UR4, RZ ;  /* 0x000000041a007c24 */ /* 0x000fe4000f8e02ff */
[----:B------:R-:W-:Y:S02]  /*167e0*/  IMAD.IADD R11, R3, 0x1, R10 ;  /* 0x00000001030b7824 */ /* 0x000fe400078e020a */
[----:B------:R-:W-:Y:S02]  /*167f0*/  IMAD.MOV.U32 R10, RZ, RZ, R2 ;  /* 0x000000ffff0a7224 */ /* 0x000fe400078e0002 */
[C---:B------:R-:W-:Y:S02]  /*16800*/  IMAD R0, R7.reuse, UR5, R0 ;  /* 0x0000000507007c24 */ /* 0x040fe4000f8e0200 */
[----:B------:R-:W-:Y:S01]  /*16810*/  IMAD.WIDE.U32 R2, R7, UR4, RZ ;  /* 0x0000000407027c25 */ /* 0x000fe2000f8e00ff */
[----:B------:R-:W-:-:S03]  /*16820*/  ULDC.64 UR4, c[0x0][0x330] ;  /* 0x0000cc0000047ab9 */ /* 0x000fc60000000a00 */
[----:B------:R-:W-:Y:S01]  /*16830*/  IMAD.IADD R3, R3, 0x1, R0 ;  /* 0x0000000103037824 */ /* 0x000fe200078e0200 */
[----:B-1----:R-:W-:Y:S01]  /*16840*/  LOP3.LUT R13, R13, 0x7f, RZ, 0xc0, !PT ;  /* 0x0000007f0d0d7812 */ /* 0x002fe200078ec0ff */
[----:B------:R-:W-:Y:S02]  /*16850*/  IMAD R0, R29, UR6, RZ ;  /* 0x000000061d007c24 */ /* 0x000fe4000f8e02ff */
[----:B------:R-:W-:Y:S01]  /*16860*/  IMAD.WIDE.U32 R2, R8, UR6, R2 ;  /* 0x0000000608027c25 */ /* 0x000fe2000f8e0002 */
[----:B------:R-:W-:-:S03]  /*16870*/  SHF.R.U32.HI R13, RZ, 0x2, R13 ;  /* 0x00000002ff0d7819 */ /* 0x000fc6000001160d */
        /* <DEDUP_REMOVED lines=71> */
.L_x_2671:
        /* <DEDUP_REMOVED lines=13> */
.L_x_2581:
[----:B------:R-:W-:Y:S02]  /*16dc0*/  PLOP3.LUT P1, PT, P1, P0, PT, 0xa2, 0x0 ;  /* 0x000000000000781c */ /* 0x000fe40000f21472 */
[----:B------:R-:W-:-:S08]  /*16dd0*/  @P0 R2UR P1, UR4, R4 ;  /* 0x00000000040402ca */ /* 0x000fd00000020000 */
[----:B------:R-:W-:-:S05]  /*16de0*/  @P0 PLOP3.LUT P0, PT, P1, PT, PT, 0x80, 0x0 ;  /* 0x000000000000081c */ /* 0x000fca0000f0f070 */
[----:B------:R-:W-:Y:S01]  /*16df0*/  @!P1 SYNCS.ARRIVE.TRANS64.RED.A0T1 RZ, [UR4+0x33470], RZ ;  /* 0x033470ffffff99a7 */ /* 0x000fe20008200404 */
[----:B------:R-:W-:Y:S07]  /*16e00*/  @!P1 ARRIVES.LDGSTSBAR.64.TRANSCNT [UR4+0x33470] ;  /* 0x03347000ff0099b0 */ /* 0x000fee0008000a84 */
[----:B------:R-:W-:Y:S05]  /*16e10*/  @P0 BRA.U.ANY `(.L_x_2581) ;  /* 0xfffffffd00e80947 */ /* 0x000fea000393ffff */
[----:B------:R-:W-:Y:S01]  /*16e20*/  NOP ;  /* 0x0000000000007918 */ /* 0x000fe20000000000 */
[----:B------:R-:W-:-:S13]  /*16e30*/  LOP3.LUT P2, RZ, R17, 0x10, RZ, 0xc0, !PT ;  /* 0x0000001011ff7812 */ /* 0x000fda000784c0ff */
[----:B------:R-:W-:Y:S05]  /*16e40*/  @!P2 BRA `(.L_x_2582) ;  /* 0x000000000004a947 */ /* 0x000fea0003800000 */
[----:B------:R-:W-:Y:S01]  /*16e50*/  BPT.TRAP 0x1 ;  /* 0x000000040000795c */ /* 0x000fe20000300000 */
.L_x_2582:
[----:B------:R3:W-:Y:S01]  /*16e60*/  SYNCS.ARRIVE.TRANS64.A1T0 RZ, [R4+URZ+0x33470], RZ ;  /* 0x033470ff04ff79a7 */ /* 0x0007e2000810003f */
[----:B------:R-:W-:Y:S05]  /*16e70*/  @!P2 BRA `(.L_x_2583) ;  /* 0x000000000004a947 */ /* 0x000fea0003800000 */
[----:B------:R-:W-:Y:S01]  /*16e80*/  BPT.TRAP 0x1 ;  /* 0x000000040000795c */ /* 0x000fe20000300000 */
.L_x_2583:
[----:B------:R-:W4:Y:S01]  /*16e90*/  SYNCS.PHASECHK.TRANS64.TRYWAIT P0, [R4+URZ+0x33440], R34 ;  /* 0x03344022040075a7 */ /* 0x000f22000800017f */
[----:B------:R-:W-:Y:S04]  /*16ea0*/  BSSY B0, `(.L_x_2584) ;  /* 0x0000002000007945 */ /* 0x000fe80003800000 */
[----:B----4-:R-:W-:Y:S05]  /*16eb0*/  @!P0 BRA `(.L_x_2585) ;  /* 0x0000005400048947 */ /* 0x010fea0003800000 */
.L_x_2672:
[----:B------:R-:W-:Y:S05]  /*16ec0*/  BSYNC B0 ;  /* 0x0000000000007941 */ /* 0x000fea0003800000 */
.L_x_2584:
[----:B------:R-:W-:Y:S01]  /*16ed0*/  ULDC.64 UR4, c[0x0][0x300] ;  /* 0x0000c00000047ab9 */ /* 0x000fe20000000a00 */
[----:B------:R-:W-:Y:S01]  /*16ee0*/  ULDC.64 UR6, c[0x0][0x310] ;  /* 0x0000c40000067ab9 */ /* 0x000fe20000000a00 */
[----:B------:R-:W-:Y:S02]  /*16ef0*/  IMAD R9, R25, UR4, RZ ;  /* 0x0000000419097c24 */ /* 0x000fe4000f8e02ff */
[----:B--2---:R-:W-:-:S04]  /*16f00*/  IMAD.WIDE.U32 R2, R6, UR4, RZ ;  /* 0x0000000406027c25 */ /* 0x004fc8000f8e00ff */
        /* <DEDUP_REMOVED lines=26> */
[----:B------:R-:W2:Y:S01]  /*170b0*/  SHFL.IDX PT, R3, R5, RZ, 0x1c1f ;  /* 0x001c1fff05037589 */ /* 0x000ea200000e0000 */
[----:B------:R-:W-:Y:S01]  /*170c0*/  LOP3.LUT R17, R17, 0xfffffbff, RZ, 0xc0, !PT ;  /* 0xfffffbff11117812 */ /* 0x000fe200078ec0ff */
[----:B------:R-:W5:Y:S01]  /*170d0*/  LDC R9, c[0x0][0x2f4] ;  /* 0x0000bd00ff097b82 */ /* 0x000f620000000800 */
[C---:B------:R-:W-:Y:S01]  /*170e0*/  LOP3.LUT R11, R32.reuse, 0x40, RZ, 0xfc, !PT ;  /* 0x00000040200b7812 */ /* 0x040fe200078efcff */
[----:B------:R-:W0:Y:S01]  /*170f0*/  SHFL.IDX PT, R2, R10, RZ, 0x1c1f ;  /* 0x001c1fff0a027589 */ /* 0x000e2200000e0000 */
[----:B------:R-:W-:Y:S02]  /*17100*/  @P3 LOP3.LUT R17, R17, 0x400, RZ, 0xfc, !PT ;  /* 0x0000040011113812 */ /* 0x000fe400078efcff */
[----:B------:R-:W-:Y:S01]  /*17110*/  LOP3.LUT R8, R32, 0x80, RZ, 0xfc, !PT ;  /* 0x0000008020087812 */ /* 0x000fe200078efcff */
[----:B------:R-:W-:Y:S01]  /*17120*/  SHFL.IDX PT, R6, R6, RZ, 0x1c1f ;  /* 0x001c1fff06067589 */ /* 0x000fe200000e0000 */
[----:B------:R-:W-:-:S03]  /*17130*/  LOP3.LUT P3, RZ, R17, 0x20, RZ, 0xc0, !PT ;  /* 0x0000002011ff7812 */ /* 0x000fc6000786c0ff */
[----:B------:R-:W-:Y:S10]  /*17140*/  SHFL.IDX PT, R14, R7, RZ, 0x1c1f ;  /* 0x001c1fff070e7589 */ /* 0x000ff400000e0000 */
[----:B--2---:R-:W-:-:S02]  /*17150*/  @P3 IADD3 R3, P0, R32, R3, RZ ;  /* 0x0000000320033210 */ /* 0x004fc40007f1e0ff */
        /* <DEDUP_REMOVED lines=23> */
[----:B------:R-:W5:Y:S04]  /*172d0*/  SHFL.IDX PT, R5, R5, 0x3, 0x1c1f ;  /* 0x007c1f0005057f89 */ /* 0x000f6800000e0000 */
[----:B------:R-:W1:Y:S01]  /*172e0*/  SHFL.IDX PT, R10, R10, 0x3, 0x1c1f ;  /* 0x007c1f000a0a7f89 */ /* 0x000e6200000e0000 */
[----:B0-----:R-:W-:-:S05]  /*172f0*/  @P4 IADD3 R3, P0, R32, R3, RZ ;  /* 0x0000000320034210 */ /* 0x001fca0007f1e0ff */
[----:B--2---:R-:W-:-:S05]  /*17300*/  @P4 IMAD.X R2, RZ, RZ, R2, P0 ;  /* 0x000000ffff024224 */ /* 0x004fca00000e0602 */
[----:B------:R-:W-:-:S04]  /*17310*/  @P4 LOP3.LUT R3, R3, R2, RZ, 0x3c, !PT ;  /* 0x0000000203034212 */ /* 0x000fc800078e3cff */
[----:B------:R-:W-:-:S04]  /*17320*/  @P4 LOP3.LUT R2, R3, R2, RZ, 0x3c, !PT ;  /* 0x0000000203024212 */ /* 0x000fc800078e3cff */
[----:B------:R-:W-:-:S05]  /*17330*/  @P4 LOP3.LUT R3, R3, R2, RZ, 0x3c, !PT ;  /* 0x0000000203034212 */ /* 0x000fca00078e3cff */
[----:B------:R-:W-:Y:S04]  /*17340*/  @P4 LDGSTS.E.BYPASS.LTC128B.128 [R0+0x25200], desc[UR36][R2.64], !P6 ;  /* 0x2520000002004fae */ /* 0x000fe8000f101d64 */
[----:B------:R-:W-:Y:S04]  /*17350*/  @P4 LDGSTS.E.BYPASS.LTC128B.128 [R0+0x27a00], desc[UR36][R2.64+0x40], !P2 ;  /* 0x27a0004002004fae */ /* 0x000fe8000d101d64 */
[----:B------:R5:W-:Y:S02]  /*17360*/  @P4 LDGSTS.E.BYPASS.LTC128B.128 [R0+0x2a200], desc[UR36][R2.64+0x80], !P1 ;  /* 0x2a20008002004fae */ /* 0x000be4000c901d64 */
[----:B-----5:R-:W-:-:S05]  /*17370*/  @P3 IADD3 R2, P0, R32, R5, RZ ;  /* 0x0000000520023210 */ /* 0x020fca0007f1e0ff */
[----:B-1----:R-:W-:-:S05]  /*17380*/  @P3 IMAD.X R3, RZ, RZ, R10, P0 ;  /* 0x000000ffff033224 */ /* 0x002fca00000e060a */
[----:B------:R0:W-:Y:S04]  /*17390*/  @P3 LDGSTS.E.BYPASS.LTC128B.128 [R0+0x25a00], desc[UR36][R2.64], !P6 ;  /* 0x25a0000002003fae */ /* 0x0001e8000f101d64 */
[----:B------:R0:W-:Y:S04]  /*173a0*/  @P3 LDGSTS.E.BYPASS.LTC128B.128 [R0+0x28200], desc[UR36][R2.64+0x40], !P2 ;  /* 0x2820004002003fae */ /* 0x0001e8000d101d64 */
[----:B------:R0:W-:Y:S02]  /*173b0*/  @P3 LDGSTS.E.BYPASS.LTC128B.128 [R0+0x2aa00], desc[UR36][R2.64+0x80], !P1 ;  /* 0x2aa0008002003fae */ /* 0x0001e4000c901d64 */
.L_x_2684:
[----:B------:R-:W-:Y:S01]  /*173c0*/  LOP3.LUT P0, RZ, R17, 0x80, RZ, 0xc0, !PT ;  /* 0x0000008011ff7812 */ /* 0x000fe2000780c0ff */
[----:B------:R-:W-:-:S12]  /*173d0*/  BSSY B0, `(.L_x_2587) ;  /* 0x0000010000007945 */ /* 0x000fd80003800000 */
[----:B------:R-:W-:Y:S05]  /*173e0*/  @!P0 BRA `(.L_x_2588) ;  /* 0x0000000000388947 */ /* 0x000fea0003800000 */
[----:B------:R-:W1:Y:S01]  /*173f0*/  LDC R7, c[0x0][0x2f4] ;  /* 0x0000bd00ff077b82 */ /* 0x000e620000000800 */
[C---:B------:R-:W-:Y:S02]  /*17400*/  LOP3.LUT R8, R32.reuse, 0x40, RZ, 0xfc, !PT ;  /* 0x0000004020087812 */ /* 0x040fe400078efcff */
[C---:B------:R-:W-:Y:S02]  /*17410*/  LOP3.LUT R5, R32.reuse, 0x80, RZ, 0xfc, !PT ;  /* 0x0000008020057812 */ /* 0x040fe400078efcff */
[----:B0-----:R-:W-:-:S05]  /*17420*/  IADD3 R2, P0, R32, R14, RZ ;  /* 0x0000000e20027210 */ /* 0x001fca0007f1e0ff */
[----:B------:R-:W-:Y:S01]  /*17430*/  IMAD.X R3, RZ, RZ, R6, P0 ;  /* 0x000000ffff037224 */ /* 0x000fe200000e0606 */
[-C--:B-1----:R-:W-:Y:S02]  /*17440*/  ISETP.GE.AND P3, PT, R32, R7.reuse, PT ;  /* 0x000000072000720c */ /* 0x082fe40003f66270 */
        /* <DEDUP_REMOVED lines=8> */
.L_x_2588:
[----:B------:R-:W-:Y:S05]  /*174d0*/  BSYNC B0 ;  /* 0x0000000000007941 */ /* 0x000fea0003800000 */
.L_x_2587:
[----:B------:R-:W-:Y:S01]  /*174e0*/  NOP ;  /* 0x0000000000007918 */ /* 0x000fe20000000000 */
[----:B------:R-:W-:-:S13]  /*174f0*/  PLOP3.LUT P0, PT, PT, PT, PT, 0x80, 0x0 ;  /* 0x000000000000781c */ /* 0x000fda0003f0f070 */
.L_x_2589:
        /* <DEDUP_REMOVED lines=10> */
.L_x_2590:
[----:B------:R2:W-:Y:S02]  /*175a0*/  SYNCS.ARRIVE.TRANS64.A1T0 RZ, [R4+URZ+0x33430], RZ ;  /* 0x033430ff04ff79a7 */ /* 0x0005e4000810003f */
[----:B------:R-:W-:Y:S05]  /*175b0*/  WARPSYNC.ALL ;  /* 0x0000000000007948 */ /* 0x000fea0003800000 */
[----:B01----:R-:W-:Y:S01]  /*175c0*/  VIADD R0, R16, 0x1e200 ;  /* 0x0001e20010007836 */ /* 0x003fe20000000000 */
[----:B------:R-:W-:Y:S01]  /*175d0*/  USHF.R.S32.HI UR4, URZ, 0x1f, UR40 ;  /* 0x0000001f3f047899 */ /* 0x000fe20008011428 */
[----:B------:R-:W-:Y:S01]  /*175e0*/  BAR.SYNC.DEFER_BLOCKING 0x8, 0x180 ;  /* 0x0206000000007b1d */ /* 0x000fe20000010000 */
[----:B------:R-:W-:Y:S02]  /*175f0*/  UISETP.NE.AND UP0, UPT, UR45, URZ, UPT ;  /* 0x0000003f2d00728c */ /* 0x000fe4000bf05270 */
[----:B------:R-:W-:-:S02]  /*17600*/  LOP3.LUT P0, RZ, R0, 0x1bf, RZ, 0xc0, !PT ;  /* 0x000001bf00ff7812 */ /* 0x000fc4000780c0ff */
[----:B------:R-:W-:Y:S01]  /*17610*/  USEL UR43, UR43, URZ, !UP0 ;  /* 0x0000003f2b2b7287 */ /* 0x000fe2000c000000 */
[----:B------:R-:W-:Y:S01]  /*17620*/  BSSY B6, `(.L_x_2591) ;  /* 0x0000018000067945 */ /* 0x000fe20003800000 */
[----:B------:R-:W-:Y:S01]  /*17630*/  ULDC.64 UR6, c[0x0][0x298] ;  /* 0x0000a60000067ab9 */ /* 0x000fe20000000a00 */
[----:B------:R-:W-:Y:S02]  /*17640*/  USEL UR42, UR42, URZ, !UP0 ;  /* 0x0000003f2a2a7287 */ /* 0x000fe4000c000000 */
        /* <DEDUP_REMOVED lines=9> */
[----:B--234-:R-:W-:Y:S02]  /*176e0*/  IMAD.U32 R4, RZ, RZ, UR6 ;  /* 0x00000006ff047e24 */ /* 0x01cfe4000f8e00ff */
        /* <DEDUP_REMOVED lines=11> */
.L_x_2592:
[----:B------:R-:W-:Y:S05]  /*177a0*/  BSYNC B6 ;  /* 0x0000000000067941 */ /* 0x000fea0003800000 */
.L_x_2591:
[----:B------:R-:W0:Y:S01]  /*177b0*/  S2R R2, SR_TID.X ;  /* 0x0000000000027919 */ /* 0x000e220000002100 */
[----:B------:R-:W1:Y:S01]  /*177c0*/  LDC R20, c[0x0][0x448] ;  /* 0x00011200ff147b82 */ /* 0x000e620000000800 */
[----:B------:R0:W5:Y:S01]  /*177d0*/  LDL R6, [R1+0x18] ;  /* 0x0000180001067983 */ /* 0x0001620000100800 */
[C---:B------:R-:W-:Y:S01]  /*177e0*/  R2UR UR8, R18.reuse ;  /* 0x00000000120872ca */ /* 0x040fe200000e0000 */
[----:B------:R-:W-:Y:S01]  /*177f0*/  ULDC.64 UR6, c[0x0][0x2d8] ;  /* 0x0000b60000067ab9 */ /* 0x000fe20000000a00 */
[----:B------:R-:W-:-:S04]  /*17800*/  R2UR UR10, R18 ;  /* 0x00000000120a72ca */ /* 0x000fc800000e0000 */
[----:B------:R-:W2:Y:S01]  /*17810*/  LDC R5, c[0x0][0x448] ;  /* 0x00011200ff057b82 */ /* 0x000ea20000000800 */
[----:B0-----:R-:W-:-:S04]  /*17820*/  LOP3.LUT R19, R2, 0x7f, RZ, 0xc0, !PT ;  /* 0x0000007f02137812 */ /* 0x001fc800078ec0ff */
[----:B------:R-:W-:Y:S02]  /*17830*/  SHF.R.U32.HI R21, RZ, 0x2, R19 ;  /* 0x00000002ff157819 */ /* 0x000fe40000011613 */
[----:B------:R-:W2:Y:S01]  /*17840*/  LDL R19, [R1+0x4] ;  /* 0x0000040001137983 */ /* 0x000ea20000100800 */
[----:B-1----:R-:W-:Y:S01]  /*17850*/  ISETP.NE.AND P6, PT, R20, 0x1, PT ;  /* 0x000000011400780c */ /* 0x002fe20003fc5270 */
[----:B------:R-:W-:-:S05]  /*17860*/  IMAD.SHL.U32 R2, R2, 0x20, RZ ;  /* 0x0000002002027824 */ /* 0x000fca00078e00ff */
[----:B------:R-:W-:-:S07]  /*17870*/  LOP3.LUT R2, R21, 0x60, R2, 0xf8, !PT ;  /* 0x0000006015027812 */ /* 0x000fce00078ef802 */
[----:B------:R-:W0:Y:S08]  /*17880*/  @P6 LDC R3, c[0x0][0x44c] ;  /* 0x00011300ff036b82 */ /* 0x000e300000000800 */
[----:B--234-:R-:W1:Y:S01]  /*17890*/  @P6 LDC R4, c[0x0][0x450] ;  /* 0x00011400ff046b82 */ /* 0x01ce620000000800 */
[----:B------:R-:W-:Y:S01]  /*178a0*/  UMOV UR4, UR38 ;  /* 0x0000002600047c82 */ /* 0x000fe20008000000 */
[----:B------:R-:W-:-:S02]  /*178b0*/  UMOV UR5, UR45 ;  /* 0x0000002d00057c82 */ /* 0x000fc40008000000 */
[----:B------:R-:W-:-:S03]  /*178c0*/  UIMAD.WIDE.U32 UR4, UR8, UR6, UR4 ;  /* 0x00000006080472a5 */ /* 0x000fc6000f8e0004 */
[----:B------:R-:W-:Y:S01]  /*178d0*/  ULDC.64 UR8, c[0x0][0x2e0] ;  /* 0x0000b80000087ab9 */ /* 0x000fe20000000a00 */
[----:B------:R-:W-:Y:S01]  /*178e0*/  UIMAD UR5, UR10, UR7, UR5 ;  /* 0x000000070a0572a4 */ /* 0x000fe2000f8e0205 */
[----:B------:R-:W2:Y:S01]  /*178f0*/  S2R R20, SR_TID.X ;  /* 0x0000000000147919 */ /* 0x000ea20000002100 */
[----:B------:R-:W-:Y:S02]  /*17900*/  UIMAD UR6, UR42, UR8, URZ ;  /* 0x000000082a0672a4 */ /* 0x000fe4000f8e023f */
[----:B------:R-:W-:Y:S02]  /*17910*/  UIMAD.WIDE.U32 UR4, UR43, UR8, UR4 ;  /* 0x000000082b0472a5 */ /* 0x000fe4000f8e0004 */
[----:B------:R-:W-:-:S03]  /*17920*/  UIMAD UR6, UR43, UR9, UR6 ;  /* 0x000000092b0672a4 */ /* 0x000fc6000f8e0206 */
[----:B------:R-:W-:Y:S01]  /*17930*/  ULDC.64 UR8, c[0x0][0x2d0] ;  /* 0x0000b40000087ab9 */ /* 0x000fe20000000a00 */
[----:B------:R-:W-:Y:S01]  /*17940*/  UIADD3 UR5, UR5, UR6, URZ ;  /* 0x0000000605057290 */ /* 0x000fe2000fffe03f */
[C---:B------:R-:W-:Y:S02]  /*17950*/  LOP3.LUT R8, R32.reuse, 0x40, RZ, 0xfc, !PT ;  /* 0x0000004020087812 */ /* 0x040fe400078efcff */
[----:B------:R-:W-:Y:S02]  /*17960*/  LOP3.LUT R9, R32, 0x80, RZ, 0xfc, !PT ;  /* 0x0000008020097812 */ /* 0x000fe400078efcff */
[----:B--2---:R-:W-:Y:S01]  /*17970*/  LOP3.LUT R20, R20, 0x7f, RZ, 0xc0, !PT ;  /* 0x0000007f14147812 */ /* 0x004fe200078ec0ff */
[----:B------:R-:W-:-:S04]  /*17980*/  IMAD R0, R19, 0x80, R2 ;  /* 0x0000008013007824 */ /* 0x000fc800078e0202 */
[----:B0-----:R-:W-:-:S04]  /*17990*/  @P6 IMAD.HI.U32 R3, R0, R3, RZ ;  /* 0x0000000300036227 */ /* 0x001fc800078e00ff */
[----:B------:R-:W-:Y:S01]  /*179a0*/  IMAD.MOV.U32 R2, RZ, RZ, R0 ;  /* 0x000000ffff027224 */ /* 0x000fe200078e0000 */
[----:B-1----:R-:W-:-:S04]  /*179b0*/  @P6 SHF.R.U32.HI R2, RZ, R4, R3 ;  /* 0x00000004ff026219 */ /* 0x002fc80000011603 */
[--C-:B------:R-:W-:Y:S01]  /*179c0*/  SHF.R.S32.HI R3, RZ, 0x1f, R2.reuse ;  /* 0x0000001fff037819 */ /* 0x100fe20000011402 */
[----:B------:R-:W-:-:S04]  /*179d0*/  IMAD.MOV R4, RZ, RZ, -R2 ;  /* 0x000000ffff047224 */ /* 0x000fc800078e0a02 */
[----:B------:R-:W-:Y:S02]  /*179e0*/  IMAD R7, R3, UR8, RZ ;  /* 0x0000000803077c24 */ /* 0x000fe4000f8e02ff */
[----:B------:R-:W-:Y:S02]  /*179f0*/  IMAD.U32 R3, RZ, RZ, UR8 ;  /* 0x00000008ff037e24 */ /* 0x000fe4000f8e00ff */
[----:B------:R-:W-:Y:S02]  /*17a00*/  IMAD R0, R5, R4, R0 ;  /* 0x0000000405007224 */ /* 0x000fe400078e0200 */
[C---:B------:R-:W-:Y:S02]  /*17a10*/  IMAD R7, R2.reuse, UR9, R7 ;  /* 0x0000000902077c24 */ /* 0x040fe4000f8e0207 */
[----:B------:R-:W-:Y:S01]  /*17a20*/  IMAD.WIDE.U32 R2, R2, R3, UR4 ;  /* 0x0000000402027e25 */ /* 0x000fe2000f8e0003 */
[----:B------:R-:W-:Y:S01]  /*17a30*/  SHF.R.S32.HI R4, RZ, 0x1f, R0 ;  /* 0x0000001fff047819 */ /* 0x000fe20000011400 */
[----:B------:R-:W-:-:S02]  /*17a40*/  ULDC.64 UR4, c[0x0][0x2c8] ;  /* 0x0000b20000047ab9 */ /* 0x000fc40000000a00 */
[----:B------:R-:W-:Y:S02]  /*17a50*/  IMAD.IADD R3, R3, 0x1, R7 ;  /* 0x0000000103037824 */ /* 0x000fe400078e0207 */
[----:B------:R-:W-:Y:S02]  /*17a60*/  IMAD R4, R4, UR4, RZ ;  /* 0x0000000404047c24 */ /* 0x000fe4000f8e02ff */
[----:B------:R-:W-:-:S04]  /*17a70*/  IMAD.WIDE.U32 R2, R0, UR4, R2 ;  /* 0x0000000400027c25 */ /* 0x000fc8000f8e0002 */
[----:B------:R-:W-:Y:S01]  /*17a80*/  IMAD R7, R0, UR5, R4 ;  /* 0x0000000500077c24 */ /* 0x000fe2000f8e0204 */
[----:B------:R-:W-:Y:S02]  /*17a90*/  ULDC.64 UR4, c[0x0][0x280] ;  /* 0x0000a00000047ab9 */ /* 0x000fe40000000a00 */
[----:B------:R-:W-:Y:S01]  /*17aa0*/  IADD3 R0, P0, R2, UR4, RZ ;  /* 0x0000000402007c10 */ /* 0x000fe2000ff1e0ff */
[----:B------:R-:W-:-:S03]  /*17ab0*/  ULDC UR4, c[0x0][0x2b8] ;  /* 0x0000ae0000047ab9 */ /* 0x000fc60000000800 */
[----:B------:R-:W-:Y:S01]  /*17ac0*/  IADD3.X R4, R3, UR5, R7, P0, !PT ;  /* 0x0000000503047c10 */ /* 0x000fe200087fe407 */
[----:B------:R-:W-:Y:S01]  /*17ad0*/  UMOV UR5, 0xffffffff ;  /* 0xffffffff00057882 */ /* 0x000fe20000000000 */
[----:B------:R-:W-:Y:S02]  /*17ae0*/  ISETP.GE.AND P3, PT, R32, UR4, PT ;  /* 0x0000000420007c0c */ /* 0x000fe4000bf66270 */
[----:B------:R-:W-:Y:S02]  /*17af0*/  ISETP.GE.AND P2, PT, R8, UR4, PT ;  /* 0x0000000408007c0c */ /* 0x000fe4000bf46270 */
[----:B------:R-:W-:Y:S02]  /*17b00*/  ISETP.GE.AND P1, PT, R9, UR4, PT ;  /* 0x0000000409007c0c */ /* 0x000fe4000bf26270 */
[----:B------:R-:W-:Y:S01]  /*17b10*/  SHF.R.U32.HI R8, RZ, 0x2, R20 ;  /* 0x00000002ff087819 */ /* 0x000fe20000011614 */
[----:B------:R-:W-:Y:S10]  /*17b20*/  BRA.DIV UR5, `(.L_x_2593) ;  /* 0x0000004e05c87947 */ /* 0x000ff4000b800000 */
[----:B------:R-:W0:Y:S01]  /*17b30*/  SHFL.IDX PT, R14, R0, RZ, 0x1c1f ;  /* 0x001c1fff000e7589 */ /* 0x000e2200000e0000 */
[----:B------:R-:W-:Y:S02]  /*17b40*/  IMAD R22, R22, R5, RZ ;  /* 0x0000000516167224 */ /* 0x000fe400078e02ff */
[----:B------:R-:W-:Y:S01]  /*17b50*/  IMAD R5, R19, 0x80, R8 ;  /* 0x0000008013057824 */ /* 0x000fe200078e0208 */
        /* <DEDUP_REMOVED lines=32> */
.L_x_2693:
        /* <DEDUP_REMOVED lines=12> */
.L_x_2595:
[----:B------:R-:W-:Y:S05]  /*17e20*/  BSYNC B0 ;  /* 0x0000000000007941 */ /* 0x000fea0003800000 */
.L_x_2594:
[----:B------:R-:W-:Y:S01]  /*17e30*/  NOP ;  /* 0x0000000000007918 */ /* 0x000fe20000000000 */
[----:B------:R-:W-:-:S13]  /*17e40*/  PLOP3.LUT P0, PT, PT, PT, PT, 0x80, 0x0 ;  /* 0x000000000000781c */ /* 0x000fda0003f0f070 */
.L_x_2596:
[----:B------:R-:W-:Y:S02]  /*17e50*/  PLOP3.LUT P1, PT, P1, P0, PT, 0xa2, 0x0 ;  /* 0x000000000000781c */ /* 0x000fe40000f21472 */
[----:B------:R-:W-:-:S08]  /*17e60*/  @P0 R2UR P1, UR4, R16 ;  /* 0x00000000100402ca */ /* 0x000fd00000020000 */
[----:B------:R-:W-:-:S05]  /*17e70*/  @P0 PLOP3.LUT P0, PT, P1, PT, PT, 0x80, 0x0 ;  /* 0x000000000000081c */ /* 0x000fca0000f0f070 */
[----:B------:R-:W-:Y:S01]  /*17e80*/  @!P1 SYNCS.ARRIVE.TRANS64.RED.A0T1 RZ, [UR4+0x33400], RZ ;  /* 0x033400ffffff99a7 */ /* 0x000fe20008200404 */
[----:B------:R-:W-:Y:S07]  /*17e90*/  @!P1 ARRIVES.LDGSTSBAR.64.TRANSCNT [UR4+0x33400] ;  /* 0x03340000ff0099b0 */ /* 0x000fee0008000a84 */
[----:B------:R-:W-:Y:S05]  /*17ea0*/  @P0 BRA.U.ANY `(.L_x_2596) ;  /* 0xfffffffd00e80947 */ /* 0x000fea000393ffff */
[----:B01----:R-:W3:Y:S01]  /*17eb0*/  LDL.LU R2, [R1+0x1c] ;  /* 0x00001c0001027983 */ /* 0x003ee20000300800 */
[----:B------:R-:W-:Y:S02]  /*17ec0*/  VIADD R29, R23, 0xfffffffe ;  /* 0xfffffffe171d7836 */ /* 0x000fe40000000000 */
        /* <DEDUP_REMOVED lines=11> */
.L_x_2694:
[----:B------:R-:W-:Y:S05]  /*17f80*/  BSYNC B0 ;  /* 0x0000000000007941 */ /* 0x000fea0003800000 */
.L_x_2597:
[----:B------:R-:W-:-:S13]  /*17f90*/  ISETP.GE.AND P0, PT, R29, R36, PT ;  /* 0x000000241d00720c */ /* 0x000fda0003f06270 */
[----:B------:R-:W-:Y:S05]  /*17fa0*/  @!P0 BRA `(.L_x_2599) ;  /* 0x0000001800288947 */ /* 0x000fea0003800000 */
[----:B------:R-:W-:Y:S02]  /*17fb0*/  IMAD.MOV.U32 R20, RZ, RZ, R31 ;  /* 0x000000ffff147224 */ /* 0x000fe400078e001f */
[----:B------:R-:W-:-:S07]  /*17fc0*/  IMAD.MOV.U32 R19, RZ, RZ, R28 ;  /* 0x000000ffff137224 */ /* 0x000fce00078e001c */
.L_x_2619:
[----:B0-----:R-:W0:Y:S01]  /*17fd0*/  LDC R3, c[0x0][0x430] ;  /* 0x00010c00ff037b82 */ /* 0x001e220000000800 */
[----:B-1-3--:R-:W1:Y:S01]  /*17fe0*/  S2R R0, SR_TID.X ;  /* 0x0000000000007919 */ /* 0x00ae620000002100 */
[----:B------:R-:W-:Y:S01]  /*17ff0*/  IMAD R10, R29, 0xa0, R33 ;  /* 0x000000a01d0a7824 */ /* 0x000fe200078e0221 */
[----:B------:R-:W-:Y:S05]  /*18000*/  YIELD ;  /* 0x0000000000007946 */ /* 0x000fea0003800000 */
[----:B------:R-:W3:Y:S01]  /*18010*/  S2R R4, SR_TID.X ;  /* 0x0000000000047919 */ /* 0x000ee20000002100 */
[----:B------:R-:W-:Y:S01]  /*18020*/  ULDC.64 UR4, c[0x0][0x428] ;  /* 0x00010a0000047ab9 */ /* 0x000fe20000000a00 */
[----:B------:R-:W-:Y:S01]  /*18030*/  ULDC.64 UR6, c[0x0][0x418] ;  /* 0x0001060000067ab9 */ /* 0x000fe20000000a00 */
[----:B------:R-:W-:Y:S01]  /*18040*/  IMAD R7, R35, UR4, RZ ;  /* 0x0000000423077c24 */ /* 0x000fe2000f8e02ff */
[----:B------:R-:W4:Y:S01]  /*18050*/  S2R R8, SR_TID.X ;  /* 0x0000000000087919 */ /* 0x000f220000002100 */
[----:B------:R-:W-:-:S02]  /*18060*/  LOP3.LUT P1, RZ, R17, 0x10, RZ, 0xc0, !PT ;  /* 0x0000001011ff7812 */ /* 0x000fc4000782c0ff */
[----:B------:R-:W-:Y:S01]  /*18070*/  IMAD R7, R30, UR5, R7 ;  /* 0x000000051e077c24 */ /* 0x000fe2000f8e0207 */
[----:B0-----:R-:W-:Y:S02]  /*18080*/  ISETP.NE.AND P3, PT, R3, 0x1, PT ;  /* 0x000000010300780c */ /* 0x001fe40003f65270 */
        /* <DEDUP_REMOVED lines=17> */
[----:B-1----:R-:W-:-:S04]  /*181a0*/  @P3 SHF.R.U32.HI R6, RZ, R5, R2 ;  /* 0x00000005ff063219 */ /* 0x002fc80000011602 */
[--C-:B------:R-:W-:Y:S01]  /*181b0*/  SHF.R.S32.HI R3, RZ, 0x1f, R6.reuse ;  /* 0x0000001fff037819 */ /* 0x100fe20000011406 */
[----:B------:R-:W-:-:S04]  /*181c0*/  IMAD.MOV.U32 R2, RZ, RZ, R6 ;  /* 0x000000ffff027224 */ /* 0x000fc800078e0006 */
[----:B------:R-:W-:-:S04]  /*181d0*/  IMAD.WIDE.U32 R2, R30, UR4, R2 ;  /* 0x000000041e027c25 */ /* 0x000fc8000f8e0002 */
[----:B------:R-:W-:Y:S01]  /*181e0*/  IMAD.IADD R3, R7, 0x1, R3 ;  /* 0x0000000107037824 */ /* 0x000fe200078e0203 */
[----:B------:R-:W-:-:S04]  /*181f0*/  LEA R4, P0, R2, UR6, 0x2 ;  /* 0x0000000602047c11 */ /* 0x000fc8000f8010ff */
[----:B------:R-:W-:Y:S02]  /*18200*/  LEA.HI.X R5, R2, UR7, R3, 0x2, P0 ;  /* 0x0000000702057c11 */ /* 0x000fe400080f1403 */
[----:B------:R-:W0:Y:S08]  /*18210*/  @P3 LDC R3, c[0x0][0x434] ;  /* 0x00010d00ff033b82 */ /* 0x000e300000000800 */
[----:B------:R-:W1:Y:S01]  /*18220*/  @P3 LDC R2, c[0x0][0x438] ;  /* 0x00010e00ff023b82 */ /* 0x000e620000000800 */
[----:B0-----:R-:W-:-:S05]  /*18230*/  @P3 IMAD.HI.U32 R3, R10, R3, RZ ;  /* 0x000000030a033227 */ /* 0x001fca00078e00ff */
[----:B-1----:R-:W-:-:S04]  /*18240*/  @P3 SHF.R.U32.HI R11, RZ, R2, R3 ;  /* 0x00000002ff0b3219 */ /* 0x002fc80000011603 */
[--C-:B------:R-:W-:Y:S01]  /*18250*/  @!P2 SHF.R.S32.HI R3, RZ, 0x1f, R11.reuse ;  /* 0x0000001fff03a819 */ /* 0x100fe2000001140b */
[----:B------:R-:W-:-:S04]  /*18260*/  @!P2 IMAD.MOV.U32 R2, RZ, RZ, R11 ;  /* 0x000000ffff02a224 */ /* 0x000fc800078e000b */
[----:B------:R-:W-:Y:S01]  /*18270*/  @!P2 IMAD.WIDE.U32 R2, R30, UR4, R2 ;  /* 0x000000041e02ac25 */ /* 0x000fe2000f8e0002 */
[----:B------:R-:W-:-:S03]  /*18280*/  ULDC UR4, c[0x0][0x430] ;  /* 0x00010c0000047ab9 */ /* 0x000fc60000000800 */
[----:B------:R-:W-:Y:S01]  /*18290*/  @!P2 IMAD.IADD R7, R7, 0x1, R3 ;  /* 0x000000010707a824 */ /* 0x000fe200078e0203 */
[----:B------:R-:W-:-:S04]  /*182a0*/  @!P2 LEA R8, P0, R2, UR6, 0x2 ;  /* 0x000000060208ac11 */ /* 0x000fc8000f8010ff */
[----:B------:R-:W-:Y:S02]  /*182b0*/  @!P2 LEA.HI.X R9, R2, UR7, R7, 0x2, P0 ;  /* 0x000000070209ac11 */ /* 0x000fe400080f1407 */
[----:B------:R0:W3:Y:S01]  /*182c0*/  LDG.E R7, desc[UR36][R4.64] ;  /* 0x0000002404077981 */ /* 0x0000e2000c1e1900 */
[----:B------:R-:W-:-:S05]  /*182d0*/  VIADD R28, R19, 0x1 ;  /* 0x00000001131c7836 */ /* 0x000fca0000000000 */
[----:B------:R-:W-:Y:S01]  /*182e0*/  ISETP.NE.AND P0, PT, R28, 0x2, PT ;  /* 0x000000021c00780c */ /* 0x000fe20003f05270 */
[----:B0-----:R-:W-:-:S03]  /*182f0*/  IMAD.MOV.U32 R5, RZ, RZ, RZ ;  /* 0x000000ffff057224 */ /* 0x001fc600078e00ff */
[----:B------:R-:W-:Y:S02]  /*18300*/  SEL R31, RZ, 0x1, P0 ;  /* 0x00000001ff1f7807 */ /* 0x000fe40000000000 */
[----:B------:R-:W-:Y:S01]  /*18310*/  SEL R28, R28, RZ, P0 ;  /* 0x000000ff1c1c7207 */ /* 0x000fe20000000000 */
[----:B------:R0:W5:Y:S01]  /*18320*/  @!P2 LDG.E R5, desc[UR36][R8.64] ;  /* 0x000000240805a981 */ /* 0x000162000c1e1900 */
[----:B------:R-:W-:Y:S01]  /*18330*/  LOP3.LUT R31, R20, R31, RZ, 0x3c, !PT ;  /* 0x0000001f141f7212 */ /* 0x000fe200078e3cff */
[----:B0-----:R-:W-:Y:S02]  /*18340*/  IMAD.MOV R8, RZ, RZ, -R6 ;  /* 0x000000ffff087224 */ /* 0x001fe400078e0a06 */
[----:B------:R-:W-:Y:S02]  /*18350*/  IMAD.MOV R6, RZ, RZ, -R11 ;  /* 0x000000ffff067224 */ /* 0x000fe400078e0a0b */
[----:B------:R-:W-:Y:S02]  /*18360*/  IMAD R8, R8, UR4, R0 ;  /* 0x0000000408087c24 */ /* 0x000fe4000f8e0200 */
[----:B------:R-:W-:-:S02]  /*18370*/  IMAD.MOV.U32 R0, RZ, RZ, R29 ;  /* 0x000000ffff007224 */ /* 0x000fc400078e001d */
[----:B------:R-:W-:Y:S02]  /*18380*/  IMAD R6, R6, UR4, R10 ;  /* 0x0000000406067c24 */ /* 0x000fe4000f8e020a */
[----:B------:R-:W-:Y:S01]  /*18390*/  VIADD R29, R29, 0xffffffff ;  /* 0xffffffff1d1d7836 */ /* 0x000fe20000000000 */
[----:B------:R-:W-:Y:S02]  /*183a0*/  ISETP.GT.AND P2, PT, R0, R36, PT ;  /* 0x000000240000720c */ /* 0x000fe40003f44270 */
[----:B---3--:R-:W-:Y:S01]  /*183b0*/  SHF.R.S32.HI R26, RZ, 0x1f, R7 ;  /* 0x0000001fff1a7819 */ /* 0x008fe20000011407 */
[----:B------:R-:W-:Y:S10]  /*183c0*/  @!P1 BRA `(.L_x_2600) ;  /* 0x0000000000049947 */ /* 0x000ff40003800000 */
[----:B------:R-:W-:Y:S01]  /*183d0*/  BPT.TRAP 0x1 ;  /* 0x000000040000795c */ /* 0x000fe20000300000 */
.L_x_2600:
[----:B------:R-:W-:Y:S01]  /*183e0*/  IMAD R4, R28, 0x8, R16 ;  /* 0x000000081c047824 */ /* 0x000fe200078e0210 */
[----:B------:R-:W-:Y:S01]  /*183f0*/  SHF.L.U32 R27, R31, 0x1f, RZ ;  /* 0x0000001f1f1b7819 */ /* 0x000fe200000006ff */
[----:B------:R-:W-:Y:S01]  /*18400*/  BSSY B0, `(.L_x_2601) ;  /* 0x0000004000007945 */ /* 0x000fe20003800000 */
[----:B------:R-:W-:Y:S02]  /*18410*/  SHF.R.S32.HI R9, RZ, 0x1f, R8 ;  /* 0x0000001fff097819 */ /* 0x000fe40000011408 */
[----:B------:R-:W0:Y:S02]  /*18420*/  SYNCS.PHASECHK.TRANS64.TRYWAIT P0, [R4+URZ+0x33480], R27 ;  /* 0x0334801b040075a7 */ /* 0x000e24000800017f */
[----:B0-----:R-:W-:Y:S05]  /*18430*/  @!P0 BRA `(.L_x_2602) ;  /* 0x0000004800d48947 */ /* 0x001fea0003800000 */
.L_x_2695:
[----:B------:R-:W-:Y:S05]  /*18440*/  BSYNC B0 ;  /* 0x0000000000007941 */ /* 0x000fea0003800000 */
.L_x_2601:
[----:B------:R-:W3:Y:S01]  /*18450*/  LDL R15, [R1+0xc] ;  /* 0x00000c00010f7983 */ /* 0x000ee20000100800 */
[----:B------:R-:W-:Y:S01]  /*18460*/  ULDC.64 UR4, c[0x0][0x328] ;  /* 0x0000ca0000047ab9 */ /* 0x000fe20000000a00 */
[----:B------:R-:W-:Y:S01]  /*18470*/  ULDC.64 UR6, c[0x0][0x338] ;  /* 0x0000ce0000067ab9 */ /* 0x000fe20000000a00 */
[----:B------:R-:W-:Y:S01]  /*18480*/  IMAD R0, R9, UR4, RZ ;  /* 0x0000000409007c24 */ /* 0x000fe2000f8e02ff */
[----:B------:R-:W-:Y:S01]  /*18490*/  SHF.R.S32.HI R24, RZ, 0x1f, R6 ;  /* 0x0000001fff187819 */ /* 0x000fe20000011406 */
[----:B------:R-:W-:Y:S01]  /*184a0*/  IMAD.WIDE.U32 R2, R8, UR4, RZ ;  /* 0x0000000408027c25 */ /* 0x000fe2000f8e00ff */
[----:B-----5:R-:W-:Y:S01]  /*184b0*/  SHF.R.S32.HI R25, RZ, 0x1f, R5 ;  /* 0x0000001fff197819 */ /* 0x020fe20000011405 */
[----:B------:R-:W1:Y:S01]  /*184c0*/  LDC R12, c[0x0][0x2f4] ;  /* 0x0000bd00ff0c7b82 */ /* 0x000e620000000800 */
[----:B--2---:R-:W-:Y:S01]  /*184d0*/  LOP3.LUT R14, R32, 0x80, RZ, 0xfc, !PT ;  /* 0x00000080200e7812 */ /* 0x004fe200078efcff */
        /* <DEDUP_REMOVED lines=62> */
.L_x_2707:
        /* <DEDUP_REMOVED lines=10> */
.L_x_2604:
        /* <DEDUP_REMOVED lines=10> */
.L_x_2605:
[----:B------:R3:W-:Y:S01]  /*18a00*/  SYNCS.ARRIVE.TRANS64.A1T0 RZ, [R4+URZ+0x33470], RZ ;  /* 0x033470ff04ff79a7 */ /* 0x0007e2000810003f */
[----:B------:R-:W-:Y:S05]  /*18a10*/  @!P3 BRA `(.L_x_2606) ;  /* 0x000000000004b947 */ /* 0x000fea0003800000 */
[----:B------:R-:W-:Y:S01]  /*18a20*/  BPT.TRAP 0x1 ;  /* 0x000000040000795c */ /* 0x000fe20000300000 */
.L_x_2606:
[----:B------:R-:W4:Y:S01]  /*18a30*/  SYNCS.PHASECHK.TRANS64.TRYWAIT P0, [R4+URZ+0x33440], R27 ;  /* 0x0334401b040075a7 */ /* 0x000f22000800017f */
[----:B------:R-:W-:Y:S04]  /*18a40*/  BSSY B0, `(.L_x_2607) ;  /* 0x0000002000007945 */ /* 0x000fe80003800000 */
[----:B----4-:R-:W-:Y:S05]  /*18a50*/  @!P0 BRA `(.L_x_2608) ;  /* 0x0000004800e08947 */ /* 0x010fea0003800000 */
.L_x_2708:
[----:B------:R-:W-:Y:S05]  /*18a60*/  BSYNC B0 ;  /* 0x0000000000007941 */ /* 0x000fea0003800000 */
.L_x_2607:
[----:B------:R-:W-:Y:S01]  /*18a70*/  ULDC.64 UR4, c[0x0][0x300] ;  /* 0x0000c00000047ab9 */ /* 0x000fe20000000a00 */
[----:B------:R-:W-:Y:S01]  /*18a80*/  ULDC.64 UR6, c[0x0][0x310] ;  /* 0x0000c40000067ab9 */ /* 0x000fe20000000a00 */
[----:B------:R-:W-:Y:S01]  /*18a90*/  IMAD R9, R9, UR4, RZ ;  /* 0x0000000409097c24 */ /* 0x000fe2000f8e02ff */
[----:B------:R-:W5:Y:S01]  /*18aa0*/  LDC R11, c[0x0][0x2f4] ;  /* 0x0000bd00ff0b7b82 */ /* 0x000f620000000800 */
[----:B--2---:R-:W-:Y:S01]  /*18ab0*/  IMAD.WIDE.U32 R2, R8, UR4, RZ ;  /* 0x0000000408027c25 */ /* 0x004fe2000f8e00ff */
[C---:B------:R-:W-:Y:S02]  /*18ac0*/  LOP3.LUT R13, R32.reuse, 0x80, RZ, 0xfc, !PT ;  /* 0x00000080200d7812 */ /* 0x040fe400078efcff */
[----:B------:R-:W-:Y:S01]  /*18ad0*/  LOP3.LUT R12, R32, 0x40, RZ, 0xfc, !PT ;  /* 0x00000040200c7812 */ /* 0x000fe200078efcff */
[----:B------:R-:W-:Y:S02]  /*18ae0*/  IMAD R9, R8, UR5, R9 ;  /* 0x0000000508097c24 */ /* 0x000fe4000f8e0209 */
[----:B------:R-:W-:-:S02]  /*18af0*/  IMAD R26, R26, UR6, RZ ;  /* 0x000000061a1a7c24 */ /* 0x000fc4000f8e02ff */
[----:B------:R-:W-:Y:S02]  /*18b00*/  IMAD.IADD R3, R3, 0x1, R9 ;  /* 0x0000000103037824 */ /* 0x000fe400078e0209 */
[C---:B------:R-:W-:Y:S02]  /*18b10*/  IMAD R26, R7.reuse, UR7, R26 ;  /* 0x00000007071a7c24 */ /* 0x040fe4000f8e021a */
[----:B------:R-:W-:-:S04]  /*18b20*/  IMAD.WIDE.U32 R2, R7, UR6, R2 ;  /* 0x0000000607027c25 */ /* 0x000fc8000f8e0002 */
[----:B------:R-:W-:Y:S02]  /*18b30*/  IMAD R7, R24, UR4, RZ ;  /* 0x0000000418077c24 */ /* 0x000fe4000f8e02ff */
[----:B------:R-:W-:Y:S02]  /*18b40*/  IMAD.IADD R9, R3, 0x1, R26 ;  /* 0x0000000103097824 */ /* 0x000fe400078e021a */
[----:B------:R-:W-:Y:S02]  /*18b50*/  IMAD.MOV.U32 R8, RZ, RZ, R2 ;  /* 0x000000ffff087224 */ /* 0x000fe400078e0002 */
[C---:B------:R-:W-:Y:S01]  /*18b60*/  IMAD R7, R6.reuse, UR5, R7 ;  /* 0x0000000506077c24 */ /* 0x040fe2000f8e0207 */
[-C--:B-----5:R-:W-:Y:S01]  /*18b70*/  ISETP.GE.AND P1, PT, R13, R11.reuse, PT ;  /* 0x0000000b0d00720c */ /* 0x0a0fe20003f26270 */
        /* <DEDUP_REMOVED lines=20> */
[----:B------:R-:W2:Y:S04]  /*18cc0*/  SHFL.IDX PT, R2, R5, RZ, 0x1c1f ;  /* 0x001c1fff05027589 */ /* 0x000ea800000e0000 */
[----:B------:R-:W5:Y:S04]  /*18cd0*/  SHFL.IDX PT, R3, R8, RZ, 0x1c1f ;  /* 0x001c1fff08037589 */ /* 0x000f6800000e0000 */
[----:B------:R-:W-:Y:S04]  /*18ce0*/  SHFL.IDX PT, R9, R8, 0x2, 0x1c1f ;  /* 0x005c1f0008097f89 */ /* 0x000fe800000e0000 */
[----:B------:R-:W-:Y:S04]  /*18cf0*/  SHFL.IDX PT, R7, R7, RZ, 0x1c1f ;  /* 0x001c1fff07077589 */ /* 0x000fe800000e0000 */
[----:B------:R-:W-:Y:S01]  /*18d00*/  SHFL.IDX PT, R14, R6, RZ, 0x1c1f ;  /* 0x001c1fff060e7589 */ /* 0x000fe200000e0000 */
[----:B--2---:R-:W-:-:S05]  /*18d10*/  IADD3 R2, P0, R32, R2, RZ ;  /* 0x0000000220027210 */ /* 0x004fca0007f1e0ff */
[----:B-----5:R-:W-:-:S05]  /*18d20*/  IMAD.X R3, RZ, RZ, R3, P0 ;  /* 0x000000ffff037224 */ /* 0x020fca00000e0603 */
[----:B------:R-:W-:Y:S04]  /*18d30*/  LDGSTS.E.BYPASS.LTC128B.128 [R0+0x24200], desc[UR36][R2.64], !P4 ;  /* 0x2420000002007fae */ /* 0x000fe8000e101d64 */
[----:B------:R-:W-:Y:S04]  /*18d40*/  LDGSTS.E.BYPASS.LTC128B.128 [R0+0x26a00], desc[UR36][R2.64+0x40], !P3 ;  /* 0x26a0004002007fae */ /* 0x000fe8000d901d64 */
[----:B------:R2:W-:Y:S04]  /*18d50*/  LDGSTS.E.BYPASS.LTC128B.128 [R0+0x29200], desc[UR36][R2.64+0x80], !P1 ;  /* 0x2920008002007fae */ /* 0x0005e8000c901d64 */
[----:B--2---:R-:W2:Y:S04]  /*18d60*/  SHFL.IDX PT, R2, R5, 0x1, 0x1c1f ;  /* 0x003c1f0005027f89 */ /* 0x004ea800000e0000 */
[----:B------:R-:W5:Y:S01]  /*18d70*/  SHFL.IDX PT, R3, R8, 0x1, 0x1c1f ;  /* 0x003c1f0008037f89 */ /* 0x000f6200000e0000 */
[----:B--2---:R-:W-:-:S05]  /*18d80*/  IADD3 R2, P0, R32, R2, RZ ;  /* 0x0000000220027210 */ /* 0x004fca0007f1e0ff */
[----:B-----5:R-:W-:-:S05]  /*18d90*/  IMAD.X R3, RZ, RZ, R3, P0 ;  /* 0x000000ffff037224 */ /* 0x020fca00000e0603 */
[----:B------:R-:W-:Y:S04]  /*18da0*/  LDGSTS.E.BYPASS.LTC128B.128 [R0+0x24a00], desc[UR36][R2.64], !P4 ;  /* 0x24a0000002007fae */ /* 0x000fe8000e101d64 */
[----:B------:R-:W-:Y:S04]  /*18db0*/  LDGSTS.E.BYPASS.LTC128B.128 [R0+0x27200], desc[UR36][R2.64+0x40], !P3 ;  /* 0x2720004002007fae */ /* 0x000fe8000d901d64 */
[----:B------:R2:W-:Y:S04]  /*18dc0*/  LDGSTS.E.BYPASS.LTC128B.128 [R0+0x29a00], desc[UR36][R2.64+0x80], !P1 ;  /* 0x29a0008002007fae */ /* 0x0005e8000c901d64 */
[----:B--2---:R-:W2:Y:S02]  /*18dd0*/  SHFL.IDX PT, R2, R5, 0x2, 0x1c1f ;  /* 0x005c1f0005027f89 */ /* 0x004ea400000e0000 */
[----:B--2---:R-:W-:-:S05]  /*18de0*/  IADD3 R2, P0, R32, R2, RZ ;  /* 0x0000000220027210 */ /* 0x004fca0007f1e0ff */
[----:B------:R-:W-:Y:S02]  /*18df0*/  IMAD.X R3, RZ, RZ, R9, P0 ;  /* 0x000000ffff037224 */ /* 0x000fe400000e0609 */
[----:B------:R-:W-:Y:S04]  /*18e00*/  SHFL.IDX PT, R9, R8, 0x3, 0x1c1f ;  /* 0x007c1f0008097f89 */ /* 0x000fe800000e0000 */
[----:B------:R-:W-:Y:S04]  /*18e10*/  LDGSTS.E.BYPASS.LTC128B.128 [R0+0x25200], desc[UR36][R2.64], !P4 ;  /* 0x2520000002007fae */ /* 0x000fe8000e101d64 */
[----:B------:R-:W-:Y:S04]  /*18e20*/  LDGSTS.E.BYPASS.LTC128B.128 [R0+0x27a00], desc[UR36][R2.64+0x40], !P3 ;  /* 0x27a0004002007fae */ /* 0x000fe8000d901d64 */
[----:B------:R2:W-:Y:S04]  /*18e30*/  LDGSTS.E.BYPASS.LTC128B.128 [R0+0x2a200], desc[UR36][R2.64+0x80], !P1 ;  /* 0x2a20008002007fae */ /* 0x0005e8000c901d64 */
[----:B--2---:R-:W2:Y:S02]  /*18e40*/  SHFL.IDX PT, R2, R5, 0x3, 0x1c1f ;  /* 0x007c1f0005027f89 */ /* 0x004ea400000e0000 */
[----:B--2---:R-:W-:-:S05]  /*18e50*/  IADD3 R2, P0, R32, R2, RZ ;  /* 0x0000000220027210 */ /* 0x004fca0007f1e0ff */
[----:B------:R-:W-:-:S05]  /*18e60*/  IMAD.X R3, RZ, RZ, R9, P0 ;  /* 0x000000ffff037224 */ /* 0x000fca00000e0609 */
[----:B------:R2:W-:Y:S04]  /*18e70*/  LDGSTS.E.BYPASS.LTC128B.128 [R0+0x25a00], desc[UR36][R2.64], !P4 ;  /* 0x25a0000002007fae */ /* 0x0005e8000e101d64 */
[----:B------:R2:W-:Y:S04]  /*18e80*/  LDGSTS.E.BYPASS.LTC128B.128 [R0+0x28200], desc[UR36][R2.64+0x40], !P3 ;  /* 0x2820004002007fae */ /* 0x0005e8000d901d64 */
[----:B------:R2:W-:Y:S02]  /*18e90*/  LDGSTS.E.BYPASS.LTC128B.128 [R0+0x2aa00], desc[UR36][R2.64+0x80], !P1 ;  /* 0x2aa0008002007fae */ /* 0x0005e4000c901d64 */
.L_x_2720:
        /* <DEDUP_REMOVED lines=10> */
.L_x_2610:
        /* <DEDUP_REMOVED lines=10> */
.L_x_2611:
[----:B--2---:R-:W-:Y:S01]  /*18fe0*/  IMAD.U32 R0, RZ, RZ, UR46 ;  /* 0x0000002eff007e24 */ /* 0x004fe2000f8e00ff */
[----:B------:R2:W-:Y:S04]  /*18ff0*/  SYNCS.ARRIVE.TRANS64.A1T0 RZ, [R4+URZ+0x33430], RZ ;  /* 0x033430ff04ff79a7 */ /* 0x0005e8000810003f */
[----:B------:R-:W-:-:S13]  /*19000*/  ISETP.NE.AND P0, PT, R0, 0x3, PT ;  /* 0x000000030000780c */ /* 0x000fda0003f05270 */
[----:B--2---:R-:W-:Y:S05]  /*19010*/  @!P0 BRA `(.L_x_2612) ;  /* 0x0000000000048947 */ /* 0x004fea0003800000 */
[----:B------:R-:W-:Y:S01]  /*19020*/  BPT.TRAP 0x1 ;  /* 0x000000040000795c */ /* 0x000fe20000300000 */
.L_x_2612:
[----:B------:R-:W-:Y:S01]  /*19030*/  LOP3.LUT R3, R20, 0x1, RZ, 0x3c, !PT ;  /* 0x0000000114037812 */ /* 0x000fe200078e3cff */
[----:B------:R-:W-:Y:S01]  /*19040*/  IMAD R0, R19, 0x8, R16 ;  /* 0x0000000813007824 */ /* 0x000fe200078e0210 */
[----:B------:R-:W-:Y:S02]  /*19050*/  BSSY B0, `(.L_x_2613) ;  /* 0x0000004000007945 */ /* 0x000fe40003800000 */
[----:B------:R-:W-:-:S04]  /*19060*/  SHF.L.U32 R3, R3, 0x1f, RZ ;  /* 0x0000001f03037819 */ /* 0x000fc800000006ff */
[----:B------:R-:W2:Y:S02]  /*19070*/  SYNCS.PHASECHK.TRANS64.TRYWAIT P1, [R0+URZ+0x33470], R3 ;  /* 0x03347003000075a7 */ /* 0x000ea4000802017f */
[----:B--2---:R-:W-:Y:S05]  /*19080*/  @!P1 BRA `(.L_x_2614) ;  /* 0x0000004800e09947 */ /* 0x004fea0003800000 */
.L_x_2721:
[----:B------:R-:W-:Y:S05]  /*19090*/  BSYNC B0 ;  /* 0x0000000000007941 */ /* 0x000fea0003800000 */
.L_x_2613:
[----:B------:R-:W-:-:S13]  /*190a0*/  LOP3.LUT P1, RZ, R17, 0x10, RZ, 0xc0, !PT ;  /* 0x0000001011ff7812 */ /* 0x000fda000782c0ff */
[----:B------:R-:W-:Y:S05]  /*190b0*/  @!P1 BRA `(.L_x_2615) ;  /* 0x0000000000049947 */ /* 0x000fea0003800000 */
[----:B------:R-:W-:Y:S01]  /*190c0*/  BPT.TRAP 0x1 ;  /* 0x000000040000795c */ /* 0x000fe20000300000 */
.L_x_2615:
[----:B------:R-:W-:Y:S01]  /*190d0*/  SHF.L.U32 R5, R20, 0x1f, RZ ;  /* 0x0000001f14057819 */ /* 0x000fe200000006ff */
[----:B--2---:R-:W-:-:S03]  /*190e0*/  IMAD R3, R19, 0x7800, RZ ;  /* 0x0000780013037824 */ /* 0x004fc600078e02ff */
[----:B------:R-:W2:Y:S02]  /*190f0*/  SYNCS.PHASECHK.TRANS64.TRYWAIT P1, [R0+URZ+0x33460], R5 ;  /* 0x03346005000075a7 */ /* 0x000ea4000802017f */
[----:B--2---:R-:W-:Y:S05]  /*19100*/  @!P1 BRA `(.L_x_2616) ;  /* 0x0000004800d49947 */ /* 0x004fea0003800000 */
.L_x_2722:
[----:B------:R-:W2:Y:S04]  /*19110*/  LDL R2, [R1+0x14] ;  /* 0x0000140001027983 */ /* 0x000ea80000100800 */
[----:B------:R-:W5:Y:S01]  /*19120*/  LDL R8, [R1+0x10] ;  /* 0x0000100001087983 */ /* 0x000f620000100800 */
[----:B------:R-:W-:Y:S05]  /*19130*/  WARPSYNC.ALL ;  /* 0x0000000000007948 */ /* 0x000fea0003800000 */
[----:B------:R-:W-:-:S02]  /*19140*/  LOP3.LUT P1, RZ, R17, 0x10, RZ, 0xc0, !PT ;  /* 0x0000001011ff7812 */ /* 0x000fc4000782c0ff */
[C---:B--2---:R-:W-:Y:S02]  /*19150*/  LOP3.LUT R5, R3.reuse, R2, RZ, 0xfc, !PT ;  /* 0x0000000203057212 */ /* 0x044fe400078efcff */
[----:B-----5:R-:W-:-:S03]  /*19160*/  LOP3.LUT R3, R3, R8, RZ, 0xfc, !PT ;  /* 0x0000000803037212 */ /* 0x020fc600078efcff */
[C---:B------:R-:W-:Y:S02]  /*19170*/  IMAD.IADD R2, R16.reuse, 0x1, R5 ;  /* 0x0000000110027824 */ /* 0x040fe400078e0205 */
[----:B------:R-:W-:-:S03]  /*19180*/  IMAD.IADD R3, R16, 0x1, R3 ;  /* 0x0000000110037824 */ /* 0x000fc600078e0203 */
[----:B0--34-:R-:W0:Y:S02]  /*19190*/  LDSM.16.MT88.4 R4, [R2+0xf200] ;  /* 0x00f200000204783b */ /* 0x019e240000004200 */
        /* <DEDUP_REMOVED lines=97> */
.L_x_2617:
[----:B--2---:R2:W-:Y:S01]  /*197b0*/  SYNCS.ARRIVE.TRANS64.A1T0 RZ, [R0+URZ+0x33450], RZ ;  /* 0x033450ff00ff79a7 */ /* 0x0045e2000810003f */
[----:B------:R-:W-:Y:S06]  /*197c0*/  BAR.SYNC.DEFER_BLOCKING 0x2, 0x80 ;  /* 0x0082000000007b1d */ /* 0x000fec0000010000 */
[----:B------:R-:W-:Y:S05]  /*197d0*/  @!P0 BRA `(.L_x_2618) ;  /* 0x0000000000048947 */ /* 0x000fea0003800000 */
[----:B------:R-:W-:Y:S01]  /*197e0*/  BPT.TRAP 0x1 ;  /* 0x000000040000795c */ /* 0x000fe20000300000 */
.L_x_2618:
[----:B--2---:R-:W-:Y:S02]  /*197f0*/  VIADD R0, R0, 0x33480 ;  /* 0x0003348000007836 */ /* 0x004fe40000000000 */
[----:B------:R-:W-:Y:S02]  /*19800*/  IMAD.MOV.U32 R20, RZ, RZ, R31 ;  /* 0x000000ffff147224 */ /* 0x000fe400078e001f */
[----:B------:R-:W-:Y:S01]  /*19810*/  IMAD.MOV.U32 R19, RZ, RZ, R28 ;  /* 0x000000ffff137224 */ /* 0x000fe200078e001c */
[----:B------:R-:W-:-:S04]  /*19820*/  PRMT R0, R37, 0x654, R0 ;  /* 0x0000065425007816 */ /* 0x000fc80000000000 */
[----:B------:R3:W-:Y:S01]  /*19830*/  SYNCS.ARRIVE.TRANS64.RED.A1T0 RZ, [R0+URZ], RZ ;  /* 0x000000ff00ff79a7 */ /* 0x0007e2000810043f */
[----:B------:R-:W-:Y:S05]  /*19840*/  @P2 BRA `(.L_x_2619) ;  /* 0xffffffe400e02947 */ /* 0x000fea000383ffff */
.L_x_2599:
[----:B---3--:R-:W3:Y:S01]  /*19850*/  S2R R0, SR_TID.X ;  /* 0x0000000000007919 */ /* 0x008ee20000002100 */
[----:B------:R-:W-:Y:S01]  /*19860*/  BSSY B0, `(.L_x_2620) ;  /* 0x0000013000007945 */ /* 0x000fe20003800000 */
[----:B---3--:R-:W-:Y:S01]  /*19870*/  LOP3.LUT R2, R0, 0x7f, RZ, 0xc0, !PT ;  /* 0x0000007f00027812 */ /* 0x008fe200078ec0ff */
[----:B------:R-:W-:-:S03]  /*19880*/  IMAD.U32 R0, RZ, RZ, UR46 ;  /* 0x0000002eff007e24 */ /* 0x000fc6000f8e00ff */
[----:B------:R-:W-:Y:S02]  /*19890*/  ISETP.NE.AND P1, PT, R2, RZ, PT ;  /* 0x000000ff0200720c */ /* 0x000fe40003f25270 */
[----:B------:R-:W-:-:S11]  /*198a0*/  ISETP.NE.AND P0, PT, R0, 0x3, PT ;  /* 0x000000030000780c */ /* 0x000fd60003f05270 */
[----:B------:R-:W-:Y:S05]  /*198b0*/  @P1 BRA `(.L_x_2621) ;  /* 0x0000000000341947 */ /* 0x000fea0003800000 */
[----:B------:R-:W3:Y:S01]  /*198c0*/  S2R R5, SR_LANEID ;  /* 0x0000000000057919 */ /* 0x000ee20000000000 */
[----:B------:R-:W-:Y:S01]  /*198d0*/  VOTEU.ANY UR4, UPT, PT ;  /* 0x0000000000047886 */ /* 0x000fe200038e0100 */
[----:B0-----:R-:W0:Y:S01]  /*198e0*/  LDC.64 R2, c[0x0][0xc60] ;  /* 0x00031800ff027b82 */ /* 0x001e220000000a00 */
[----:B------:R-:W3:Y:S02]  /*198f0*/  FLO.U32 R0, UR4 ;  /* 0x0000000400007d00 */ /* 0x000ee400080e0000 */
[----:B---3--:R-:W-:-:S06]  /*19900*/  ISETP.EQ.U32.AND P1, PT, R0, R5, PT ;  /* 0x000000050000720c */ /* 0x008fcc0003f22070 */
[----:B------:R-:W0:Y:S07]  /*19910*/  POPC R5, UR4 ;  /* 0x0000000400057d09 */ /* 0x000e2e0008000000 */
[----:B0-----:R-:W3:Y:S01]  /*19920*/  @P1 ATOMG.E.ADD.STRONG.GPU PT, R3, desc[UR36][R2.64], R5 ;  /* 0x00000005020319a8 */ /* 0x001ee200081ee1e4 */
[----:B------:R-:W0:Y:S02]  /*19930*/  S2R R4, SR_LTMASK ;  /* 0x0000000000047919 */ /* 0x000e240000003900 */
[----:B0-----:R-:W-:-:S04]  /*19940*/  LOP3.LUT R4, R4, UR4, RZ, 0xc0, !PT ;  /* 0x0000000404047c12 */ /* 0x001fc8000f8ec0ff */
[----:B------:R-:W0:Y:S01]  /*19950*/  POPC R7, R4 ;  /* 0x0000000400077309 */ /* 0x000e220000000000 */
[----:B---3--:R-:W0:Y:S02]  /*19960*/  SHFL.IDX PT, R0, R3, R0, 0x1f ;  /* 0x00001f0003007589 */ /* 0x008e2400000e0000 */
[----:B0-----:R-:W-:-:S05]  /*19970*/  IADD3 R0, R0, UR47, R7 ;  /* 0x0000002f00007c10 */ /* 0x001fca000fffe007 */
[----:B------:R3:W-:Y:S02]  /*19980*/  STL [R1], R0 ;  /* 0x0000000001007387 */ /* 0x0007e40000100800 */
.L_x_2621:
[----:B------:R-:W-:Y:S05]  /*19990*/  BSYNC B0 ;  /* 0x0000000000007941 */ /* 0x000fea0003800000 */
.L_x_2620:
[----:B------:R-:W-:Y:S05]  /*199a0*/  @!P0 BRA `(.L_x_2622) ;  /* 0x0000000000048947 */ /* 0x000fea0003800000 */
[----:B------:R-:W-:Y:S01]  /*199b0*/  BPT.TRAP 0x1 ;  /* 0x000000040000795c */ /* 0x000fe20000300000 */
.L_x_2622:
[----:B---3--:R-:W-:Y:S01]  /*199c0*/  LOP3.LUT R0, R31, 0x1, RZ, 0x3c, !PT ;  /* 0x000000011f007812 */ /* 0x008fe200078e3cff */
[----:B0-----:R-:W-:Y:S01]  /*199d0*/  IMAD R3, R28, 0x8, R16 ;  /* 0x000000081c037824 */ /* 0x001fe200078e0210 */
[----:B------:R-:W-:Y:S02]  /*199e0*/  BSSY B0, `(.L_x_2623) ;  /* 0x0000004000007945 */ /* 0x000fe40003800000 */
[----:B------:R-:W-:-:S04]  /*199f0*/  SHF.L.U32 R0, R0, 0x1f, RZ ;  /* 0x0000001f00007819 */ /* 0x000fc800000006ff */
[----:B------:R-:W0:Y:S02]  /*19a00*/  SYNCS.PHASECHK.TRANS64.TRYWAIT P1, [R3+URZ+0x33470], R0 ;  /* 0x03347000030075a7 */ /* 0x000e24000802017f */
[----:B0-----:R-:W-:Y:S05]  /*19a10*/  @!P1 BRA `(.L_x_2624) ;  /* 0x0000004000a49947 */ /* 0x001fea0003800000 */
.L_x_2723:
[----:B------:R-:W-:Y:S05]  /*19a20*/  BSYNC B0 ;  /* 0x0000000000007941 */ /* 0x000fea0003800000 */
.L_x_2623:
[----:B------:R-:W-:-:S13]  /*19a30*/  LOP3.LUT P1, RZ, R17, 0x10, RZ, 0xc0, !PT ;  /* 0x0000001011ff7812 */ /* 0x000fda000782c0ff */
[----:B------:R-:W-:Y:S05]  /*19a40*/  @!P1 BRA `(.L_x_2625) ;  /* 0x0000000000049947 */ /* 0x000fea0003800000 */
[----:B------:R-:W-:Y:S01]  /*19a50*/  BPT.TRAP 0x1 ;  /* 0x000000040000795c */ /* 0x000fe20000300000 */
.L_x_2625:
[----:B0-----:R-:W-:-:S04]  /*19a60*/  SHF.L.U32 R0, R31, 0x1f, RZ ;  /* 0x0000001f1f007819 */ /* 0x001fc800000006ff */
[----:B------:R-:W0:Y:S02]  /*19a70*/  SYNCS.PHASECHK.TRANS64.TRYWAIT P1, [R3+URZ+0x33460], R0 ;  /* 0x03346000030075a7 */ /* 0x000e24000802017f */
[----:B0-----:R-:W-:Y:S05]  /*19a80*/  @!P1 BRA `(.L_x_2626) ;  /* 0x00000040009c9947 */ /* 0x001fea0003800000 */
.L_x_2724:
[----:B------:R-:W3:Y:S04]  /*19a90*/  LDL R4, [R1+0x14] ;  /* 0x0000140001047983 */ /* 0x000ee80000100800 */
[----:B------:R-:W4:Y:S01]  /*19aa0*/  LDL R10, [R1+0x10] ;  /* 0x00001000010a7983 */ /* 0x000f220000100800 */
[----:B------:R-:W-:Y:S01]  /*19ab0*/  IMAD R2, R28, 0x7800, RZ ;  /* 0x000078001c027824 */ /* 0x000fe200078e02ff */
[----:B------:R-:W-:Y:S05]  /*19ac0*/  WARPSYNC.ALL ;  /* 0x0000000000007948 */ /* 0x000fea0003800000 */
[----:B------:R-:W-:-:S02]  /*19ad0*/  LOP3.LUT P1, RZ, R17, 0x10, RZ, 0xc0, !PT ;  /* 0x0000001011ff7812 */ /* 0x000fc4000782c0ff */
        /* <DEDUP_REMOVED lines=102> */
.L_x_2627:
[----:B---3--:R3:W-:Y:S01]  /*1a140*/  SYNCS.ARRIVE.TRANS64.A1T0 RZ, [R3+URZ+0x33450], RZ ;  /* 0x033450ff03ff79a7 */ /* 0x0087e2000810003f */
[----:B------:R-:W-:Y:S06]  /*1a150*/  BAR.SYNC.DEFER_BLOCKING 0x2, 0x80 ;  /* 0x0082000000007b1d */ /* 0x000fec0000010000 */
[----:B------:R-:W-:Y:S05]  /*1a160*/  @!P0 BRA `(.L_x_2628) ;  /* 0x0000000000048947 */ /* 0x000fea0003800000 */
[----:B------:R-:W-:Y:S01]  /*1a170*/  BPT.TRAP 0x1 ;  /* 0x000000040000795c */ /* 0x000fe20000300000 */
.L_x_2628:
[----:B------:R-:W-:Y:S02]  /*1a180*/  VIADD R0, R3, 0x33480 ;  /* 0x0003348003007836 */ /* 0x000fe40000000000 */
[----:B------:R-:W-:-:S03]  /*1a190*/  VIADD R28, R28, 0x1 ;  /* 0x000000011c1c7836 */ /* 0x000fc60000000000 */
[----:B------:R-:W-:Y:S02]  /*1a1a0*/  PRMT R0, R37, 0x654, R0 ;  /* 0x0000065425007816 */ /* 0x000fe40000000000 */
[C---:B------:R-:W-:Y:S02]  /*1a1b0*/  ISETP.NE.AND P0, PT, R28.reuse, 0x2, PT ;  /* 0x000000021c00780c */ /* 0x040fe40003f05270 */
[----:B------:R4:W-:Y:S02]  /*1a1c0*/  SYNCS.ARRIVE.TRANS64.RED.A1T0 RZ, [R0+URZ], RZ ;  /* 0x000000ff00ff79a7 */ /* 0x0009e4000810043f */
[----:B------:R-:W-:Y:S02]  /*1a1d0*/  SEL R28, R28, RZ, P0 ;  /* 0x000000ff1c1c7207 */ /* 0x000fe40000000000 */
[----:B----4-:R-:W-:-:S04]  /*1a1e0*/  SEL R0, RZ, 0x1, P0 ;  /* 0x00000001ff007807 */ /* 0x010fc80000000000 */
[----:B------:R-:W-:-:S07]  /*1a1f0*/  LOP3.LUT R31, R31, R0, RZ, 0x3c, !PT ;  /* 0x000000001f1f7212 */ /* 0x000fce00078e3cff */
.L_x_2567:
[----:B------:R-:W-:Y:S05]  /*1a200*/  BSYNC B7 ;  /* 0x0000000000077941 */ /* 0x000fea0003800000 */
.L_x_2565:
[----:B------:R-:W-:-:S13]  /*1a210*/  LOP3.LUT P0, RZ, R17, 0x200, RZ, 0xc0, !PT ;  /* 0x0000020011ff7812 */ /* 0x000fda000780c0ff */
[----:B------:R-:W-:Y:S05]  /*1a220*/  @!P0 BRA `(.L_x_2629) ;  /* 0x0000000000308947 */ /* 0x000fea0003800000 */
[----:B------:R-:W5:Y:S08]  /*1a230*/  S2UR UR4, SR_CgaCtaId ;  /* 0x00000000000479c3 */ /* 0x000f700000008800 */
[----:B------:R-:W-:Y:S01]  /*1a240*/  BAR.SYNC.DEFER_BLOCKING 0x5, 0x180 ;  /* 0x0146000000007b1d */ /* 0x000fe20000010000 */
[----:B------:R-:W-:Y:S01]  /*1a250*/  MOV R16, 0x400 ;  /* 0x0000040000107802 */ /* 0x000fe20000000f00 */
[----:B-----5:R-:W-:-:S05]  /*1a260*/  IMAD.U32 R37, RZ, RZ, UR4 ;  /* 0x00000004ff257e24 */ /* 0x020fca000f8e00ff */
[----:B------:R-:W-:-:S05]  /*1a270*/  LEA R16, R37, R16, 0x18 ;  /* 0x0000001025107211 */ /* 0x000fca00078ec0ff */
[----:B------:R-:W5:Y:S04]  /*1a280*/  LDS.128 R4, [R16+0x334d0] ;  /* 0x0334d00010047984 */ /* 0x000f680000000c00 */
[----:B-----5:R0:W-:Y:S01]  /*1a290*/  STL.64 [R1], R4 ;  /* 0x0000000401007387 */ /* 0x0201e20000100a00 */
[----:B----4-:R-:W-:-:S03]  /*1a2a0*/  IMAD.MOV.U32 R0, RZ, RZ, R7 ;  /* 0x000000ffff007224 */ /* 0x010fc600078e0007 */
[----:B------:R0:W-:Y:S02]  /*1a2b0*/  STL [R1+0x8], R6 ;  /* 0x0000080601007387 */ /* 0x0001e40000100800 */
[----:B------:R-:W-:Y:S01]  /*1a2c0*/  R2UR UR41, R0 ;  /* 0x00000000002972ca */ /* 0x000fe200000e0000 */
[----:B------:R-:W-:Y:S06]  /*1a2d0*/  BAR.ARV 0x4, 0x180 ;  /* 0x0106000000007b1d */ /* 0x000fec0000002000 */
[----:B------:R-:W-:Y:S08]  /*1a2e0*/  BRA `(.L_x_2630) ;  /* 0x0000000c00e87947 */ /* 0x000ff00003800000 */
.L_x_2629:
[----:B----4-:R-:W4:Y:S01]  /*1a2f0*/  LDL.LU R0, [R1] ;  /* 0x0000000001007983 */ /* 0x010f220000300800 */
[----:B------:R-:W-:Y:S01]  /*1a300*/  ULDC UR4, c[0x0][0xc3c] ;  /* 0x00030f0000047ab9 */ /* 0x000fe20000000800 */
[----:B0-----:R-:W0:Y:S02]  /*1a310*/  S2R R2, SR_TID.X ;  /* 0x0000000000027919 */ /* 0x001e240000002100 */
[----:B0-----:R-:W-:-:S04]  /*1a320*/  LOP3.LUT R9, R2, 0x1f, RZ, 0xc0, !PT ;  /* 0x0000001f02097812 */ /* 0x001fc800078ec0ff */
[C---:B------:R-:W-:Y:S01]  /*1a330*/  ISETP.NE.AND P0, PT, R9.reuse, 0x1f, PT ;  /* 0x0000001f0900780c */ /* 0x040fe20003f05270 */
[----:B------:R-:W-:-:S05]  /*1a340*/  VIADD R7, R9, UR41 ;  /* 0x0000002909077c36 */ /* 0x000fca0008000000 */
[----:B------:R-:W-:Y:S01]  /*1a350*/  ISETP.GE.OR P1, PT, R7, UR4, !P0 ;  /* 0x0000000407007c0c */ /* 0x000fe2000c726670 */
[----:B------:R-:W-:-:S12]  /*1a360*/  ULDC UR4, c[0x0][0xc3c] ;  /* 0x00030f0000047ab9 */ /* 0x000fd80000000800 */
[----:B---3--:R-:W0:Y:S08]  /*1a370*/  @!P1 LDC.64 R2, c[0x0][0xc80] ;  /* 0x00032000ff029b82 */ /* 0x008e300000000a00 */
[----:B------:R-:W3:Y:S01]  /*1a380*/  @!P1 LDC.64 R4, c[0x0][0xc78] ;  /* 0x00031e00ff049b82 */ /* 0x000ee20000000a00 */
[----:B0-----:R-:W-:-:S04]  /*1a390*/  @!P1 IMAD.WIDE R2, R7, 0x4, R2 ;  /* 0x0000000407029825 */ /* 0x001fc800078e0202 */
[----:B----4-:R-:W-:Y:S02]  /*1a3a0*/  IMAD.MOV.U32 R10, RZ, RZ, R0 ;  /* 0x000000ffff0a7224 */ /* 0x010fe400078e0000 */
[----:B------:R-:W-:-:S06]  /*1a3b0*/  IMAD.MOV.U32 R0, RZ, RZ, RZ ;  /* 0x000000ffff007224 */ /* 0x000fcc00078e00ff */
[----:B------:R3:W4:Y:S02]  /*1a3c0*/  @!P1 LDG.E R0, desc[UR36][R2.64] ;  /* 0x0000002402009981 */ /* 0x000724000c1e1900 */
[----:B---3--:R-:W-:-:S04]  /*1a3d0*/  @!P1 IMAD.WIDE R2, R7, 0x4, R4 ;  /* 0x0000000407029825 */ /* 0x008fc800078e0204 */
[----:B------:R-:W-:-:S06]  /*1a3e0*/  IMAD.MOV.U32 R5, RZ, RZ, RZ ;  /* 0x000000ffff057224 */ /* 0x000fcc00078e00ff */
[----:B------:R-:W4:Y:S01]  /*1a3f0*/  @!P1 LDG.E R5, desc[UR36][R2.64] ;  /* 0x0000002402059981 */ /* 0x000f22000c1e1900 */
[C---:B------:R-:W-:Y:S02]  /*1a400*/  ISETP.NE.AND P1, PT, R9.reuse, RZ, PT ;  /* 0x000000ff0900720c */ /* 0x040fe40003f25270 */
[C---:B------:R-:W-:Y:S01]  /*1a410*/  ISETP.GE.U32.AND P2, PT, R9.reuse, 0x2, PT ;  /* 0x000000020900780c */ /* 0x040fe20003f46070 */
[----:B------:R-:W-:Y:S01]  /*1a420*/  SHFL.IDX PT, R11, R10, 0x1, 0x1f ;  /* 0x00201f000a0b7f89 */ /* 0x000fe200000e0000 */
[C---:B------:R-:W-:Y:S02]  /*1a430*/  ISETP.GE.U32.AND P3, PT, R9.reuse, 0x4, PT ;  /* 0x000000040900780c */ /* 0x040fe40003f66070 */
[C---:B------:R-:W-:Y:S02]  /*1a440*/  ISETP.GE.U32.AND P4, PT, R9.reuse, 0x8, PT ;  /* 0x000000080900780c */ /* 0x040fe40003f86070 */
[----:B------:R-:W-:Y:S01]  /*1a450*/  ISETP.GE.U32.AND P5, PT, R9, 0x10, PT ;  /* 0x000000100900780c */ /* 0x000fe20003fa6070 */
[----:B----4-:R-:W-:-:S05]  /*1a460*/  IMAD R4, R5, R0, RZ ;  /* 0x0000000005047224 */ /* 0x010fca00078e02ff */
        /* <DEDUP_REMOVED lines=23> */
.L_x_2633:
        /* <DEDUP_REMOVED lines=10> */
[----:B------:R-:W3:Y:S01]  /*1a680*/  @!P6 LDC.64 R4, c[0x0][0xc78] ;  /* 0x00031e00ff04eb82 */ /* 0x000ee20000000a00 */
[----:B0-----:R-:W-:-:S05]  /*1a690*/  @!P6 IMAD.WIDE R2, R11, 0x4, R2 ;  /* 0x000000040b02e825 */ /* 0x001fca00078e0202 */
[----:B------:R3:W4:Y:S02]  /*1a6a0*/  @!P6 LDG.E R0, desc[UR36][R2.64] ;  /* 0x000000240200e981 */ /* 0x000724000c1e1900 */
[----:B---3--:R-:W-:-:S04]  /*1a6b0*/  @!P6 IMAD.WIDE R2, R11, 0x4, R4 ;  /* 0x000000040b02e825 */ /* 0x008fc800078e0204 */
[----:B------:R-:W-:-:S06]  /*1a6c0*/  IMAD.MOV.U32 R5, RZ, RZ, RZ ;  /* 0x000000ffff057224 */ /* 0x000fcc00078e00ff */
[----:B------:R-:W4:Y:S02]  /*1a6d0*/  @!P6 LDG.E R5, desc[UR36][R2.64] ;  /* 0x000000240205e981 */ /* 0x000f24000c1e1900 */
[----:B----4-:R-:W-:-:S05]  /*1a6e0*/  IMAD R13, R5, R0, RZ ;  /* 0x00000000050d7224 */ /* 0x010fca00078e02ff */
[----:B------:R-:W0:Y:S02]  /*1a6f0*/  SHFL.UP PT, R4, R13, 0x1, RZ ;  /* 0x042000000d047989 */ /* 0x000e2400000e00ff */
[----:B0-----:R-:W-:-:S05]  /*1a700*/  SEL R4, R4, RZ, P1 ;  /* 0x000000ff04047207 */ /* 0x001fca0000800000 */
[----:B------:R-:W-:-:S05]  /*1a710*/  IMAD.IADD R4, R13, 0x1, R4 ;  /* 0x000000010d047824 */ /* 0x000fca00078e0204 */
[----:B------:R-:W0:Y:S02]  /*1a720*/  SHFL.UP PT, R8, R4, 0x2, RZ ;  /* 0x0440000004087989 */ /* 0x000e2400000e00ff */
[----:B0-----:R-:W-:-:S05]  /*1a730*/  SEL R11, R8, RZ, P2 ;  /* 0x000000ff080b7207 */ /* 0x001fca0001000000 */
[----:B------:R-:W-:Y:S02]  /*1a740*/  IMAD.IADD R11, R4, 0x1, R11 ;  /* 0x00000001040b7824 */ /* 0x000fe400078e020b */
[----:B------:R-:W0:Y:S03]  /*1a750*/  LDC R4, c[0x0][0xc38] ;  /* 0x00030e00ff047b82 */ /* 0x000e260000000800 */
[----:B------:R-:W3:Y:S02]  /*1a760*/  SHFL.UP PT, R8, R11, 0x4, RZ ;  /* 0x048000000b087989 */ /* 0x000ee400000e00ff */
[----:B---3--:R-:W-:-:S05]  /*1a770*/  SEL R8, R8, RZ, P3 ;  /* 0x000000ff08087207 */ /* 0x008fca0001800000 */
[----:B------:R-:W-:-:S05]  /*1a780*/  IMAD.IADD R8, R11, 0x1, R8 ;  /* 0x000000010b087824 */ /* 0x000fca00078e0208 */
[----:B------:R-:W3:Y:S02]  /*1a790*/  SHFL.UP PT, R2, R8, 0x8, RZ ;  /* 0x0500000008027989 */ /* 0x000ee400000e00ff */
[----:B---3--:R-:W-:-:S05]  /*1a7a0*/  SEL R3, R2, RZ, P4 ;  /* 0x000000ff02037207 */ /* 0x008fca0002000000 */
[----:B------:R-:W-:-:S05]  /*1a7b0*/  IMAD.IADD R3, R8, 0x1, R3 ;  /* 0x0000000108037824 */ /* 0x000fca00078e0203 */
[----:B------:R-:W3:Y:S02]  /*1a7c0*/  SHFL.UP PT, R2, R3, 0x10, RZ ;  /* 0x0600000003027989 */ /* 0x000ee400000e00ff */
[----:B---3--:R-:W-:-:S05]  /*1a7d0*/  SEL R2, R2, RZ, P5 ;  /* 0x000000ff02027207 */ /* 0x008fca0002800000 */
        /* <DEDUP_REMOVED lines=8> */
.L_x_2631:
        /* <DEDUP_REMOVED lines=8> */
[----:B------:R0:W3:Y:S04]  /*1a8e0*/  SHFL.IDX PT, R8, R5, R8, 0x1f ;  /* 0x00001f0805087589 */ /* 0x0000e800000e0000 */
[----:B------:R0:W4:Y:S01]  /*1a8f0*/  SHFL.IDX PT, R0, R0, R9, 0x1f ;  /* 0x00001f0900007589 */ /* 0x00012200000e0000 */
[----:B------:R-:W-:Y:S05]  /*1a900*/  @!P0 BRA `(.L_x_2634) ;  /* 0x00000000000c8947 */ /* 0x000fea0003800000 */
[----:B------:R-:W-:-:S06]  /*1a910*/  UIADD3 UR5, UR4, -0x1, URZ ;  /* 0xffffffff04057890 */ /* 0x000fcc000fffe03f */
[----:B------:R-:W-:-:S05]  /*1a920*/  IMAD.U32 R10, RZ, RZ, UR5 ;  /* 0x00000005ff0a7e24 */ /* 0x000fca000f8e00ff */
[----:B------:R0:W0:Y:S02]  /*1a930*/  SHFL.IDX PT, R7, R3, R10, 0x1f ;  /* 0x00001f0a03077589 */ /* 0x00002400000e0000 */
.L_x_2634:
[----:B0-----:R-:W-:Y:S01]  /*1a940*/  IMAD R2, R7, R4, R2 ;  /* 0x0000000407027224 */ /* 0x001fe200078e0202 */
[----:B---3--:R-:W-:Y:S01]  /*1a950*/  ISETP.NE.AND P0, PT, R8, 0x1, PT ;  /* 0x000000010800780c */ /* 0x008fe20003f05270 */
[----:B------:R-:W-:Y:S02]  /*1a960*/  UIADD3 UR41, UR4, UR41, URZ ;  /* 0x0000002904297290 */ /* 0x000fe4000fffe03f */
[----:B------:R-:W-:Y:S01]  /*1a970*/  IMAD.IADD R5, R6, 0x1, -R2 ;  /* 0x0000000106057824 */ /* 0x000fe200078e0a02 */
[----:B------:R0:W-:Y:S09]  /*1a980*/  STL [R1], R2 ;  /* 0x0000000201007387 */ /* 0x0001f20000100800 */
[----:B------:R-:W-:Y:S05]  /*1a990*/  @!P0 BRA `(.L_x_2635) ;  /* 0x0000000000e08947 */ /* 0x000fea0003800000 */
[----:B----4-:R-:W-:Y:S02]  /*1a9a0*/  IABS R4, R0 ;  /* 0x0000000000047213 */ /* 0x010fe40000000000 */
[----:B------:R-:W-:Y:S02]  /*1a9b0*/  IABS R6, R8 ;  /* 0x0000000800067213 */ /* 0x000fe40000000000 */
[----:B------:R-:W3:Y:S08]  /*1a9c0*/  I2F.RP R7, R4 ;  /* 0x0000000400077306 */ /* 0x000ef00000209400 */
[----:B------:R-:W4:Y:S08]  /*1a9d0*/  I2F.RP R10, R6 ;  /* 0x00000006000a7306 */ /* 0x000f300000209400 */
[----:B---3--:R-:W0:Y:S08]  /*1a9e0*/  MUFU.RCP R7, R7 ;  /* 0x0000000700077308 */ /* 0x008e300000001000 */
[----:B----4-:R-:W-:Y:S01]  /*1a9f0*/  MUFU.RCP R10, R10 ;  /* 0x0000000a000a7308 */ /* 0x010fe20000001000 */
[----:B0-----:R-:W-:Y:S01]  /*1aa00*/  VIADD R2, R7, 0xffffffe ;  /* 0x0ffffffe07027836 */ /* 0x001fe20000000000 */
[----:B------:R-:W-:-:S06]  /*1aa10*/  IABS R7, R0 ;  /* 0x0000000000077213 */ /* 0x000fcc0000000000 */
[----:B------:R0:W3:Y:S02]  /*1aa20*/  F2I.FTZ.U32.TRUNC.NTZ R3, R2 ;  /* 0x0000000200037305 */ /* 0x0000e4000021f000 */
[----:B0-----:R-:W-:Y:S02]  /*1aa30*/  IMAD.MOV.U32 R2, RZ, RZ, RZ ;  /* 0x000000ffff027224 */ /* 0x001fe400078e00ff */
[----:B---3--:R-:W-:-:S04]  /*1aa40*/  IMAD.MOV R9, RZ, RZ, -R3 ;  /* 0x000000ffff097224 */ /* 0x008fc800078e0a03 */
[----:B------:R-:W-:-:S04]  /*1aa50*/  IMAD R9, R9, R4, RZ ;  /* 0x0000000409097224 */ /* 0x000fc800078e02ff */
[----:B------:R-:W-:Y:S01]  /*1aa60*/  IMAD.HI.U32 R3, R3, R9, R2 ;  /* 0x0000000903037227 */ /* 0x000fe200078e0002 */
[----:B------:R-:W-:-:S03]  /*1aa70*/  IABS R2, R5 ;  /* 0x0000000500027213 */ /* 0x000fc60000000000 */
[----:B------:R-:W-:Y:S02]  /*1aa80*/  IMAD.MOV R9, RZ, RZ, -R7 ;  /* 0x000000ffff097224 */ /* 0x000fe400078e0a07 */
[----:B------:R-:W-:-:S04]  /*1aa90*/  IMAD.HI.U32 R7, R3, R2, RZ ;  /* 0x0000000203077227 */ /* 0x000fc800078e00ff */
[----:B------:R-:W-:Y:S02]  /*1aaa0*/  IMAD R9, R7, R9, R2 ;  /* 0x0000000907097224 */ /* 0x000fe400078e0202 */
[----:B------:R-:W-:Y:S02]  /*1aab0*/  VIADD R3, R10, 0xffffffe ;  /* 0x0ffffffe0a037836 */ /* 0x000fe40000000000 */
[----:B------:R-:W-:Y:S01]  /*1aac0*/  IMAD.MOV.U32 R2, RZ, RZ, RZ ;  /* 0x000000ffff027224 */ /* 0x000fe200078e00ff */
[----:B------:R-:W-:-:S03]  /*1aad0*/  ISETP.GT.U32.AND P1, PT, R4, R9, PT ;  /* 0x000000090400720c */ /* 0x000fc60003f24070 */
[----:B------:R-:W0:Y:S10]  /*1aae0*/  F2I.FTZ.U32.TRUNC.NTZ R3, R3 ;  /* 0x0000000300037305 */ /* 0x000e34000021f000 */
[----:B------:R-:W-:-:S02]  /*1aaf0*/  @!P1 IMAD.IADD R9, R9, 0x1, -R4 ;  /* 0x0000000109099824 */ /* 0x000fc400078e0a04 */
[----:B------:R-:W-:Y:S01]  /*1ab00*/  @!P1 VIADD R7, R7, 0x1 ;  /* 0x0000000107079836 */ /* 0x000fe20000000000 */
[----:B------:R-:W-:Y:S02]  /*1ab10*/  ISETP.NE.AND P1, PT, R0, RZ, PT ;  /* 0x000000ff0000720c */ /* 0x000fe40003f25270 */
[----:B------:R-:W-:Y:S01]  /*1ab20*/  ISETP.GE.U32.AND P0, PT, R9, R4, PT ;  /* 0x000000040900720c */ /* 0x000fe20003f06070 */
[----:B0-----:R-:W-:-:S04]  /*1ab30*/  IMAD.MOV R9, RZ, RZ, -R3 ;  /* 0x000000ffff097224 */ /* 0x001fc800078e0a03 */
[----:B------:R-:W-:-:S04]  /*1ab40*/  IMAD R9, R9, R6, RZ ;  /* 0x0000000609097224 */ /* 0x000fc800078e02ff */
[----:B------:R-:W-:Y:S01]  /*1ab50*/  IMAD.HI.U32 R4, R3, R9, R2 ;  /* 0x0000000903047227 */ /* 0x000fe200078e0002 */
[----:B------:R-:W-:-:S03]  /*1ab60*/  LOP3.LUT R2, R5, R0, RZ, 0x3c, !PT ;  /* 0x0000000005027212 */ /* 0x000fc600078e3cff */
[----:B------:R-:W-:Y:S01]  /*1ab70*/  @P0 VIADD R7, R7, 0x1 ;  /* 0x0000000107070836 */ /* 0x000fe20000000000 */
[----:B------:R-:W-:Y:S02]  /*1ab80*/  ISETP.GE.AND P2, PT, R2, RZ, PT ;  /* 0x000000ff0200720c */ /* 0x000fe40003f46270 */
[----:B------:R-:W-:-:S05]  /*1ab90*/  IABS R2, R8 ;  /* 0x0000000800027213 */ /* 0x000fca0000000000 */
[----:B------:R-:W-:-:S06]  /*1aba0*/  IMAD.MOV R2, RZ, RZ, -R2 ;  /* 0x000000ffff027224 */ /* 0x000fcc00078e0a02 */
[----:B------:R-:W-:Y:S01]  /*1abb0*/  @!P2 IMAD.MOV R7, RZ, RZ, -R7 ;  /* 0x000000ffff07a224 */ /* 0x000fe200078e0a07 */
[----:B------:R-:W-:-:S04]  /*1abc0*/  @!P1 LOP3.LUT R7, RZ, R0, RZ, 0x33, !PT ;  /* 0x00000000ff079212 */ /* 0x000fc800078e33ff */
[----:B------:R-:W-:-:S05]  /*1abd0*/  IABS R3, R7 ;  /* 0x0000000700037213 */ /* 0x000fca0000000000 */
[----:B------:R-:W-:-:S04]  /*1abe0*/  IMAD.HI.U32 R4, R4, R3, RZ ;  /* 0x0000000304047227 */ /* 0x000fc800078e00ff */
[----:B------:R-:W-:Y:S01]  /*1abf0*/  IMAD R3, R4, R2, R3 ;  /* 0x0000000204037224 */ /* 0x000fe200078e0203 */
[----:B------:R-:W-:-:S04]  /*1ac00*/  LOP3.LUT R2, R7, R8, RZ, 0x3c, !PT ;  /* 0x0000000807027212 */ /* 0x000fc800078e3cff */
[----:B------:R-:W-:Y:S02]  /*1ac10*/  ISETP.GT.U32.AND P1, PT, R6, R3, PT ;  /* 0x000000030600720c */ /* 0x000fe40003f24070 */
[----:B------:R-:W-:-:S11]  /*1ac20*/  ISETP.GE.AND P2, PT, R2, RZ, PT ;  /* 0x000000ff0200720c */ /* 0x000fd60003f46270 */
[----:B------:R-:W-:Y:S02]  /*1ac30*/  @!P1 IMAD.IADD R3, R3, 0x1, -R6 ;  /* 0x0000000103039824 */ /* 0x000fe400078e0a06 */
[----:B------:R-:W-:Y:S01]  /*1ac40*/  @!P1 VIADD R4, R4, 0x1 ;  /* 0x0000000104049836 */ /* 0x000fe20000000000 */
[----:B------:R-:W-:Y:S02]  /*1ac50*/  ISETP.NE.AND P1, PT, R8, RZ, PT ;  /* 0x000000ff0800720c */ /* 0x000fe40003f25270 */
[----:B------:R-:W-:-:S13]  /*1ac60*/  ISETP.GE.U32.AND P0, PT, R3, R6, PT ;  /* 0x000000060300720c */ /* 0x000fda0003f06070 */
[----:B------:R-:W-:-:S04]  /*1ac70*/  @P0 VIADD R4, R4, 0x1 ;  /* 0x0000000104040836 */ /* 0x000fc80000000000 */
[----:B------:R-:W-:Y:S01]  /*1ac80*/  @!P2 IMAD.MOV R4, RZ, RZ, -R4 ;  /* 0x000000ffff04a224 */ /* 0x000fe200078e0a04 */
[----:B------:R-:W-:-:S05]  /*1ac90*/  @!P1 LOP3.LUT R4, RZ, R8, RZ, 0x33, !PT ;  /* 0x00000008ff049212 */ /* 0x000fca00078e33ff */
[--C-:B------:R-:W-:Y:S02]  /*1aca0*/  IMAD.MOV R2, RZ, RZ, -R4.reuse ;  /* 0x000000ffff027224 */ /* 0x100fe400078e0a04 */
[C---:B------:R-:W-:Y:S02]  /*1acb0*/  IMAD R3, R8.reuse, 0x1000000, R4 ;  /* 0x0100000008037824 */ /* 0x040fe400078e0204 */
[--C-:B------:R-:W-:Y:S02]  /*1acc0*/  IMAD R8, R8, R2, R7.reuse ;  /* 0x0000000208087224 */ /* 0x100fe400078e0207 */
[----:B------:R-:W-:Y:S02]  /*1acd0*/  IMAD.MOV R2, RZ, RZ, -R7 ;  /* 0x000000ffff027224 */ /* 0x000fe400078e0a07 */
[----:B------:R-:W-:Y:S02]  /*1ace0*/  IMAD R3, R8, 0x10000, R3 ;  /* 0x0001000008037824 */ /* 0x000fe400078e0203 */
[----:B------:R-:W-:-:S03]  /*1acf0*/  IMAD R2, R0, R2, R5 ;  /* 0x0000000200027224 */ /* 0x000fc600078e0205 */
[----:B------:R3:W-:Y:S01]  /*1ad00*/  STL [R1+0x8], R3 ;  /* 0x0000080301007387 */ /* 0x0007e20000100800 */
[----:B------:R-:W-:Y:S05]  /*1ad10*/  BRA `(.L_x_2636) ;  /* 0x0000000000fc7947 */ /* 0x000fea0003800000 */
.L_x_2635:
[----:B------:R-:W-:Y:S02]  /*1ad20*/  ULDC.64 UR4, c[0x0][0xc90] ;  /* 0x0003240000047ab9 */ /* 0x000fe40000000a00 */
[----:B------:R-:W-:-:S06]  /*1ad30*/  UIMAD.WIDE UR4, UR41, 0x4, UR4 ;  /* 0x00000004290478a5 */ /* 0x000fcc000f8e0204 */
[----:B0-----:R-:W-:Y:S02]  /*1ad40*/  IMAD.U32 R2, RZ, RZ, UR4 ;  /* 0x00000004ff027e24 */ /* 0x001fe4000f8e00ff */
[----:B------:R-:W-:-:S05]  /*1ad50*/  IMAD.U32 R3, RZ, RZ, UR5 ;  /* 0x00000005ff037e24 */ /* 0x000fca000f8e00ff */
[----:B------:R0:W4:Y:S02]  /*1ad60*/  LDG.E R9, desc[UR36][R2.64] ;  /* 0x0000002402097981 */ /* 0x000124000c1e1900 */
[----:B0-----:R-:W-:Y:S02]  /*1ad70*/  IMAD.MOV.U32 R2, RZ, RZ, RZ ;  /* 0x000000ffff027224 */ /* 0x001fe400078e00ff */
[----:B----4-:R-:W-:-:S05]  /*1ad80*/  IMAD R6, R0, R9, RZ ;  /* 0x0000000900067224 */ /* 0x010fca00078e02ff */
        /* <DEDUP_REMOVED lines=33> */
[----:B0-----:R-:W-:Y:S01]  /*1afa0*/  VIADD R3, R9, 0xffffffe ;  /* 0x0ffffffe09037836 */ /* 0x001fe20000000000 */
[----:B------:R-:W-:-:S05]  /*1afb0*/  IABS R9, R5 ;  /* 0x0000000500097213 */ /* 0x000fca0000000000 */
        /* <DEDUP_REMOVED lines=12> */
[----:B------:R-:W-:Y:S02]  /*1b080*/  LOP3.LUT R3, R5, R4, RZ, 0x3c, !PT ;  /* 0x0000000405037212 */ /* 0x000fe400078e3cff */
[----:B------:R-:W-:Y:S02]  /*1b090*/  IADD3 R5, R7, 0x1000000, R5 ;  /* 0x0100000007057810 */ /* 0x000fe40007ffe005 */
[----:B------:R-:W-:-:S07]  /*1b0a0*/  ISETP.GE.AND P2, PT, R3, RZ, PT ;  /* 0x000000ff0300720c */ /* 0x000fce0003f46270 */
[----:B------:R-:W-:-:S06]  /*1b0b0*/  @P0 VIADD R2, R2, 0x1 ;  /* 0x0000000102020836 */ /* 0x000fcc0000000000 */
[----:B------:R-:W-:Y:S01]  /*1b0c0*/  @!P2 IMAD.MOV R2, RZ, RZ, -R2 ;  /* 0x000000ffff02a224 */ /* 0x000fe200078e0a02 */
[----:B------:R-:W-:Y:S01]  /*1b0d0*/  @!P1 LOP3.LUT R2, RZ, R4, RZ, 0x33, !PT ;  /* 0x00000004ff029212 */ /* 0x000fe200078e33ff */
[----:B------:R-:W-:-:S04]  /*1b0e0*/  IMAD.MOV R4, RZ, RZ, -R4 ;  /* 0x000000ffff047224 */ /* 0x000fc800078e0a04 */
[----:B------:R-:W-:-:S05]  /*1b0f0*/  IMAD R3, R2, R4, R5 ;  /* 0x0000000402037224 */ /* 0x000fca00078e0205 */
[----:B------:R0:W-:Y:S02]  /*1b100*/  STL [R1+0x8], R3 ;  /* 0x0000080301007387 */ /* 0x0001e40000100800 */
.L_x_2636:
[----:B0--3--:R-:W-:-:S05]  /*1b110*/  LOP3.LUT R3, RZ, R2, RZ, 0x33, !PT ;  /* 0x00000002ff037212 */ /* 0x009fca00078e33ff */
[----:B------:R-:W-:-:S05]  /*1b120*/  IMAD.IADD R0, R0, 0x1, R3 ;  /* 0x0000000100007824 */ /* 0x000fca00078e0203 */
[----:B------:R3:W-:Y:S01]  /*1b130*/  STL [R1+0x4], R0 ;  /* 0x0000040001007387 */ /* 0x0007e20000100800 */
[----:B------:R-:W-:Y:S05]  /*1b140*/  BRA `(.L_x_2637) ;  /* 0x0000000000107947 */ /* 0x000fea0003800000 */
.L_x_2632:
[----:B------:R0:W-:Y:S01]  /*1b150*/  STL [R1], R6 ;  /* 0x0000000601007387 */ /* 0x0001e20000100800 */
[----:B------:R-:W-:-:S03]  /*1b160*/  ULDC UR41, c[0x0][0xc3c] ;  /* 0x00030f0000297ab9 */ /* 0x000fc60000000800 */
[----:B------:R0:W-:Y:S04]  /*1b170*/  STL [R1+0x4], RZ ;  /* 0x000004ff01007387 */ /* 0x0001e80000100800 */
[----:B------:R0:W-:Y:S02]  /*1b180*/  STL [R1+0x8], RZ ;  /* 0x000008ff01007387 */ /* 0x0001e40000100800 */
.L_x_2637:
[----:B------:R-:W4:Y:S04]  /*1b190*/  LDL R3, [R1+0x4] ;  /* 0x0000040001037983 */ /* 0x000f280000100800 */
[----:B------:R-:W0:Y:S04]  /*1b1a0*/  LDL R2, [R1+0x8] ;  /* 0x0000080001027983 */ /* 0x000e280000100800 */
[----:B------:R-:W5:Y:S01]  /*1b1b0*/  LDL R4, [R1] ;  /* 0x0000000001047983 */ /* 0x000f620000100800 */
[----:B---3--:R-:W3:Y:S02]  /*1b1c0*/  S2R R0, SR_TID.X ;  /* 0x0000000000007919 */ /* 0x008ee40000002100 */
[----:B---3--:R-:W-:Y:S01]  /*1b1d0*/  LOP3.LUT R0, R0, 0x1f, RZ, 0xc0, !PT ;  /* 0x0000001f00007812 */ /* 0x008fe200078ec0ff */
[----:B------:R-:W-:Y:S03]  /*1b1e0*/  BAR.SYNC.DEFER_BLOCKING 0x4, 0x180 ;  /* 0x0106000000007b1d */ /* 0x000fe60000010000 */
[----:B------:R-:W-:-:S13]  /*1b1f0*/  ISETP.NE.AND P0, PT, R0, RZ, PT ;  /* 0x000000ff0000720c */ /* 0x000fda0003f05270 */
[----:B------:R-:W3:Y:S01]  /*1b200*/  @!P0 S2R R37, SR_CgaCtaId ;  /* 0x0000000000258919 */ /* 0x000ee20000008800 */
[----:B------:R-:W-:-:S04]  /*1b210*/  @!P0 MOV R0, 0x400 ;  /* 0x0000040000008802 */ /* 0x000fc80000000f00 */
[----:B---3--:R-:W-:Y:S01]  /*1b220*/  @!P0 LEA R16, R37, R0, 0x18 ;  /* 0x0000000025108211 */ /* 0x008fe200078ec0ff */
[----:B------:R-:W-:-:S04]  /*1b230*/  IMAD.U32 R0, RZ, RZ, UR41 ;  /* 0x00000029ff007e24 */ /* 0x000fc8000f8e00ff */
[----:B------:R-:W-:Y:S02]  /*1b240*/  @!P0 IMAD.MOV.U32 R7, RZ, RZ, R0 ;  /* 0x000000ffff078224 */ /* 0x000fe400078e0000 */
[----:B----4-:R-:W-:Y:S02]  /*1b250*/  IMAD.MOV.U32 R5, RZ, RZ, R3 ;  /* 0x000000ffff057224 */ /* 0x010fe400078e0003 */
[----:B0-----:R-:W-:-:S05]  /*1b260*/  IMAD.MOV.U32 R6, RZ, RZ, R2 ;  /* 0x000000ffff067224 */ /* 0x001fca00078e0002 */
[----:B-----5:R0:W-:Y:S01]  /*1b270*/  @!P0 STS.128 [R16+0x334d0], R4 ;  /* 0x0334d00410008388 */ /* 0x0201e20000000c00 */
[----:B------:R-:W-:Y:S06]  /*1b280*/  BAR.ARV 0x5, 0x180 ;  /* 0x0146000000007b1d */ /* 0x000fec0000002000 */
.L_x_2630:
[----:B------:R-:W-:Y:S02]  /*1b290*/  ULDC UR4, c[0x0][0xc3c] ;  /* 0x00030f0000047ab9 */ /* 0x000fe40000000800 */
[----:B------:R-:W-:-:S06]  /*1b2a0*/  UISETP.GE.AND UP0, UPT, UR41, UR4, UPT ;  /* 0x000000042900728c */ /* 0x000fcc000bf06270 */
[----:B------:R-:W-:-:S13]  /*1b2b0*/  PLOP3.LUT P0, PT, PT, PT, UP0, 0x80, 0x0 ;  /* 0x000000000000781c */ /* 0x000fda0003f0f008 */
[----:B------:R-:W-:Y:S05]  /*1b2c0*/  @!P0 BRA `(.L_x_2638) ;  /* 0xffffff9c00a08947 */ /* 0x000fea000383ffff */
.L_x_2560:
[----:B-1----:R-:W4:Y:S01]  /*1b2d0*/  LDL.LU R0, [R1+0x1c] ;  /* 0x00001c0001007983 */ /* 0x002f220000300800 */
[----:B------:R-:W-:Y:S01]  /*1b2e0*/  BSSY B0, `(.L_x_2639) ;  /* 0x000000b000007945 */ /* 0x000fe20003800000 */
[----:B0-----:R-:W0:Y:S01]  /*1b2f0*/  S2R R5, SR_CgaCtaId ;  /* 0x0000000000057919 */ /* 0x001e220000008800 */
[----:B----4-:R-:W-:-:S05]  /*1b300*/  VIADD R0, R0, 0x1 ;  /* 0x0000000100007836 */ /* 0x010fca0000000000 */
[----:B------:R-:W-:-:S04]  /*1b310*/  LEA.HI R2, R0, R0, RZ, 0x1 ;  /* 0x0000000000027211 */ /* 0x000fc800078f08ff */
[----:B---3--:R-:W-:Y:S02]  /*1b320*/  LOP3.LUT R3, R2, 0xfffffffe, RZ, 0xc0, !PT ;  /* 0xfffffffe02037812 */ /* 0x008fe400078ec0ff */
[----:B------:R-:W-:-:S03]  /*1b330*/  MOV R2, 0x400 ;  /* 0x0000040000027802 */ /* 0x000fc60000000f00 */
[----:B------:R-:W-:Y:S01]  /*1b340*/  IMAD.IADD R0, R0, 0x1, -R3 ;  /* 0x0000000100007824 */ /* 0x000fe200078e0a03 */
[----:B0-----:R-:W-:-:S04]  /*1b350*/  LEA R5, R5, R2, 0x18 ;  /* 0x0000000205057211 */ /* 0x001fc800078ec0ff */
[----:B------:R-:W-:-:S04]  /*1b360*/  SHF.L.U32 R0, R0, 0x1f, RZ ;  /* 0x0000001f00007819 */ /* 0x000fc800000006ff */
[----:B------:R-:W0:Y:S02]  /*1b370*/  SYNCS.PHASECHK.TRANS64.TRYWAIT P0, [R5+URZ+0x33420], R0 ;  /* 0x03342000050075a7 */ /* 0x000e24000800017f */
[----:B0-----:R-:W-:Y:S05]  /*1b380*/  @!P0 BRA `(.L_x_2640) ;  /* 0x0000002800708947 */ /* 0x001fea0003800000 */
.L_x_2725:
[----:B------:R-:W-:Y:S05]  /*1b390*/  BSYNC B0 ;  /* 0x0000000000007941 */ /* 0x000fea0003800000 */
.L_x_2639:
[----:B------:R-:W-:-:S03]  /*1b3a0*/  UMOV UR4, 0xffffffff ;  /* 0xffffffff00047882 */ /* 0x000fc60000000000 */
[----:B------:R-:W-:Y:S05]  /*1b3b0*/  BRA.DIV UR4, `(.L_x_2641) ;  /* 0x0000002a04787947 */ /* 0x000fea000b800000 */
[----:B0-----:R-:W0:Y:S02]  /*1b3c0*/  S2R R0, SR_TID.X ;  /* 0x0000000000007919 */ /* 0x001e240000002100 */
[----:B0-----:R-:W-:-:S04]  /*1b3d0*/  SHF.R.U32.HI R0, RZ, 0x5, R0 ;  /* 0x00000005ff007819 */ /* 0x001fc80000011600 */
[----:B------:R-:W-:-:S05]  /*1b3e0*/  LOP3.LUT R0, R0, 0x3, RZ, 0xc0, !PT ;  /* 0x0000000300007812 */ /* 0x000fca00078ec0ff */
[----:B--2---:R0:W1:Y:S02]  /*1b3f0*/  SHFL.IDX PT, R14, R0, RZ, 0x1f ;  /* 0x00001fff000e7589 */ /* 0x00406400000e0000 */
.L_x_2728:
[----:B-1----:R-:W-:Y:S01]  /*1b400*/  ISETP.NE.AND P0, PT, R14, RZ, PT ;  /* 0x000000ff0e00720c */ /* 0x002fe20003f05270 */
[----:B------:R-:W-:-:S12]  /*1b410*/  BSSY B0, `(.L_x_2642) ;  /* 0x000002e000007945 */ /* 0x000fd80003800000 */
[----:B------:R-:W-:Y:S05]  /*1b420*/  @P0 BRA `(.L_x_2643) ;  /* 0x0000000000b00947 */ /* 0x000fea0003800000 */
[----:B------:R-:W-:-:S03]  /*1b430*/  UMOV UR4, 0xffffffff ;  /* 0xffffffff00047882 */ /* 0x000fc60000000000 */
[----:B------:R-:W-:Y:S05]  /*1b440*/  BRA.DIV UR4, `(.L_x_2644) ;  /* 0x0000002a04887947 */ /* 0x000fea000b800000 */
[----:B------:R-:W-:-:S13]  /*1b450*/  ELECT P6, URZ, PT ;  /* 0x00000000003f782f */ /* 0x000fda00038c0000 */
.L_x_2731:
[----:B------:R-:W-:Y:S05]  /*1b460*/  @!P6 BRA `(.L_x_2643) ;  /* 0x0000000000a0e947 */ /* 0x000fea0003800000 */
[----:B0-----:R-:W2:Y:S02]  /*1b470*/  LDL R0, [R1+0x28] ;  /* 0x0000280001007983 */ /* 0x001ea40000100800 */
[----:B--2---:R-:W-:-:S13]  /*1b480*/  R2UR UR4, R0 ;  /* 0x00000000000472ca */ /* 0x004fda00000e0000 */
[----:B------:R-:W-:-:S06]  /*1b490*/  ULOP3.LUT UR4, UR4, 0x2, URZ, 0xfc, !UPT ;  /* 0x0000000204047892 */ /* 0x000fcc000f8efc3f */
[----:B------:R-:W-:-:S05]  /*1b4a0*/  IMAD.U32 R0, RZ, RZ, UR4 ;  /* 0x00000004ff007e24 */ /* 0x000fca000f8e00ff */
[----:B------:R-:W-:-:S13]  /*1b4b0*/  ISETP.NE.AND P0, PT, R0, 0x3, PT ;  /* 0x000000030000780c */ /* 0x000fda0003f05270 */
[----:B------:R-:W-:Y:S05]  /*1b4c0*/  @!P0 BRA `(.L_x_2645) ;  /* 0x0000000000048947 */ /* 0x000fea0003800000 */
[----:B------:R-:W-:Y:S01]  /*1b4d0*/  BPT.TRAP 0x1 ;  /* 0x000000040000795c */ /* 0x000fe20000300000 */
.L_x_2645:
[C---:B------:R-:W-:Y:S01]  /*1b4e0*/  IMAD R3, R28.reuse, 0x8, R5 ;  /* 0x000000081c037824 */ /* 0x040fe200078e0205 */
[----:B------:R-:W-:Y:S01]  /*1b4f0*/  SHF.L.U32 R2, R31, 0x1f, RZ ;  /* 0x0000001f1f027819 */ /* 0x000fe200000006ff */
[----:B------:R-:W-:-:S03]  /*1b500*/  VIADD R28, R28, 0x1 ;  /* 0x000000011c1c7836 */ /* 0x000fc60000000000 */
[----:B------:R-:W0:Y:S02]  /*1b510*/  SYNCS.PHASECHK.TRANS64.TRYWAIT P1, [R3+URZ+0x33440], R2 ;  /* 0x03344002030075a7 */ /* 0x000e24000802017f */
[----:B------:R-:W-:-:S04]  /*1b520*/  ISETP.NE.AND P2, PT, R28, 0x2, PT ;  /* 0x000000021c00780c */ /* 0x000fc80003f45270 */
[----:B------:R-:W-:Y:S01]  /*1b530*/  SEL R0, RZ, 0x1, P2 ;  /* 0x00000001ff007807 */ /* 0x000fe20001000000 */
[----:B0-----:R-:W-:Y:S08]  /*1b540*/  @!P1 BRA `(.L_x_2646) ;  /* 0x0000002800689947 */ /* 0x001ff00003800000 */
.L_x_2732:
[----:B------:R-:W-:Y:S02]  /*1b550*/  SEL R28, R28, RZ, P2 ;  /* 0x000000ff1c1c7207 */ /* 0x000fe40001000000 */
[----:B------:R-:W-:Y:S01]  /*1b560*/  LOP3.LUT R0, R31, R0, RZ, 0x3c, !PT ;  /* 0x000000001f007212 */ /* 0x000fe200078e3cff */
[----:B------:R-:W-:Y:S06]  /*1b570*/  @!P0 BRA `(.L_x_2647) ;  /* 0x0000000000048947 */ /* 0x000fec0003800000 */
[----:B------:R-:W-:Y:S01]  /*1b580*/  BPT.TRAP 0x1 ;  /* 0x000000040000795c */ /* 0x000fe20000300000 */
.L_x_2647:
[----:B------:R-:W-:Y:S01]  /*1b590*/  IMAD R5, R28, 0x8, R5 ;  /* 0x000000081c057824 */ /* 0x000fe200078e0205 */
[----:B------:R-:W-:-:S04]  /*1b5a0*/  SHF.L.U32 R0, R0, 0x1f, RZ ;  /* 0x0000001f00007819 */ /* 0x000fc800000006ff */
[----:B------:R-:W1:Y:S02]  /*1b5b0*/  SYNCS.PHASECHK.TRANS64.TRYWAIT P1, [R5+URZ+0x33440], R0 ;  /* 0x03344000050075a7 */ /* 0x000e64000802017f */
[----:B-1----:R-:W-:Y:S05]  /*1b5c0*/  @!P1 BRA `(.L_x_2648) ;  /* 0x00000028005c9947 */ /* 0x002fea0003800000 */
.L_x_2733:
[----:B------:R-:W-:Y:S05]  /*1b5d0*/  @!P0 BRA `(.L_x_2649) ;  /* 0x0000000000048947 */ /* 0x000fea0003800000 */
[----:B------:R-:W-:Y:S01]  /*1b5e0*/  BPT.TRAP 0x1 ;  /* 0x000000040000795c */ /* 0x000fe20000300000 */
.L_x_2649:
[----:B------:R-:W2:Y:S02]  /*1b5f0*/  SYNCS.PHASECHK.TRANS64.TRYWAIT P1, [R3+URZ+0x33460], R2 ;  /* 0x03346002030075a7 */ /* 0x000ea4000802017f */
[----:B--2---:R-:W-:Y:S05]  /*1b600*/  @!P1 BRA `(.L_x_2650) ;  /* 0x0000002800609947 */ /* 0x004fea0003800000 */
.L_x_2734:
[----:B------:R-:W-:Y:S05]  /*1b610*/  @!P0 BRA `(.L_x_2651) ;  /* 0x0000000000048947 */ /* 0x000fea0003800000 */
[----:B------:R-:W-:Y:S01]  /*1b620*/  BPT.TRAP 0x1 ;  /* 0x000000040000795c */ /* 0x000fe20000300000 */
.L_x_2651:
[----:B------:R-:W3:Y:S02]  /*1b630*/  SYNCS.PHASECHK.TRANS64.TRYWAIT P1, [R5+URZ+0x33460], R0 ;  /* 0x03346000050075a7 */ /* 0x000ee4000802017f */
[----:B---3--:R-:W-:Y:S05]  /*1b640*/  @!P1 BRA `(.L_x_2652) ;  /* 0x0000002800649947 */ /* 0x008fea0003800000 */
.L_x_2735:
[----:B------:R-:W-:Y:S05]  /*1b650*/  @!P0 BRA `(.L_x_2653) ;  /* 0x0000000000048947 */ /* 0x000fea0003800000 */
[----:B------:R-:W-:Y:S01]  /*1b660*/  BPT.TRAP 0x1 ;  /* 0x000000040000795c */ /* 0x000fe20000300000 */
.L_x_2653:
[----:B------:R-:W4:Y:S02]  /*1b670*/  SYNCS.PHASECHK.TRANS64.TRYWAIT P1, [R3+URZ+0x33480], R2 ;  /* 0x03348002030075a7 */ /* 0x000f24000802017f */
[----:B----4-:R-:W-:Y:S05]  /*1b680*/  @!P1 BRA `(.L_x_2654) ;  /* 0x0000002800689947 */ /* 0x010fea0003800000 */
.L_x_2736:
[----:B------:R-:W-:Y:S05]  /*1b690*/  @!P0 BRA `(.L_x_2655) ;  /* 0x0000000000048947 */ /* 0x000fea0003800000 */
[----:B------:R-:W-:Y:S01]  /*1b6a0*/  BPT.TRAP 0x1 ;  /* 0x000000040000795c */ /* 0x000fe20000300000 */
.L_x_2655:
[----:B------:R0:W0:Y:S02]  /*1b6b0*/  SYNCS.PHASECHK.TRANS64.TRYWAIT P0, [R5+URZ+0x33480], R0 ;  /* 0x03348000050075a7 */ /* 0x000024000800017f */
[----:B0-----:R-:W-:Y:S05]  /*1b6c0*/  @!P0 NANOSLEEP.SYNCS 0x989680 ;  /* 0x009896800000895d */ /* 0x001fea0003900000 */
[----:B------:R-:W0:Y:S02]  /*1b6d0*/  @!P0 SYNCS.PHASECHK.TRANS64 P0, [R5+URZ+0x33480], R0 ;  /* 0x03348000050085a7 */ /* 0x000e24000800007f */
[----:B0-----:R-:W-:Y:S05]  /*1b6e0*/  @!P0 BRA `(.L_x_2655) ;  /* 0xfffffffc00f08947 */ /* 0x001fea000383ffff */
.L_x_2643:
[----:B------:R-:W-:Y:S05]  /*1b6f0*/  BSYNC B0 ;  /* 0x0000000000007941 */ /* 0x000fea0003800000 */
.L_x_2642:
[----:B------:R-:W-:Y:S05]  /*1b700*/  EXIT ;  /* 0x000000000000794d */ /* 0x000fea0003800000 */
.L_x_2494:
[----:B0-----:R-:W-:-:S04]  /*1b710*/  IMAD.U32 R3, RZ, RZ, UR39 ;  /* 0x00000027ff037e24 */ /* 0x001fc8000f8e00ff */
[----:B------:R0:W1:Y:S03]  /*1b720*/  SYNCS.PHASECHK.TRANS64.TRYWAIT P0, [R3+URZ+0x33400], R2 ;  /* 0x03340002030075a7 */ /* 0x000066000800017f */
[----:B-1----:R-:W-:Y:S05]  /*1b730*/  @!P0 NANOSLEEP.SYNCS 0x989680 ;  /* 0x009896800000895d */ /* 0x002fea0003900000 */
[----:B------:R-:W1:Y:S02]  /*1b740*/  @!P0 SYNCS.PHASECHK.TRANS64 P0, [R3+URZ+0x33400], R2 ;  /* 0x03340002030085a7 */ /* 0x000e64000800007f */
[----:B-1----:R-:W-:Y:S05]  /*1b750*/  @!P0 BRA `(.L_x_2494) ;  /* 0xfffffffc00ec8947 */ /* 0x002fea000383ffff */
[----:B------:R-:W-:Y:S05]  /*1b760*/  BRA `(.L_x_2656) ;  /* 0xfffffe68005c7947 */ /* 0x000fea000383ffff */
.L_x_2498:
[----:B-1----:R1:W2:Y:S02]  /*1b770*/  SYNCS.PHASECHK.TRANS64.TRYWAIT P0, [R2+URZ+0x33430], R3 ;  /* 0x03343003020075a7 */ /* 0x0022a4000800017f */
[----:B--2---:R-:W-:Y:S05]  /*1b780*/  @!P0 NANOSLEEP.SYNCS 0x989680 ;  /* 0x009896800000895d */ /* 0x004fea0003900000 */
[----:B------:R-:W2:Y:S02]  /*1b790*/  @!P0 SYNCS.PHASECHK.TRANS64 P0, [R2+URZ+0x33430], R3 ;  /* 0x03343003020085a7 */ /* 0x000ea4000800007f */
[----:B--2---:R-:W-:Y:S05]  /*1b7a0*/  @!P0 BRA `(.L_x_2498) ;  /* 0xfffffffc00f08947 */ /* 0x004fea000383ffff */
[----:B------:R-:W-:Y:S05]  /*1b7b0*/  BRA `(.L_x_2497) ;  /* 0xfffffe6800787947 */ /* 0x000fea000383ffff */
.L_x_2504:
[----:B-1----:R-:W-:-:S04]  /*1b7c0*/  IMAD.U32 R7, RZ, RZ, UR6 ;  /* 0x00000006ff077e24 */ /* 0x002fc8000f8e00ff */
[----:B------:R1:W2:Y:S03]  /*1b7d0*/  SYNCS.PHASECHK.TRANS64.TRYWAIT P0, [R7+URZ+0x33430], R6 ;  /* 0x03343006070075a7 */ /* 0x0002a6000800017f */
[----:B--2---:R-:W-:Y:S05]  /*1b7e0*/  @!P0 NANOSLEEP.SYNCS 0x989680 ;  /* 0x009896800000895d */ /* 0x004fea0003900000 */
[----:B------:R-:W2:Y:S02]  /*1b7f0*/  @!P0 SYNCS.PHASECHK.TRANS64 P0, [R7+URZ+0x33430], R6 ;  /* 0x03343006070085a7 */ /* 0x000ea4000800007f */
[----:B--2---:R-:W-:Y:S05]  /*1b800*/  @!P0 BRA `(.L_x_2504) ;  /* 0xfffffffc00ec8947 */ /* 0x004fea000383ffff */
[----:B------:R-:W-:Y:S05]  /*1b810*/  BRA `(.L_x_2501) ;  /* 0xfffffeac00307947 */ /* 0x000fea000383ffff */
.L_x_2508:
[----:B-1----:R-:W-:-:S04]  /*1b820*/  IMAD.U32 R7, RZ, RZ, UR6 ;  /* 0x00000006ff077e24 */ /* 0x002fc8000f8e00ff */
[----:B------:R1:W2:Y:S03]  /*1b830*/  SYNCS.PHASECHK.TRANS64.TRYWAIT P0, [R7+URZ+0x33450], R6 ;  /* 0x03345006070075a7 */ /* 0x0002a6000800017f */
[----:B--2---:R-:W-:Y:S05]  /*1b840*/  @!P0 NANOSLEEP.SYNCS 0x989680 ;  /* 0x009896800000895d */ /* 0x004fea0003900000 */
[----:B------:R-:W2:Y:S02]  /*1b850*/  @!P0 SYNCS.PHASECHK.TRANS64 P0, [R7+URZ+0x33450], R6 ;  /* 0x03345006070085a7 */ /* 0x000ea4000800007f */
[----:B--2---:R-:W-:Y:S05]  /*1b860*/  @!P0 BRA `(.L_x_2508) ;  /* 0xfffffffc00ec8947 */ /* 0x004fea000383ffff */
[----:B------:R-:W-:Y:S05]  /*1b870*/  BRA `(.L_x_2505) ;  /* 0xfffffeb8003c7947 */ /* 0x000fea000383ffff */
.L_x_2516:
[----:B-1----:R-:W-:-:S04]  /*1b880*/  IMAD.U32 R7, RZ, RZ, UR6 ;  /* 0x00000006ff077e24 */ /* 0x002fc8000f8e00ff */
[----:B------:R1:W2:Y:S03]  /*1b890*/  SYNCS.PHASECHK.TRANS64.TRYWAIT P0, [R7+URZ+0x33430], R6 ;  /* 0x03343006070075a7 */ /* 0x0002a6000800017f */
[----:B--2---:R-:W-:Y:S05]  /*1b8a0*/  @!P0 NANOSLEEP.SYNCS 0x989680 ;  /* 0x009896800000895d */ /* 0x004fea0003900000 */
[----:B------:R-:W2:Y:S02]  /*1b8b0*/  @!P0 SYNCS.PHASECHK.TRANS64 P0, [R7+URZ+0x33430], R6 ;  /* 0x03343006070085a7 */ /* 0x000ea4000800007f */
[----:B--2---:R-:W-:Y:S05]  /*1b8c0*/  @!P0 BRA `(.L_x_2516) ;  /* 0xfffffffc00ec8947 */ /* 0x004fea000383ffff */
[----:B------:R-:W-:Y:S05]  /*1b8d0*/  BRA `(.L_x_2513) ;  /* 0xfffffef0002c7947 */ /* 0x000fea000383ffff */
.L_x_2520:
[----:B-1----:R-:W-:-:S04]  /*1b8e0*/  IMAD.U32 R7, RZ, RZ, UR6 ;  /* 0x00000006ff077e24 */ /* 0x002fc8000f8e00ff */
[----:B------:R1:W2:Y:S03]  /*1b8f0*/  SYNCS.PHASECHK.TRANS64.TRYWAIT P0, [R7+URZ+0x33450], R6 ;  /* 0x03345006070075a7 */ /* 0x0002a6000800017f */
[----:B--2---:R-:W-:Y:S05]  /*1b900*/  @!P0 NANOSLEEP.SYNCS 0x989680 ;  /* 0x009896800000895d */ /* 0x004fea0003900000 */
[----:B------:R-:W2:Y:S02]  /*1b910*/  @!P0 SYNCS.PHASECHK.TRANS64 P0, [R7+URZ+0x33450], R6 ;  /* 0x03345006070085a7 */ /* 0x000ea4000800007f */
[----:B--2---:R-:W-:Y:S05]  /*1b920*/  @!P0 BRA `(.L_x_2520) ;  /* 0xfffffffc00ec8947 */ /* 0x004fea000383ffff */
[----:B------:R-:W-:Y:S05]  /*1b930*/  BRA `(.L_x_2517) ;  /* 0xfffffefc002c7947 */ /* 0x000fea000383ffff */
.L_x_2527:
[----:B-1----:R-:W-:-:S04]  /*1b940*/  IMAD.U32 R5, RZ, RZ, UR5 ;  /* 0x00000005ff057e24 */ /* 0x002fc8000f8e00ff */
[----:B------:R1:W2:Y:S03]  /*1b950*/  SYNCS.PHASECHK.TRANS64.TRYWAIT P0, [R5+URZ+0x33450], R0 ;  /* 0x03345000050075a7 */ /* 0x0002a6000800017f */
[----:B--2---:R-:W-:Y:S05]  /*1b960*/  @!P0 NANOSLEEP.SYNCS 0x989680 ;  /* 0x009896800000895d */ /* 0x004fea0003900000 */
[----:B------:R-:W2:Y:S02]  /*1b970*/  @!P0 SYNCS.PHASECHK.TRANS64 P0, [R5+URZ+0x33450], R0 ;  /* 0x03345000050085a7 */ /* 0x000ea4000800007f */
[----:B--2---:R-:W-:Y:S05]  /*1b980*/  @!P0 BRA `(.L_x_2527) ;  /* 0xfffffffc00ec8947 */ /* 0x004fea000383ffff */
[----:B------:R-:W-:Y:S05]  /*1b990*/  BRA `(.L_x_2526) ;  /* 0xffffff2800087947 */ /* 0x000fea000383ffff */
.L_x_2576:
[----:B------:R-:W0:Y:S01]  /*1b9a0*/  S2R R20, SR_TID.X ;  /* 0x0000000000147919 */ /* 0x000e220000002100 */
[----:B------:R-:W-:Y:S02]  /*1b9b0*/  IMAD.MOV.U32 R11, RZ, RZ, 0x1f ;  /* 0x0000001fff0b7424 */ /* 0x000fe400078e00ff */
[----:B------:R-:W-:Y:S01]  /*1b9c0*/  IMAD.MOV.U32 R15, RZ, RZ, -0x1 ;  /* 0xffffffffff0f7424 */ /* 0x000fe200078e00ff */
[----:B0-----:R-:W-:-:S04]  /*1b9d0*/  SHF.R.U32.HI R12, RZ, 0x5, R20 ;  /* 0x00000005ff0c7819 */ /* 0x001fc80000011614 */
[----:B------:R-:W-:-:S05]  /*1b9e0*/  LOP3.LUT R12, R12, 0x3, RZ, 0xc0, !PT ;  /* 0x000000030c0c7812 */ /* 0x000fca00078ec0ff */
[----:B------:R-:W-:Y:S02]  /*1b9f0*/  IMAD.MOV.U32 R13, RZ, RZ, R12 ;  /* 0x000000ffff0d7224 */ /* 0x000fe400078e000c */
[----:B------:R-:W-:-:S07]  /*1ba00*/  IMAD.MOV.U32 R12, RZ, RZ, RZ ;  /* 0x000000ffff0c7224 */ /* 0x000fce00078e00ff */
[----:B-----5:R-:W-:Y:S05]  /*1ba10*/  WARPSYNC.COLLECTIVE R15, `(.L_x_2657) ;  /* 0x000000000f087348 */ /* 0x020fea0003c00000 */
[----:B------:R0:W1:Y:S02]  /*1ba20*/  SHFL.IDX P6, R14, R13, R12, R11 ;  /* 0x0000000c0d0e7389 */ /* 0x00006400000c000b */
[----:B01---5:R-:W-:Y:S01]  /*1ba30*/  ENDCOLLECTIVE ;  /* 0x000000000000791b */ /* 0x023fe20003800000 */
.L_x_2657:
[----:B------:R-:W-:Y:S05]  /*1ba40*/  BRA `(.L_x_2658) ;  /* 0xffffffa800e87947 */ /* 0x000fea000383ffff */
.L_x_2579:
[----:B0-----:R0:W1:Y:S02]  /*1ba50*/  SYNCS.PHASECHK.TRANS64.TRYWAIT P0, [R4+URZ+0x33480], R34 ;  /* 0x03348022040075a7 */ /* 0x001064000800017f */
[----:B-1----:R-:W-:Y:S05]  /*1ba60*/  @!P0 NANOSLEEP.SYNCS 0x989680 ;  /* 0x009896800000895d */ /* 0x002fea0003900000 */
[----:B------:R-:W1:Y:S02]  /*1ba70*/  @!P0 SYNCS.PHASECHK.TRANS64 P0, [R4+URZ+0x33480], R34 ;  /* 0x03348022040085a7 */ /* 0x000e64000800007f */
[----:B-1----:R-:W-:Y:S05]  /*1ba80*/  @!P0 BRA `(.L_x_2579) ;  /* 0xfffffffc00f08947 */ /* 0x002fea000383ffff */
[----:B------:R-:W-:Y:S05]  /*1ba90*/  BRA `(.L_x_2659) ;  /* 0xffffffac00087947 */ /* 0x000fea000383ffff */
.L_x_2580:
        /* <DEDUP_REMOVED lines=8> */
.L_x_2661:
[----:B------:R-:W-:Y:S05]  /*1bb20*/  BSYNC B0 ;  /* 0x0000000000007941 */ /* 0x000fea0003800000 */
.L_x_2660:
[----:B------:R-:W-:Y:S01]  /*1bb30*/  IMAD.MOV.U32 R13, RZ, RZ, R19 ;  /* 0x000000ffff0d7224 */ /* 0x000fe200078e0013 */
[----:B------:R-:W-:Y:S01]  /*1bb40*/  LOP3.LUT R17, R17, 0xffffff7f, RZ, 0xc0, !PT ;  /* 0xffffff7f11117812 */ /* 0x000fe200078ec0ff */
[----:B------:R-:W-:Y:S01]  /*1bb50*/  IMAD.MOV.U32 R12, RZ, RZ, RZ ;  /* 0x000000ffff0c7224 */ /* 0x000fe200078e00ff */
[C---:B------:R-:W-:Y:S01]  /*1bb60*/  ISETP.GE.AND P5, PT, R9.reuse, 0x21, PT ;  /* 0x000000210900780c */ /* 0x040fe20003fa6270 */
[----:B------:R-:W-:Y:S01]  /*1bb70*/  IMAD.MOV.U32 R11, RZ, RZ, 0x1c1f ;  /* 0x00001c1fff0b7424 */ /* 0x000fe200078e00ff */
[----:B------:R-:W-:Y:S01]  /*1bb80*/  ISETP.GE.AND P4, PT, R9, 0x41, PT ;  /* 0x000000410900780c */ /* 0x000fe20003f86270 */
[----:B------:R-:W-:Y:S02]  /*1bb90*/  IMAD.MOV.U32 R15, RZ, RZ, -0x1 ;  /* 0xffffffffff0f7424 */ /* 0x000fe400078e00ff */
[----:B------:R-:W-:-:S10]  /*1bba0*/  IMAD.MOV.U32 R0, RZ, RZ, R14 ;  /* 0x000000ffff007224 */ /* 0x000fd400078e000e */
[----:B------:R-:W-:Y:S05]  /*1bbb0*/  WARPSYNC.COLLECTIVE R15, `(.L_x_2662) ;  /* 0x000000000f087348 */ /* 0x000fea0003c00000 */
[----:B------:R0:W1:Y:S02]  /*1bbc0*/  SHFL.IDX P6, R14, R13, R12, R11 ;  /* 0x0000000c0d0e7389 */ /* 0x00006400000c000b */
[----:B01----:R-:W-:Y:S01]  /*1bbd0*/  ENDCOLLECTIVE ;  /* 0x000000000000791b */ /* 0x003fe20003800000 */
.L_x_2662:
[----:B------:R-:W0:Y:S01]  /*1bbe0*/  LDC R11, c[0x0][0x2f4] ;  /* 0x0000bd00ff0b7b82 */ /* 0x000e220000000800 */
[C---:B------:R-:W-:Y:S01]  /*1bbf0*/  LOP3.LUT R12, R32.reuse, 0x40, RZ, 0xfc, !PT ;  /* 0x00000040200c7812 */ /* 0x040fe200078efcff */
[----:B------:R-:W-:Y:S01]  /*1bc00*/  IMAD.MOV.U32 R13, RZ, RZ, R10 ;  /* 0x000000ffff0d7224 */ /* 0x000fe200078e000a */
[----:B------:R-:W-:Y:S01]  /*1bc10*/  LOP3.LUT R15, R32, 0x80, RZ, 0xfc, !PT ;  /* 0x00000080200f7812 */ /* 0x000fe200078efcff */
        /* <DEDUP_REMOVED lines=21> */
.L_x_2663:
        /* <DEDUP_REMOVED lines=9> */
.L_x_2664:
[----:B------:R-:W-:Y:S02]  /*1be00*/  IMAD.MOV.U32 R13, RZ, RZ, R10 ;  /* 0x000000ffff0d7224 */ /* 0x000fe400078e000a */
[----:B------:R-:W-:Y:S02]  /*1be10*/  IMAD.MOV.U32 R12, RZ, RZ, 0x2 ;  /* 0x00000002ff0c7424 */ /* 0x000fe400078e00ff */
[----:B------:R-:W-:-:S07]  /*1be20*/  IMAD.MOV.U32 R2, RZ, RZ, R14 ;  /* 0x000000ffff027224 */ /* 0x000fce00078e000e */
[----:B------:R-:W-:Y:S05]  /*1be30*/  WARPSYNC.COLLECTIVE R15, `(.L_x_2665) ;  /* 0x000000000f087348 */ /* 0x000fea0003c00000 */
[----:B------:R0:W1:Y:S02]  /*1be40*/  SHFL.IDX P6, R14, R13, R12, R11 ;  /* 0x0000000c0d0e7389 */ /* 0x00006400000c000b */
[----:B01----:R-:W-:Y:S01]  /*1be50*/  ENDCOLLECTIVE ;  /* 0x000000000000791b */ /* 0x003fe20003800000 */
.L_x_2665:
        /* <DEDUP_REMOVED lines=16> */
.L_x_2666:
[----:B------:R-:W-:Y:S02]  /*1bf60*/  IMAD.MOV.U32 R13, RZ, RZ, R10 ;  /* 0x000000ffff0d7224 */ /* 0x000fe400078e000a */
[----:B------:R-:W-:Y:S02]  /*1bf70*/  IMAD.MOV.U32 R12, RZ, RZ, 0x3 ;  /* 0x00000003ff0c7424 */ /* 0x000fe400078e00ff */
[----:B------:R-:W-:-:S07]  /*1bf80*/  IMAD.MOV.U32 R2, RZ, RZ, R14 ;  /* 0x000000ffff027224 */ /* 0x000fce00078e000e */
[----:B------:R-:W-:Y:S05]  /*1bf90*/  WARPSYNC.COLLECTIVE R15, `(.L_x_2667) ;  /* 0x000000000f087348 */ /* 0x000fea0003c00000 */
[----:B------:R0:W1:Y:S02]  /*1bfa0*/  SHFL.IDX P6, R14, R13, R12, R11 ;  /* 0x0000000c0d0e7389 */ /* 0x00006400000c000b */
[----:B01----:R-:W-:Y:S01]  /*1bfb0*/  ENDCOLLECTIVE ;  /* 0x000000000000791b */ /* 0x003fe20003800000 */
.L_x_2667:
        /* <DEDUP_REMOVED lines=13> */
.L_x_2668:
        /* <DEDUP_REMOVED lines=12> */
.L_x_2669:
        /* <DEDUP_REMOVED lines=13> */
.L_x_2670:
        /* <DEDUP_REMOVED lines=11> */
.L_x_2585:
[----:B----4-:R4:W0:Y:S02]  /*1c2d0*/  SYNCS.PHASECHK.TRANS64.TRYWAIT P0, [R4+URZ+0x33440], R34 ;  /* 0x03344022040075a7 */ /* 0x010824000800017f */
[----:B0-----:R-:W-:Y:S05]  /*1c2e0*/  @!P0 NANOSLEEP.SYNCS 0x989680 ;  /* 0x009896800000895d */ /* 0x001fea0003900000 */
[----:B------:R-:W0:Y:S02]  /*1c2f0*/  @!P0 SYNCS.PHASECHK.TRANS64 P0, [R4+URZ+0x33440], R34 ;  /* 0x03344022040085a7 */ /* 0x000e24000800007f */
[----:B0-----:R-:W-:Y:S05]  /*1c300*/  @!P0 BRA `(.L_x_2585) ;  /* 0xfffffffc00f08947 */ /* 0x001fea000383ffff */
[----:B------:R-:W-:Y:S05]  /*1c310*/  BRA `(.L_x_2672) ;  /* 0xffffffa800e87947 */ /* 0x000fea000383ffff */
.L_x_2586:
[----:B------:R-:W-:Y:S01]  /*1c320*/  BSSY B0, `(.L_x_2673) ;  /* 0x0000008000007945 */ /* 0x000fe20003800000 */
[----:B------:R-:W-:Y:S02]  /*1c330*/  IMAD.MOV.U32 R13, RZ, RZ, R10 ;  /* 0x000000ffff0d7224 */ /* 0x000fe400078e000a */
[----:B------:R-:W-:Y:S02]  /*1c340*/  IMAD.MOV.U32 R12, RZ, RZ, RZ ;  /* 0x000000ffff0c7224 */ /* 0x000fe400078e00ff */
[----:B------:R-:W-:Y:S02]  /*1c350*/  IMAD.MOV.U32 R11, RZ, RZ, 0x1c1f ;  /* 0x00001c1fff0b7424 */ /* 0x000fe400078e00ff */
[----:B------:R-:W-:-:S07]  /*1c360*/  IMAD.MOV.U32 R15, RZ, RZ, -0x1 ;  /* 0xffffffffff0f7424 */ /* 0x000fce00078e00ff */
[----:B01-34-:R-:W-:Y:S05]  /*1c370*/  WARPSYNC.COLLECTIVE R15, `(.L_x_2674) ;  /* 0x000000000f087348 */ /* 0x01bfea0003c00000 */
[----:B------:R2:W0:Y:S02]  /*1c380*/  SHFL.IDX P6, R14, R13, R12, R11 ;  /* 0x0000000c0d0e7389 */ /* 0x00042400000c000b */
[----:B01234-:R-:W-:Y:S01]  /*1c390*/  ENDCOLLECTIVE ;  /* 0x000000000000791b */ /* 0x01ffe20003800000 */
.L_x_2674:
[----:B------:R-:W-:Y:S05]  /*1c3a0*/  BSYNC B0 ;  /* 0x0000000000007941 */ /* 0x000fea0003800000 */
.L_x_2673:
        /* <DEDUP_REMOVED lines=11> */
.L_x_2675:
        /* <DEDUP_REMOVED lines=21> */
.L_x_2676:
[----:B------:R-:W-:Y:S02]  /*1c5b0*/  IMAD.MOV.U32 R13, RZ, RZ, R5 ;  /* 0x000000ffff0d7224 */ /* 0x000fe400078e0005 */
[----:B------:R-:W-:-:S07]  /*1c5c0*/  IMAD.MOV.U32 R2, RZ, RZ, R14 ;  /* 0x000000ffff027224 */ /* 0x000fce00078e000e */
[----:B------:R-:W-:Y:S05]  /*1c5d0*/  WARPSYNC.COLLECTIVE R15, `(.L_x_2677) ;  /* 0x000000000f087348 */ /* 0x000fea0003c00000 */
[----:B------:R0:W1:Y:S02]  /*1c5e0*/  SHFL.IDX P6, R14, R13, R12, R11 ;  /* 0x0000000c0d0e7389 */ /* 0x00006400000c000b */
[----:B01----:R-:W-:Y:S01]  /*1c5f0*/  ENDCOLLECTIVE ;  /* 0x000000000000791b */ /* 0x003fe20003800000 */
.L_x_2677:
        /* <DEDUP_REMOVED lines=16> */
.L_x_2678:
        /* <DEDUP_REMOVED lines=11> */
.L_x_2679:
[----:B------:R-:W-:Y:S02]  /*1c7b0*/  IMAD.MOV.U32 R13, RZ, RZ, R10 ;  /* 0x000000ffff0d7224 */ /* 0x000fe400078e000a */
[----:B------:R-:W-:Y:S02]  /*1c7c0*/  IMAD.MOV.U32 R12, RZ, RZ, 0x3 ;  /* 0x00000003ff0c7424 */ /* 0x000fe400078e00ff */
[----:B------:R-:W-:-:S07]  /*1c7d0*/  IMAD.MOV.U32 R3, RZ, RZ, R14 ;  /* 0x000000ffff037224 */ /* 0x000fce00078e000e */
[----:B------:R-:W-:Y:S05]  /*1c7e0*/  WARPSYNC.COLLECTIVE R15, `(.L_x_2680) ;  /* 0x000000000f087348 */ /* 0x000fea0003c00000 */
[----:B------:R0:W1:Y:S02]  /*1c7f0*/  SHFL.IDX P6, R14, R13, R12, R11 ;  /* 0x0000000c0d0e7389 */ /* 0x00006400000c000b */
[----:B01----:R-:W-:Y:S01]  /*1c800*/  ENDCOLLECTIVE ;  /* 0x000000000000791b */ /* 0x003fe20003800000 */
.L_x_2680:
        /* <DEDUP_REMOVED lines=10> */
.L_x_2681:
[----:B------:R-:W-:Y:S01]  /*1c8b0*/  @!PT LDS RZ, [RZ] ;  /* 0x00000000fffff984 */ /* 0x000fe20000000800 */
[----:B------:R-:W-:Y:S01]  /*1c8c0*/  @!PT LDS RZ, [RZ] ;  /* 0x00000000fffff984 */ /* 0x000fe20000000800 */
[----:B------:R-:W-:Y:S01]  /*1c8d0*/  @!PT LDS RZ, [RZ] ;  /* 0x00000000fffff984 */ /* 0x000fe20000000800 */
[----:B------:R0:W-:Y:S04]  /*1c8e0*/  @P4 LDGSTS.E.BYPASS.LTC128B.128 [R0+0x25200], desc[UR36][R2.64], !P5 ;  /* 0x2520000002004fae */ /* 0x0001e8000e901d64 */
[----:B------:R0:W-:Y:S04]  /*1c8f0*/  @P4 LDGSTS.E.BYPASS.LTC128B.128 [R0+0x27a00], desc[UR36][R2.64+0x40], !P2 ;  /* 0x27a0004002004fae */ /* 0x0001e8000d101d64 */
[----:B------:R0:W-:Y:S01]  /*1c900*/  @P4 LDGSTS.E.BYPASS.LTC128B.128 [R0+0x2a200], desc[UR36][R2.64+0x80], !P1 ;  /* 0x2a20008002004fae */ /* 0x0001e2000c901d64 */
[----:B------:R-:W-:Y:S02]  /*1c910*/  IMAD.MOV.U32 R13, RZ, RZ, R6 ;  /* 0x000000ffff0d7224 */ /* 0x000fe400078e0006 */
[----:B------:R-:W-:-:S02]  /*1c920*/  IMAD.MOV.U32 R12, RZ, RZ, RZ ;  /* 0x000000ffff0c7224 */ /* 0x000fc400078e00ff */
[----:B------:R-:W-:-:S07]  /*1c930*/  IMAD.MOV.U32 R5, RZ, RZ, R14 ;  /* 0x000000ffff057224 */ /* 0x000fce00078e000e */
[----:B0-----:R-:W-:Y:S05]  /*1c940*/  WARPSYNC.COLLECTIVE R15, `(.L_x_2682) ;  /* 0x000000000f087348 */ /* 0x001fea0003c00000 */
[----:B------:R1:W2:Y:S02]  /*1c950*/  SHFL.IDX P6, R14, R13, R12, R11 ;  /* 0x0000000c0d0e7389 */ /* 0x0002a400000c000b */
[----:B012---:R-:W-:Y:S01]  /*1c960*/  ENDCOLLECTIVE ;  /* 0x000000000000791b */ /* 0x007fe20003800000 */
.L_x_2682:
        /* <DEDUP_REMOVED lines=13> */
.L_x_2683:
[----:B------:R-:W-:Y:S05]  /*1ca40*/  BRA `(.L_x_2684) ;  /* 0xffffffa8005c7947 */ /* 0x000fea000383ffff */
.L_x_2593:
[----:B------:R-:W-:Y:S02]  /*1ca50*/  IMAD.MOV.U32 R13, RZ, RZ, R4 ;  /* 0x000000ffff0d7224 */ /* 0x000fe400078e0004 */
[----:B------:R-:W-:Y:S02]  /*1ca60*/  IMAD.MOV.U32 R12, RZ, RZ, RZ ;  /* 0x000000ffff0c7224 */ /* 0x000fe400078e00ff */
[----:B------:R-:W-:Y:S02]  /*1ca70*/  IMAD.MOV.U32 R11, RZ, RZ, 0x1c1f ;  /* 0x00001c1fff0b7424 */ /* 0x000fe400078e00ff */
[----:B------:R-:W-:Y:S02]  /*1ca80*/  IMAD.MOV.U32 R15, RZ, RZ, -0x1 ;  /* 0xffffffffff0f7424 */ /* 0x000fe400078e00ff */
[----:B------:R-:W-:Y:S02]  /*1ca90*/  IMAD R22, R22, R5, RZ ;  /* 0x0000000516167224 */ /* 0x000fe400078e02ff */
[----:B------:R-:W-:-:S07]  /*1caa0*/  IMAD R5, R19, 0x80, R8 ;  /* 0x0000008013057824 */ /* 0x000fce00078e0208 */
[----:B-----5:R-:W-:Y:S05]  /*1cab0*/  WARPSYNC.COLLECTIVE R15, `(.L_x_2685) ;  /* 0x000000000f087348 */ /* 0x020fea0003c00000 */
[----:B------:R0:W1:Y:S02]  /*1cac0*/  SHFL.IDX P6, R14, R13, R12, R11 ;  /* 0x0000000c0d0e7389 */ /* 0x00006400000c000b */
[----:B01---5:R-:W-:Y:S01]  /*1cad0*/  ENDCOLLECTIVE ;  /* 0x000000000000791b */ /* 0x023fe20003800000 */
.L_x_2685:
[C---:B------:R-:W-:Y:S01]  /*1cae0*/  VIADD R7, R5.reuse, 0x20 ;  /* 0x0000002005077836 */ /* 0x040fe20000000000 */
[----:B------:R-:W-:Y:S01]  /*1caf0*/  ISETP.GE.AND P0, PT, R5, R22, PT ;  /* 0x000000160500720c */ /* 0x000fe20003f06270 */
[----:B------:R-:W-:Y:S02]  /*1cb00*/  IMAD.MOV.U32 R13, RZ, RZ, R0 ;  /* 0x000000ffff0d7224 */ /* 0x000fe400078e0000 */
[----:B------:R-:W-:-:S10]  /*1cb10*/  IMAD.MOV.U32 R2, RZ, RZ, R14 ;  /* 0x000000ffff027224 */ /* 0x000fd400078e000e */
[----:B------:R-:W-:Y:S05]  /*1cb20*/  WARPSYNC.COLLECTIVE R15, `(.L_x_2686) ;  /* 0x000000000f087348 */ /* 0x000fea0003c00000 */
[----:B------:R0:W1:Y:S02]  /*1cb30*/  SHFL.IDX P6, R14, R13, R12, R11 ;  /* 0x0000000c0d0e7389 */ /* 0x00006400000c000b */
[----:B01----:R-:W-:Y:S01]  /*1cb40*/  ENDCOLLECTIVE ;  /* 0x000000000000791b */ /* 0x003fe20003800000 */
.L_x_2686:
        /* <DEDUP_REMOVED lines=8> */
.L_x_2687:
        /* <DEDUP_REMOVED lines=12> */
.L_x_2688:
        /* <DEDUP_REMOVED lines=8> */
.L_x_2689:
        /* <DEDUP_REMOVED lines=14> */
.L_x_2690:
        /* <DEDUP_REMOVED lines=8> */
.L_x_2691:
        /* <DEDUP_REMOVED lines=12> */
.L_x_2692:
[----:B------:R-:W-:Y:S05]  /*1cf30*/  BRA `(.L_x_2693) ;  /* 0xffffffac00887947 */ /* 0x000fea000383ffff */
.L_x_2598:
[----:B0-----:R0:W1:Y:S02]  /*1cf40*/  SYNCS.PHASECHK.TRANS64.TRYWAIT P0, [R16+URZ+0x33420], R3 ;  /* 0x03342003100075a7 */ /* 0x001064000800017f */
[----:B-1----:R-:W-:Y:S05]  /*1cf50*/  @!P0 NANOSLEEP.SYNCS 0x989680 ;  /* 0x009896800000895d */ /* 0x002fea0003900000 */
[----:B------:R-:W1:Y:S02]  /*1cf60*/  @!P0 SYNCS.PHASECHK.TRANS64 P0, [R16+URZ+0x33420], R3 ;  /* 0x03342003100085a7 */ /* 0x000e64000800007f */
[----:B-1----:R-:W-:Y:S05]  /*1cf70*/  @!P0 BRA `(.L_x_2598) ;  /* 0xfffffffc00f08947 */ /* 0x002fea000383ffff */
[----:B------:R-:W-:Y:S05]  /*1cf80*/  BRA `(.L_x_2694) ;  /* 0xffffffac00fc7947 */ /* 0x000fea000383ffff */
.L_x_2602:
[----:B0-----:R0:W1:Y:S02]  /*1cf90*/  SYNCS.PHASECHK.TRANS64.TRYWAIT P0, [R4+URZ+0x33480], R27 ;  /* 0x0334801b040075a7 */ /* 0x001064000800017f */
[----:B-1----:R-:W-:Y:S05]  /*1cfa0*/  @!P0 NANOSLEEP.SYNCS 0x989680 ;  /* 0x009896800000895d */ /* 0x002fea0003900000 */
[----:B------:R-:W1:Y:S02]  /*1cfb0*/  @!P0 SYNCS.PHASECHK.TRANS64 P0, [R4+URZ+0x33480], R27 ;  /* 0x0334801b040085a7 */ /* 0x000e64000800007f */
[----:B-1----:R-:W-:Y:S05]  /*1cfc0*/  @!P0 BRA `(.L_x_2602) ;  /* 0xfffffffc00f08947 */ /* 0x002fea000383ffff */
[----:B------:R-:W-:Y:S05]  /*1cfd0*/  BRA `(.L_x_2695) ;  /* 0xffffffb400187947 */ /* 0x000fea000383ffff */
.L_x_2603:
        /* <DEDUP_REMOVED lines=8> */
.L_x_2697:
[----:B------:R-:W-:Y:S05]  /*1d060*/  BSYNC B0 ;  /* 0x0000000000007941 */ /* 0x000fea0003800000 */
.L_x_2696:
        /* <DEDUP_REMOVED lines=8> */
.L_x_2698:
[----:B------:R-:W-:Y:S02]  /*1d0f0*/  IMAD.MOV.U32 R13, RZ, RZ, R22 ;  /* 0x000000ffff0d7224 */ /* 0x000fe400078e0016 */
[----:B------:R-:W-:Y:S02]  /*1d100*/  IMAD.MOV.U32 R12, RZ, RZ, 0x1 ;  /* 0x00000001ff0c7424 */ /* 0x000fe400078e00ff */
[----:B------:R-:W-:-:S07]  /*1d110*/  IMAD.MOV.U32 R2, RZ, RZ, R14 ;  /* 0x000000ffff027224 */ /* 0x000fce00078e000e */
[----:B------:R-:W-:Y:S05]  /*1d120*/  WARPSYNC.COLLECTIVE R15, `(.L_x_2699) ;  /* 0x000000000f087348 */ /* 0x000fea0003c00000 */
[----:B------:R0:W1:Y:S02]  /*1d130*/  SHFL.IDX P6, R14, R13, R12, R11 ;  /* 0x0000000c0d0e7389 */ /* 0x00006400000c000b */
[----:B01----:R-:W-:Y:S01]  /*1d140*/  ENDCOLLECTIVE ;  /* 0x000000000000791b */ /* 0x003fe20003800000 */
.L_x_2699:
        /* <DEDUP_REMOVED lines=14> */
.L_x_2700:
[----:B------:R-:W-:Y:S02]  /*1d230*/  IMAD.MOV.U32 R13, RZ, RZ, R22 ;  /* 0x000000ffff0d7224 */ /* 0x000fe400078e0016 */
[----:B------:R-:W-:Y:S02]  /*1d240*/  IMAD.MOV.U32 R12, RZ, RZ, 0x2 ;  /* 0x00000002ff0c7424 */ /* 0x000fe400078e00ff */
[----:B------:R-:W-:-:S07]  /*1d250*/  IMAD.MOV.U32 R2, RZ, RZ, R14 ;  /* 0x000000ffff027224 */ /* 0x000fce00078e000e */
[----:B------:R-:W-:Y:S05]  /*1d260*/  WARPSYNC.COLLECTIVE R15, `(.L_x_2701) ;  /* 0x000000000f087348 */ /* 0x000fea0003c00000 */
[----:B------:R0:W1:Y:S02]  /*1d270*/  SHFL.IDX P6, R14, R13, R12, R11 ;  /* 0x0000000c0d0e7389 */ /* 0x00006400000c000b */
[----:B01----:R-:W-:Y:S01]  /*1d280*/  ENDCOLLECTIVE ;  /* 0x000000000000791b */ /* 0x003fe20003800000 */
.L_x_2701:
        /* <DEDUP_REMOVED lines=13> */
.L_x_2702:
[----:B------:R-:W-:Y:S02]  /*1d360*/  IMAD.MOV.U32 R13, RZ, RZ, R22 ;  /* 0x000000ffff0d7224 */ /* 0x000fe400078e0016 */
[----:B------:R-:W-:Y:S02]  /*1d370*/  IMAD.MOV.U32 R12, RZ, RZ, 0x3 ;  /* 0x00000003ff0c7424 */ /* 0x000fe400078e00ff */
[----:B------:R-:W-:-:S07]  /*1d380*/  IMAD.MOV.U32 R2, RZ, RZ, R14 ;  /* 0x000000ffff027224 */ /* 0x000fce00078e000e */
[----:B------:R-:W-:Y:S05]  /*1d390*/  WARPSYNC.COLLECTIVE R15, `(.L_x_2703) ;  /* 0x000000000f087348 */ /* 0x000fea0003c00000 */
[----:B------:R0:W1:Y:S02]  /*1d3a0*/  SHFL.IDX P6, R14, R13, R12, R11 ;  /* 0x0000000c0d0e7389 */ /* 0x00006400000c000b */
[----:B01----:R-:W-:Y:S01]  /*1d3b0*/  ENDCOLLECTIVE ;  /* 0x000000000000791b */ /* 0x003fe20003800000 */
.L_x_2703:
        /* <DEDUP_REMOVED lines=13> */
.L_x_2704:
[----:B------:R-:W-:Y:S02]  /*1d490*/  IMAD.MOV.U32 R13, RZ, RZ, R23 ;  /* 0x000000ffff0d7224 */ /* 0x000fe400078e0017 */
[----:B------:R-:W-:Y:S02]  /*1d4a0*/  IMAD.MOV.U32 R12, RZ, RZ, RZ ;  /* 0x000000ffff0c7224 */ /* 0x000fe400078e00ff */
[----:B------:R-:W-:-:S07]  /*1d4b0*/  IMAD.MOV.U32 R2, RZ, RZ, R14 ;  /* 0x000000ffff027224 */ /* 0x000fce00078e000e */
[----:B------:R-:W-:Y:S05]  /*1d4c0*/  WARPSYNC.COLLECTIVE R15, `(.L_x_2705) ;  /* 0x000000000f087348 */ /* 0x000fea0003c00000 */
[----:B------:R0:W1:Y:S02]  /*1d4d0*/  SHFL.IDX P6, R14, R13, R12, R11 ;  /* 0x0000000c0d0e7389 */ /* 0x00006400000c000b */
[----:B01----:R-:W-:Y:S01]  /*1d4e0*/  ENDCOLLECTIVE ;  /* 0x000000000000791b */ /* 0x003fe20003800000 */
.L_x_2705:
        /* <DEDUP_REMOVED lines=13> */
.L_x_2706:
[----:B------:R-:W-:Y:S01]  /*1d5c0*/  IMAD.MOV.U32 R2, RZ, RZ, R14 ;  /* 0x000000ffff027224 */ /* 0x000fe200078e000e */
[----:B------:R-:W-:Y:S06]  /*1d5d0*/  BRA `(.L_x_2707) ;  /* 0xffffffb000b87947 */ /* 0x000fec000383ffff */
.L_x_2608:
[----:B----4-:R4:W0:Y:S02]  /*1d5e0*/  SYNCS.PHASECHK.TRANS64.TRYWAIT P0, [R4+URZ+0x33440], R27 ;  /* 0x0334401b040075a7 */ /* 0x010824000800017f */
[----:B0-----:R-:W-:Y:S05]  /*1d5f0*/  @!P0 NANOSLEEP.SYNCS 0x989680 ;  /* 0x009896800000895d */ /* 0x001fea0003900000 */
[----:B------:R-:W0:Y:S02]  /*1d600*/  @!P0 SYNCS.PHASECHK.TRANS64 P0, [R4+URZ+0x33440], R27 ;  /* 0x0334401b040085a7 */ /* 0x000e24000800007f */
[----:B0-----:R-:W-:Y:S05]  /*1d610*/  @!P0 BRA `(.L_x_2608) ;  /* 0xfffffffc00f08947 */ /* 0x001fea000383ffff */
[----:B------:R-:W-:Y:S05]  /*1d620*/  BRA `(.L_x_2708) ;  /* 0xffffffb4000c7947 */ /* 0x000fea000383ffff */
.L_x_2609:
        /* <DEDUP_REMOVED lines=8> */
.L_x_2710:
[----:B------:R-:W-:Y:S05]  /*1d6b0*/  BSYNC B0 ;  /* 0x0000000000007941 */ /* 0x000fea0003800000 */
.L_x_2709:
        /* <DEDUP_REMOVED lines=8> */
.L_x_2711:
[----:B------:R-:W-:Y:S02]  /*1d740*/  IMAD.MOV.U32 R13, RZ, RZ, R8 ;  /* 0x000000ffff0d7224 */ /* 0x000fe400078e0008 */
[----:B------:R-:W-:Y:S02]  /*1d750*/  IMAD.MOV.U32 R12, RZ, RZ, 0x1 ;  /* 0x00000001ff0c7424 */ /* 0x000fe400078e00ff */
[----:B------:R-:W-:-:S07]  /*1d760*/  IMAD.MOV.U32 R2, RZ, RZ, R14 ;  /* 0x000000ffff027224 */ /* 0x000fce00078e000e */
[----:B------:R-:W-:Y:S05]  /*1d770*/  WARPSYNC.COLLECTIVE R15, `(.L_x_2712) ;  /* 0x000000000f087348 */ /* 0x000fea0003c00000 */
[----:B------:R0:W1:Y:S02]  /*1d780*/  SHFL.IDX P6, R14, R13, R12, R11 ;  /* 0x0000000c0d0e7389 */ /* 0x00006400000c000b */
[----:B01----:R-:W-:Y:S01]  /*1d790*/  ENDCOLLECTIVE ;  /* 0x000000000000791b */ /* 0x003fe20003800000 */
.L_x_2712:
        /* <DEDUP_REMOVED lines=13> */
.L_x_2713:
[----:B------:R-:W-:Y:S02]  /*1d870*/  IMAD.MOV.U32 R13, RZ, RZ, R8 ;  /* 0x000000ffff0d7224 */ /* 0x000fe400078e0008 */
[----:B------:R-:W-:Y:S02]  /*1d880*/  IMAD.MOV.U32 R12, RZ, RZ, 0x2 ;  /* 0x00000002ff0c7424 */ /* 0x000fe400078e00ff */
[----:B------:R-:W-:-:S07]  /*1d890*/  IMAD.MOV.U32 R2, RZ, RZ, R14 ;  /* 0x000000ffff027224 */ /* 0x000fce00078e000e */
[----:B------:R-:W-:Y:S05]  /*1d8a0*/  WARPSYNC.COLLECTIVE R15, `(.L_x_2714) ;  /* 0x000000000f087348 */ /* 0x000fea0003c00000 */
[----:B------:R0:W1:Y:S02]  /*1d8b0*/  SHFL.IDX P6, R14, R13, R12, R11 ;  /* 0x0000000c0d0e7389 */ /* 0x00006400000c000b */
[----:B01----:R-:W-:Y:S01]  /*1d8c0*/  ENDCOLLECTIVE ;  /* 0x000000000000791b */ /* 0x003fe20003800000 */
.L_x_2714:
        /* <DEDUP_REMOVED lines=13> */
.L_x_2715:
[----:B------:R-:W-:Y:S02]  /*1d9a0*/  IMAD.MOV.U32 R13, RZ, RZ, R8 ;  /* 0x000000ffff0d7224 */ /* 0x000fe400078e0008 */
[----:B------:R-:W-:Y:S02]  /*1d9b0*/  IMAD.MOV.U32 R12, RZ, RZ, 0x3 ;  /* 0x00000003ff0c7424 */ /* 0x000fe400078e00ff */
[----:B------:R-:W-:-:S07]  /*1d9c0*/  IMAD.MOV.U32 R2, RZ, RZ, R14 ;  /* 0x000000ffff027224 */ /* 0x000fce00078e000e */
[----:B------:R-:W-:Y:S05]  /*1d9d0*/  WARPSYNC.COLLECTIVE R15, `(.L_x_2716) ;  /* 0x000000000f087348 */ /* 0x000fea0003c00000 */
[----:B------:R0:W1:Y:S02]  /*1d9e0*/  SHFL.IDX P6, R14, R13, R12, R11 ;  /* 0x0000000c0d0e7389 */ /* 0x00006400000c000b */
[----:B01----:R-:W-:Y:S01]  /*1d9f0*/  ENDCOLLECTIVE ;  /* 0x000000000000791b */ /* 0x003fe20003800000 */
.L_x_2716:
        /* <DEDUP_REMOVED lines=13> */
.L_x_2717:
[----:B------:R-:W-:Y:S02]  /*1dad0*/  IMAD.MOV.U32 R13, RZ, RZ, R7 ;  /* 0x000000ffff0d7224 */ /* 0x000fe400078e0007 */
[----:B------:R-:W-:Y:S02]  /*1dae0*/  IMAD.MOV.U32 R12, RZ, RZ, RZ ;  /* 0x000000ffff0c7224 */ /* 0x000fe400078e00ff */
[----:B------:R-:W-:-:S07]  /*1daf0*/  IMAD.MOV.U32 R2, RZ, RZ, R14 ;  /* 0x000000ffff027224 */ /* 0x000fce00078e000e */
[----:B------:R-:W-:Y:S05]  /*1db00*/  WARPSYNC.COLLECTIVE R15, `(.L_x_2718) ;  /* 0x000000000f087348 */ /* 0x000fea0003c00000 */
[----:B------:R0:W1:Y:S02]  /*1db10*/  SHFL.IDX P6, R14, R13, R12, R11 ;  /* 0x0000000c0d0e7389 */ /* 0x00006400000c000b */
[----:B01----:R-:W-:Y:S01]  /*1db20*/  ENDCOLLECTIVE ;  /* 0x000000000000791b */ /* 0x003fe20003800000 */
.L_x_2718:
        /* <DEDUP_REMOVED lines=13> */
.L_x_2719:
[----:B------:R-:W-:Y:S05]  /*1dc00*/  BRA `(.L_x_2720) ;  /* 0xffffffb000a47947 */ /* 0x000fea000383ffff */
.L_x_2614:
[----:B--2---:R2:W0:Y:S02]  /*1dc10*/  SYNCS.PHASECHK.TRANS64.TRYWAIT P1, [R0+URZ+0x33470], R3 ;  /* 0x03347003000075a7 */ /* 0x004424000802017f */
[----:B0-----:R-:W-:Y:S05]  /*1dc20*/  @!P1 NANOSLEEP.SYNCS 0x989680 ;  /* 0x009896800000995d */ /* 0x001fea0003900000 */
[----:B------:R-:W0:Y:S02]  /*1dc30*/  @!P1 SYNCS.PHASECHK.TRANS64 P1, [R0+URZ+0x33470], R3 ;  /* 0x03347003000095a7 */ /* 0x000e24000802007f */
[----:B0-----:R-:W-:Y:S05]  /*1dc40*/  @!P1 BRA `(.L_x_2614) ;  /* 0xfffffffc00f09947 */ /* 0x001fea000383ffff */
[----:B------:R-:W-:Y:S05]  /*1dc50*/  BRA `(.L_x_2721) ;  /* 0xffffffb4000c7947 */ /* 0x000fea000383ffff */
.L_x_2616:
[----:B--2---:R2:W0:Y:S02]  /*1dc60*/  SYNCS.PHASECHK.TRANS64.TRYWAIT P1, [R0+URZ+0x33460], R5 ;  /* 0x03346005000075a7 */ /* 0x004424000802017f */
[----:B0-----:R-:W-:Y:S05]  /*1dc70*/  @!P1 NANOSLEEP.SYNCS 0x989680 ;  /* 0x009896800000995d */ /* 0x001fea0003900000 */
[----:B------:R-:W0:Y:S02]  /*1dc80*/  @!P1 SYNCS.PHASECHK.TRANS64 P1, [R0+URZ+0x33460], R5 ;  /* 0x03346005000095a7 */ /* 0x000e24000802007f */
[----:B0-----:R-:W-:Y:S05]  /*1dc90*/  @!P1 BRA `(.L_x_2616) ;  /* 0xfffffffc00f09947 */ /* 0x001fea000383ffff */
[----:B------:R-:W-:Y:S05]  /*1dca0*/  BRA `(.L_x_2722) ;  /* 0xffffffb400187947 */ /* 0x000fea000383ffff */
.L_x_2624:
[----:B0-----:R0:W3:Y:S02]  /*1dcb0*/  SYNCS.PHASECHK.TRANS64.TRYWAIT P1, [R3+URZ+0x33470], R0 ;  /* 0x03347000030075a7 */ /* 0x0010e4000802017f */
[----:B---3--:R-:W-:Y:S05]  /*1dcc0*/  @!P1 NANOSLEEP.SYNCS 0x989680 ;  /* 0x009896800000995d */ /* 0x008fea0003900000 */
[----:B------:R-:W3:Y:S02]  /*1dcd0*/  @!P1 SYNCS.PHASECHK.TRANS64 P1, [R3+URZ+0x33470], R0 ;  /* 0x03347000030095a7 */ /* 0x000ee4000802007f */
[----:B---3--:R-:W-:Y:S05]  /*1dce0*/  @!P1 BRA `(.L_x_2624) ;  /* 0xfffffffc00f09947 */ /* 0x008fea000383ffff */
[----:B------:R-:W-:Y:S05]  /*1dcf0*/  BRA `(.L_x_2723) ;  /* 0xffffffbc00487947 */ /* 0x000fea000383ffff */
.L_x_2626:
[----:B0-----:R0:W3:Y:S02]  /*1dd00*/  SYNCS.PHASECHK.TRANS64.TRYWAIT P1, [R3+URZ+0x33460], R0 ;  /* 0x03346000030075a7 */ /* 0x0010e4000802017f */
[----:B---3--:R-:W-:Y:S05]  /*1dd10*/  @!P1 NANOSLEEP.SYNCS 0x989680 ;  /* 0x009896800000995d */ /* 0x008fea0003900000 */
[----:B------:R-:W3:Y:S02]  /*1dd20*/  @!P1 SYNCS.PHASECHK.TRANS64 P1, [R3+URZ+0x33460], R0 ;  /* 0x03346000030095a7 */ /* 0x000ee4000802007f */
[----:B---3--:R-:W-:Y:S05]  /*1dd30*/  @!P1 BRA `(.L_x_2626) ;  /* 0xfffffffc00f09947 */ /* 0x008fea000383ffff */
[----:B------:R-:W-:Y:S05]  /*1dd40*/  BRA `(.L_x_2724) ;  /* 0xffffffbc00507947 */ /* 0x000fea000383ffff */
.L_x_2640:
[----:B0-----:R0:W1:Y:S02]  /*1dd50*/  SYNCS.PHASECHK.TRANS64.TRYWAIT P0, [R5+URZ+0x33420], R0 ;  /* 0x03342000050075a7 */ /* 0x001064000800017f */
[----:B-1----:R-:W-:Y:S05]  /*1dd60*/  @!P0 NANOSLEEP.SYNCS 0x989680 ;  /* 0x009896800000895d */ /* 0x002fea0003900000 */
[----:B------:R-:W1:Y:S02]  /*1dd70*/  @!P0 SYNCS.PHASECHK.TRANS64 P0, [R5+URZ+0x33420], R0 ;  /* 0x03342000050085a7 */ /* 0x000e64000800007f */
[----:B-1----:R-:W-:Y:S05]  /*1dd80*/  @!P0 BRA `(.L_x_2640) ;  /* 0xfffffffc00f08947 */ /* 0x002fea000383ffff */
[----:B------:R-:W-:Y:S05]  /*1dd90*/  BRA `(.L_x_2725) ;  /* 0xffffffd4007c7947 */ /* 0x000fea000383ffff */
.L_x_2641:
        /* <DEDUP_REMOVED lines=8> */
[----:B0-2---:R-:W-:Y:S05]  /*1de20*/  WARPSYNC.COLLECTIVE R15, `(.L_x_2727) ;  /* 0x000000000f087348 */ /* 0x005fea0003c00000 */
[----:B--2---:R1:W2:Y:S02]  /*1de30*/  SHFL.IDX P6, R14, R13, R12, R11 ;  /* 0x0000000c0d0e7389 */ /* 0x0042a400000c000b */
[----:B012---:R-:W-:Y:S01]  /*1de40*/  ENDCOLLECTIVE ;  /* 0x000000000000791b */ /* 0x007fe20003800000 */
.L_x_2727:
[----:B------:R-:W-:Y:S05]  /*1de50*/  BSYNC B0 ;  /* 0x0000000000007941 */ /* 0x000fea0003800000 */
.L_x_2726:
[----:B------:R-:W-:Y:S05]  /*1de60*/  BRA `(.L_x_2728) ;  /* 0xffffffd400647947 */ /* 0x000fea000383ffff */
.L_x_2644:
[----:B------:R-:W-:Y:S01]  /*1de70*/  BSSY B1, `(.L_x_2729) ;  /* 0x0000006000017945 */ /* 0x000fe20003800000 */
[----:B------:R-:W-:-:S07]  /*1de80*/  IMAD.MOV.U32 R15, RZ, RZ, -0x1 ;  /* 0xffffffffff0f7424 */ /* 0x000fce00078e00ff */
[----:B0-----:R-:W-:Y:S05]  /*1de90*/  WARPSYNC.COLLECTIVE R15, `(.L_x_2730) ;  /* 0x000000000f0c7348 */ /* 0x001fea0003c00000 */
[----:B------:R-:W-:Y:S02]  /*1dea0*/  ELECT P6, UR62, PT ;  /* 0x00000000003e782f */ /* 0x000fe400038c0000 */
[----:B------:R-:W-:Y:S01]  /*1deb0*/  MOV R14, UR62 ;  /* 0x0000003e000e7c02 */ /* 0x000fe20008000f00 */
[----:B0-----:R-:W-:Y:S10]  /*1dec0*/  ENDCOLLECTIVE ;  /* 0x000000000000791b */ /* 0x001ff40003800000 */
.L_x_2730:
[----:B------:R-:W-:Y:S05]  /*1ded0*/  BSYNC B1 ;  /* 0x0000000000017941 */ /* 0x000fea0003800000 */
.L_x_2729:
[----:B------:R-:W-:Y:S05]  /*1dee0*/  BRA `(.L_x_2731) ;  /* 0xffffffd4005c7947 */ /* 0x000fea000383ffff */
.L_x_2646:
[----:B0-----:R0:W1:Y:S02]  /*1def0*/  SYNCS.PHASECHK.TRANS64.TRYWAIT P1, [R3+URZ+0x33440], R2 ;  /* 0x03344002030075a7 */ /* 0x001064000802017f */
[----:B-1----:R-:W-:Y:S05]  /*1df00*/  @!P1 NANOSLEEP.SYNCS 0x989680 ;  /* 0x009896800000995d */ /* 0x002fea0003900000 */
[----:B------:R-:W1:Y:S02]  /*1df10*/  @!P1 SYNCS.PHASECHK.TRANS64 P1, [R3+URZ+0x33440], R2 ;  /* 0x03344002030095a7 */ /* 0x000e64000802007f */
[----:B-1----:R-:W-:Y:S05]  /*1df20*/  @!P1 BRA `(.L_x_2646) ;  /* 0xfffffffc00f09947 */ /* 0x002fea000383ffff */
[----:B------:R-:W-:Y:S05]  /*1df30*/  BRA `(.L_x_2732) ;  /* 0xffffffd400847947 */ /* 0x000fea000383ffff */
.L_x_2648:
[----:B-1----:R1:W2:Y:S02]  /*1df40*/  SYNCS.PHASECHK.TRANS64.TRYWAIT P1, [R5+URZ+0x33440], R0 ;  /* 0x03344000050075a7 */ /* 0x0022a4000802017f */
[----:B--2---:R-:W-:Y:S05]  /*1df50*/  @!P1 NANOSLEEP.SYNCS 0x989680 ;  /* 0x009896800000995d */ /* 0x004fea0003900000 */
[----:B------:R-:W2:Y:S02]  /*1df60*/  @!P1 SYNCS.PHASECHK.TRANS64 P1, [R5+URZ+0x33440], R0 ;  /* 0x03344000050095a7 */ /* 0x000ea4000802007f */
[----:B--2---:R-:W-:Y:S05]  /*1df70*/  @!P1 BRA `(.L_x_2648) ;  /* 0xfffffffc00f09947 */ /* 0x004fea000383ffff */
[----:B------:R-:W-:Y:S05]  /*1df80*/  BRA `(.L_x_2733) ;  /* 0xffffffd400907947 */ /* 0x000fea000383ffff */
.L_x_2650:
[----:B--2---:R2:W3:Y:S02]  /*1df90*/  SYNCS.PHASECHK.TRANS64.TRYWAIT P1, [R3+URZ+0x33460], R2 ;  /* 0x03346002030075a7 */ /* 0x0044e4000802017f */
[----:B---3--:R-:W-:Y:S05]  /*1dfa0*/  @!P1 NANOSLEEP.SYNCS 0x989680 ;  /* 0x009896800000995d */ /* 0x008fea0003900000 */
[----:B------:R-:W3:Y:S02]  /*1dfb0*/  @!P1 SYNCS.PHASECHK.TRANS64 P1, [R3+URZ+0x33460], R2 ;  /* 0x03346002030095a7 */ /* 0x000ee4000802007f */
[----:B---3--:R-:W-:Y:S05]  /*1dfc0*/  @!P1 BRA `(.L_x_2650) ;  /* 0xfffffffc00f09947 */ /* 0x008fea000383ffff */
[----:B------:R-:W-:Y:S05]  /*1dfd0*/  BRA `(.L_x_2734) ;  /* 0xffffffd4008c7947 */ /* 0x000fea000383ffff */
.L_x_2652:
[----:B---3--:R3:W4:Y:S02]  /*1dfe0*/  SYNCS.PHASECHK.TRANS64.TRYWAIT P1, [R5+URZ+0x33460], R0 ;  /* 0x03346000050075a7 */ /* 0x008724000802017f */
[----:B----4-:R-:W-:Y:S05]  /*1dff0*/  @!P1 NANOSLEEP.SYNCS 0x989680 ;  /* 0x009896800000995d */ /* 0x010fea0003900000 */
[----:B------:R-:W4:Y:S02]  /*1e000*/  @!P1 SYNCS.PHASECHK.TRANS64 P1, [R5+URZ+0x33460], R0 ;  /* 0x03346000050095a7 */ /* 0x000f24000802007f */
[----:B----4-:R-:W-:Y:S05]  /*1e010*/  @!P1 BRA `(.L_x_2652) ;  /* 0xfffffffc00f09947 */ /* 0x010fea000383ffff */
[----:B------:R-:W-:Y:S05]  /*1e020*/  BRA `(.L_x_2735) ;  /* 0xffffffd400887947 */ /* 0x000fea000383ffff */
.L_x_2654:
[----:B----4-:R4:W0:Y:S02]  /*1e030*/  SYNCS.PHASECHK.TRANS64.TRYWAIT P1, [R3+URZ+0x33480], R2 ;  /* 0x03348002030075a7 */ /* 0x010824000802017f */
[----:B0-----:R-:W-:Y:S05]  /*1e040*/  @!P1 NANOSLEEP.SYNCS 0x989680 ;  /* 0x009896800000995d */ /* 0x001fea0003900000 */
[----:B------:R-:W0:Y:S02]  /*1e050*/  @!P1 SYNCS.PHASECHK.TRANS64 P1, [R3+URZ+0x33480], R2 ;  /* 0x03348002030095a7 */ /* 0x000e24000802007f */
[----:B0-----:R-:W-:Y:S05]  /*1e060*/  @!P1 BRA `(.L_x_2654) ;  /* 0xfffffffc00f09947 */ /* 0x001fea000383ffff */
[----:B------:R-:W-:Y:S05]  /*1e070*/  BRA `(.L_x_2736) ;  /* 0xffffffd400847947 */ /* 0x000fea000383ffff */
.L_x_2737:
        /* <DEDUP_REMOVED lines=16> */
.L_x_3425:


//--------------------- .text._ZN7cutlass13device_kernelIN5flash11enable_sm90INS1_16FlashAttnFwdSm90INS1_25CollectiveMainloopFwdSm90ILi2EN4cute5tupleIJNS5_1CILi1EEES8_S8_EEENS6_IJNS7_ILi128EEENS7_ILi160EEENS7_ILi192EEEEEELi192ENS_12float_e4m3_tEfNS_4arch4Sm90ELb1ELb0ELb1ELb1ELb1ELb1ELb0ELb1ELb1ELb1ELb1ELb0EEENS1_21CollectiveEpilogueFwdINS6_IJSA_SC_SB_EEES9_NS_10bfloat16_tESG_Li256ELb1ELb1ELb1ELb1EEENS1_36VarlenDynamicPersistentTileSchedulerILi128ELi160ELi256ELi128ELb1ELb1ELb1ELb1ELb1ELb1EEEEEEEEEvNT_6ParamsE --------------------------
	.section	.text._ZN7cutlass13device_kernelIN5flash11enable_sm90INS1_16FlashAttnFwdSm90INS1_25CollectiveMainloopFwdSm90ILi2EN4cute5tupleIJNS5_1CILi1EEES8_S8_EEENS6_IJNS7_ILi128EEENS7_ILi160EEENS7_ILi192EEEEEELi192ENS_12float_e4m3_tEfNS_4arch4Sm90ELb1ELb0ELb1ELb1ELb1ELb1ELb0ELb1ELb1ELb1ELb1ELb0EEENS1_21CollectiveEpilogueFwdINS6_IJSA_SC_SB_EEES9_NS_10bfloat16_tESG_Li256ELb1ELb1ELb1ELb1EEENS1_36VarlenDynamicPersistentTileSchedulerILi128ELi160ELi256ELi128ELb1ELb1ELb1ELb1ELb1ELb1EEEEEEEEEvNT_6ParamsE,"ax",@progbits
	.align	128
.text._ZN7cutlass13device_kernelIN5flash11enable_sm90INS1_16FlashAttnFwdSm90INS1_25CollectiveMainloopFwdSm90ILi2EN4cute5tupleIJNS5_1CILi1EEES8_S8_EEENS6_IJNS7_ILi128EEENS7_ILi160EEENS7_ILi192EEEEEELi192ENS_12float_e4m3_tEfNS_4arch4Sm90ELb1ELb0ELb1ELb1ELb1ELb1ELb0ELb1ELb1ELb1ELb1ELb0EEENS1_21CollectiveEpilogueFwdINS6_IJSA_SC_SB_EEES9_NS_10bfloat16_tESG_Li256ELb1ELb1ELb1ELb1EEENS1_36VarlenDynamicPersistentTileSchedulerILi128ELi160ELi256ELi128ELb1ELb1ELb1ELb1ELb1ELb1EEEEEEEEEvNT_6ParamsE:
        .type           _ZN7cutlass13device_kernelIN5flash11enable_sm90INS1_16FlashAttnFwdSm90INS1_25CollectiveMainloopFwdSm90ILi2EN4cute5tupleIJNS5_1CILi1EEES8_S8_EEENS6_IJNS7_ILi128EEENS7_ILi160EEENS7_ILi192EEEEEELi192ENS_12float_e4m3_tEfNS_4arch4Sm90ELb1ELb0ELb1ELb1ELb1ELb1ELb0ELb1ELb1ELb1ELb1ELb0EEENS1_21CollectiveEpilogueFwdINS6_IJSA_SC_SB_EEES9_NS_10bfloat16_tESG_Li256ELb1ELb1ELb1ELb1EEENS1_36VarlenDynamicPersistentTileSchedulerILi128ELi160ELi256ELi128ELb1ELb1ELb1ELb1ELb1ELb1EEEEEEEEEvNT_6ParamsE,@function
        .size           _ZN7cutlass13device_kernelIN5flash11enable_sm90INS1_16FlashAttnFwdSm90INS1_25CollectiveMainloopFwdSm90ILi2EN4cute5tupleIJNS5_1CILi1EEES8_S8_EEENS6_IJNS7_ILi128EEENS7_ILi160EEENS7_ILi192EEEEEELi192ENS_12float_e4m3_tEfNS_4arch4Sm90ELb1ELb0ELb1ELb1ELb1ELb1ELb0ELb1ELb1ELb1ELb1ELb0EEENS1_21CollectiveEpilogueFwdINS6_IJSA_SC_SB_EEES9_NS_10bfloat16_tESG_Li256ELb1ELb1ELb1ELb1EEENS1_36VarlenDynamicPersistentTileSchedulerILi128ELi160ELi256ELi128ELb1ELb1ELb1ELb1ELb1ELb1EEEEEEEEEvNT_6ParamsE,(.L_x_3426 - _ZN7cutlass13device_kernelIN5flash11enable_sm90INS1_16FlashAttnFwdSm90INS1_25CollectiveMainloopFwdSm90ILi2EN4cute5tupleIJNS5_1CILi1EEES8_S8_EEENS6_IJNS7_ILi128EEENS7_ILi160EEENS7_ILi192EEEEEELi192ENS_12float_e4m3_tEfNS_4arch4Sm90ELb1ELb0ELb1ELb1ELb1ELb1ELb0ELb1ELb1ELb1ELb1ELb0EEENS1_21CollectiveEpilogueFwdINS6_IJSA_SC_SB_EEES9_NS_10bfloat16_tESG_Li256ELb1ELb1ELb1ELb1EEENS1_36VarlenDynamicPersistentTileSchedulerILi128ELi160ELi256ELi128ELb1ELb1ELb1ELb1ELb1ELb1EEEEEEEEEvNT_6ParamsE)
        .other          _ZN7cutlass13device_kernelIN5flash11enable_sm90INS1_16FlashAttnFwdSm90INS1_25CollectiveMainloopFwdSm90ILi2EN4cute5tupleIJNS5_1CILi1EEES8_S8_EEENS6_IJNS7_ILi128EEENS7_ILi160EEENS7_ILi192EEEEEELi192ENS_12float_e4m3_tEfNS_4arch4Sm90ELb1ELb0ELb1ELb1ELb1ELb1ELb0ELb1ELb1ELb1ELb1ELb0EEENS1_21CollectiveEpilogueFwdINS6_IJSA_SC_SB_EEES9_NS_10bfloat16_tESG_Li256ELb1ELb1ELb1ELb1EEENS1_36VarlenDynamicPersistentTileSchedulerILi128ELi160ELi256ELi128ELb1ELb1ELb1ELb1ELb1ELb1EEEEEEEEEvNT_6ParamsE,@"STO_CUDA_ENTRY STV_DEFAULT"
_ZN7cutlass13device_kernelIN5flash11enable_sm90INS1_16FlashAttnFwdSm90INS1_25CollectiveMainloopFwdSm90ILi2EN4cute5tupleIJNS5_1CILi1EEES8_S8_EEENS6_IJNS7_ILi128EEENS7_ILi160EEENS7_ILi192EEEEEELi192ENS_12float_e4m3_tEfNS_4arch4Sm90ELb1ELb0ELb1ELb1ELb1ELb1ELb0ELb1ELb1ELb1ELb1ELb0EEENS1_21CollectiveEpilogueFwdINS6_IJSA_SC_SB_EEES9_NS_10bfloat16_tESG_Li256ELb1ELb1ELb1ELb1EEENS1_36VarlenDynamicPersistentTileSchedulerILi128ELi160ELi256ELi128ELb1ELb1ELb1ELb1ELb1ELb1EEEEEEEEEvNT_6ParamsE:
        /* <DEDUP_REMOVED lines=18> */
.L_x_2739:
[----:B------:R-:W-:Y:S05]  /*0120*/  BSYNC B0 ;  /* 0x0000000000007941 */ /* 0x000fea0003800000 */
.L_x_2738:
        /* <DEDUP_REMOVED lines=41> */
.L_x_2740:
        /* <DEDUP_REMOVED lines=22> */
.L_x_2741:
        /* <DEDUP_REMOVED lines=18> */
.L_x_2742:
        /* <DEDUP_REMOVED lines=22> */
.L_x_2743:
        /* <DEDUP_REMOVED lines=23> */
.L_x_2744:
        /* <DEDUP_REMOVED lines=8> */
.L_x_2747:
        /* <DEDUP_REMOVED lines=26> */
[----:B------:R-:W-:Y:S01]  /*0b30*/  MOV R221, RZ ;  /* 0x000000ff00dd7202 */ /* 0x000fe20000000f00 */
[----:B------:R-:W-:Y:S01]  /*0b40*/  IMAD.MOV.U32 R229, RZ, RZ, RZ ;  /* 0x000000ffffe57224 */ /* 0x000fe200078e00ff */
[----:B------:R-:W-:Y:S01]  /*0b50*/  ULOP3.LUT UR49, UR36, 0x1, URZ, 0xfc, !UPT ;  /* 0x0000000124317892 */ /* 0x000fe2000f8efc3f */
[----:B------:R-:W-:-:S08]  /*0b60*/  UMOV UR37, URZ ;  /* 0x0000003f00257c82 */ /* 0x000fd00008000000 */
        /* <DEDUP_REMOVED lines=27> */
[C---:B------:R-:W-:Y:S01]  /*0d20*/  VIADD R22, R16.reuse, 0x80 ;  /* 0x0000008010167836 */ /* 0x040fe20000000000 */
[----:B------:R-:W-:Y:S01]  /*0d30*/  SHF.R.S32.HI R9, RZ, 0x1f, R9 ;  /* 0x0000001fff097819 */ /* 0x000fe20000011409 */
[----:B------:R-:W-:Y:S01]  /*0d40*/  VIADD R220, R16, 0xa0 ;  /* 0x000000a010dc7836 */ /* 0x000fe20000000000 */
[----:B------:R-:W-:-:S02]  /*0d50*/  LEA.HI R8, R8, R10, RZ, 0x1 ;  /* 0x0000000a08087211 */ /* 0x000fc400078f08ff */
[----:B------:R-:W-:Y:S02]  /*0d60*/  LEA.HI R2, R2, R3, RZ, 0x1 ;  /* 0x0000000302027211 */ /* 0x000fe400078f08ff */
[----:B------:R-:W-:Y:S02]  /*0d70*/  LEA.HI R4, R4, R5, RZ, 0x1 ;  /* 0x0000000504047211 */ /* 0x000fe400078f08ff */
[----:B------:R-:W-:Y:S02]  /*0d80*/  LEA.HI R9, R9, R0, RZ, 0x2 ;  /* 0x0000000009097211 */ /* 0x000fe400078f10ff */
[----:B------:R-:W-:Y:S02]  /*0d90*/  LOP3.LUT R8, R8, 0x3fffffe, RZ, 0xc0, !PT ;  /* 0x03fffffe08087812 */ /* 0x000fe400078ec0ff */
[----:B------:R-:W-:Y:S02]  /*0da0*/  LOP3.LUT R2, R2, 0x3fffffe, RZ, 0xc0, !PT ;  /* 0x03fffffe02027812 */ /* 0x000fe400078ec0ff */
        /* <DEDUP_REMOVED lines=12> */
[-C--:B------:R-:W-:Y:S01]  /*0e70*/  LEA.HI R4, R3, R13.reuse, RZ, 0x3 ;  /* 0x0000000d03047211 */ /* 0x080fe200078f18ff */
[----:B------:R-:W-:Y:S01]  /*0e80*/  IMAD.SHL.U32 R9, R9, 0x80, RZ ;  /* 0x0000008009097824 */ /* 0x000fe200078e00ff */
[----:B------:R-:W-:Y:S01]  /*0e90*/  LEA.HI R3, R0, R20, RZ, 0x2 ;  /* 0x0000001400037211 */ /* 0x000fe200078f10ff */
[----:B------:R-:W-:Y:S01]  /*0ea0*/  IMAD.SHL.U32 R39, R12, 0x40, RZ ;  /* 0x000000400c277824 */ /* 0x000fe200078e00ff */
[----:B------:R-:W-:Y:S01]  /*0eb0*/  LEA.HI R8, R13, R13, RZ, 0x1 ;  /* 0x0000000d0d087211 */ /* 0x000fe200078f08ff */
[----:B------:R0:W-:Y:S01]  /*0ec0*/  STL [R1+0x144], R5 ;  /* 0x0001440501007387 */ /* 0x0001e20000100800 */
[----:B------:R-:W-:Y:S01]  /*0ed0*/  IMAD.SHL.U32 R10, R4, 0x40, RZ ;  /* 0x00000040040a7824 */ /* 0x000fe200078e00ff */
[----:B------:R-:W-:-:S02]  /*0ee0*/  SHF.R.S32.HI R4, RZ, 0x2, R3 ;  /* 0x00000002ff047819 */ /* 0x000fc40000011403 */
[----:B------:R-:W-:Y:S02]  /*0ef0*/  LOP3.LUT R7, R8, 0x3fffffe, RZ, 0xc0, !PT ;  /* 0x03fffffe08077812 */ /* 0x000fe400078ec0ff */
[----:B------:R-:W-:Y:S02]  /*0f00*/  LOP3.LUT R10, R10, 0xfffffe00, RZ, 0xc0, !PT ;  /* 0xfffffe000a0a7812 */ /* 0x000fe400078ec0ff */
[----:B------:R-:W-:Y:S01]  /*0f10*/  IADD3 R7, R13, -R7, RZ ;  /* 0x800000070d077210 */ /* 0x000fe20007ffe0ff */
[----:B------:R-:W-:Y:S01]  /*0f20*/  VIADD R13, R224, 0x20 ;  /* 0x00000020e00d7836 */ /* 0x000fe20000000000 */
[----:B0-----:R-:W-:Y:S02]  /*0f30*/  SHF.R.S32.HI R5, RZ, 0x1f, R3 ;  /* 0x0000001fff057819 */ /* 0x001fe40000011403 */
[----:B------:R-:W-:Y:S01]  /*0f40*/  LOP3.LUT R6, R6, 0x1ffffffe, RZ, 0xc0, !PT ;  /* 0x1ffffffe06067812 */ /* 0x000fe200078ec0ff */
[----:B------:R-:W-:Y:S01]  /*0f50*/  IMAD R7, R7, 0x40, R10 ;  /* 0x0000004007077824 */ /* 0x000fe200078e020a */
[----:B------:R-:W-:Y:S01]  /*0f60*/  LEA.HI R5, R5, R4, RZ, 0x3 ;  /* 0x0000000405057211 */ /* 0x000fe200078f18ff */
[----:B------:R-:W-:Y:S01]  /*0f70*/  IMAD.IADD R222, R224, 0x1, R13 ;  /* 0x00000001e0de7824 */ /* 0x000fe200078e020d */
[----:B------:R-:W-:Y:S01]  /*0f80*/  LEA.HI R0, R0, R20, RZ, 0x5 ;  /* 0x0000001400007211 */ /* 0x000fe200078f28ff */
[----:B------:R-:W-:Y:S01]  /*0f90*/  IMAD.IADD R6, R11, 0x1, -R6 ;  /* 0x000000010b067824 */ /* 0x000fe200078e0a06 */
[----:B------:R-:W-:Y:S01]  /*0fa0*/  LOP3.LUT R5, R5, 0xfffffff8, RZ, 0xc0, !PT ;  /* 0xfffffff805057812 */ /* 0x000fe200078ec0ff */
[----:B------:R-:W-:Y:S01]  /*0fb0*/  VIADD R11, R224, 0x40 ;  /* 0x00000040e00b7836 */ /* 0x000fe20000000000 */
[----:B------:R-:W-:Y:S01]  /*0fc0*/  SHF.R.S32.HI R0, RZ, 0x5, R0 ;  /* 0x00000005ff007819 */ /* 0x000fe20000011400 */
[----:B------:R0:W-:Y:S01]  /*0fd0*/  STL [R1+0x40], R7 ;  /* 0x0000400701007387 */ /* 0x0001e20000100800 */
[----:B------:R-:W-:Y:S01]  /*0fe0*/  IADD3 R5, R4, -R5, RZ ;  /* 0x8000000504057210 */ /* 0x000fe20007ffe0ff */
[----:B------:R-:W-:Y:S01]  /*0ff0*/  IMAD.IADD R223, R224, 0x1, R11 ;  /* 0x00000001e0df7824 */ /* 0x000fe200078e020b */
[----:B------:R-:W-:Y:S01]  /*1000*/  LOP3.LUT R15, R9, 0x180, RZ, 0xc0, !PT ;  /* 0x00000180090f7812 */ /* 0x000fe200078ec0ff */
[----:B------:R1:W-:Y:S01]  /*1010*/  STL [R1+0x20], R13 ;  /* 0x0000200d01007387 */ /* 0x0003e20000100800 */
[----:B------:R-:W-:Y:S01]  /*1020*/  LOP3.LUT R3, R3, 0x7ffffffc, RZ, 0xc0, !PT ;  /* 0x7ffffffc03037812 */ /* 0x000fe200078ec0ff */
[----:B------:R-:W-:Y:S01]  /*1030*/  IMAD R5, R0, 0x10, R5 ;  /* 0x0000001000057824 */ /* 0x000fe200078e0205 */
[----:B------:R-:W-:Y:S01]  /*1040*/  SHF.R.U32.HI R14, RZ, 0x3, R15 ;  /* 0x00000003ff0e7819 */ /* 0x000fe2000001160f */
[----:B------:R2:W-:Y:S01]  /*1050*/  STL [R1+0x1c], R11 ;  /* 0x00001c0b01007387 */ /* 0x0005e20000100800 */
[----:B------:R-:W-:Y:S01]  /*1060*/  SHF.R.S32.HI R4, RZ, 0x1f, R223 ;  /* 0x0000001fff047819 */ /* 0x000fe200000114df */
[----:B------:R-:W-:Y:S01]  /*1070*/  VIADD R0, R224, 0x30 ;  /* 0x00000030e0007836 */ /* 0x000fe20000000000 */
[----:B0-----:R-:W-:Y:S01]  /*1080*/  SHF.R.S32.HI R7, RZ, 0x1f, R222 ;  /* 0x0000001fff077819 */ /* 0x001fe200000114de */
[----:B------:R-:W-:Y:S01]  /*1090*/  STL [R1+0x38], R39 ;  /* 0x0000382701007387 */ /* 0x000fe20000100800 */
[-C--:B------:R-:W-:Y:S01]  /*10a0*/  LEA.HI R228, R4, R223.reuse, RZ, 0x4 ;  /* 0x000000df04e47211 */ /* 0x080fe200078f20ff */
[----:B-1----:R-:W-:Y:S01]  /*10b0*/  IMAD R13, R2, 0x40, R5 ;  /* 0x00000040020d7824 */ /* 0x002fe200078e0205 */
[CC--:B------:R-:W-:Y:S01]  /*10c0*/  LEA.HI R9, R7.reuse, R222.reuse, RZ, 0x6 ;  /* 0x000000de07097211 */ /* 0x0c0fe200078f30ff */
[----:B------:R-:W-:Y:S01]  /*10d0*/  VIADD R2, R224, 0x10 ;  /* 0x00000010e0027836 */ /* 0x000fe20000000000 */
[----:B------:R-:W-:Y:S01]  /*10e0*/  LEA.HI R7, R7, R222, RZ, 0x4 ;  /* 0x000000de07077211 */ /* 0x000fe200078f20ff */
[----:B------:R-:W-:Y:S01]  /*10f0*/  STL [R1+0x30], R15 ;  /* 0x0000300f01007387 */ /* 0x000fe20000100800 */
[----:B------:R-:W-:Y:S01]  /*1100*/  LEA.HI R10, R4, R223, RZ, 0x6 ;  /* 0x000000df040a7211 */ /* 0x000fe200078f30ff */
[----:B------:R-:W-:Y:S01]  /*1110*/  IMAD.SHL.U32 R9, R9, 0x80, RZ ;  /* 0x0000008009097824 */ /* 0x000fe200078e00ff */
[----:B------:R-:W-:Y:S01]  /*1120*/  LOP3.LUT R4, R15, 0x30, R7, 0xf8, !PT ;  /* 0x000000300f047812 */ /* 0x000fe200078ef807 */
[----:B------:R-:W-:Y:S01]  /*1130*/  STL [R1+0x34], R14 ;  /* 0x0000340e01007387 */ /* 0x000fe20000100800 */
[----:B------:R-:W-:Y:S01]  /*1140*/  SHF.R.S32.HI R8, RZ, 0x1, R8 ;  /* 0x00000001ff087819 */ /* 0x000fe20000011408 */
[----:B------:R-:W-:Y:S01]  /*1150*/  IMAD.IADD R3, R20, 0x1, -R3 ;  /* 0x0000000114037824 */ /* 0x000fe200078e0a03 */
[----:B------:R-:W-:Y:S01]  /*1160*/  LOP3.LUT R9, R9, 0xffffe000, RZ, 0xc0, !PT ;  /* 0xffffe00009097812 */ /* 0x000fe200078ec0ff */
[----:B------:R-:W-:Y:S01]  /*1170*/  STL [R1+0x140], R13 ;  /* 0x0001400d01007387 */ /* 0x000fe20000100800 */
[-C--:B------:R-:W-:Y:S01]  /*1180*/  LOP3.LUT R4, R4, R14.reuse, RZ, 0x3c, !PT ;  /* 0x0000000e04047212 */ /* 0x080fe200078e3cff */
[----:B------:R-:W-:Y:S01]  /*1190*/  IMAD.SHL.U32 R8, R8, 0x80, RZ ;  /* 0x0000008008087824 */ /* 0x000fe200078e00ff */
[----:B--2---:R-:W-:Y:S01]  /*11a0*/  SHF.L.U32 R11, R10, 0x7, RZ ;  /* 0x000000070a0b7819 */ /* 0x004fe200000006ff */
[----:B------:R-:W-:Y:S01]  /*11b0*/  STL [R1+0x14], RZ ;  /* 0x000014ff01007387 */ /* 0x000fe20000100800 */
[-C--:B------:R-:W-:Y:S01]  /*11c0*/  IADD3 R9, R4, R39.reuse, R9 ;  /* 0x0000002704097210 */ /* 0x080fe20007ffe009 */
[----:B------:R-:W-:Y:S01]  /*11d0*/  IMAD.SHL.U32 R40, R3, 0x2, RZ ;  /* 0x0000000203287824 */ /* 0x000fe200078e00ff */
[----:B------:R-:W-:Y:S01]  /*11e0*/  SHF.R.S32.HI R4, RZ, 0x1f, R22 ;  /* 0x0000001fff047819 */ /* 0x000fe20000011416 */
[----:B------:R0:W-:Y:S01]  /*11f0*/  STL [R1+0x18], R2 ;  /* 0x0000180201007387 */ /* 0x0001e20000100800 */
[----:B------:R-:W-:Y:S01]  /*1200*/  LOP3.LUT R10, R15, 0x30, R228, 0xf8, !PT ;  /* 0x000000300f0a7812 */ /* 0x000fe200078ef8e4 */
[C---:B------:R-:W-:Y:S01]  /*1210*/  VIADD R38, R40.reuse, 0x8 ;  /* 0x0000000828267836 */ /* 0x040fe20000000000 */
[C---:B------:R-:W-:Y:S01]  /*1220*/  IADD3 R36, R40.reuse, 0x18, RZ ;  /* 0x0000001828247810 */ /* 0x040fe20007ffe0ff */
[----:B------:R1:W-:Y:S01]  /*1230*/  STL [R1+0x24], R0 ;  /* 0x0000240001007387 */ /* 0x0003e20000100800 */
[C---:B------:R-:W-:Y:S01]  /*1240*/  VIADD R37, R40.reuse, 0x10 ;  /* 0x0000001028257836 */ /* 0x040fe20000000000 */
[C---:B------:R-:W-:Y:S01]  /*1250*/  IADD3 R27, R40.reuse, 0x48, RZ ;  /* 0x00000048281b7810 */ /* 0x040fe20007ffe0ff */
[C---:B------:R-:W-:Y:S01]  /*1260*/  VIADD R35, R40.reuse, 0x20 ;  /* 0x0000002028237836 */ /* 0x040fe20000000000 */
[----:B------:R-:W-:Y:S01]  /*1270*/  LOP3.LUT R11, R11, 0xffffe000, RZ, 0xc0, !PT ;  /* 0xffffe0000b0b7812 */ /* 0x000fe200078ec0ff */
[----:B------:R-:W-:Y:S01]  /*1280*/  VIADD R34, R40, 0x28 ;  /* 0x0000002828227836 */ /* 0x000fe20000000000 */
[----:B0-----:R-:W-:Y:S01]  /*1290*/  IADD3 R2, R224, 0x50, RZ ;  /* 0x00000050e0027810 */ /* 0x001fe20007ffe0ff */
[----:B------:R-:W-:Y:S01]  /*12a0*/  VIADD R33, R40, 0x30 ;  /* 0x0000003028217836 */ /* 0x000fe20000000000 */
[----:B------:R-:W-:Y:S01]  /*12b0*/  LOP3.LUT R10, R10, R14, RZ, 0x3c, !PT ;  /* 0x0000000e0a0a7212 */ /* 0x000fe200078e3cff */
[C---:B------:R-:W-:Y:S01]  /*12c0*/  VIADD R32, R40.reuse, 0x38 ;  /* 0x0000003828207836 */ /* 0x040fe20000000000 */
[----:B-1----:R-:W-:Y:S01]  /*12d0*/  SHF.R.S32.HI R0, RZ, 0x1f, R23 ;  /* 0x0000001fff007819 */ /* 0x002fe20000011417 */
[----:B------:R0:W-:Y:S01]  /*12e0*/  STL [R1+0x28], R2 ;  /* 0x0000280201007387 */ /* 0x0001e20000100800 */
[----:B------:R-:W-:Y:S01]  /*12f0*/  VIADD R28, R40, 0x40 ;  /* 0x00000040281c7836 */ /* 0x000fe20000000000 */
[----:B------:R-:W-:Y:S01]  /*1300*/  IADD3 R11, R10, R39, R11 ;  /* 0x000000270a0b7210 */ /* 0x000fe20007ffe00b */
[C---:B------:R-:W-:Y:S01]  /*1310*/  VIADD R26, R40.reuse, 0x50 ;  /* 0x00000050281a7836 */ /* 0x040fe20000000000 */
[----:B------:R1:W-:Y:S01]  /*1320*/  STL [R1+0x8], R0 ;  /* 0x0000080001007387 */ /* 0x0003e20000100800 */
[C---:B------:R-:W-:Y:S01]  /*1330*/  VIADD R25, R40.reuse, 0x58 ;  /* 0x0000005828197836 */ /* 0x040fe20000000000 */
[----:B------:R-:W-:Y:S01]  /*1340*/  SHF.R.S32.HI R227, RZ, 0x4, R7 ;  /* 0x00000004ffe37819 */ /* 0x000fe20000011407 */
[C---:B------:R-:W-:Y:S01]  /*1350*/  VIADD R24, R40.reuse, 0x60 ;  /* 0x0000006028187836 */ /* 0x040fe20000000000 */
[----:B------:R2:W-:Y:S01]  /*1360*/  STL [R1+0x4], R4 ;  /* 0x0000040401007387 */ /* 0x0005e20000100800 */
[----:B------:R-:W-:Y:S01]  /*1370*/  VIADD R21, R40, 0x68 ;  /* 0x0000006828157836 */ /* 0x000fe20000000000 */
[----:B0-----:R-:W-:Y:S01]  /*1380*/  LOP3.LUT R2, R8, 0x180, RZ, 0xc0, !PT ;  /* 0x0000018008027812 */ /* 0x001fe200078ec0ff */
[C---:B------:R-:W-:Y:S01]  /*1390*/  VIADD R20, R40.reuse, 0x70 ;  /* 0x0000007028147836 */ /* 0x040fe20000000000 */
[C---:B------:R-:W-:Y:S01]  /*13a0*/  IADD3 R5, R40.reuse, 0xa8, RZ ;  /* 0x000000a828057810 */ /* 0x040fe20007ffe0ff */
[C---:B------:R-:W-:Y:S01]  /*13b0*/  VIADD R12, R40.reuse, 0x88 ;  /* 0x00000088280c7836 */ /* 0x040fe20000000000 */
[----:B-1----:R-:W-:Y:S01]  /*13c0*/  SHF.R.S32.HI R0, RZ, 0x1f, R220 ;  /* 0x0000001fff007819 */ /* 0x002fe200000114dc */
[C---:B------:R-:W-:Y:S01]  /*13d0*/  VIADD R10, R40.reuse, 0x90 ;  /* 0x00000090280a7836 */ /* 0x040fe20000000000 */
[----:B------:R-:W-:Y:S01]  /*13e0*/  SHF.R.S32.HI R17, RZ, 0x1f, R16 ;  /* 0x0000001fff117819 */ /* 0x000fe20000011410 */
[C---:B------:R-:W-:Y:S01]  /*13f0*/  VIADD R8, R40.reuse, 0x98 ;  /* 0x0000009828087836 */ /* 0x040fe20000000000 */
[----:B------:R-:W-:Y:S01]  /*1400*/  SHF.R.S32.HI R228, RZ, 0x4, R228 ;  /* 0x00000004ffe47819 */ /* 0x000fe200000114e4 */
[----:B------:R0:W-:Y:S01]  /*1410*/  STL [R1], R0 ;  /* 0x0000000001007387 */ /* 0x0001e20000100800 */
[----:B------:R-:W-:-:S02]  /*1420*/  VIADD R7, R40, 0xa0 ;  /* 0x000000a028077836 */ /* 0x000fc40000000000 */
[----:B--2---:R-:W-:Y:S01]  /*1430*/  VIADD R4, R40, 0xb0 ;  /* 0x000000b028047836 */ /* 0x004fe20000000000 */
[----:B------:R1:W-:Y:S04]  /*1440*/  STL [R1+0x3c], R2 ;  /* 0x00003c0201007387 */ /* 0x0003e80000100800 */
[----:B------:R2:W-:Y:S01]  /*1450*/  STL [R1+0x54], R40 ;  /* 0x0000542801007387 */ /* 0x0005e20000100800 */
[----:B0-----:R-:W-:-:S03]  /*1460*/  LOP3.LUT R0, R15, 0x10, R16, 0xf8, !PT ;  /* 0x000000100f007812 */ /* 0x001fc600078ef810 */
[----:B------:R-:W-:Y:S01]  /*1470*/  STL [R1+0xd0], R38 ;  /* 0x0000d02601007387 */ /* 0x000fe20000100800 */
[----:B-1----:R-:W-:-:S03]  /*1480*/  LOP3.LUT R2, R15, 0x30, R16, 0xf8, !PT ;  /* 0x000000300f027812 */ /* 0x002fc600078ef810 */
[----:B------:R-:W-:Y:S01]  /*1490*/  STL [R1+0xcc], R37 ;  /* 0x0000cc2501007387 */ /* 0x000fe20000100800 */
[-C--:B------:R-:W-:Y:S02]  /*14a0*/  LOP3.LUT R0, R0, R14.reuse, RZ, 0x3c, !PT ;  /* 0x0000000e00007212 */ /* 0x080fe400078e3cff */
[----:B------:R-:W-:Y:S01]  /*14b0*/  LOP3.LUT R3, R2, R14, RZ, 0x3c, !PT ;  /* 0x0000000e02037212 */ /* 0x000fe200078e3cff */
[----:B------:R-:W-:Y:S01]  /*14c0*/  STL [R1+0xc8], R36 ;  /* 0x0000c82401007387 */ /* 0x000fe20000100800 */
[C---:B------:R-:W-:Y:S01]  /*14d0*/  IADD3 R15, R40.reuse, 0x78, RZ ;  /* 0x00000078280f7810 */ /* 0x040fe20007ffe0ff */
[C---:B------:R-:W-:Y:S02]  /*14e0*/  VIADD R14, R40.reuse, 0x80 ;  /* 0x00000080280e7836 */ /* 0x040fe40000000000 */
[----:B------:R0:W-:Y:S01]  /*14f0*/  STL [R1+0xc4], R35 ;  /* 0x0000c42301007387 */ /* 0x0001e20000100800 */
[----:B------:R-:W-:Y:S02]  /*1500*/  VIADD R2, R40, 0xb8 ;  /* 0x000000b828027836 */ /* 0x000fe40000000000 */
[----:B--2---:R-:W-:Y:S01]  /*1510*/  IMAD.IADD R40, R39, 0x1, R0 ;  /* 0x0000000127287824 */ /* 0x004fe200078e0200 */
[----:B------:R-:W-:Y:S01]  /*1520*/  STL [R1+0xc0], R34 ;  /* 0x0000c02201007387 */ /* 0x000fe20000100800 */
[----:B------:R-:W-:-:S02]  /*1530*/  IADD3 R0, R18, R39, R3 ;  /* 0x0000002712007210 */ /* 0x000fc40007ffe003 */
[----:B------:R-:W-:Y:S01]  /*1540*/  SHF.R.S32.HI R3, RZ, 0x1f, R38 ;  /* 0x0000001fff037819 */ /* 0x000fe20000011426 */
        /* <DEDUP_REMOVED lines=68> */
[----:B-1----:R-:W-:-:S03]  /*1990*/  LEA R0, R6, R13, 0x3 ;  /* 0x0000000d06007211 */ /* 0x002fc600078e18ff */
[----:B------:R0:W-:Y:S04]  /*19a0*/  STL [R1+0x134], R2 ;  /* 0x0001340201007387 */ /* 0x0001e80000100800 */
[----:B------:R0:W-:Y:S02]  /*19b0*/  STL [R1+0x5c], R0 ;  /* 0x00005c0001007387 */ /* 0x0001e40000100800 */
.L_x_2973:
[----:B01-3--:R-:W0:Y:S02]  /*19c0*/  LDC.64 R2, c[0x0][0xc88] ;  /* 0x00032200ff027b82 */ /* 0x00be240000000a00 */
[----:B0-----:R-:W-:-:S05]  /*19d0*/  IMAD.WIDE R2, R31, 0x4, R2 ;  /* 0x000000041f027825 */ /* 0x001fca00078e0202 */
[----:B--2---:R-:W2:Y:S01]  /*19e0*/  LDG.E R26, desc[UR54][R2.64] ;  /* 0x00000036021a7981 */ /* 0x004ea2000c1e1900 */
[----:B------:R-:W-:Y:S05]  /*19f0*/  YIELD ;  /* 0x0000000000007946 */ /* 0x000fea0003800000 */
[----:B------:R-:W-:Y:S01]  /*1a00*/  ULDC.64 UR4, c[0x0][0xa28] ;  /* 0x00028a0000047ab9 */ /* 0x000fe20000000a00 */
[----:B------:R-:W-:Y:S01]  /*1a10*/  ULDC.64 UR8, c[0x0][0xa18] ;  /* 0x0002860000087ab9 */ /* 0x000fe20000000a00 */
[----:B------:R-:W-:Y:S01]  /*1a20*/  ISETP.NE.U32.AND P1, PT, RZ, UR4, PT ;  /* 0x00000004ff007c0c */ /* 0x000fe2000bf25070 */
[----:B------:R-:W-:Y:S01]  /*1a30*/  IMAD.MOV.U32 R10, RZ, RZ, RZ ;  /* 0x000000ffff0a7224 */ /* 0x000fe200078e00ff */
[----:B------:R-:W-:Y:S01]  /*1a40*/  ULDC.64 UR6, c[0x0][0xa08] ;  /* 0x0002820000067ab9 */ /* 0x000fe20000000a00 */
[----:B------:R-:W-:Y:S01]  /*1a50*/  IMAD.MOV.U32 R118, RZ, RZ, RZ ;  /* 0x000000ffff767224 */ /* 0x000fe200078e00ff */
[----:B------:R-:W-:-:S02]  /*1a60*/  ISETP.NE.AND.EX P1, PT, RZ, UR5, PT, P1 ;  /* 0x00000005ff007c0c */ /* 0x000fc4000bf25310 */
[----:B------:R-:W-:-:S04]  /*1a70*/  ISETP.NE.U32.AND P0, PT, RZ, UR6, PT ;  /* 0x00000006ff007c0c */ /* 0x000fc8000bf05070 */
[----:B------:R-:W-:Y:S02]  /*1a80*/  ISETP.NE.AND.EX P0, PT, RZ, UR7, PT, P0 ;  /* 0x00000007ff007c0c */ /* 0x000fe4000bf05300 */
[----:B--2---:R-:W-:Y:S01]  /*1a90*/  SHF.R.S32.HI R0, RZ, 0x1f, R26 ;  /* 0x0000001fff007819 */ /* 0x004fe2000001141a */
[----:B------:R-:W-:-:S04]  /*1aa0*/  IMAD.SHL.U32 R28, R26, 0x4, RZ ;  /* 0x000000041a1c7824 */ /* 0x000fc800078e00ff */
[C---:B------:R-:W-:Y:S01]  /*1ab0*/  @P1 LEA R4, P2, R26.reuse, UR4, 0x2 ;  /* 0x000000041a041c11 */ /* 0x040fe2000f8410ff */
[----:B------:R-:W-:Y:S01]  /*1ac0*/  STL [R1+0x60], R26 ;  /* 0x0000601a01007387 */ /* 0x000fe20000100800 */
[C-C-:B------:R-:W-:Y:S02]  /*1ad0*/  SHF.L.U64.HI R27, R26.reuse, 0x2, R0.reuse ;  /* 0x000000021a1b7819 */ /* 0x140fe40000010200 */
[----:B------:R-:W-:Y:S01]  /*1ae0*/  @P1 LEA.HI.X R5, R26, UR5, R0, 0x2, P2 ;  /* 0x000000051a051c11 */ /* 0x000fe200090f1400 */
[----:B------:R-:W-:Y:S01]  /*1af0*/  ULDC UR4, c[0x0][0x288] ;  /* 0x0000a20000047ab9 */ /* 0x000fe20000000800 */
[----:B------:R-:W-:Y:S01]  /*1b00*/  ISETP.NE.U32.AND P2, PT, RZ, UR8, PT ;  /* 0x00000008ff007c0c */ /* 0x000fe2000bf45070 */
[----:B------:R0:W-:Y:S01]  /*1b10*/  STL [R1+0x70], R0 ;  /* 0x0000700001007387 */ /* 0x0001e20000100800 */
[----:B------:R-:W-:Y:S02]  /*1b20*/  IADD3 R8, P3, R28, UR6, RZ ;  /* 0x000000061c087c10 */ /* 0x000fe4000ff7e0ff */
[----:B------:R-:W-:Y:S01]  /*1b30*/  ISETP.NE.AND.EX P2, PT, RZ, UR9, PT, P2 ;  /* 0x00000009ff007c0c */ /* 0x000fe2000bf45320 */
[----:B------:R1:W5:Y:S01]  /*1b40*/  @P1 LDG.E R10, desc[UR54][R4.64] ;  /* 0x00000036040a1981 */ /* 0x000362000c1e1900 */
[----:B------:R-:W-:-:S03]  /*1b50*/  IADD3.X R9, R27, UR7, RZ, P3, !PT ;  /* 0x000000071b097c10 */ /* 0x000fc60009ffe4ff */
[----:B------:R1:W-:Y:S01]  /*1b60*/  STL [R1+0x68], R28 ;  /* 0x0000681c01007387 */ /* 0x0003e20000100800 */
[----:B0-----:R-:W-:Y:S01]  /*1b70*/  IMAD.U32 R0, RZ, RZ, UR4 ;  /* 0x00000004ff007e24 */ /* 0x001fe2000f8e00ff */
[----:B------:R-:W-:Y:S02]  /*1b80*/  ULDC.64 UR4, c[0x0][0x418] ;  /* 0x0001060000047ab9 */ /* 0x000fe40000000a00 */
[----:B------:R1:W5:Y:S04]  /*1b90*/  @P0 LDG.E R118, desc[UR54][R8.64] ;  /* 0x0000003608760981 */ /* 0x000368000c1e1900 */
[----:B------:R-:W-:Y:S01]  /*1ba0*/  @P2 IADD3 R6, P1, R28, UR8, RZ ;  /* 0x000000081c062c10 */ /* 0x000fe2000ff3e0ff */
[----:B------:R1:W-:Y:S03]  /*1bb0*/  STL [R1+0x6c], R27 ;  /* 0x00006c1b01007387 */ /* 0x0003e60000100800 */
[----:B------:R-:W-:-:S05]  /*1bc0*/  @P2 IADD3.X R7, R27, UR9, RZ, P1, !PT ;  /* 0x000000091b072c10 */ /* 0x000fca0008ffe4ff */
[----:B------:R-:W2:Y:S01]  /*1bd0*/  @P2 LDG.E R0, desc[UR54][R6.64] ;  /* 0x0000003606002981 */ /* 0x000ea2000c1e1900 */
[----:B------:R-:W-:-:S03]  /*1be0*/  UISETP.NE.U32.AND UP0, UPT, UR4, URZ, UPT ;  /* 0x0000003f0400728c */ /* 0x000fc6000bf05070 */
[----:B------:R-:W-:Y:S01]  /*1bf0*/  ULDC UR4, c[0x0][0x424] ;  /* 0x0001090000047ab9 */ /* 0x000fe20000000800 */
[----:B------:R-:W-:-:S03]  /*1c00*/  UISETP.NE.AND.EX UP0, UPT, UR5, URZ, UPT, UP0 ;  /* 0x0000003f0500728c */ /* 0x000fc6000bf05300 */
[----:B------:R-:W-:Y:S01]  /*1c10*/  ULDC UR5, c[0x0][0x2f0] ;  /* 0x0000bc0000057ab9 */ /* 0x000fe20000000800 */
[----:B------:R-:W-:-:S04]  /*1c20*/  USEL UR4, UR4, 0x1, UP0 ;  /* 0x0000000104047887 */ /* 0x000fc80008000000 */
[----:B------:R-:W-:-:S03]  /*1c30*/  UIMAD UR4, UR4, UR5, URZ ;  /* 0x00000005040472a4 */ /* 0x000fc6000f8e023f */
[----:B------:R-:W-:Y:S02]  /*1c40*/  ULDC UR5, c[0x0][0x348] ;  /* 0x0000d20000057ab9 */ /* 0x000fe40000000800 */
[----:B------:R-:W-:Y:S01]  /*1c50*/  MOV R2, UR5 ;  /* 0x0000000500027c02 */ /* 0x000fe20008000f00 */
[----:B------:R-:W-:Y:S01]  /*1c60*/  IMAD.U32 R25, RZ, RZ, UR4 ;  /* 0x00000004ff197e24 */ /* 0x000fe2000f8e00ff */
[----:B--2---:R1:W-:Y:S01]  /*1c70*/  STL [R1+0x4c], R0 ;  /* 0x00004c0001007387 */ /* 0x0043e20000100800 */
[----:B------:R-:W-:Y:S01]  /*1c80*/  IMAD.MOV.U32 R12, RZ, RZ, R0 ;  /* 0x000000ffff0c7224 */ /* 0x000fe200078e0000 */
[----:B----4-:R-:W-:Y:S06]  /*1c90*/  @P2 BRA `(.L_x_2749) ;  /* 0x0000000000282947 */ /* 0x010fec0003800000 */
[----:B------:R-:W-:Y:S02]  /*1ca0*/  ULDC.64 UR4, c[0x0][0xa00] ;  /* 0x0002800000047ab9 */ /* 0x000fe40000000a00 */
[----:B------:R-:W-:-:S04]  /*1cb0*/  ISETP.NE.U32.AND P1, PT, RZ, UR4, PT ;  /* 0x00000004ff007c0c */ /* 0x000fc8000bf25070 */
[----:B------:R-:W-:-:S13]  /*1cc0*/  ISETP.NE.AND.EX P1, PT, RZ, UR5, PT, P1 ;  /* 0x00000005ff007c0c */ /* 0x000fda000bf25310 */
[----:B------:R-:W-:Y:S05]  /*1cd0*/  @!P1 BRA `(.L_x_2749) ;  /* 0x0000000000189947 */ /* 0x000fea0003800000 */
[----:B-1----:R-:W0:Y:S02]  /*1ce0*/  LDC.64 R4, c[0x0][0xa00] ;  /* 0x00028000ff047b82 */ /* 0x002e240000000a00 */
[----:B0-----:R-:W-:-:S05]  /*1cf0*/  IMAD.WIDE R4, R26, 0x4, R4 ;  /* 0x000000041a047825 */ /* 0x001fca00078e0204 */
[----:B------:R-:W2:Y:S04]  /*1d00*/  LDG.E R0, desc[UR54][R4.64] ;  /* 0x0000003604007981 */ /* 0x000ea8000c1e1900 */
[----:B------:R-:W2:Y:S02]  /*1d10*/  LDG.E R3, desc[UR54][R4.64+0x4] ;  /* 0x0000043604037981 */ /* 0x000ea4000c1e1900 */
[----:B--2---:R-:W-:-:S05]  /*1d20*/  IMAD.IADD R12, R3, 0x1, -R0 ;  /* 0x00000001030c7824 */ /* 0x004fca00078e0a00 */
[----:B------:R0:W-:Y:S02]  /*1d30*/  STL [R1+0x4c], R12 ;  /* 0x00004c0c01007387 */ /* 0x0001e40000100800 */
.L_x_2749:
[----:B------:R-:W-:Y:S01]  /*1d40*/  ULDC.64 UR4, c[0x0][0xa20] ;  /* 0x0002880000047ab9 */ /* 0x000fe20000000a00 */
[C---:B------:R-:W-:Y:S02]  /*1d50*/  LOP3.LUT R3, R30.reuse, 0xff000000, RZ, 0xc0, !PT ;  /* 0xff0000001e037812 */ /* 0x040fe400078ec0ff */
[----:B------:R-:W-:Y:S02]  /*1d60*/  ISETP.NE.U32.AND P1, PT, RZ, UR4, PT ;  /* 0x00000004ff007c0c */ /* 0x000fe4000bf25070 */
[C---:B-1----:R-:W-:Y:S02]  /*1d70*/  LOP3.LUT R0, R30.reuse, 0xff0000, RZ, 0xc0, !PT ;  /* 0x00ff00001e007812 */ /* 0x042fe400078ec0ff */
[----:B------:R-:W-:Y:S02]  /*1d80*/  ISETP.NE.AND.EX P1, PT, RZ, UR5, PT, P1 ;  /* 0x00000005ff007c0c */ /* 0x000fe4000bf25310 */
[----:B------:R-:W-:Y:S02]  /*1d90*/  SHF.R.U32.HI R3, RZ, 0x8, R3 ;  /* 0x00000008ff037819 */ /* 0x000fe40000011603 */
[----:B------:R-:W-:-:S02]  /*1da0*/  LOP3.LUT R226, R30, 0xffff, RZ, 0xc0, !PT ;  /* 0x0000ffff1ee27812 */ /* 0x000fc400078ec0ff */
[----:B------:R-:W-:-:S07]  /*1db0*/  LEA.HI R11, R0, R3, RZ, 0x10 ;  /* 0x00000003000b7211 */ /* 0x000fce00078f80ff */
[----:B------:R-:W-:Y:S05]  /*1dc0*/  @!P1 BRA `(.L_x_2750) ;  /* 0x0000000000109947 */ /* 0x000fea0003800000 */
[----:B------:R-:W-:-:S04]  /*1dd0*/  IADD3 R4, P0, R28, UR4, RZ ;  /* 0x000000041c047c10 */ /* 0x000fc8000ff1e0ff */
[----:B------:R-:W-:-:S05]  /*1de0*/  IADD3.X R5, R27, UR5, RZ, P0, !PT ;  /* 0x000000051b057c10 */ /* 0x000fca00087fe4ff */
[----:B------:R1:W5:Y:S01]  /*1df0*/  LDG.E R25, desc[UR54][R4.64] ;  /* 0x0000003604197981 */ /* 0x000362000c1e1900 */
[----:B------:R-:W-:Y:S05]  /*1e00*/  BRA `(.L_x_2751) ;  /* 0x0000000000107947 */ /* 0x000fea0003800000 */
.L_x_2750:
[----:B------:R-:W-:Y:S05]  /*1e10*/  @!P0 BRA `(.L_x_2751) ;  /* 0x00000000000c8947 */ /* 0x000fea0003800000 */
[----:B------:R-:W2:Y:S04]  /*1e20*/  LDG.E R0, desc[UR54][R8.64] ;  /* 0x0000003608007981 */ /* 0x000ea8000c1e1900 */
[----:B------:R-:W2:Y:S02]  /*1e30*/  LDG.E R25, desc[UR54][R8.64+0x4] ;  /* 0x0000043608197981 */ /* 0x000ea4000c1e1900 */
[----:B--2---:R-:W-:-:S07]  /*1e40*/  IMAD.IADD R25, R25, 0x1, -R0 ;  /* 0x0000000119197824 */ /* 0x004fce00078e0a00 */
.L_x_2751:
[----:B------:R-:W-:Y:S01]  /*1e50*/  ULDC.64 UR4, c[0x0][0xa10] ;  /* 0x0002840000047ab9 */ /* 0x000fe20000000a00 */
[----:B------:R-:W2:Y:S01]  /*1e60*/  LDC R8, c[0x0][0x448] ;  /* 0x00011200ff087b82 */ /* 0x000ea20000000800 */
[----:B------:R-:W-:-:S04]  /*1e70*/  ISETP.NE.U32.AND P0, PT, RZ, UR4, PT ;  /* 0x00000004ff007c0c */ /* 0x000fc8000bf05070 */
[----:B------:R-:W-:Y:S01]  /*1e80*/  ISETP.NE.AND.EX P0, PT, RZ, UR5, PT, P0 ;  /* 0x00000005ff007c0c */ /* 0x000fe2000bf05300 */
[----:B------:R-:W-:-:S12]  /*1e90*/  ULDC.64 UR4, c[0x0][0xa30] ;  /* 0x00028c0000047ab9 */ /* 0x000fd80000000a00 */
[----:B-1----:R-:W1:Y:S02]  /*1ea0*/  @P0 LDC.64 R4, c[0x0][0xa10] ;  /* 0x00028400ff040b82 */ /* 0x002e640000000a00 */
[----:B-1----:R-:W-:-:S05]  /*1eb0*/  @P0 IMAD.WIDE R4, R26, 0x4, R4 ;  /* 0x000000041a040825 */ /* 0x002fca00078e0204 */
[----:B------:R-:W3:Y:S04]  /*1ec0*/  @P0 LDG.E R0, desc[UR54][R4.64] ;  /* 0x0000003604000981 */ /* 0x000ee8000c1e1900 */
[----:B------:R1:W3:Y:S01]  /*1ed0*/  @P0 LDG.E R3, desc[UR54][R4.64+0x4] ;  /* 0x0000043604030981 */ /* 0x0002e2000c1e1900 */
[----:B------:R-:W-:Y:S01]  /*1ee0*/  ISETP.NE.U32.AND P1, PT, RZ, UR4, PT ;  /* 0x00000004ff007c0c */ /* 0x000fe2000bf25070 */
[----:B-----5:R-:W-:-:S03]  /*1ef0*/  IMAD.MOV.U32 R129, RZ, RZ, R25 ;  /* 0x000000ffff817224 */ /* 0x020fc600078e0019 */
[----:B------:R-:W-:-:S13]  /*1f00*/  ISETP.NE.AND.EX P1, PT, RZ, UR5, PT, P1 ;  /* 0x00000005ff007c0c */ /* 0x000fda000bf25310 */
[----:B------:R-:W-:-:S04]  /*1f10*/  @P1 IADD3 R6, P2, R28, UR4, RZ ;  /* 0x000000041c061c10 */ /* 0x000fc8000ff5e0ff */
[----:B------:R-:W-:-:S05]  /*1f20*/  @P1 IADD3.X R7, R27, UR5, RZ, P2, !PT ;  /* 0x000000051b071c10 */ /* 0x000fca00097fe4ff */
[----:B------:R4:W5:Y:S01]  /*1f30*/  @P1 LDG.E R129, desc[UR54][R6.64] ;  /* 0x0000003606811981 */ /* 0x000962000c1e1900 */
[----:B--2---:R-:W-:Y:S01]  /*1f40*/  ISETP.NE.AND P1, PT, R8, 0x1, PT ;  /* 0x000000010800780c */ /* 0x004fe20003f25270 */
[----:B------:R-:W-:Y:S01]  /*1f50*/  IMAD.SHL.U32 R13, R29, 0x80, RZ ;  /* 0x000000801d0d7824 */ /* 0x000fe200078e00ff */
[----:B------:R-:W-:Y:S04]  /*1f60*/  BSSY B0, `(.L_x_2752) ;  /* 0x0000039000007945 */ /* 0x000fe80003800000 */
[----:B------:R2:W-:Y:S01]  /*1f70*/  STL [R1+0x48], R13 ;  /* 0x0000480d01007387 */ /* 0x0005e20000100800 */
[----:B-1----:R-:W-:-:S06]  /*1f80*/  IADD3 R4, R13, 0x7f, RZ ;  /* 0x0000007f0d047810 */ /* 0x002fcc0007ffe0ff */
[----:B------:R-:W1:Y:S01]  /*1f90*/  @P1 LDC R9, c[0x0][0x44c] ;  /* 0x00011300ff091b82 */ /* 0x000e620000000800 */
[----:B--2---:R-:W-:-:S07]  /*1fa0*/  IMAD.IADD R13, R25, 0x1, -R10 ;  /* 0x00000001190d7824 */ /* 0x004fce00078e0a0a */
[----:B------:R-:W2:Y:S01]  /*1fb0*/  @P1 LDC R5, c[0x0][0x450] ;  /* 0x00011400ff051b82 */ /* 0x000ea20000000800 */
[----:B---3--:R-:W-:Y:S02]  /*1fc0*/  @P0 IMAD.IADD R2, R3, 0x1, -R0 ;  /* 0x0000000103020824 */ /* 0x008fe400078e0a00 */
[----:B-1----:R-:W-:-:S04]  /*1fd0*/  @P1 IMAD.HI.U32 R0, R4, R9, RZ ;  /* 0x0000000904001227 */ /* 0x002fc800078e00ff */
[----:B----4-:R-:W-:Y:S01]  /*1fe0*/  IMAD.IADD R6, R13, 0x1, R2 ;  /* 0x000000010d067824 */ /* 0x010fe200078e0202 */
[----:B--2---:R-:W-:Y:S02]  /*1ff0*/  @P1 SHF.R.U32.HI R4, RZ, R5, R0 ;  /* 0x00000005ff041219 */ /* 0x004fe40000011600 */
[----:B------:R-:W-:Y:S01]  /*2000*/  SHF.R.U32.HI R5, RZ, 0x10, R11 ;  /* 0x00000010ff057819 */ /* 0x000fe2000001160b */
[C---:B------:R-:W-:Y:S01]  /*2010*/  VIADD R0, R6.reuse, 0x9f ;  /* 0x0000009f06007836 */ /* 0x040fe20000000000 */
[----:B------:R-:W-:Y:S01]  /*2020*/  IADD3 R136, R6, 0xa0, -R12 ;  /* 0x000000a006887810 */ /* 0x000fe20007ffe80c */
[----:B------:R1:W-:Y:S01]  /*2030*/  STL [R1+0x50], R6 ;  /* 0x0000500601007387 */ /* 0x0003e20000100800 */
[----:B0-----:R-:W-:Y:S01]  /*2040*/  LOP3.LUT R12, R11, 0xff, RZ, 0xc0, !PT ;  /* 0x000000ff0b0c7812 */ /* 0x001fe200078ec0ff */
[----:B------:R-:W-:-:S04]  /*2050*/  IMAD.HI R0, R0, 0x66666667, RZ ;  /* 0x6666666700007827 */ /* 0x000fc800078e02ff */
[----:B------:R-:W-:Y:S01]  /*2060*/  IMAD.IADD R4, R136, 0x1, R4 ;  /* 0x0000000188047824 */ /* 0x000fe200078e0204 */
[----:B------:R-:W-:Y:S01]  /*2070*/  SHF.R.U32.HI R137, RZ, 0x1f, R0 ;  /* 0x0000001fff897819 */ /* 0x000fe20000011600 */
[----:B------:R1:W-:Y:S02]  /*2080*/  STL [R1+0x74], R12 ;  /* 0x0000740c01007387 */ /* 0x0003e40000100800 */
[----:B------:R-:W-:Y:S01]  /*2090*/  IMAD.HI R4, R4, 0x66666667, RZ ;  /* 0x6666666704047827 */ /* 0x000fe200078e02ff */
[----:B------:R-:W-:Y:S01]  /*20a0*/  LEA.HI.SX32 R137, R0, R137, 0x1a ;  /* 0x0000008900897211 */ /* 0x000fe200078fd2ff */
[----:B------:R1:W-:Y:S01]  /*20b0*/  STL [R1+0x64], R5 ;  /* 0x0000640501007387 */ /* 0x0003e20000100800 */
[----:B------:R-:W-:Y:S02]  /*20c0*/  MOV R0, RZ ;  /* 0x000000ff00007202 */ /* 0x000fe40000000f00 */
[----:B------:R-:W-:-:S04]  /*20d0*/  SHF.R.U32.HI R3, RZ, 0x1f, R4 ;  /* 0x0000001fff037819 */ /* 0x000fc80000011604 */
[----:B------:R-:W-:-:S04]  /*20e0*/  LEA.HI.SX32 R4, R4, R3, 0x1a ;  /* 0x0000000304047211 */ /* 0x000fc800078fd2ff */
[----:B------:R-:W-:-:S04]  /*20f0*/  VIMNMX R9, R137, R4, PT ;  /* 0x0000000489097248 */ /* 0x000fc80003fe0100 */
[----:B------:R-:W-:-:S13]  /*2100*/  ISETP.GE.AND P0, PT, R9, 0x1, PT ;  /* 0x000000010900780c */ /* 0x000fda0003f06270 */
[----:B-1----:R-:W-:Y:S05]  /*2110*/  @!P0 BRA `(.L_x_2753) ;  /* 0x0000000000748947 */ /* 0x002fea0003800000 */
[----:B------:R-:W-:Y:S01]  /*2120*/  ISETP.NE.AND P0, PT, R5, RZ, PT ;  /* 0x000000ff0500720c */ /* 0x000fe20003f05270 */
[----:B------:R-:W-:-:S03]  /*2130*/  ULDC UR4, c[0x0][0x9f0] ;  /* 0x00027c0000047ab9 */ /* 0x000fc60000000800 */
[----:B------:R-:W-:-:S04]  /*2140*/  SEL R10, R5, UR4, P0 ;  /* 0x00000004050a7c07 */ /* 0x000fc80008000000 */
[-C--:B------:R-:W-:Y:S02]  /*2150*/  IABS R6, R10.reuse ;  /* 0x0000000a00067213 */ /* 0x080fe40000000000 */
        /* <DEDUP_REMOVED lines=13> */
[----:B------:R-:W-:-:S06]  /*2230*/  IMAD.HI.U32 R5, R5, R7, R4 ;  /* 0x0000000705057227 */ /* 0x000fcc00078e0004 */
[----:B------:R-:W-:-:S04]  /*2240*/  IMAD.HI.U32 R5, R5, R8, RZ ;  /* 0x0000000805057227 */ /* 0x000fc800078e00ff */
[----:B------:R-:W-:-:S05]  /*2250*/  IMAD R3, R5, R3, R8 ;  /* 0x0000000305037224 */ /* 0x000fca00078e0208 */
[----:B------:R-:W-:-:S13]  /*2260*/  ISETP.GT.U32.AND P1, PT, R6, R3, PT ;  /* 0x000000030600720c */ /* 0x000fda0003f24070 */
[----:B------:R-:W-:Y:S01]  /*2270*/  @!P1 IMAD.IADD R3, R3, 0x1, -R6 ;  /* 0x0000000103039824 */ /* 0x000fe200078e0a06 */
[----:B------:R-:W-:Y:S02]  /*2280*/  @!P1 IADD3 R5, R5, 0x1, RZ ;  /* 0x0000000105059810 */ /* 0x000fe40007ffe0ff */
[----:B------:R-:W-:Y:S02]  /*2290*/  ISETP.NE.AND P1, PT, R10, RZ, PT ;  /* 0x000000ff0a00720c */ /* 0x000fe40003f25270 */
[----:B------:R-:W-:-:S13]  /*22a0*/  ISETP.GE.U32.AND P0, PT, R3, R6, PT ;  /* 0x000000060300720c */ /* 0x000fda0003f06070 */
[----:B------:R-:W-:-:S04]  /*22b0*/  @P0 VIADD R5, R5, 0x1 ;  /* 0x0000000105050836 */ /* 0x000fc80000000000 */
[----:B------:R-:W-:-:S04]  /*22c0*/  IMAD.MOV.U32 R0, RZ, RZ, R5 ;  /* 0x000000ffff007224 */ /* 0x000fc800078e0005 */
[----:B------:R-:W-:Y:S01]  /*22d0*/  @!P2 IMAD.MOV R0, RZ, RZ, -R0 ;  /* 0x000000ffff00a224 */ /* 0x000fe200078e0a00 */
[----:B------:R-:W-:-:S07]  /*22e0*/  @!P1 LOP3.LUT R0, RZ, R10, RZ, 0x33, !PT ;  /* 0x0000000aff009212 */ /* 0x000fce00078e33ff */
.L_x_2753:
[----:B------:R-:W-:Y:S05]  /*22f0*/  BSYNC B0 ;  /* 0x0000000000007941 */ /* 0x000fea0003800000 */
.L_x_2752:
        /* <DEDUP_REMOVED lines=27> */
[----:B------:R-:W0:Y:S01]  /*24b0*/  LDC.64 R14, c[0x4][R14] ;  /* 0x010000000e0e7b82 */ /* 0x000e220000000a00 */
[----:B------:R-:W-:Y:S01]  /*24c0*/  ULDC.64 UR4, c[0x4][0xc8] ;  /* 0x0100320000047ab9 */ /* 0x000fe20000000a00 */
[----:B------:R-:W-:Y:S02]  /*24d0*/  IMAD.U32 R10, RZ, RZ, UR6 ;  /* 0x00000006ff0a7e24 */ /* 0x000fe4000f8e00ff */
[----:B------:R-:W-:-:S02]  /*24e0*/  IMAD.U32 R6, RZ, RZ, UR4 ;  /* 0x00000004ff067e24 */ /* 0x000fc4000f8e00ff */
[----:B------:R-:W-:Y:S02]  /*24f0*/  IMAD.U32 R7, RZ, RZ, UR5 ;  /* 0x00000005ff077e24 */ /* 0x000fe4000f8e00ff */
[----:B------:R-:W-:Y:S02]  /*2500*/  IMAD.MOV.U32 R8, RZ, RZ, 0x70 ;  /* 0x00000070ff087424 */ /* 0x000fe400078e00ff */
[----:B------:R-:W-:Y:S02]  /*2510*/  IMAD.MOV.U32 R12, RZ, RZ, 0x1 ;  /* 0x00000001ff0c7424 */ /* 0x000fe400078e00ff */
[----:B------:R-:W-:-:S07]  /*2520*/  IMAD.MOV.U32 R13, RZ, RZ, RZ ;  /* 0x000000ffff0d7224 */ /* 0x000fce00078e00ff */
[----:B------:R-:W-:-:S07]  /*2530*/  LEPC R20, `(.L_x_2756) ;  /* 0x000000001014794e */ /* 0x000fce0000000000 */
[----:B0----5:R-:W-:Y:S05]  /*2540*/  CALL.ABS.NOINC R14 ;  /* 0x000000000e007343 */ /* 0x021fea0003c00000 */
.L_x_2756:
[----:B------:R-:W-:Y:S05]  /*2550*/  BSYNC B6 ;  /* 0x0000000000067941 */ /* 0x000fea0003800000 */
.L_x_2755:
        /* <DEDUP_REMOVED lines=8> */
[----:B------:R-:W-:Y:S01]  /*25e0*/  MOV R5, UR5 ;  /* 0x0000000500057c02 */ /* 0x000fe20008000f00 */
[----:B------:R-:W-:Y:S01]  /*25f0*/  ULDC.64 UR4, c[0x4][0xc8] ;  /* 0x0100320000047ab9 */ /* 0x000fe20000000a00 */
[----:B------:R-:W0:Y:S01]  /*2600*/  LDC.64 R14, c[0x4][R14] ;  /* 0x010000000e0e7b82 */ /* 0x000e220000000a00 */
[----:B------:R-:W-:Y:S01]  /*2610*/  IMAD.U32 R6, RZ, RZ, UR4 ;  /* 0x00000004ff067e24 */ /* 0x000fe2000f8e00ff */
[----:B------:R-:W-:Y:S01]  /*2620*/  MOV R12, 0x1 ;  /* 0x00000001000c7802 */ /* 0x000fe20000000f00 */
[----:B------:R-:W-:Y:S02]  /*2630*/  IMAD.U32 R7, RZ, RZ, UR5 ;  /* 0x00000005ff077e24 */ /* 0x000fe4000f8e00ff */
[----:B------:R-:W-:-:S02]  /*2640*/  IMAD.U32 R10, RZ, RZ, UR6 ;  /* 0x00000006ff0a7e24 */ /* 0x000fc4000f8e00ff */
[----:B------:R-:W-:Y:S02]  /*2650*/  IMAD.U32 R11, RZ, RZ, UR7 ;  /* 0x00000007ff0b7e24 */ /* 0x000fe4000f8e00ff */
[----:B------:R-:W-:Y:S02]  /*2660*/  IMAD.MOV.U32 R8, RZ, RZ, 0x70 ;  /* 0x00000070ff087424 */ /* 0x000fe400078e00ff */
[----:B------:R-:W-:-:S07]  /*2670*/  IMAD.MOV.U32 R13, RZ, RZ, RZ ;  /* 0x000000ffff0d7224 */ /* 0x000fce00078e00ff */
[----:B------:R-:W-:-:S07]  /*2680*/  LEPC R20, `(.L_x_2758) ;  /* 0x000000001014794e */ /* 0x000fce0000000000 */
[----:B0----5:R-:W-:Y:S05]  /*2690*/  CALL.ABS.NOINC R14 ;  /* 0x000000000e007343 */ /* 0x021fea0003c00000 */
.L_x_2758:
[----:B------:R-:W-:Y:S05]  /*26a0*/  BSYNC B6 ;  /* 0x0000000000067941 */ /* 0x000fea0003800000 */
.L_x_2757:
[----:B------:R-:W2:Y:S01]  /*26b0*/  LDL.LU R10, [R1+0xc] ;  /* 0x00000c00010a7983 */ /* 0x000ea20000300800 */
[----:B------:R-:W-:Y:S01]  /*26c0*/  ULDC.64 UR4, c[0x0][0x9f8] ;  /* 0x00027e0000047ab9 */ /* 0x000fe20000000a00 */
[----:B------:R-:W-:Y:S01]  /*26d0*/  IMAD.MOV.U32 R0, RZ, RZ, R26 ;  /* 0x000000ffff007224 */ /* 0x000fe200078e001a */
[----:B------:R-:W-:Y:S01]  /*26e0*/  ISETP.NE.U32.AND P0, PT, RZ, UR4, PT ;  /* 0x00000004ff007c0c */ /* 0x000fe2000bf05070 */
[----:B------:R-:W3:Y:S01]  /*26f0*/  LDL R32, [R1+0x3c] ;  /* 0x00003c0001207983 */ /* 0x000ee20000100800 */
[----:B------:R-:W0:Y:S02]  /*2700*/  LDC.64 R102, c[0x0][0x3f8] ;  /* 0x0000fe00ff667b82 */ /* 0x000e240000000a00 */
[----:B------:R-:W-:Y:S01]  /*2710*/  ISETP.NE.AND.EX P0, PT, RZ, UR5, PT, P0 ;  /* 0x00000005ff007c0c */ /* 0x000fe2000bf05300 */
[----:B------:R-:W4:Y:S04]  /*2720*/  LDL R33, [R1+0x30] ;  /* 0x0000300001217983 */ /* 0x000f280000100800 */
[----:B------:R-:W4:Y:S04]  /*2730*/  LDL R31, [R1+0x38] ;  /* 0x00003800011f7983 */ /* 0x000f280000100800 */
[----:B------:R-:W4:Y:S04]  /*2740*/  LDL R15, [R1+0x40] ;  /* 0x00004000010f7983 */ /* 0x000f280000100800 */
[----:B------:R-:W4:Y:S01]  /*2750*/  LDL R14, [R1+0x34] ;  /* 0x00003400010e7983 */ /* 0x000f220000100800 */
[----:B------:R-:W-:Y:S01]  /*2760*/  @P0 IADD3 R4, P1, R28, UR4, RZ ;  /* 0x000000041c040c10 */ /* 0x000fe2000ff3e0ff */
[----:B------:R-:W1:Y:S03]  /*2770*/  S2R R20, SR_TID.X ;  /* 0x0000000000147919 */ /* 0x000e660000002100 */
[----:B------:R-:W-:-:S02]  /*2780*/  @P0 IADD3.X R5, R27, UR5, RZ, P1, !PT ;  /* 0x000000051b050c10 */ /* 0x000fc40008ffe4ff */
[----:B------:R-:W0:Y:S03]  /*2790*/  LDC R27, c[0x0][0x3f4] ;  /* 0x0000fd00ff1b7b82 */ /* 0x000e260000000800 */
[----:B------:R1:W4:Y:S02]  /*27a0*/  @P0 LDG.E R0, desc[UR54][R4.64] ;  /* 0x0000003604000981 */ /* 0x000324000c1e1900 */
[----:B-1----:R-:W-:-:S04]  /*27b0*/  SHF.R.U32.HI R30, RZ, 0x7, R20 ;  /* 0x00000007ff1e7819 */ /* 0x002fc80000011614 */
[----:B------:R-:W-:Y:S01]  /*27c0*/  ISETP.NE.AND P6, PT, R30, 0x1, PT ;  /* 0x000000011e00780c */ /* 0x000fe20003fc5270 */
[----:B------:R-:W-:-:S05]  /*27d0*/  VIADD R3, R20, 0xffffff80 ;  /* 0xffffff8014037836 */ /* 0x000fca0000000000 */
[----:B------:R-:W-:Y:S02]  /*27e0*/  LEA.HI R6, R3, R3, RZ, 0x1 ;  /* 0x0000000303067211 */ /* 0x000fe400078f08ff */
[----:B------:R-:W-:Y:S02]  /*27f0*/  SHF.R.S32.HI R8, RZ, 0x1f, R3 ;  /* 0x0000001fff087819 */ /* 0x000fe40000011403 */
[----:B------:R-:W-:-:S03]  /*2800*/  LOP3.LUT R6, R6, 0xfffffffe, RZ, 0xc0, !PT ;  /* 0xfffffffe06067812 */ /* 0x000fc600078ec0ff */
[----:B------:R-:W-:Y:S05]  /*2810*/  @!P6 WARPSYNC.ALL ;  /* 0x000000000000e948 */ /* 0x000fea0003800000 */
[----:B------:R-:W-:Y:S01]  /*2820*/  ULDC UR4, c[0x0][0x2f4] ;  /* 0x0000bd0000047ab9 */ /* 0x000fe20000000800 */
[----:B------:R-:W-:Y:S02]  /*2830*/  LEA.HI R8, R8, R3, RZ, 0x2 ;  /* 0x0000000308087211 */ /* 0x000fe400078f10ff */
[----:B------:R-:W-:Y:S01]  /*2840*/  ISETP.GE.AND P1, PT, R222, UR4, PT ;  /* 0x00000004de007c0c */ /* 0x000fe2000bf26270 */
[----:B------:R-:W-:Y:S01]  /*2850*/  IMAD.IADD R109, R3, 0x1, -R6 ;  /* 0x00000001036d7824 */ /* 0x000fe200078e0a06 */
[----:B------:R-:W-:-:S02]  /*2860*/  SHF.R.S32.HI R116, RZ, 0x2, R8 ;  /* 0x00000002ff747819 */ /* 0x000fc40000011408 */
[----:B------:R-:W-:Y:S02]  /*2870*/  SHF.R.S32.HI R7, RZ, 0x1f, R8 ;  /* 0x0000001fff077819 */ /* 0x000fe40000011408 */
[----:B------:R-:W-:Y:S01]  /*2880*/  SEL R3, RZ, 0xffffffff, P1 ;  /* 0xffffffffff037807 */ /* 0x000fe20000800000 */
[----:B------:R-:W1:Y:S01]  /*2890*/  LDC.64 R8, c[0x0][0x408] ;  /* 0x00010200ff087b82 */ /* 0x000e620000000a00 */
[----:B------:R-:W-:Y:S02]  /*28a0*/  ISETP.GE.AND P0, PT, R16, UR4, PT ;  /* 0x0000000410007c0c */ /* 0x000fe4000bf06270 */
[----:B------:R-:W-:Y:S01]  /*28b0*/  LEA.HI R7, R7, R116, RZ, 0x2 ;  /* 0x0000007407077211 */ /* 0x000fe200078f10ff */
[----:B------:R-:W-:Y:S01]  /*28c0*/  IMAD.SHL.U32 R3, R3, 0x2, RZ ;  /* 0x0000000203037824 */ /* 0x000fe200078e00ff */
[----:B------:R-:W-:Y:S02]  /*28d0*/  SEL R4, RZ, 0x1, P0 ;  /* 0x00000001ff047807 */ /* 0x000fe40000000000 */
[----:B------:R-:W-:-:S02]  /*28e0*/  LOP3.LUT R7, R7, 0xfffffffc, RZ, 0xc0, !PT ;  /* 0xfffffffc07077812 */ /* 0x000fc400078ec0ff */
[----:B------:R-:W-:Y:S02]  /*28f0*/  ISETP.GE.AND P0, PT, R223, UR4, PT ;  /* 0x00000004df007c0c */ /* 0x000fe4000bf06270 */
[----:B------:R-:W-:Y:S02]  /*2900*/  ISETP.GE.AND P1, PT, R23, UR4, PT ;  /* 0x0000000417007c0c */ /* 0x000fe4000bf26270 */
[----:B------:R-:W-:Y:S01]  /*2910*/  LOP3.LUT R4, R3, 0x2, R4, 0xe2, !PT ;  /* 0x0000000203047812 */ /* 0x000fe200078ee204 */
[----:B------:R-:W-:Y:S01]  /*2920*/  IMAD.IADD R116, R116, 0x1, -R7 ;  /* 0x0000000174747824 */ /* 0x000fe200078e0a07 */
[----:B------:R-:W-:Y:S02]  /*2930*/  SEL R3, RZ, 0x4, P0 ;  /* 0x00000004ff037807 */ /* 0x000fe40000000000 */
[----:B------:R-:W-:Y:S02]  /*2940*/  SEL R5, RZ, 0x8, P1 ;  /* 0x00000008ff057807 */ /* 0x000fe40000800000 */
[----:B------:R-:W-:-:S02]  /*2950*/  ISETP.GE.AND P0, PT, R22, UR4, PT ;  /* 0x0000000416007c0c */ /* 0x000fc4000bf06270 */
[C---:B------:R-:W-:Y:S01]  /*2960*/  IADD3 R29, R20.reuse, -0x80, RZ ;  /* 0xffffff80141d7810 */ /* 0x040fe20007ffe0ff */
[----:B------:R-:W-:Y:S01]  /*2970*/  VIADD R20, R20, 0xffffff80 ;  /* 0xffffff8014147836 */ /* 0x000fe20000000000 */
[----:B------:R-:W-:Y:S02]  /*2980*/  LOP3.LUT R3, R5, R4, R3, 0xfe, !PT ;  /* 0x0000000405037212 */ /* 0x000fe400078efe03 */
[----:B------:R-:W-:Y:S02]  /*2990*/  SEL R4, RZ, 0x10, P0 ;  /* 0x00000010ff047807 */ /* 0x000fe40000000000 */
[----:B------:R-:W-:Y:S02]  /*29a0*/  LOP3.LUT P0, RZ, R116, 0x2, RZ, 0xc0, !PT ;  /* 0x0000000274ff7812 */ /* 0x000fe4000780c0ff */
[----:B------:R-:W-:-:S04]  /*29b0*/  LEA.HI R20, R20, R29, RZ, 0x1 ;  /* 0x0000001d14147211 */ /* 0x000fc800078f08ff */
[----:B------:R-:W-:Y:S02]  /*29c0*/  SHF.R.S32.HI R20, RZ, 0x1, R20 ;  /* 0x00000001ff147819 */ /* 0x000fe40000011414 */
[-C--:B0-----:R-:W-:Y:S02]  /*29d0*/  ISETP.GE.AND P1, PT, R222, R27.reuse, PT ;  /* 0x0000001bde00720c */ /* 0x081fe40003f26270 */
[----:B------:R-:W-:Y:S02]  /*29e0*/  SHF.R.S32.HI R7, RZ, 0x1f, R20 ;  /* 0x0000001fff077819 */ /* 0x000fe40000011414 */
[----:B------:R-:W-:Y:S02]  /*29f0*/  LOP3.LUT R28, R3, R4, RZ, 0xfc, !PT ;  /* 0x00000004031c7212 */ /* 0x000fe400078efcff */
[----:B------:R-:W-:Y:S01]  /*2a00*/  ISETP.GE.AND P2, PT, R223, R27, PT ;  /* 0x0000001bdf00720c */ /* 0x000fe20003f46270 */
[----:B------:R-:W-:Y:S01]  /*2a10*/  IMAD R6, R7, R102, RZ ;  /* 0x0000006607067224 */ /* 0x000fe200078e02ff */
[----:B------:R-:W-:-:S03]  /*2a20*/  SEL R5, R27, RZ, P1 ;  /* 0x000000ff1b057207 */ /* 0x000fc60000800000 */
[----:B------:R-:W-:Y:S01]  /*2a30*/  IMAD R11, R20, R103, R6 ;  /* 0x00000067140b7224 */ /* 0x000fe200078e0206 */
[----:B------:R-:W-:Y:S01]  /*2a40*/  SEL R6, R27, RZ, P2 ;  /* 0x000000ff1b067207 */ /* 0x000fe20001000000 */
[----:B------:R-:W-:Y:S02]  /*2a50*/  IMAD.IADD R5, R222, 0x1, R5 ;  /* 0x00000001de057824 */ /* 0x000fe400078e0205 */
[-C--:B-1----:R-:W-:Y:S01]  /*2a60*/  IMAD R4, R7, R8.reuse, RZ ;  /* 0x0000000807047224 */ /* 0x082fe200078e02ff */
[----:B------:R-:W-:Y:S01]  /*2a70*/  SHF.R.S32.HI R225, RZ, 0x1f, R224 ;  /* 0x0000001fffe17819 */ /* 0x000fe200000114e0 */
[----:B------:R-:W-:Y:S01]  /*2a80*/  IMAD.IADD R12, R223, 0x1, R6 ;  /* 0x00000001df0c7824 */ /* 0x000fe200078e0206 */
[----:B------:R-:W-:Y:S01]  /*2a90*/  SHF.R.S32.HI R6, RZ, 0x1f, R5 ;  /* 0x0000001fff067819 */ /* 0x000fe20000011405 */
[----:B------:R-:W-:Y:S02]  /*2aa0*/  IMAD R7, R20, R9, R4 ;  /* 0x0000000914077224 */ /* 0x000fe400078e0204 */
[----:B------:R-:W-:Y:S01]  /*2ab0*/  IMAD.IADD R118, R118, 0x1, R25 ;  /* 0x0000000176767824 */ /* 0x000fe200078e0219 */
[-C--:B------:R-:W-:Y:S01]  /*2ac0*/  LEA.HI R25, R6, R5.reuse, RZ, 0x4 ;  /* 0x0000000506197211 */ /* 0x080fe200078f20ff */
[----:B------:R-:W-:Y:S01]  /*2ad0*/  IMAD.WIDE.U32 R98, R20, R8, R224 ;  /* 0x0000000814627225 */ /* 0x000fe200078e00e0 */
[----:B------:R-:W-:-:S03]  /*2ae0*/  LEA.HI R6, R6, R5, RZ, 0x6 ;  /* 0x0000000506067211 */ /* 0x000fc600078f30ff */
[----:B------:R-:W-:Y:S01]  /*2af0*/  IMAD.WIDE.U32 R96, R20, R8, R16 ;  /* 0x0000000814607225 */ /* 0x000fe200078e0010 */
[----:B------:R-:W-:-:S03]  /*2b00*/  IADD3 R99, R99, R7, RZ ;  /* 0x0000000763637210 */ /* 0x000fc60007ffe0ff */
[----:B------:R-:W-:Y:S01]  /*2b10*/  IMAD.IADD R97, R7, 0x1, R97 ;  /* 0x0000000107617824 */ /* 0x000fe200078e0261 */
[----:B------:R-:W-:Y:S01]  /*2b20*/  SHF.R.S32.HI R7, RZ, 0x6, R6 ;  /* 0x00000006ff077819 */ /* 0x000fe20000011406 */
[----:B------:R-:W-:-:S04]  /*2b30*/  IMAD.WIDE.U32 R106, R20, R102, R224 ;  /* 0x00000066146a7225 */ /* 0x000fc800078e00e0 */
[----:B------:R-:W-:-:S04]  /*2b40*/  IMAD.WIDE.U32 R104, R20, R102, R16 ;  /* 0x0000006614687225 */ /* 0x000fc800078e0010 */
[----:B------:R-:W-:Y:S02]  /*2b50*/  IMAD.IADD R107, R107, 0x1, R11 ;  /* 0x000000016b6b7824 */ /* 0x000fe400078e020b */
[----:B------:R-:W-:Y:S01]  /*2b60*/  IMAD.IADD R105, R11, 0x1, R105 ;  /* 0x000000010b697824 */ /* 0x000fe200078e0269 */
[----:B------:R-:W-:-:S04]  /*2b70*/  SHF.R.S32.HI R13, RZ, 0x1f, R12 ;  /* 0x0000001fff0d7819 */ /* 0x000fc8000001140c */
[CC--:B------:R-:W-:Y:S02]  /*2b80*/  LEA.HI R26, R13.reuse, R12.reuse, RZ, 0x4 ;  /* 0x0000000c0d1a7211 */ /* 0x0c0fe400078f20ff */
[----:B------:R-:W-:Y:S01]  /*2b90*/  LEA.HI R12, R13, R12, RZ, 0x6 ;  /* 0x0000000c0d0c7211 */ /* 0x000fe200078f30ff */
[----:B------:R-:W-:-:S03]  /*2ba0*/  IMAD.WIDE.U32 R100, R8, 0xa0, RZ ;  /* 0x000000a008647825 */ /* 0x000fc600078e00ff */
[----:B------:R-:W-:Y:S01]  /*2bb0*/  SHF.R.S32.HI R12, RZ, 0x6, R12 ;  /* 0x00000006ff0c7819 */ /* 0x000fe2000001140c */
[----:B------:R-:W-:Y:S01]  /*2bc0*/  IMAD R121, R103, 0xa0, RZ ;  /* 0x000000a067797824 */ /* 0x000fe200078e02ff */
[----:B------:R-:W-:Y:S01]  /*2bd0*/  SHF.R.S32.HI R111, RZ, 0x4, R25 ;  /* 0x00000004ff6f7819 */ /* 0x000fe20000011419 */
[----:B-----5:R-:W-:Y:S01]  /*2be0*/  IMAD.WIDE.U32 R106, R129, R102, R106 ;  /* 0x00000066816a7225 */ /* 0x020fe200078e006a */
[----:B------:R-:W-:-:S03]  /*2bf0*/  SHF.R.S32.HI R110, RZ, 0x4, R26 ;  /* 0x00000004ff6e7819 */ /* 0x000fc6000001141a */
[----:B------:R-:W-:-:S04]  /*2c00*/  IMAD.WIDE.U32 R104, R129, R102, R104 ;  /* 0x0000006681687225 */ /* 0x000fc800078e0068 */
[----:B------:R-:W-:-:S04]  /*2c10*/  IMAD.WIDE.U32 R98, R129, R8, R98 ;  /* 0x0000000881627225 */ /* 0x000fc800078e0062 */
[----:B------:R-:W-:-:S04]  /*2c20*/  IMAD.WIDE.U32 R96, R129, R8, R96 ;  /* 0x0000000881607225 */ /* 0x000fc800078e0060 */
[----:B------:R-:W-:Y:S02]  /*2c30*/  VIADD R130, R30, 0x8 ;  /* 0x000000081e827836 */ /* 0x000fe40000000000 */
[----:B------:R-:W-:Y:S02]  /*2c40*/  IMAD.SHL.U32 R114, R27, 0x2, RZ ;  /* 0x000000021b727824 */ /* 0x000fe400078e00ff */
[----:B------:R-:W-:Y:S01]  /*2c50*/  IMAD R109, R109, 0x80, R20 ;  /* 0x000000806d6d7824 */ /* 0x000fe200078e0214 */
[----:B--2---:R-:W-:-:S04]  /*2c60*/  LOP3.LUT R10, R10, 0xfffffffb, RZ, 0xc0, !PT ;  /* 0xfffffffb0a0a7812 */ /* 0x004fc800078ec0ff */
[----:B------:R-:W-:Y:S02]  /*2c70*/  @P0 LOP3.LUT R10, R10, 0x4, RZ, 0xfc, !PT ;  /* 0x000000040a0a0812 */ /* 0x000fe400078efcff */
[----:B------:R-:W-:-:S04]  /*2c80*/  ISETP.GE.AND P0, PT, R16, R27, PT ;  /* 0x0000001b1000720c */ /* 0x000fc80003f06270 */
[----:B------:R-:W-:-:S05]  /*2c90*/  SEL R3, R27, RZ, P0 ;  /* 0x000000ff1b037207 */ /* 0x000fca0000000000 */
[----:B------:R-:W-:Y:S01]  /*2ca0*/  IMAD.IADD R3, R16, 0x1, R3 ;  /* 0x0000000110037824 */ /* 0x000fe200078e0203 */
[----:B------:R-:W-:-:S04]  /*2cb0*/  LOP3.LUT R10, R10, 0xfffffffe, RZ, 0xc0, !PT ;  /* 0xfffffffe0a0a7812 */ /* 0x000fc800078ec0ff */
[----:B------:R-:W-:Y:S02]  /*2cc0*/  SHF.R.S32.HI R4, RZ, 0x1f, R3 ;  /* 0x0000001fff047819 */ /* 0x000fe40000011403 */
[----:B------:R-:W-:Y:S02]  /*2cd0*/  @P2 LOP3.LUT R10, R10, 0x1, RZ, 0xfc, !PT ;  /* 0x000000010a0a2812 */ /* 0x000fe400078efcff */
[CC--:B------:R-:W-:Y:S02]  /*2ce0*/  LEA.HI R21, R4.reuse, R3.reuse, RZ, 0x4 ;  /* 0x0000000304157211 */ /* 0x0c0fe400078f20ff */
[----:B------:R-:W-:Y:S01]  /*2cf0*/  LEA.HI R4, R4, R3, RZ, 0x6 ;  /* 0x0000000304047211 */ /* 0x000fe200078f30ff */
[----:B------:R0:W-:Y:S01]  /*2d00*/  STL [R1+0xc], R10 ;  /* 0x00000c0a01007387 */ /* 0x0001e20000100800 */
[----:B---3--:R-:W-:Y:S02]  /*2d10*/  SHF.R.U32.HI R3, RZ, 0x3, R32 ;  /* 0x00000003ff037819 */ /* 0x008fe40000011620 */
[----:B------:R-:W-:-:S02]  /*2d20*/  SHF.R.S32.HI R5, RZ, 0x6, R4 ;  /* 0x00000006ff057819 */ /* 0x000fc40000011404 */
[----:B----4-:R-:W-:Y:S01]  /*2d30*/  LOP3.LUT R6, R33, 0x30, R25, 0xf8, !PT ;  /* 0x0000003021067812 */ /* 0x010fe200078ef819 */
[----:B------:R-:W-:Y:S01]  /*2d40*/  IMAD R127, R7, 0x2800, R31 ;  /* 0x00002800077f7824 */ /* 0x000fe200078e021f */
[----:B0-----:R-:W-:Y:S01]  /*2d50*/  LOP3.LUT R10, R32, 0x30, R21, 0xf8, !PT ;  /* 0x00000030200a7812 */ /* 0x001fe200078ef815 */
[----:B------:R-:W-:Y:S01]  /*2d60*/  IMAD R126, R5, 0x2800, R15 ;  /* 0x00002800057e7824 */ /* 0x000fe200078e020f */
[----:B------:R-:W-:Y:S02]  /*2d70*/  LOP3.LUT R4, R33, 0x30, R21, 0xf8, !PT ;  /* 0x0000003021047812 */ /* 0x000fe400078ef815 */
[----:B------:R-:W-:Y:S02]  /*2d80*/  LOP3.LUT R11, R10, R3, RZ, 0x3c, !PT ;  /* 0x000000030a0b7212 */ /* 0x000fe400078e3cff */
[-C--:B------:R-:W-:Y:S01]  /*2d90*/  LOP3.LUT R6, R6, R14.reuse, RZ, 0x3c, !PT ;  /* 0x0000000e06067212 */ /* 0x080fe200078e3cff */
[----:B------:R-:W-:Y:S01]  /*2da0*/  IMAD R128, R5, 0x2800, R31 ;  /* 0x0000280005807824 */ /* 0x000fe200078e021f */
[----:B------:R-:W-:Y:S01]  /*2db0*/  LOP3.LUT R5, R4, R14, RZ, 0x3c, !PT ;  /* 0x0000000e04057212 */ /* 0x000fe200078e3cff */
[----:B------:R-:W-:Y:S01]  /*2dc0*/  IMAD.IADD R126, R126, 0x1, R11 ;  /* 0x000000017e7e7824 */ /* 0x000fe200078e020b */
[----:B------:R-:W-:-:S02]  /*2dd0*/  IADD3 R127, R127, R6, RZ ;  /* 0x000000067f7f7210 */ /* 0x000fc40007ffe0ff */
[----:B------:R-:W-:Y:S02]  /*2de0*/  SHF.R.S32.HI R11, RZ, 0x1f, R129 ;  /* 0x0000001fff0b7819 */ /* 0x000fe40000011481 */
[----:B------:R-:W-:Y:S01]  /*2df0*/  LOP3.LUT R6, R32, 0x30, R25, 0xf8, !PT ;  /* 0x0000003020067812 */ /* 0x000fe200078ef819 */
[----:B------:R-:W-:-:S03]  /*2e00*/  IMAD.IADD R128, R128, 0x1, R5 ;  /* 0x0000000180807824 */ /* 0x000fc600078e0205 */
[----:B------:R-:W-:Y:S01]  /*2e10*/  LOP3.LUT R5, R6, R3, RZ, 0x3c, !PT ;  /* 0x0000000306057212 */ /* 0x000fe200078e3cff */
[----:B------:R-:W-:Y:S01]  /*2e20*/  IMAD R6, R11, R102, RZ ;  /* 0x000000660b067224 */ /* 0x000fe200078e02ff */
[----:B------:R-:W-:-:S03]  /*2e30*/  LOP3.LUT R4, R33, 0x30, R26, 0xf8, !PT ;  /* 0x0000003021047812 */ /* 0x000fc600078ef81a */
[----:B------:R-:W-:Y:S02]  /*2e40*/  IMAD R13, R129, R103, R6 ;  /* 0x00000067810d7224 */ /* 0x000fe400078e0206 */
[----:B------:R-:W-:Y:S01]  /*2e50*/  IMAD R6, R11, R8, RZ ;  /* 0x000000080b067224 */ /* 0x000fe200078e02ff */
[----:B------:R-:W-:Y:S01]  /*2e60*/  ISETP.GE.AND P2, PT, R220, UR4, PT ;  /* 0x00000004dc007c0c */ /* 0x000fe2000bf46270 */
[----:B------:R-:W-:Y:S01]  /*2e70*/  IMAD R11, R9, 0xa0, RZ ;  /* 0x000000a0090b7824 */ /* 0x000fe200078e02ff */
[----:B------:R-:W-:Y:S01]  /*2e80*/  LOP3.LUT R4, R4, R14, RZ, 0x3c, !PT ;  /* 0x0000000e04047212 */ /* 0x000fe200078e3cff */
[----:B------:R-:W-:Y:S01]  /*2e90*/  IMAD R124, R7, 0x2800, R15 ;  /* 0x00002800077c7824 */ /* 0x000fe200078e020f */
[----:B------:R-:W-:Y:S01]  /*2ea0*/  LOP3.LUT R10, R32, 0x30, R26, 0xf8, !PT ;  /* 0x00000030200a7812 */ /* 0x000fe200078ef81a */
[----:B------:R-:W-:Y:S02]  /*2eb0*/  IMAD R125, R12, 0x2800, R31 ;  /* 0x000028000c7d7824 */ /* 0x000fe400078e021f */
[----:B------:R-:W-:Y:S01]  /*2ec0*/  IMAD.IADD R122, R101, 0x1, R11 ;  /* 0x00000001657a7824 */ /* 0x000fe200078e020b */
[----:B------:R-:W-:Y:S01]  /*2ed0*/  SEL R11, RZ, 0x20, P2 ;  /* 0x00000020ff0b7807 */ /* 0x000fe20001000000 */
[----:B------:R-:W-:Y:S01]  /*2ee0*/  IMAD.IADD R124, R124, 0x1, R5 ;  /* 0x000000017c7c7824 */ /* 0x000fe200078e0205 */
[----:B------:R-:W-:Y:S01]  /*2ef0*/  LOP3.LUT R10, R10, R3, RZ, 0x3c, !PT ;  /* 0x000000030a0a7212 */ /* 0x000fe200078e3cff */
[----:B------:R-:W-:Y:S01]  /*2f00*/  IMAD.IADD R125, R125, 0x1, R4 ;  /* 0x000000017d7d7824 */ /* 0x000fe200078e0204 */
[----:B------:R-:W-:Y:S01]  /*2f10*/  SHF.L.U64.HI R4, R102, 0x7, R103 ;  /* 0x0000000766047819 */ /* 0x000fe20000010267 */
[----:B------:R-:W-:Y:S01]  /*2f20*/  IMAD R123, R12, 0x2800, R15 ;  /* 0x000028000c7b7824 */ /* 0x000fe200078e020f */
[----:B------:R-:W-:Y:S01]  /*2f30*/  SHF.R.S32.HI R112, RZ, 0x4, R21 ;  /* 0x00000004ff707819 */ /* 0x000fe20000011415 */
[C---:B------:R-:W-:Y:S01]  /*2f40*/  IMAD.SHL.U32 R5, R102.reuse, 0x80, RZ ;  /* 0x0000008066057824 */ /* 0x040fe200078e00ff */
[----:B------:R-:W-:Y:S01]  /*2f50*/  LOP3.LUT R21, R21, 0xfffffff0, RZ, 0xc0, !PT ;  /* 0xfffffff015157812 */ /* 0x000fe200078ec0ff */
[----:B------:R-:W-:Y:S01]  /*2f60*/  IMAD.WIDE.U32 R102, R102, 0xa0, RZ ;  /* 0x000000a066667825 */ /* 0x000fe200078e00ff */
[----:B------:R-:W-:-:S02]  /*2f70*/  LOP3.LUT R25, R25, 0xfffffff0, RZ, 0xc0, !PT ;  /* 0xfffffff019197812 */ /* 0x000fc400078ec0ff */
[----:B------:R-:W-:Y:S01]  /*2f80*/  LOP3.LUT R26, R26, 0xfffffff0, RZ, 0xc0, !PT ;  /* 0xfffffff01a1a7812 */ /* 0x000fe200078ec0ff */
[----:B------:R-:W-:Y:S01]  /*2f90*/  IMAD R15, R129, R9, R6 ;  /* 0x00000009810f7224 */ /* 0x000fe200078e0206 */
[----:B------:R-:W-:Y:S01]  /*2fa0*/  LOP3.LUT R11, R28, R11, RZ, 0xfc, !PT ;  /* 0x0000000b1c0b7212 */ /* 0x000fe200078efcff */
[----:B------:R-:W-:Y:S01]  /*2fb0*/  IMAD.IADD R123, R123, 0x1, R10 ;  /* 0x000000017b7b7824 */ /* 0x000fe200078e020a */
[C---:B------:R-:W-:Y:S01]  /*2fc0*/  SHF.L.U64.HI R6, R8.reuse, 0x7, R9 ;  /* 0x0000000708067819 */ /* 0x040fe20000010209 */
[----:B------:R-:W-:Y:S01]  /*2fd0*/  IMAD.IADD R121, R103, 0x1, R121 ;  /* 0x0000000167797824 */ /* 0x000fe200078e0279 */
[----:B------:R-:W-:Y:S01]  /*2fe0*/  SHF.L.U32 R7, R8, 0x7, RZ ;  /* 0x0000000708077819 */ /* 0x000fe200000006ff */
[----:B------:R-:W-:Y:S01]  /*2ff0*/  IMAD.IADD R9, R13, 0x1, R105 ;  /* 0x000000010d097824 */ /* 0x000fe200078e0269 */
[----:B------:R-:W-:Y:S01]  /*3000*/  IADD3 R8, R107, R13, RZ ;  /* 0x0000000d6b087210 */ /* 0x000fe20007ffe0ff */
[----:B------:R-:W-:Y:S01]  /*3010*/  IMAD.IADD R10, R99, 0x1, R15 ;  /* 0x00000001630a7824 */ /* 0x000fe200078e020f */
[----:B------:R-:W-:Y:S01]  /*3020*/  SHF.R.S32.HI R117, RZ, 0x1f, R0 ;  /* 0x0000001fff757819 */ /* 0x000fe20000011400 */
[----:B------:R-:W-:Y:S01]  /*3030*/  IMAD.IADD R20, R15, 0x1, R97 ;  /* 0x000000010f147824 */ /* 0x000fe200078e0261 */
[----:B------:R-:W-:-:S02]  /*3040*/  SHF.R.S32.HI R108, RZ, 0x1f, R21 ;  /* 0x0000001fff6c7819 */ /* 0x000fc40000011415 */
[----:B------:R-:W-:Y:S02]  /*3050*/  SHF.R.S32.HI R95, RZ, 0x1f, R25 ;  /* 0x0000001fff5f7819 */ /* 0x000fe40000011419 */
[----:B------:R-:W-:Y:S02]  /*3060*/  SHF.R.S32.HI R27, RZ, 0x1f, R26 ;  /* 0x0000001fff1b7819 */ /* 0x000fe4000001141a */
[----:B------:R-:W-:Y:S02]  /*3070*/  LOP3.LUT R28, R28, 0x1, RZ, 0xc0, !PT ;  /* 0x000000011c1c7812 */ /* 0x000fe400078ec0ff */
[C---:B------:R-:W-:Y:S02]  /*3080*/  LOP3.LUT R29, R11.reuse, 0x2, RZ, 0xc0, !PT ;  /* 0x000000020b1d7812 */ /* 0x040fe400078ec0ff */
[C---:B------:R-:W-:Y:S02]  /*3090*/  LOP3.LUT R30, R11.reuse, 0x4, RZ, 0xc0, !PT ;  /* 0x000000040b1e7812 */ /* 0x040fe400078ec0ff */
[----:B------:R-:W-:-:S02]  /*30a0*/  LOP3.LUT R31, R11, 0x8, RZ, 0xc0, !PT ;  /* 0x000000080b1f7812 */ /* 0x000fc400078ec0ff */
[C---:B------:R-:W-:Y:S02]  /*30b0*/  LOP3.LUT R32, R11.reuse, 0x10, RZ, 0xc0, !PT ;  /* 0x000000100b207812 */ /* 0x040fe400078ec0ff */
[----:B------:R-:W-:Y:S01]  /*30c0*/  LOP3.LUT R33, R11, 0x20, RZ, 0xc0, !PT ;  /* 0x000000200b217812 */ /* 0x000fe200078ec0ff */
[----:B------:R-:W-:Y:S06]  /*30d0*/  @!P6 BAR.SYNC.DEFER_BLOCKING 0x9, 0x100 ;  /* 0x024400000000eb1d */ /* 0x000fec0000010000 */
.L_x_2864:
[----:B------:R-:W2:Y:S01]  /*30e0*/  LDL R40, [R1+0x58] ;  /* 0x0000580001287983 */ /* 0x000ea20000100800 */
[----:B0-----:R-:W0:Y:S03]  /*30f0*/  LDC R36, c[0x0][0x430] ;  /* 0x00010c00ff247b82 */ /* 0x001e260000000800 */
[----:B------:R-:W3:Y:S01]  /*3100*/  LDL.LU R38, [R1+0xc] ;  /* 0x00000c0001267983 */ /* 0x000ee20000300800 */
[----:B------:R-:W-:-:S04]  /*3110*/  VIADD R24, R24, 0xffffffff ;  /* 0xffffffff18187836 */ /* 0x000fc80000000000 */
[----:B------:R-:W-:Y:S01]  /*3120*/  IMAD R11, R24, 0xa0, R109 ;  /* 0x000000a0180b7824 */ /* 0x000fe200078e026d */
[----:B-1----:R-:W1:Y:S03]  /*3130*/  LDC R113, c[0x0][0x3f4] ;  /* 0x0000fd00ff717b82 */ /* 0x002e660000000800 */
[----:B------:R-:W-:Y:S01]  /*3140*/  IMAD.IADD R39, R118, 0x1, R11 ;  /* 0x0000000176277824 */ /* 0x000fe200078e020b */
[----:B------:R-:W-:-:S04]  /*3150*/  ISETP.GE.AND P2, PT, R11, R2, PT ;  /* 0x000000020b00720c */ /* 0x000fc80003f46270 */
[----:B------:R-:W-:Y:S02]  /*3160*/  ISETP.GT.OR P2, PT, R109, 0x9f, P2 ;  /* 0x0000009f6d00780c */ /* 0x000fe40001744670 */
[----:B------:R-:W-:Y:S02]  /*3170*/  MOV R11, R39 ;  /* 0x00000027000b7202 */ /* 0x000fe40000000f00 */
[----:B0-----:R-:W-:-:S09]  /*3180*/  ISETP.NE.AND P3, PT, R36, 0x1, PT ;  /* 0x000000012400780c */ /* 0x001fd20003f65270 */
[----:B------:R-:W0:Y:S08]  /*3190*/  @!P2 LDC.64 R14, c[0x0][0x428] ;  /* 0x00010a00ff0eab82 */ /* 0x000e300000000a00 */
[----:B----4-:R-:W4:Y:S08]  /*31a0*/  @P3 LDC R34, c[0x0][0x434] ;  /* 0x00010d00ff223b82 */ /* 0x010f300000000800 */
[----:B------:R-:W1:Y:S08]  /*31b0*/  @P3 LDC R35, c[0x0][0x438] ;  /* 0x00010e00ff233b82 */ /* 0x000e700000000800 */
[----:B------:R-:W0:Y:S01]  /*31c0*/  @!P2 LDC.64 R12, c[0x0][0x418] ;  /* 0x00010600ff0cab82 */ /* 0x000e220000000a00 */
[----:B----4-:R-:W-:-:S05]  /*31d0*/  @P3 IMAD.HI.U32 R34, R39, R34, RZ ;  /* 0x0000002227223227 */ /* 0x010fca00078e00ff */
[----:B-1----:R-:W-:Y:S01]  /*31e0*/  @P3 SHF.R.U32.HI R11, RZ, R35, R34 ;  /* 0x00000023ff0b3219 */ /* 0x002fe20000011622 */
[----:B0-----:R-:W-:-:S03]  /*31f0*/  @!P2 IMAD R34, R117, R14, RZ ;  /* 0x0000000e7522a224 */ /* 0x001fc600078e02ff */
[--C-:B------:R-:W-:Y:S01]  /*3200*/  @!P2 SHF.R.S32.HI R35, RZ, 0x1f, R11.reuse ;  /* 0x0000001fff23a819 */ /* 0x100fe2000001140b */
[----:B------:R-:W-:Y:S02]  /*3210*/  @!P2 IMAD R37, R0, R15, R34 ;  /* 0x0000000f0025a224 */ /* 0x000fe400078e0222 */
[----:B------:R-:W-:-:S04]  /*3220*/  @!P2 IMAD.MOV.U32 R34, RZ, RZ, R11 ;  /* 0x000000ffff22a224 */ /* 0x000fc800078e000b */
[----:B------:R-:W-:-:S04]  /*3230*/  @!P2 IMAD.WIDE.U32 R14, R0, R14, R34 ;  /* 0x0000000e000ea225 */ /* 0x000fc800078e0022 */
[----:B------:R-:W-:Y:S01]  /*3240*/  @!P2 IMAD.IADD R15, R15, 0x1, R37 ;  /* 0x000000010f0fa824 */ /* 0x000fe200078e0225 */
[----:B------:R-:W-:Y:S01]  /*3250*/  @!P2 LEA R12, P3, R14, R12, 0x2 ;  /* 0x0000000c0e0ca211 */ /* 0x000fe200078610ff */
        /* <DEDUP_REMOVED lines=11> */
[C---:B------:R-:W-:Y:S01]  /*3310*/  VIADD R89, R15.reuse, 0x20 ;  /* 0x000000200f597836 */ /* 0x040fe20000000000 */
[----:B------:R-:W-:Y:S01]  /*3320*/  @P4 IADD3 R89, R15, -0x20, RZ ;  /* 0xffffffe00f594810 */ /* 0x000fe20007ffe0ff */
[----:B------:R-:W-:Y:S01]  /*3330*/  IMAD.IADD R88, R18, 0x1, R15 ;  /* 0x0000000112587824 */ /* 0x000fe200078e020f */
[----:B------:R-:W-:Y:S02]  /*3340*/  @P2 LOP3.LUT R38, R38, 0x2, RZ, 0xfc, !PT ;  /* 0x0000000226262812 */ /* 0x000fe400078efcff */
[----:B------:R-:W-:Y:S01]  /*3350*/  ISETP.GE.AND P2, PT, R113, 0x1, PT ;  /* 0x000000017100780c */ /* 0x000fe20003f46270 */
[----:B------:R-:W-:Y:S02]  /*3360*/  IMAD.IADD R89, R18, 0x1, R89 ;  /* 0x0000000112597824 */ /* 0x000fe400078e0259 */
[----:B------:R0:W-:Y:S10]  /*3370*/  STL [R1+0xc], R38 ;  /* 0x00000c2601007387 */ /* 0x0001f40000100800 */
[----:B0-----:R-:W-:Y:S05]  /*3380*/  @!P2 BRA `(.L_x_2760) ;  /* 0x000000c800f8a947 */ /* 0x001fea0003800000 */
[----:B------:R-:W-:Y:S01]  /*3390*/  SHF.R.S32.HI R90, RZ, 0x1f, R35 ;  /* 0x0000001fff5a7819 */ /* 0x000fe20000011423 */
[----:B------:R-:W-:Y:S01]  /*33a0*/  ULDC.64 UR4, c[0x0][0x300] ;  /* 0x0000c00000047ab9 */ /* 0x000fe20000000a00 */
[----:B-----5:R-:W-:Y:S01]  /*33b0*/  SHF.R.S32.HI R91, RZ, 0x1f, R34 ;  /* 0x0000001fff5b7819 */ /* 0x020fe20000011422 */
[----:B------:R-:W-:-:S04]  /*33c0*/  IMAD.WIDE.U32 R12, R35, UR4, RZ ;  /* 0x00000004230c7c25 */ /* 0x000fc8000f8e00ff */
[----:B------:R-:W-:Y:S02]  /*33d0*/  IMAD R14, R90, UR4, RZ ;  /* 0x000000045a0e7c24 */ /* 0x000fe4000f8e02ff */
[----:B------:R-:W-:Y:S02]  /*33e0*/  IMAD R92, R24, -0xa0, R2 ;  /* 0xffffff60185c7824 */ /* 0x000fe400078e0202 */
[----:B------:R-:W-:Y:S01]  /*33f0*/  IMAD R11, R35, UR5, R14 ;  /* 0x00000005230b7c24 */ /* 0x000fe2000f8e020e */
[----:B------:R-:W-:Y:S01]  /*3400*/  ULDC.64 UR4, c[0x0][0x310] ;  /* 0x0000c40000047ab9 */ /* 0x000fe20000000a00 */
[----:B------:R-:W-:Y:S01]  /*3410*/  IMAD R14, R121, R24, RZ ;  /* 0x00000018790e7224 */ /* 0x000fe200078e02ff */
[----:B------:R-:W-:Y:S01]  /*3420*/  VIMNMX R92, R92, 0xa0, PT ;  /* 0x000000a05c5c7848 */ /* 0x000fe20003fe0100 */
[----:B------:R-:W-:Y:S02]  /*3430*/  IMAD R15, R91, UR4, RZ ;  /* 0x000000045b0f7c24 */ /* 0x000fe4000f8e02ff */
[----:B------:R-:W-:Y:S01]  /*3440*/  IMAD.IADD R13, R13, 0x1, R11 ;  /* 0x000000010d0d7824 */ /* 0x000fe200078e020b */
[----:B------:R-:W-:Y:S01]  /*3450*/  SHF.R.S32.HI R11, RZ, 0x1f, R24 ;  /* 0x0000001fff0b7819 */ /* 0x000fe20000011418 */
[----:B------:R-:W-:-:S02]  /*3460*/  IMAD R15, R34, UR5, R15 ;  /* 0x00000005220f7c24 */ /* 0x000fc4000f8e020f */
[----:B------:R-:W-:Y:S01]  /*3470*/  IMAD.WIDE.U32 R12, R34, UR4, R12 ;  /* 0x00000004220c7c25 */ /* 0x000fe2000f8e000c */
[----:B------:R-:W-:-:S03]  /*3480*/  ULDC.64 UR4, c[0x0][0x308] ;  /* 0x0000c20000047ab9 */ /* 0x000fc60000000a00 */
[----:B------:R-:W-:Y:S02]  /*3490*/  IMAD.IADD R13, R13, 0x1, R15 ;  /* 0x000000010d0d7824 */ /* 0x000fe400078e020f */
[----:B------:R-:W-:Y:S02]  /*34a0*/  IMAD R37, R11, R102, R14 ;  /* 0x000000660b257224 */ /* 0x000fe400078e020e */
[----:B------:R-:W-:-:S04]  /*34b0*/  IMAD.WIDE.U32 R12, R226, UR4, R12 ;  /* 0x00000004e20c7c25 */ /* 0x000fc8000f8e000c */
[----:B------:R-:W-:Y:S01]  /*34c0*/  IMAD R119, R226, UR5, R13 ;  /* 0x00000005e2777c24 */ /* 0x000fe2000f8e020d */
[----:B------:R-:W-:Y:S01]  /*34d0*/  ULDC.64 UR4, c[0x0][0x2e8] ;  /* 0x0000ba0000047ab9 */ /* 0x000fe20000000a00 */
[-C--:B------:R-:W-:Y:S01]  /*34e0*/  IMAD R13, R122, R24.reuse, RZ ;  /* 0x000000187a0d7224 */ /* 0x080fe200078e02ff */
[----:B------:R-:W-:Y:S01]  /*34f0*/  IADD3 R120, P2, R12, UR4, RZ ;  /* 0x000000040c787c10 */ /* 0x000fe2000ff5e0ff */
[----:B------:R-:W-:Y:S01]  /*3500*/  ULDC.U8 UR4, c[0x0][0x410] ;  /* 0x0001040000047ab9 */ /* 0x000fe20000000000 */
[----:B------:R-:W-:Y:S02]  /*3510*/  IMAD.WIDE.U32 R14, R102, R24, RZ ;  /* 0x00000018660e7225 */ /* 0x000fe400078e00ff */
[----:B------:R-:W-:Y:S02]  /*3520*/  IADD3.X R119, R119, UR5, RZ, P2, !PT ;  /* 0x0000000577777c10 */ /* 0x000fe400097fe4ff */
[----:B------:R-:W-:Y:S01]  /*3530*/  ISETP.NE.AND P2, PT, RZ, UR4, PT ;  /* 0x00000004ff007c0c */ /* 0x000fe2000bf45270 */
[----:B------:R-:W-:-:S02]  /*3540*/  IMAD R39, R11, R100, R13 ;  /* 0x000000640b277224 */ /* 0x000fc400078e020d */
[----:B------:R-:W-:-:S04]  /*3550*/  IMAD.WIDE.U32 R12, R100, R24, RZ ;  /* 0x00000018640c7225 */ /* 0x000fc800078e00ff */
[----:B------:R-:W-:Y:S01]  /*3560*/  IMAD.IADD R11, R15, 0x1, R37 ;  /* 0x000000010f0b7824 */ /* 0x000fe200078e0225 */
[----:B------:R-:W-:-:S05]  /*3570*/  IADD3 R86, R13, R39, RZ ;  /* 0x000000270d567210 */ /* 0x000fca0007ffe0ff */
[----:B------:R-:W-:Y:S05]  /*3580*/  @!P2 BRA `(.L_x_2761) ;  /* 0x0000006000d8a947 */ /* 0x000fea0003800000 */
[----:B------:R0:W5:Y:S04]  /*3590*/  LDL R132, [R1+0x18] ;  /* 0x0000180001847983 */ /* 0x0001680000100800 */
[----:B------:R0:W5:Y:S04]  /*35a0*/  LDL R131, [R1+0x20] ;  /* 0x0000200001837983 */ /* 0x0001680000100800 */
[----:B------:R0:W5:Y:S04]  /*35b0*/  LDL R94, [R1+0x24] ;  /* 0x00002400015e7983 */ /* 0x0001680000100800 */
[----:B------:R0:W5:Y:S04]  /*35c0*/  LDL R93, [R1+0x1c] ;  /* 0x00001c00015d7983 */ /* 0x0001680000100800 */
[----:B------:R0:W5:Y:S01]  /*35d0*/  LDL R87, [R1+0x28] ;  /* 0x0000280001577983 */ /* 0x0001620000100800 */
[----:B------:R-:W1:Y:S01]  /*35e0*/  S2R R36, SR_TID.X ;  /* 0x0000000000247919 */ /* 0x000e620000002100 */
[----:B------:R-:W-:Y:S01]  /*35f0*/  BSSY B1, `(.L_x_2762) ;  /* 0x0000043000017945 */ /* 0x000fe20003800000 */
[----:B------:R-:W-:-:S02]  /*3600*/  CS2R R60, SRZ ;  /* 0x00000000003c7805 */ /* 0x000fc4000001ff00 */
[----:B------:R-:W-:Y:S01]  /*3610*/  CS2R R64, SRZ ;  /* 0x0000000000407805 */ /* 0x000fe2000001ff00 */
[C---:B-1----:R-:W-:Y:S02]  /*3620*/  VIADD R38, R36.reuse, 0xffffff80 ;  /* 0xffffff8024267836 */ /* 0x042fe40000000000 */
[----:B------:R-:W-:-:S05]  /*3630*/  VIADD R36, R36, 0xffffff80 ;  /* 0xffffff8024247836 */ /* 0x000fca0000000000 */
[----:B------:R-:W-:-:S04]  /*3640*/  LEA.HI R36, R36, R38, RZ, 0x1 ;  /* 0x0000002624247211 */ /* 0x000fc800078f08ff */
[----:B------:R-:W-:-:S04]  /*3650*/  SHF.R.S32.HI R36, RZ, 0x1, R36 ;  /* 0x00000001ff247819 */ /* 0x000fc80000011424 */
[----:B------:R-:W-:Y:S02]  /*3660*/  ISETP.GE.AND P3, PT, R36, R92, PT ;  /* 0x0000005c2400720c */ /* 0x000fe40003f66270 */
        /* <DEDUP_REMOVED lines=22> */
[----:B0-----:R-:W-:Y:S06]  /*37d0*/  @P3 BRA `(.L_x_2763) ;  /* 0x0000000000903947 */ /* 0x001fec0003800000 */
        /* <DEDUP_REMOVED lines=29> */
[----:B------:R-:W-:-:S11]  /*39b0*/  CS2R R60, SRZ ;  /* 0x00000000003c7805 */ /* 0x000fd6000001ff00 */
[----:B------:R-:W5:Y:S04]  /*39c0*/  @!P2 LDG.E.64 R64, desc[UR54][R62.64+0x40] ;  /* 0x000040363e40a981 */ /* 0x000f68000c1e1b00 */
[----:B------:R-:W5:Y:S01]  /*39d0*/  @!P2 LDG.E.64 R66, desc[UR54][R84.64+0x40] ;  /* 0x000040365442a981 */ /* 0x000f62000c1e1b00 */
[----:B------:R-:W-:-:S13]  /*39e0*/  ISETP.GE.AND P2, PT, R87, R113, PT ;  /* 0x000000715700720c */ /* 0x000fda0003f46270 */
[----:B------:R0:W5:Y:S02]  /*39f0*/  @!P2 LDG.E.64 R60, desc[UR54][R62.64+0x50] ;  /* 0x000050363e3ca981 */ /* 0x000164000c1e1b00 */
[----:B0-----:R-:W-:-:S06]  /*3a00*/  CS2R R62, SRZ ;  /* 0x00000000003e7805 */ /* 0x001fcc000001ff00 */
[----:B------:R0:W5:Y:S02]  /*3a10*/  @!P2 LDG.E.64 R62, desc[UR54][R84.64+0x50] ;  /* 0x00005036543ea981 */ /* 0x000164000c1e1b00 */
.L_x_2763:
[----:B------:R-:W-:Y:S05]  /*3a20*/  BSYNC B1 ;  /* 0x0000000000017941 */ /* 0x000fea0003800000 */
.L_x_2762:
[----:B0-----:R-:W0:Y:S01]  /*3a30*/  S2R R84, SR_TID.X ;  /* 0x0000000000547919 */ /* 0x001e220000002100 */
[----:B------:R-:W-:Y:S01]  /*3a40*/  BSSY B1, `(.L_x_2764) ;  /* 0x0000030000017945 */ /* 0x000fe20003800000 */
[C---:B0-----:R-:W-:Y:S02]  /*3a50*/  VIADD R85, R84.reuse, 0xffffff80 ;  /* 0xffffff8054557836 */ /* 0x041fe40000000000 */
[----:B------:R-:W-:-:S05]  /*3a60*/  VIADD R84, R84, 0xffffff80 ;  /* 0xffffff8054547836 */ /* 0x000fca0000000000 */
        /* <DEDUP_REMOVED lines=19> */
[----:B------:R-:W-:-:S09]  /*3ba0*/  CS2R R54, SRZ ;  /* 0x0000000000367805 */ /* 0x000fd2000001ff00 */
        /* <DEDUP_REMOVED lines=25> */
.L_x_2765:
[----:B------:R-:W-:Y:S05]  /*3d40*/  BSYNC B1 ;  /* 0x0000000000017941 */ /* 0x000fea0003800000 */
.L_x_2764:
[----:B------:R-:W-:Y:S01]  /*3d50*/  UISETP.NE.AND UP0, UPT, UR49, 0x3, UPT ;  /* 0x000000033100788c */ /* 0x000fe2000bf05270 */
[----:B-----5:R-:W-:Y:S01]  /*3d60*/  MOV R141, R60 ;  /* 0x0000003c008d7202 */ /* 0x020fe20000000f00 */
[----:B------:R-:W-:Y:S01]  /*3d70*/  IMAD.MOV.U32 R144, RZ, RZ, R64 ;  /* 0x000000ffff907224 */ /* 0x000fe200078e0040 */
[----:B------:R-:W-:Y:S01]  /*3d80*/  MOV R142, R62 ;  /* 0x0000003e008e7202 */ /* 0x000fe20000000f00 */
[----:B------:R-:W-:Y:S01]  /*3d90*/  IMAD.MOV.U32 R146, RZ, RZ, R68 ;  /* 0x000000ffff927224 */ /* 0x000fe200078e0044 */
[----:B------:R-:W-:Y:S01]  /*3da0*/  MOV R84, R36 ;  /* 0x0000002400547202 */ /* 0x000fe20000000f00 */
[----:B------:R-:W-:Y:S01]  /*3db0*/  IMAD.MOV.U32 R148, RZ, RZ, R72 ;  /* 0x000000ffff947224 */ /* 0x000fe200078e0048 */
[----:B------:R-:W-:Y:S01]  /*3dc0*/  PLOP3.LUT P2, PT, PT, PT, UP0, 0x80, 0x0 ;  /* 0x000000000000781c */ /* 0x000fe20003f4f008 */
        /* <DEDUP_REMOVED lines=17> */
[----:B------:R-:W-:Y:S01]  /*3ee0*/  IMAD.MOV.U32 R140, RZ, RZ, R58 ;  /* 0x000000ffff8c7224 */ /* 0x000fe200078e003a */
[----:B------:R-:W-:Y:S06]  /*3ef0*/  @!P2 BRA `(.L_x_2766) ;  /* 0x000000000004a947 */ /* 0x000fec0003800000 */
[----:B------:R-:W-:Y:S01]  /*3f00*/  BPT.TRAP 0x1 ;  /* 0x000000040000795c */ /* 0x000fe20000300000 */
.L_x_2766:
[----:B------:R-:W2:Y:S01]  /*3f10*/  LDL R11, [R1+0x14] ;  /* 0x00001400010b7983 */ /* 0x000ea20000100800 */
[----:B------:R-:W-:Y:S01]  /*3f20*/  LEA R93, R19, R18, 0x3 ;  /* 0x00000012135d7211 */ /* 0x000fe200078e18ff */
[----:B------:R-:W-:Y:S01]  /*3f30*/  BSSY B1, `(.L_x_2767) ;  /* 0x0000004000017945 */ /* 0x000fe20003800000 */
[----:B--2---:R-:W-:-:S04]  /*3f40*/  SHF.L.U32 R94, R11, 0x1f, RZ ;  /* 0x0000001f0b5e7819 */ /* 0x004fc800000006ff */
[----:B------:R-:W1:Y:S02]  /*3f50*/  SYNCS.PHASECHK.TRANS64.TRYWAIT P5, [R93+URZ+0x33490], R94 ;  /* 0x0334905e5d0075a7 */ /* 0x000e6400080a017f */
[----:B-1----:R-:W-:Y:S05]  /*3f60*/  @!P5 BRA `(.L_x_2768) ;  /* 0x0000031800dcd947 */ /* 0x002fea0003800000 */
.L_x_3122:
[----:B------:R-:W-:Y:S05]  /*3f70*/  BSYNC B1 ;  /* 0x0000000000017941 */ /* 0x000fea0003800000 */
.L_x_2767:
[----:B------:R-:W-:-:S03]  /*3f80*/  UMOV UR4, 0xffffffff ;  /* 0xffffffff00047882 */ /* 0x000fc60000000000 */
[----:B------:R-:W-:Y:S05]  /*3f90*/  BRA.DIV UR4, `(.L_x_2769) ;  /* 0x0000031a04e47947 */ /* 0x000fea000b800000 */
[----:B------:R2:W3:Y:S04]  /*3fa0*/  SHFL.IDX PT, R143, R119, RZ, 0x1e1f ;  /* 0x001e1fff778f7589 */ /* 0x0004e800000e0000 */
[----:B------:R2:W4:Y:S02]  /*3fb0*/  SHFL.IDX PT, R11, R120, RZ, 0x1e1f ;  /* 0x001e1fff780b7589 */ /* 0x00052400000e0000 */
.L_x_3126:
        /* <DEDUP_REMOVED lines=13> */
[----:B------:R-:W-:Y:S01]  /*4090*/  SHF.R.U32.HI R155, RZ, 0x8, R83 ;  /* 0x00000008ff9b7819 */ /* 0x000fe20000011653 */
[----:B------:R-:W-:Y:S01]  /*40a0*/  IMAD.U32 R82, R82, 0x10000, RZ ;  /* 0x0001000052527824 */ /* 0x000fe200078e00ff */
[----:B------:R-:W-:Y:S02]  /*40b0*/  LOP3.LUT R156, R83, 0xff0000ff, RZ, 0xc0, !PT ;  /* 0xff0000ff539c7812 */ /* 0x000fe400078ec0ff */
[----:B------:R-:W-:Y:S01]  /*40c0*/  LOP3.LUT R81, R81, 0xff00, R154, 0xf8, !PT ;  /* 0x0000ff0051517812 */ /* 0x000fe200078ef89a */
[----:B------:R-:W-:Y:S01]  /*40d0*/  IMAD.SHL.U32 R155, R155, 0x100, RZ ;  /* 0x000001009b9b7824 */ /* 0x000fe200078e00ff */
[----:B0-----:R-:W-:-:S02]  /*40e0*/  F2FP.F16.E4M3.UNPACK_B R154, R13 ;  /* 0x0000000dff9a723e */ /* 0x001fc400020006ff */
[----:B------:R-:W-:Y:S02]  /*40f0*/  LOP3.LUT R81, R81, 0xff0000, R82, 0xf8, !PT ;  /* 0x00ff000051517812 */ /* 0x000fe400078ef852 */
[-C--:B------:R-:W-:Y:S02]  /*4100*/  F2FP.F16.E4M3.UNPACK_B R82, R153.reuse.H1 ;  /* 0x00000099ff52723e */ /* 0x080fe400030006ff */
[----:B------:R-:W-:Y:S01]  /*4110*/  SHF.R.U32.HI R80, RZ, 0x10, R83 ;  /* 0x00000010ff507819 */ /* 0x000fe20000011653 */
[----:B------:R-:W-:Y:S01]  /*4120*/  HADD2.F32 R83, -RZ, R154.H1_H1 ;  /* 0x3000009aff537230 */ /* 0x000fe20000004100 */
[----:B------:R-:W-:Y:S01]  /*4130*/  LOP3.LUT R156, R156, 0xff00, R155, 0xf8, !PT ;  /* 0x0000ff009c9c7812 */ /* 0x000fe200078ef89b */
[----:B------:R-:W-:Y:S01]  /*4140*/  HADD2.F32 R158, -RZ, R82.H0_H0 ;  /* 0x20000052ff9e7230 */ /* 0x000fe20000004100 */
        /* <DEDUP_REMOVED lines=79> */
[----:B------:R-:W-:Y:S01]  /*4640*/  F2FP.F16.E4M3.UNPACK_B R15, R12 ;  /* 0x0000000cff0f723e */ /* 0x000fe200020006ff */
[----:B------:R-:W-:-:S03]  /*4650*/  IMAD.MOV.U32 R14, RZ, RZ, R155 ;  /* 0x000000ffff0e7224 */ /* 0x000fc600078e009b */
        /* <DEDUP_REMOVED lines=8> */
[----:B------:R-:W-:-:S04]  /*46e0*/  F2FP.SATFINITE.E4M3.F32.PACK_AB_MERGE_C R81, R153, R81, R154 ;  /* 0x000000519951723e */ /* 0x000fc8000480709a */
[----:B------:R-:W-:-:S07]  /*46f0*/  MOV R12, R81 ;  /* 0x00000051000c7202 */ /* 0x000fce0000000f00 */
.L_x_2775:
[----:B------:R-:W-:Y:S05]  /*4700*/  BSYNC B3 ;  /* 0x0000000000037941 */ /* 0x000fea0003800000 */
.L_x_2774:
[----:B----4-:R-:W-:-:S05]  /*4710*/  IADD3 R80, P3, R16, R11, RZ ;  /* 0x0000000b10507210 */ /* 0x010fca0007f7e0ff */
[----:B---3--:R-:W-:-:S05]  /*4720*/  IMAD.X R81, R143, 0x1, R17, P3 ;  /* 0x000000018f517824 */ /* 0x008fca00018e0611 */
[----:B0-----:R0:W-:Y:S03]  /*4730*/  ST.E.128 desc[UR54][R80.64], R12 ;  /* 0x0000000c50007985 */ /* 0x0011e6000c101d36 */
.L_x_2773:
[----:B------:R-:W-:Y:S05]  /*4740*/  BSYNC B2 ;  /* 0x0000000000027941 */ /* 0x000fea0003800000 */
.L_x_2772:
        /* <DEDUP_REMOVED lines=13> */
[----:B------:R-:W-:Y:S01]  /*4820*/  LOP3.LUT R82, R79, 0xff0000ff, RZ, 0xc0, !PT ;  /* 0xff0000ff4f527812 */ /* 0x000fe200078ec0ff */
[----:B------:R-:W-:Y:S01]  /*4830*/  IMAD.U32 R77, R77, 0x10000, RZ ;  /* 0x000100004d4d7824 */ /* 0x000fe200078e00ff */
[----:B------:R-:W-:-:S02]  /*4840*/  LOP3.LUT R78, R78, 0xff00, R80, 0xf8, !PT ;  /* 0x0000ff004e4e7812 */ /* 0x000fc400078ef850 */
[----:B------:R-:W-:Y:S02]  /*4850*/  SHF.L.U32 R81, R81, 0x8, RZ ;  /* 0x0000000851517819 */ /* 0x000fe400000006ff */
        /* <DEDUP_REMOVED lines=98> */
.L_x_2779:
[----:B------:R-:W-:Y:S05]  /*4e80*/  BSYNC B3 ;  /* 0x0000000000037941 */ /* 0x000fea0003800000 */
.L_x_2778:
[----:B------:R-:W-:-:S05]  /*4e90*/  IMAD.SHL.U32 R77, R227, 0x10, RZ ;  /* 0x00000010e34d7824 */ /* 0x000fca00078e00ff */
[----:B----4-:R-:W-:-:S04]  /*4ea0*/  IADD3 R76, P3, R11, R77, RZ ;  /* 0x0000004d0b4c7210 */ /* 0x010fc80007f7e0ff */
[----:B---3--:R-:W-:-:S05]  /*4eb0*/  LEA.HI.X.SX32 R77, R77, R143, 0x1, P3 ;  /* 0x0000008f4d4d7211 */ /* 0x008fca00018f0eff */
[----:B------:R0:W-:Y:S04]  /*4ec0*/  ST.E.128 desc[UR54][R76.64], R12 ;  /* 0x0000000c4c007985 */ /* 0x0001e8000c101d36 */
.L_x_2777:
[----:B------:R-:W-:Y:S05]  /*4ed0*/  BSYNC B2 ;  /* 0x0000000000027941 */ /* 0x000fea0003800000 */
.L_x_2776:
        /* <DEDUP_REMOVED lines=17> */
[----:B------:R-:W-:-:S02]  /*4ff0*/  F2FP.F16.E4M3.UNPACK_B R76, R13 ;  /* 0x0000000dff4c723e */ /* 0x000fc400020006ff */
        /* <DEDUP_REMOVED lines=24> */
[----:B------:R-:W-:Y:S01]  /*5180*/  SHF.L.U32 R13, R72, 0x10, RZ ;  /* 0x00000010480d7819 */ /* 0x000fe200000006ff */
[----:B------:R-:W-:Y:S01]  /*5190*/  IMAD.MOV.U32 R72, RZ, RZ, R15 ;  /* 0x000000ffff487224 */ /* 0x000fe200078e000f */
[----:B------:R-:W-:Y:S02]  /*51a0*/  F2FP.F16.E4M3.UNPACK_B R15, R73.H1 ;  /* 0x00000049ff0f723e */ /* 0x000fe400030006ff */
[----:B------:R-:W-:-:S02]  /*51b0*/  LOP3.LUT R13, R78, 0xff0000, R13, 0xf8, !PT ;  /* 0x00ff00004e0d7812 */ /* 0x000fc400078ef80d */
        /* <DEDUP_REMOVED lines=69> */
.L_x_2783:
[----:B------:R-:W-:Y:S05]  /*5610*/  BSYNC B3 ;  /* 0x0000000000037941 */ /* 0x000fea0003800000 */
.L_x_2782:
[----:B------:R-:W-:-:S04]  /*5620*/  SHF.L.U32 R73, R228, 0x4, RZ ;  /* 0x00000004e4497819 */ /* 0x000fc800000006ff */
[----:B----4-:R-:W-:-:S04]  /*5630*/  IADD3 R72, P3, R11, R73, RZ ;  /* 0x000000490b487210 */ /* 0x010fc80007f7e0ff */
[----:B---3--:R-:W-:-:S05]  /*5640*/  LEA.HI.X.SX32 R73, R73, R143, 0x1, P3 ;  /* 0x0000008f49497211 */ /* 0x008fca00018f0eff */
[----:B------:R0:W-:Y:S04]  /*5650*/  ST.E.128 desc[UR54][R72.64], R12 ;  /* 0x0000000c48007985 */ /* 0x0001e8000c101d36 */
.L_x_2781:
[----:B------:R-:W-:Y:S05]  /*5660*/  BSYNC B2 ;  /* 0x0000000000027941 */ /* 0x000fea0003800000 */
.L_x_2780:
        /* <DEDUP_REMOVED lines=99> */
[----:B------:R-:W-:Y:S01]  /*5ca0*/  MOV R13, R71 ;  /* 0x00000047000d7202 */ /* 0x000fe20000000f00 */
[-C--:B------:R-:W-:Y:S02]  /*5cb0*/  FFMA.FTZ R72, R70, R69.reuse, -R72 ;  /* 0x0000004546487223 */ /* 0x080fe40000010848 */
        /* <DEDUP_REMOVED lines=11> */
.L_x_2787:
[----:B------:R-:W-:Y:S05]  /*5d70*/  BSYNC B3 ;  /* 0x0000000000037941 */ /* 0x000fea0003800000 */
.L_x_2786:
[----:B------:R-:W3:Y:S01]  /*5d80*/  LDL R70, [R1+0x8] ;  /* 0x0000080001467983 */ /* 0x000ee20000100800 */
[----:B----4-:R-:W-:-:S05]  /*5d90*/  IADD3 R68, P3, R23, R11, RZ ;  /* 0x0000000b17447210 */ /* 0x010fca0007f7e0ff */
[----:B---3--:R-:W-:-:S05]  /*5da0*/  IMAD.X R69, R143, 0x1, R70, P3 ;  /* 0x000000018f457824 */ /* 0x008fca00018e0646 */
[----:B------:R0:W-:Y:S03]  /*5db0*/  ST.E.128 desc[UR54][R68.64], R12 ;  /* 0x0000000c44007985 */ /* 0x0001e6000c101d36 */
.L_x_2785:
[----:B------:R-:W-:Y:S05]  /*5dc0*/  BSYNC B2 ;  /* 0x0000000000027941 */ /* 0x000fea0003800000 */
.L_x_2784:
        /* <DEDUP_REMOVED lines=12> */
[----:B------:R-:W-:Y:S01]  /*5e90*/  SHF.R.U32.HI R65, RZ, 0x10, R67 ;  /* 0x00000010ff417819 */ /* 0x000fe20000011643 */
[----:B------:R-:W-:Y:S01]  /*5ea0*/  IMAD.SHL.U32 R68, R68, 0x100, RZ ;  /* 0x0000010044447824 */ /* 0x000fe200078e00ff */
[----:B------:R-:W-:Y:S01]  /*5eb0*/  LOP3.LUT R64, R67, 0xff0000ff, RZ, 0xc0, !PT ;  /* 0xff0000ff43407812 */ /* 0x000fe200078ec0ff */
[----:B------:R-:W-:Y:S01]  /*5ec0*/  IMAD.SHL.U32 R67, R70, 0x100, RZ ;  /* 0x0000010046437824 */ /* 0x000fe200078e00ff */
[----:B------:R-:W-:-:S02]  /*5ed0*/  F2FP.F16.E4M3.UNPACK_B R70, R13 ;  /* 0x0000000dff46723e */ /* 0x000fc400020006ff */
[----:B------:R-:W-:Y:S02]  /*5ee0*/  LOP3.LUT R68, R69, 0xff00, R68, 0xf8, !PT ;  /* 0x0000ff0045447812 */ /* 0x000fe400078ef844 */
[----:B------:R-:W-:Y:S01]  /*5ef0*/  LOP3.LUT R67, R64, 0xff00, R67, 0xf8, !PT ;  /* 0x0000ff0040437812 */ /* 0x000fe200078ef843 */
[--C-:B------:R-:W-:Y:S01]  /*5f00*/  HADD2.F32 R69, -RZ, R70.reuse.H1_H1 ;  /* 0x30000046ff457230 */ /* 0x100fe20000004100 */
[-C--:B------:R-:W-:Y:S01]  /*5f10*/  F2FP.F16.E4M3.UNPACK_B R64, R145.reuse.H1 ;  /* 0x00000091ff40723e */ /* 0x080fe200030006ff */
[----:B------:R-:W-:Y:S01]  /*5f20*/  HADD2.F32 R70, -RZ, R70.H0_H0 ;  /* 0x20000046ff467230 */ /* 0x000fe20000004100 */
[-C--:B------:R-:W-:Y:S02]  /*5f30*/  F2FP.F16.E4M3.UNPACK_B R71, R144.reuse.H1 ;  /* 0x00000090ff47723e */ /* 0x080fe400030006ff */
[----:B------:R-:W-:Y:S01]  /*5f40*/  F2FP.F16.E4M3.UNPACK_B R145, R145 ;  /* 0x00000091ff91723e */ /* 0x000fe200020006ff */
[----:B------:R-:W-:Y:S01]  /*5f50*/  HADD2.F32 R73, -RZ, R64.H0_H0 ;  /* 0x20000040ff497230 */ /* 0x000fe20000004100 */
[----:B------:R-:W-:Y:S01]  /*5f60*/  F2FP.F16.E4M3.UNPACK_B R144, R144 ;  /* 0x00000090ff90723e */ /* 0x000fe200020006ff */
[----:B------:R-:W-:-:S02]  /*5f70*/  HADD2.F32 R72, -RZ, R71.H0_H0 ;  /* 0x20000047ff487230 */ /* 0x000fc40000004100 */
[----:B------:R-:W-:Y:S02]  /*5f80*/  HADD2.F32 R71, -RZ, R71.H1_H1 ;  /* 0x30000047ff477230 */ /* 0x000fe40000004100 */
[-C--:B------:R-:W-:Y:S01]  /*5f90*/  FMUL.FTZ R74, R69, R73.reuse ;  /* 0x00000049454a7220 */ /* 0x080fe20000410000 */
[----:B------:R-:W-:-:S03]  /*5fa0*/  FMUL.FTZ R73, R70, R73 ;  /* 0x0000004946497220 */ /* 0x000fc60000410000 */
[-C--:B------:R-:W-:Y:S01]  /*5fb0*/  FFMA.FTZ R70, R70, R72.reuse, -R74 ;  /* 0x0000004846467223 */ /* 0x080fe2000001084a */
        /* <DEDUP_REMOVED lines=79> */
.L_x_2791:
[----:B------:R-:W-:Y:S05]  /*64b0*/  BSYNC B3 ;  /* 0x0000000000037941 */ /* 0x000fea0003800000 */
.L_x_2790:
[----:B------:R-:W3:Y:S01]  /*64c0*/  LDL R66, [R1+0x4] ;  /* 0x0000040001427983 */ /* 0x000ee20000100800 */
[----:B----4-:R-:W-:-:S04]  /*64d0*/  IADD3 R64, P3, R22, R11, RZ ;  /* 0x0000000b16407210 */ /* 0x010fc80007f7e0ff */
[----:B---3--:R-:W-:-:S05]  /*64e0*/  IADD3.X R65, R143, R66, RZ, P3, !PT ;  /* 0x000000428f417210 */ /* 0x008fca0001ffe4ff */
[----:B------:R0:W-:Y:S04]  /*64f0*/  ST.E.128 desc[UR54][R64.64], R12 ;  /* 0x0000000c40007985 */ /* 0x0001e8000c101d36 */
.L_x_2789:
[----:B------:R-:W-:Y:S05]  /*6500*/  BSYNC B2 ;  /* 0x0000000000027941 */ /* 0x000fea0003800000 */
.L_x_2788:
[----:B------:R-:W-:-:S13]  /*6510*/  ISETP.NE.AND P3, PT, R33, RZ, PT ;  /* 0x000000ff2100720c */ /* 0x000fda0003f65270 */
[----:B------:R-:W-:Y:S05]  /*6520*/  @!P3 BRA `(.L_x_2771) ;  /* 0x0000000400d4b947 */ /* 0x000fea0003800000 */
[----:B0-----:R-:W3:Y:S04]  /*6530*/  LDL R12, [R1] ;  /* 0x00000000010c7983 */ /* 0x001ee80000100800 */
[----:B------:R-:W5:Y:S01]  /*6540*/  LDL R66, [R1+0x28] ;  /* 0x0000280001427983 */ /* 0x000f620000100800 */
[----:B----4-:R-:W-:Y:S01]  /*6550*/  IADD3 R64, P3, R220, R11, RZ ;  /* 0x0000000bdc407210 */ /* 0x010fe20007f7e0ff */
[----:B------:R-:W-:Y:S04]  /*6560*/  BSSY B2, `(.L_x_2792) ;  /* 0x0000070000027945 */ /* 0x000fe80003800000 */
[----:B---3--:R-:W-:-:S02]  /*6570*/  IMAD.X R65, R143, 0x1, R12, P3 ;  /* 0x000000018f417824 */ /* 0x008fc400018e060c */
[----:B------:R0:W3:Y:S01]  /*6580*/  LDS.128 R12, [R89+0x29200] ;  /* 0x02920000590c7984 */ /* 0x0000e20000000c00 */
[----:B-----5:R-:W-:-:S13]  /*6590*/  ISETP.GE.AND P3, PT, R66, R113, PT ;  /* 0x000000714200720c */ /* 0x020fda0003f66270 */
[----:B0-----:R-:W-:Y:S05]  /*65a0*/  @P3 BRA `(.L_x_2793) ;  /* 0x0000000400ac3947 */ /* 0x001fea0003800000 */
[----:B---3--:R-:W-:Y:S01]  /*65b0*/  IMAD.MOV.U32 R60, RZ, RZ, R13 ;  /* 0x000000ffff3c7224 */ /* 0x008fe200078e000d */
        /* <DEDUP_REMOVED lines=19> */
[-C--:B------:R-:W-:Y:S01]  /*66f0*/  FFMA.FTZ R13, R66, R11.reuse, -R69 ;  /* 0x0000000b420d7223 */ /* 0x080fe20000010845 */
[----:B------:R-:W-:Y:S01]  /*6700*/  F2FP.F16.E4M3.UNPACK_B R69, R142 ;  /* 0x0000008eff45723e */ /* 0x000fe200020006ff */
[----:B------:R-:W-:Y:S01]  /*6710*/  FFMA.FTZ R68, R68, R11, R71 ;  /* 0x0000000b44447223 */ /* 0x000fe20000010047 */
[-C--:B------:R-:W-:Y:S02]  /*6720*/  F2FP.F16.E4M3.UNPACK_B R11, R60.reuse.H1 ;  /* 0x0000003cff0b723e */ /* 0x080fe400030006ff */
        /* <DEDUP_REMOVED lines=83> */
.L_x_2793:
[----:B------:R-:W-:Y:S05]  /*6c60*/  BSYNC B2 ;  /* 0x0000000000027941 */ /* 0x000fea0003800000 */
.L_x_2792:
[----:B---3--:R0:W-:Y:S02]  /*6c70*/  ST.E.128 desc[UR54][R64.64], R12 ;  /* 0x0000000c40007985 */ /* 0x0081e4000c101d36 */
.L_x_2771:
[----:B------:R-:W-:Y:S05]  /*6c80*/  BSYNC B1 ;  /* 0x0000000000017941 */ /* 0x000fea0003800000 */
.L_x_2770:
[----:B------:R-:W-:-:S03]  /*6c90*/  UMOV UR4, 0xffffffff ;  /* 0xffffffff00047882 */ /* 0x000fc60000000000 */
[----:B------:R-:W-:Y:S05]  /*6ca0*/  BRA.DIV UR4, `(.L_x_2794) ;  /* 0x000002ee04ec7947 */ /* 0x000fea000b800000 */
[----:B--2---:R-:W2:Y:S04]  /*6cb0*/  SHFL.IDX PT, R119, R119, 0x1, 0x1e1f ;  /* 0x003e1f0077777f89 */ /* 0x004ea800000e0000 */
[----:B------:R-:W0:Y:S02]  /*6cc0*/  SHFL.IDX PT, R120, R120, 0x1, 0x1e1f ;  /* 0x003e1f0078787f89 */ /* 0x000e2400000e0000 */
.L_x_3130:
[----:B------:R-:W-:Y:S05]  /*6cd0*/  @P4 BRA `(.L_x_2795) ;  /* 0x0000009800904947 */ /* 0x000fea0003800000 */
[----:B------:R-:W-:Y:S01]  /*6ce0*/  ISETP.NE.AND P3, PT, R28, RZ, PT ;  /* 0x000000ff1c00720c */ /* 0x000fe20003f65270 */
[----:B------:R-:W-:-:S12]  /*6cf0*/  BSSY B1, `(.L_x_2796) ;  /* 0x0000073000017945 */ /* 0x000fd80003800000 */
[----:B------:R-:W-:Y:S05]  /*6d00*/  @!P3 BRA `(.L_x_2797) ;  /* 0x0000000400c4b947 */ /* 0x000fea0003800000 */
[----:B0-----:R0:W0:Y:S01]  /*6d10*/  LDS.128 R12, [R88+0x26200] ;  /* 0x02620000580c7984 */ /* 0x0010220000000c00 */
[----:B------:R-:W-:Y:S01]  /*6d20*/  IADD3 R60, P3, R16, R120, RZ ;  /* 0x00000078103c7210 */ /* 0x000fe20007f7e0ff */
[----:B------:R-:W-:Y:S04]  /*6d30*/  BSSY B2, `(.L_x_2798) ;  /* 0x000006d000027945 */ /* 0x000fe80003800000 */
[----:B--2---:R-:W-:Y:S01]  /*6d40*/  IMAD.X R61, R119, 0x1, R17, P3 ;  /* 0x00000001773d7824 */ /* 0x004fe200018e0611 */
        /* <DEDUP_REMOVED lines=13> */
[----:B------:R-:W-:Y:S01]  /*6e20*/  MOV R62, R12 ;  /* 0x0000000c003e7202 */ /* 0x000fe20000000f00 */
        /* <DEDUP_REMOVED lines=43> */
[----:B------:R-:W-:Y:S01]  /*70e0*/  LOP3.LUT R57, R59, 0xff00, R64, 0xf8, !PT ;  /* 0x0000ff003b397812 */ /* 0x000fe200078ef840 */
[----:B------:R-:W-:Y:S01]  /*70f0*/  IMAD.U32 R64, R68, 0x10000, RZ ;  /* 0x0001000044407824 */ /* 0x000fe200078e00ff */
[----:B------:R-:W-:Y:S01]  /*7100*/  LOP3.LUT R59, R67, 0xff0000, R66, 0xf8, !PT ;  /* 0x00ff0000433b7812 */ /* 0x000fe200078ef842 */
[----:B------:R-:W-:-:S03]  /*7110*/  IMAD.MOV.U32 R66, RZ, RZ, R15 ;  /* 0x000000ffff427224 */ /* 0x000fc600078e000f */
[----:B------:R-:W-:Y:S02]  /*7120*/  LOP3.LUT R57, R57, 0xff0000, R64, 0xf8, !PT ;  /* 0x00ff000039397812 */ /* 0x000fe400078ef840 */
[----:B------:R-:W-:Y:S02]  /*7130*/  F2FP.F16.E4M3.UNPACK_B R15, R66 ;  /* 0x00000042ff0f723e */ /* 0x000fe400020006ff */
[----:B------:R-:W-:Y:S02]  /*7140*/  F2FP.F16.E4M3.UNPACK_B R68, R59.H1 ;  /* 0x0000003bff44723e */ /* 0x000fe400030006ff */
[----:B------:R-:W-:Y:S01]  /*7150*/  F2FP.F16.E4M3.UNPACK_B R69, R57.H1 ;  /* 0x00000039ff45723e */ /* 0x000fe200030006ff */
[--C-:B------:R-:W-:Y:S02]  /*7160*/  HADD2.F32 R64, -RZ, R15.reuse.H1_H1 ;  /* 0x3000000fff407230 */ /* 0x100fe40000004100 */
[----:B------:R-:W-:Y:S02]  /*7170*/  HADD2.F32 R70, -RZ, R68.H0_H0 ;  /* 0x20000044ff467230 */ /* 0x000fe40000004100 */
[----:B------:R-:W-:-:S02]  /*7180*/  HADD2.F32 R15, -RZ, R15.H0_H0 ;  /* 0x2000000fff0f7230 */ /* 0x000fc40000004100 */
[--C-:B------:R-:W-:Y:S02]  /*7190*/  HADD2.F32 R67, -RZ, R69.reuse.H0_H0 ;  /* 0x20000045ff437230 */ /* 0x100fe40000004100 */
[-C--:B------:R-:W-:Y:S01]  /*71a0*/  FMUL.FTZ R72, R64, R70.reuse ;  /* 0x0000004640487220 */ /* 0x080fe20000410000 */
[----:B------:R-:W-:Y:S02]  /*71b0*/  HADD2.F32 R69, -RZ, R69.H1_H1 ;  /* 0x30000045ff457230 */ /* 0x000fe40000004100 */
[C---:B------:R-:W-:Y:S01]  /*71c0*/  FMUL.FTZ R71, R15.reuse, R70 ;  /* 0x000000460f477220 */ /* 0x040fe20000410000 */
[----:B------:R-:W-:-:S03]  /*71d0*/  FFMA.FTZ R15, R15, R67, -R72 ;  /* 0x000000430f0f7223 */ /* 0x000fc60000010848 */
[----:B------:R-:W-:Y:S01]  /*71e0*/  FFMA.FTZ R64, R64, R67, R71 ;  /* 0x0000004340407223 */ /* 0x000fe20000010047 */
[----:B------:R-:W-:Y:S02]  /*71f0*/  F2FP.F16.E4M3.UNPACK_B R67, R66.H1 ;  /* 0x00000042ff43723e */ /* 0x000fe400030006ff */
[----:B------:R-:W-:Y:S01]  /*7200*/  MOV R66, R14 ;  /* 0x0000000e00427202 */ /* 0x000fe20000000f00 */
[----:B------:R-:W-:Y:S02]  /*7210*/  HADD2.F32 R14, -RZ, R68.H1_H1 ;  /* 0x30000044ff0e7230 */ /* 0x000fe40000004100 */
        /* <DEDUP_REMOVED lines=30> */
.L_x_2799:
[----:B------:R-:W-:Y:S05]  /*7400*/  BSYNC B2 ;  /* 0x0000000000027941 */ /* 0x000fea0003800000 */
.L_x_2798:
[----:B0-----:R0:W-:Y:S02]  /*7410*/  ST.E.128 desc[UR54][R60.64], R12 ;  /* 0x0000000c3c007985 */ /* 0x0011e4000c101d36 */
.L_x_2797:
[----:B------:R-:W-:Y:S05]  /*7420*/  BSYNC B1 ;  /* 0x0000000000017941 */ /* 0x000fea0003800000 */
.L_x_2796:
        /* <DEDUP_REMOVED lines=13> */
[--C-:B------:R-:W-:Y:S02]  /*7500*/  SHF.R.U32.HI R54, RZ, 0x8, R55.reuse ;  /* 0x00000008ff367819 */ /* 0x100fe40000011637 */
[----:B------:R-:W-:Y:S01]  /*7510*/  LOP3.LUT R59, R53, 0xff0000ff, RZ, 0xc0, !PT ;  /* 0xff0000ff353b7812 */ /* 0x000fe200078ec0ff */
[----:B------:R-:W-:Y:S01]  /*7520*/  IMAD.SHL.U32 R52, R52, 0x100, RZ ;  /* 0x0000010034347824 */ /* 0x000fe200078e00ff */
[----:B------:R-:W-:Y:S01]  /*7530*/  SHF.R.U32.HI R58, RZ, 0x10, R55 ;  /* 0x00000010ff3a7819 */ /* 0x000fe20000011637 */
[----:B------:R-:W-:Y:S01]  /*7540*/  IMAD.SHL.U32 R54, R54, 0x100, RZ ;  /* 0x0000010036367824 */ /* 0x000fe200078e00ff */
[----:B------:R-:W-:Y:S02]  /*7550*/  LOP3.LUT R55, R55, 0xff0000ff, RZ, 0xc0, !PT ;  /* 0xff0000ff37377812 */ /* 0x000fe400078ec0ff */
[----:B------:R-:W-:Y:S01]  /*7560*/  SHF.R.U32.HI R60, RZ, 0x10, R53 ;  /* 0x00000010ff3c7819 */ /* 0x000fe20000011635 */
[----:B------:R-:W-:Y:S01]  /*7570*/  IMAD.MOV.U32 R53, RZ, RZ, R12 ;  /* 0x000000ffff357224 */ /* 0x000fe200078e000c */
[----:B------:R-:W-:-:S02]  /*7580*/  LOP3.LUT R52, R59, 0xff00, R52, 0xf8, !PT ;  /* 0x0000ff003b347812 */ /* 0x000fc400078ef834 */
[----:B------:R-:W-:Y:S01]  /*7590*/  LOP3.LUT R59, R55, 0xff00, R54, 0xf8, !PT ;  /* 0x0000ff00373b7812 */ /* 0x000fe200078ef836 */
[----:B------:R-:W-:Y:S01]  /*75a0*/  IMAD.U32 R54, R58, 0x10000, RZ ;  /* 0x000100003a367824 */ /* 0x000fe200078e00ff */
[----:B------:R-:W-:Y:S02]  /*75b0*/  SHF.L.U32 R13, R60, 0x10, RZ ;  /* 0x000000103c0d7819 */ /* 0x000fe400000006ff */
        /* <DEDUP_REMOVED lines=22> */
[----:B------:R-:W-:-:S02]  /*7720*/  HADD2.F32 R61, -RZ, R138.H0_H0 ;  /* 0x2000008aff3d7230 */ /* 0x000fc40000004100 */
        /* <DEDUP_REMOVED lines=9> */
[----:B------:R-:W-:-:S02]  /*77c0*/  HADD2.F32 R58, -RZ, R53.H1_H1 ;  /* 0x30000035ff3a7230 */ /* 0x000fc40000004100 */
[C---:B------:R-:W-:Y:S01]  /*77d0*/  FMUL.FTZ R62, R55.reuse, R62 ;  /* 0x0000003e373e7220 */ /* 0x040fe20000410000 */
[----:B------:R-:W-:Y:S02]  /*77e0*/  HADD2.F32 R54, -RZ, R53.H0_H0 ;  /* 0x20000035ff367230 */ /* 0x000fe40000004100 */
[-C--:B------:R-:W-:Y:S01]  /*77f0*/  FFMA.FTZ R64, R55, R60.reuse, -R64 ;  /* 0x0000003c37407223 */ /* 0x080fe20000010840 */
[----:B------:R-:W-:Y:S02]  /*7800*/  HADD2.F32 R135, -RZ, R135.H0_H0 ;  /* 0x20000087ff877230 */ /* 0x000fe40000004100 */
[----:B------:R-:W-:Y:S01]  /*7810*/  FFMA.FTZ R63, R59, R60, R62 ;  /* 0x0000003c3b3f7223 */ /* 0x000fe2000001003e */
[----:B------:R-:W-:Y:S01]  /*7820*/  F2FP.F16.E4M3.UNPACK_B R59, R15.H1 ;  /* 0x0000000fff3b723e */ /* 0x000fe200030006ff */
[-C--:B------:R-:W-:Y:S01]  /*7830*/  FMUL.FTZ R53, R58, R61.reuse ;  /* 0x0000003d3a357220 */ /* 0x080fe20000410000 */
[----:B------:R-:W-:Y:S01]  /*7840*/  FMUL.FTZ R61, R54, R61 ;  /* 0x0000003d363d7220 */ /* 0x000fe20000410000 */
[----:B------:R-:W-:-:S02]  /*7850*/  F2FP.F16.E4M3.UNPACK_B R62, R52.H1 ;  /* 0x00000034ff3e723e */ /* 0x000fc400030006ff */
[----:B------:R-:W-:Y:S01]  /*7860*/  F2FP.SATFINITE.E4M3.F32.PACK_AB_MERGE_C R55, R66, R65, RZ ;  /* 0x000000414237723e */ /* 0x000fe200048070ff */
[--C-:B------:R-:W-:Y:S02]  /*7870*/  HADD2.F32 R65, -RZ, R59.reuse.H0_H0 ;  /* 0x2000003bff417230 */ /* 0x100fe40000004100 */
[----:B------:R-:W-:Y:S01]  /*7880*/  FFMA.FTZ R58, R58, R135, R61 ;  /* 0x000000873a3a7223 */ /* 0x000fe2000001003d */
[----:B------:R-:W-:Y:S01]  /*7890*/  HADD2.F32 R66, -RZ, R59.H1_H1 ;  /* 0x3000003bff427230 */ /* 0x000fe20000004100 */
[----:B------:R-:W-:Y:S01]  /*78a0*/  F2FP.F16.E4M3.UNPACK_B R59, R13.H1 ;  /* 0x0000000dff3b723e */ /* 0x000fe200030006ff */
[----:B------:R-:W-:Y:S01]  /*78b0*/  HADD2.F32 R67, -RZ, R62.H1_H1 ;  /* 0x3000003eff437230 */ /* 0x000fe20000004100 */
[----:B------:R-:W-:Y:S01]  /*78c0*/  F2FP.F16.E4M3.UNPACK_B R60, R14.H1 ;  /* 0x0000000eff3c723e */ /* 0x000fe200030006ff */
[----:B------:R-:W-:Y:S01]  /*78d0*/  FFMA.FTZ R53, R54, R135, -R53 ;  /* 0x0000008736357223 */ /* 0x000fe20000010835 */
[----:B------:R-:W-:Y:S01]  /*78e0*/  F2FP.F16.E4M3.UNPACK_B R61, R52 ;  /* 0x00000034ff3d723e */ /* 0x000fe200020006ff */
[----:B------:R-:W-:Y:S01]  /*78f0*/  HADD2.F32 R68, -RZ, R59.H1_H1 ;  /* 0x3000003bff447230 */ /* 0x000fe20000004100 */
[----:B------:R-:W-:Y:S01]  /*7900*/  F2FP.SATFINITE.E4M3.F32.PACK_AB_MERGE_C R54, R63, R64, RZ ;  /* 0x000000403f36723e */ /* 0x000fe200048070ff */
[----:B------:R-:W-:Y:S01]  /*7910*/  HADD2.F32 R64, -RZ, R60.H1_H1 ;  /* 0x3000003cff407230 */ /* 0x000fe20000004100 */
[----:B------:R-:W-:Y:S01]  /*7920*/  F2FP.F16.E4M3.UNPACK_B R52, R13 ;  /* 0x0000000dff34723e */ /* 0x000fe200020006ff */
[----:B------:R-:W-:Y:S01]  /*7930*/  FMUL.FTZ R70, R66, R67 ;  /* 0x0000004342467220 */ /* 0x000fe20000410000 */
[----:B------:R-:W-:-:S02]  /*7940*/  HADD2.F32 R69, -RZ, R61.H1_H1 ;  /* 0x3000003dff457230 */ /* 0x000fc40000004100 */
        /* <DEDUP_REMOVED lines=8> */
[----:B------:R-:W-:Y:S02]  /*79d0*/  HADD2.F32 R66, -RZ, R62.H0_H0 ;  /* 0x2000003eff427230 */ /* 0x000fe40000004100 */
[C---:B------:R-:W-:Y:S01]  /*79e0*/  FMUL.FTZ R69, R63.reuse, R69 ;  /* 0x000000453f457220 */ /* 0x040fe20000410000 */
[----:B------:R-:W-:Y:S01]  /*79f0*/  FFMA.FTZ R15, R63, R67, -R70 ;  /* 0x000000433f0f7223 */ /* 0x000fe20000010846 */
[----:B------:R-:W-:Y:S01]  /*7a00*/  HADD2.F32 R62, -RZ, R14.H0_H0 ;  /* 0x2000000eff3e7230 */ /* 0x000fe20000004100 */
[----:B------:R-:W-:Y:S01]  /*7a10*/  F2FP.SATFINITE.E4M3.F32.PACK_AB_MERGE_C R60, R60, R13, RZ ;  /* 0x0000000d3c3c723e */ /* 0x000fe200048070ff */
[----:B------:R-:W-:-:S02]  /*7a20*/  HADD2.F32 R63, -RZ, R65.H0_H0 ;  /* 0x20000041ff3f7230 */ /* 0x000fc40000004100 */
[----:B------:R-:W-:Y:S01]  /*7a30*/  FFMA.FTZ R68, R64, R67, R69 ;  /* 0x0000004340447223 */ /* 0x000fe20000010045 */
[----:B------:R-:W-:Y:S01]  /*7a40*/  HADD2.F32 R14, -RZ, R14.H1_H1 ;  /* 0x3000000eff0e7230 */ /* 0x000fe20000004100 */
[----:B------:R-:W-:Y:S01]  /*7a50*/  F2FP.SATFINITE.E4M3.F32.PACK_AB_MERGE_C R13, R12, R11, R55 ;  /* 0x0000000b0c0d723e */ /* 0x000fe20004807037 */
[----:B------:R-:W-:Y:S01]  /*7a60*/  HADD2.F32 R61, -RZ, R61.H0_H0 ;  /* 0x2000003dff3d7230 */ /* 0x000fe20000004100 */
[----:B------:R-:W-:Y:S01]  /*7a70*/  F2FP.SATFINITE.E4M3.F32.PACK_AB_MERGE_C R12, R58, R53, R54 ;  /* 0x000000353a0c723e */ /* 0x000fe20004807036 */
[----:B------:R-:W-:Y:S01]  /*7a80*/  HADD2.F32 R65, -RZ, R65.H1_H1 ;  /* 0x30000041ff417230 */ /* 0x000fe20000004100 */
[----:B------:R-:W-:Y:S01]  /*7a90*/  F2FP.SATFINITE.E4M3.F32.PACK_AB_MERGE_C R15, R68, R15, RZ ;  /* 0x0000000f440f723e */ /* 0x000fe200048070ff */
        /* <DEDUP_REMOVED lines=12> */
.L_x_2803:
[----:B------:R-:W-:Y:S05]  /*7b60*/  BSYNC B2 ;  /* 0x0000000000027941 */ /* 0x000fea0003800000 */
.L_x_2802:
[----:B------:R0:W-:Y:S02]  /*7b70*/  ST.E.128 desc[UR54][R56.64], R12 ;  /* 0x0000000c38007985 */ /* 0x0001e4000c101d36 */
.L_x_2801:
[----:B------:R-:W-:Y:S05]  /*7b80*/  BSYNC B1 ;  /* 0x0000000000017941 */ /* 0x000fea0003800000 */
.L_x_2800:
        /* <DEDUP_REMOVED lines=20> */
[----:B------:R-:W-:-:S02]  /*7cd0*/  LOP3.LUT R13, R48, 0xff00, R51, 0xf8, !PT ;  /* 0x0000ff00300d7812 */ /* 0x000fc400078ef833 */
[----:B------:R-:W-:Y:S01]  /*7ce0*/  LOP3.LUT R50, R50, 0xff00, R55, 0xf8, !PT ;  /* 0x0000ff0032327812 */ /* 0x000fe200078ef837 */
[----:B------:R-:W-:Y:S01]  /*7cf0*/  IMAD.U32 R48, R56, 0x10000, RZ ;  /* 0x0001000038307824 */ /* 0x000fe200078e00ff */
[----:B------:R-:W-:Y:S01]  /*7d00*/  MOV R49, R12 ;  /* 0x0000000c00317202 */ /* 0x000fe20000000f00 */
        /* <DEDUP_REMOVED lines=91> */
.L_x_2807:
[----:B------:R-:W-:Y:S05]  /*82c0*/  BSYNC B2 ;  /* 0x0000000000027941 */ /* 0x000fea0003800000 */
.L_x_2806:
[----:B------:R0:W-:Y:S02]  /*82d0*/  ST.E.128 desc[UR54][R52.64], R12 ;  /* 0x0000000c34007985 */ /* 0x0001e4000c101d36 */
.L_x_2805:
[----:B------:R-:W-:Y:S05]  /*82e0*/  BSYNC B1 ;  /* 0x0000000000017941 */ /* 0x000fea0003800000 */
.L_x_2804:
[----:B------:R-:W-:Y:S01]  /*82f0*/  ISETP.NE.AND P3, PT, R31, RZ, PT ;  /* 0x000000ff1f00720c */ /* 0x000fe20003f65270 */
[----:B------:R-:W-:-:S12]  /*8300*/  BSSY B1, `(.L_x_2808) ;  /* 0x0000074000017945 */ /* 0x000fd80003800000 */
[----:B------:R-:W-:Y:S05]  /*8310*/  @!P3 BRA `(.L_x_2809) ;  /* 0x0000000400c8b947 */ /* 0x000fea0003800000 */
[----:B0-----:R-:W2:Y:S04]  /*8320*/  LDL R12, [R1+0x8] ;  /* 0x00000800010c7983 */ /* 0x001ea80000100800 */
        /* <DEDUP_REMOVED lines=111> */
.L_x_2811:
[----:B------:R-:W-:Y:S05]  /*8a20*/  BSYNC B2 ;  /* 0x0000000000027941 */ /* 0x000fea0003800000 */
.L_x_2810:
[----:B--2---:R0:W-:Y:S02]  /*8a30*/  ST.E.128 desc[UR54][R48.64], R12 ;  /* 0x0000000c30007985 */ /* 0x0041e4000c101d36 */
.L_x_2809:
[----:B------:R-:W-:Y:S05]  /*8a40*/  BSYNC B1 ;  /* 0x0000000000017941 */ /* 0x000fea0003800000 */
.L_x_2808:
        /* <DEDUP_REMOVED lines=12> */
[--C-:B------:R-:W-:Y:S02]  /*8b10*/  SHF.R.U32.HI R47, RZ, 0x8, R43.reuse ;  /* 0x00000008ff2f7819 */ /* 0x100fe4000001162b */
[----:B------:R-:W-:Y:S02]  /*8b20*/  LOP3.LUT R42, R43, 0xff0000ff, RZ, 0xc0, !PT ;  /* 0xff0000ff2b2a7812 */ /* 0x000fe400078ec0ff */
[----:B------:R-:W-:Y:S01]  /*8b30*/  SHF.R.U32.HI R46, RZ, 0x10, R43 ;  /* 0x00000010ff2e7819 */ /* 0x000fe2000001162b */
[----:B------:R-:W-:Y:S01]  /*8b40*/  IMAD.SHL.U32 R43, R11, 0x100, RZ ;  /* 0x000001000b2b7824 */ /* 0x000fe200078e00ff */
[----:B------:R-:W-:Y:S01]  /*8b50*/  LOP3.LUT R40, R41, 0xff0000ff, RZ, 0xc0, !PT ;  /* 0xff0000ff29287812 */ /* 0x000fe200078ec0ff */
[----:B--2---:R-:W-:Y:S01]  /*8b60*/  IMAD.MOV.U32 R11, RZ, RZ, R13 ;  /* 0x000000ffff0b7224 */ /* 0x004fe200078e000d */
[----:B------:R-:W-:Y:S01]  /*8b70*/  SHF.R.U32.HI R48, RZ, 0x10, R41 ;  /* 0x00000010ff307819 */ /* 0x000fe20000011629 */
[----:B------:R-:W-:Y:S01]  /*8b80*/  IMAD.MOV.U32 R41, RZ, RZ, R12 ;  /* 0x000000ffff297224 */ /* 0x000fe200078e000c */
[----:B------:R-:W-:-:S02]  /*8b90*/  SHF.L.U32 R47, R47, 0x8, RZ ;  /* 0x000000082f2f7819 */ /* 0x000fc400000006ff */
[----:B------:R-:W-:Y:S01]  /*8ba0*/  LOP3.LUT R13, R40, 0xff00, R43, 0xf8, !PT ;  /* 0x0000ff00280d7812 */ /* 0x000fe200078ef82b */
[----:B------:R-:W-:Y:S01]  /*8bb0*/  IMAD.U32 R40, R48, 0x10000, RZ ;  /* 0x0001000030287824 */ /* 0x000fe200078e00ff */
[----:B------:R-:W-:Y:S01]  /*8bc0*/  LOP3.LUT R42, R42, 0xff00, R47, 0xf8, !PT ;  /* 0x0000ff002a2a7812 */ /* 0x000fe200078ef82f */
[----:B------:R-:W-:Y:S01]  /*8bd0*/  IMAD.U32 R47, R46, 0x10000, RZ ;  /* 0x000100002e2f7824 */ /* 0x000fe200078e00ff */
        /* <DEDUP_REMOVED lines=90> */
.L_x_2815:
[----:B------:R-:W-:Y:S05]  /*9180*/  BSYNC B2 ;  /* 0x0000000000027941 */ /* 0x000fea0003800000 */
.L_x_2814:
[----:B--2---:R0:W-:Y:S02]  /*9190*/  ST.E.128 desc[UR54][R44.64], R12 ;  /* 0x0000000c2c007985 */ /* 0x0041e4000c101d36 */
.L_x_2813:
[----:B------:R-:W-:Y:S05]  /*91a0*/  BSYNC B1 ;  /* 0x0000000000017941 */ /* 0x000fea0003800000 */
.L_x_2812:
[----:B------:R-:W-:-:S13]  /*91b0*/  ISETP.NE.AND P3, PT, R33, RZ, PT ;  /* 0x000000ff2100720c */ /* 0x000fda0003f65270 */
        /* <DEDUP_REMOVED lines=12> */
[----:B------:R-:W-:Y:S02]  /*9280*/  SHF.R.U32.HI R44, RZ, 0x10, R39 ;  /* 0x00000010ff2c7819 */ /* 0x000fe40000011627 */
[----:B------:R-:W-:Y:S01]  /*9290*/  LOP3.LUT R42, R39, 0xff0000ff, RZ, 0xc0, !PT ;  /* 0xff0000ff272a7812 */ /* 0x000fe200078ec0ff */
[----:B------:R-:W-:Y:S01]  /*92a0*/  IMAD.SHL.U32 R39, R36, 0x100, RZ ;  /* 0x0000010024277824 */ /* 0x000fe200078e00ff */
[----:B------:R-:W-:Y:S01]  /*92b0*/  SHF.L.U32 R11, R11, 0x8, RZ ;  /* 0x000000080b0b7819 */ /* 0x000fe200000006ff */
[----:B--2---:R-:W-:Y:S01]  /*92c0*/  IMAD.MOV.U32 R36, RZ, RZ, R12 ;  /* 0x000000ffff247224 */ /* 0x004fe200078e000c */
[----:B------:R-:W-:-:S02]  /*92d0*/  SHF.R.U32.HI R45, RZ, 0x10, R37 ;  /* 0x00000010ff2d7819 */ /* 0x000fc40000011625 */
[----:B------:R-:W-:Y:S01]  /*92e0*/  LOP3.LUT R37, R38, 0xff00, R11, 0xf8, !PT ;  /* 0x0000ff0026257812 */ /* 0x000fe200078ef80b */
[----:B------:R-:W-:Y:S01]  /*92f0*/  IMAD.U32 R38, R44, 0x10000, RZ ;  /* 0x000100002c267824 */ /* 0x000fe200078e00ff */
[----:B------:R-:W-:Y:S01]  /*9300*/  LOP3.LUT R43, R42, 0xff00, R39, 0xf8, !PT ;  /* 0x0000ff002a2b7812 */ /* 0x000fe200078ef827 */
[----:B------:R-:W-:Y:S01]  /*9310*/  IMAD.U32 R12, R45, 0x10000, RZ ;  /* 0x000100002d0c7824 */ /* 0x000fe200078e00ff */
        /* <DEDUP_REMOVED lines=90> */
.L_x_2817:
[----:B------:R-:W-:Y:S05]  /*98c0*/  BSYNC B1 ;  /* 0x0000000000017941 */ /* 0x000fea0003800000 */
.L_x_2816:
[----:B--2---:R0:W-:Y:S01]  /*98d0*/  ST.E.128 desc[UR54][R40.64], R12 ;  /* 0x0000000c28007985 */ /* 0x0041e2000c101d36 */
[----:B------:R-:W-:Y:S05]  /*98e0*/  BRA `(.L_x_2795) ;  /* 0x0000006c008c7947 */ /* 0x000fea0003800000 */
.L_x_2761:
        /* <DEDUP_REMOVED lines=19> */
[C---:B0-----:R-:W-:Y:S01]  /*9a20*/  VIADD R37, R36.reuse, 0xffffff80 ;  /* 0xffffff8024257836 */ /* 0x041fe20000000000 */
[----:B------:R-:W-:-:S04]  /*9a30*/  IADD3 R36, R36, -0x80, RZ ;  /* 0xffffff8024247810 */ /* 0x000fc80007ffe0ff */
[----:B------:R-:W-:-:S04]  /*9a40*/  LEA.HI R36, R36, R37, RZ, 0x1 ;  /* 0x0000002524247211 */ /* 0x000fc800078f08ff */
[----:B------:R-:W-:-:S04]  /*9a50*/  SHF.R.S32.HI R36, RZ, 0x1, R36 ;  /* 0x00000001ff247819 */ /* 0x000fc80000011424 */
[----:B------:R-:W-:Y:S02]  /*9a60*/  ISETP.GE.AND P3, PT, R36, R92, PT ;  /* 0x0000005c2400720c */ /* 0x000fe40003f66270 */
[----:B------:R-:W-:-:S11]  /*9a70*/  CS2R R36, SRZ ;  /* 0x0000000000247805 */ /* 0x000fd6000001ff00 */
        /* <DEDUP_REMOVED lines=28> */
.L_x_2819:
[----:B------:R-:W-:Y:S05]  /*9c40*/  BSYNC B1 ;  /* 0x0000000000017941 */ /* 0x000fea0003800000 */
.L_x_2818:
[----:B------:R-:W1:Y:S01]  /*9c50*/  S2R R78, SR_TID.X ;  /* 0x00000000004e7919 */ /* 0x000e620000002100 */
[----:B------:R-:W-:Y:S01]  /*9c60*/  BSSY B1, `(.L_x_2820) ;  /* 0x000002d000017945 */ /* 0x000fe20003800000 */
[----:B0-----:R-:W-:Y:S02]  /*9c70*/  CS2R R72, SRZ ;  /* 0x0000000000487805 */ /* 0x001fe4000001ff00 */
[----:B------:R-:W-:Y:S02]  /*9c80*/  CS2R R74, SRZ ;  /* 0x00000000004a7805 */ /* 0x000fe4000001ff00 */
[----:B------:R-:W-:Y:S02]  /*9c90*/  CS2R R76, SRZ ;  /* 0x00000000004c7805 */ /* 0x000fe4000001ff00 */
[----:B------:R-:W-:Y:S02]  /*9ca0*/  CS2R R80, SRZ ;  /* 0x0000000000507805 */ /* 0x000fe4000001ff00 */
[----:B------:R-:W-:Y:S01]  /*9cb0*/  CS2R R82, SRZ ;  /* 0x0000000000527805 */ /* 0x000fe2000001ff00 */
[----:B-1----:R-:W-:-:S02]  /*9cc0*/  VIADD R85, R78, 0xffffff80 ;  /* 0xffffff804e557836 */ /* 0x002fc40000000000 */
[----:B------:R-:W-:Y:S01]  /*9cd0*/  VIADD R84, R78, 0xffffff80 ;  /* 0xffffff804e547836 */ /* 0x000fe20000000000 */
[----:B------:R-:W-:-:S04]  /*9ce0*/  CS2R R78, SRZ ;  /* 0x00000000004e7805 */ /* 0x000fc8000001ff00 */
        /* <DEDUP_REMOVED lines=36> */
.L_x_2821:
[----:B------:R-:W-:Y:S05]  /*9f30*/  BSYNC B1 ;  /* 0x0000000000017941 */ /* 0x000fea0003800000 */
.L_x_2820:
        /* <DEDUP_REMOVED lines=26> */
[----:B------:R-:W-:Y:S06]  /*a0e0*/  @!P2 BRA `(.L_x_2822) ;  /* 0x000000000004a947 */ /* 0x000fec0003800000 */
[----:B------:R-:W-:Y:S01]  /*a0f0*/  BPT.TRAP 0x1 ;  /* 0x000000040000795c */ /* 0x000fe20000300000 */
.L_x_2822:
[----:B------:R-:W2:Y:S01]  /*a100*/  LDL R11, [R1+0x14] ;  /* 0x00001400010b7983 */ /* 0x000ea20000100800 */
[----:B------:R-:W-:Y:S01]  /*a110*/  IMAD R93, R19, 0x8, R18 ;  /* 0x00000008135d7824 */ /* 0x000fe200078e0212 */
[----:B------:R-:W-:Y:S01]  /*a120*/  BSSY B1, `(.L_x_2823) ;  /* 0x0000004000017945 */ /* 0x000fe20003800000 */
[----:B--2---:R-:W-:-:S04]  /*a130*/  SHF.L.U32 R94, R11, 0x1f, RZ ;  /* 0x0000001f0b5e7819 */ /* 0x004fc800000006ff */
[----:B------:R-:W1:Y:S02]  /*a140*/  SYNCS.PHASECHK.TRANS64.TRYWAIT P5, [R93+URZ+0x33490], R94 ;  /* 0x0334905e5d0075a7 */ /* 0x000e6400080a017f */
[----:B-1----:R-:W-:Y:S05]  /*a150*/  @!P5 BRA `(.L_x_2824) ;  /* 0x000002bc000cd947 */ /* 0x002fea0003800000 */
.L_x_3131:
[----:B------:R-:W-:Y:S05]  /*a160*/  BSYNC B1 ;  /* 0x0000000000017941 */ /* 0x000fea0003800000 */
.L_x_2823:
[----:B------:R-:W2:Y:S01]  /*a170*/  LDC R131, c[0x0][0x2f4] ;  /* 0x0000bd00ff837b82 */ /* 0x000ea20000000800 */
[----:B------:R-:W-:Y:S01]  /*a180*/  UMOV UR4, 0xffffffff ;  /* 0xffffffff00047882 */ /* 0x000fe20000000000 */
[----:B--2---:R-:W-:Y:S02]  /*a190*/  IMAD.IADD R138, R131, 0x1, -R114 ;  /* 0x00000001838a7824 */ /* 0x004fe400078e0a72 */
[----:B------:R-:W-:Y:S05]  /*a1a0*/  BRA.DIV UR4, `(.L_x_2825) ;  /* 0x000002be040c7947 */ /* 0x000fea000b800000 */
[----:B------:R2:W3:Y:S04]  /*a1b0*/  SHFL.IDX PT, R147, R119, RZ, 0x1e1f ;  /* 0x001e1fff77937589 */ /* 0x0004e800000e0000 */
[----:B------:R2:W4:Y:S02]  /*a1c0*/  SHFL.IDX PT, R11, R120, RZ, 0x1e1f ;  /* 0x001e1fff780b7589 */ /* 0x00052400000e0000 */
.L_x_3135:
        /* <DEDUP_REMOVED lines=13> */
[----:B------:R-:W-:Y:S02]  /*a2a0*/  LEA.HI R13, R13, R160, RZ, 0x2 ;  /* 0x000000a00d0d7211 */ /* 0x000fe400078f10ff */
[----:B------:R-:W-:Y:S02]  /*a2b0*/  SHF.L.U32 R160, R160, 0x4, RZ ;  /* 0x00000004a0a07819 */ /* 0x000fe400000006ff */
        /* <DEDUP_REMOVED lines=24> */
[----:B------:R-:W-:Y:S01]  /*a440*/  SHF.R.U32.HI R162, RZ, 0x10, R37 ;  /* 0x00000010ffa27819 */ /* 0x000fe20000011625 */
[----:B------:R-:W-:Y:S01]  /*a450*/  IMAD.U32 R48, R48, 0x10000, RZ ;  /* 0x0001000030307824 */ /* 0x000fe200078e00ff */
[----:B------:R-:W-:Y:S02]  /*a460*/  LOP3.LUT R164, R37, 0xff0000ff, RZ, 0xc0, !PT ;  /* 0xff0000ff25a47812 */ /* 0x000fe400078ec0ff */
[--C-:B------:R-:W-:Y:S01]  /*a470*/  SHF.R.U32.HI R37, RZ, 0x10, R39.reuse ;  /* 0x00000010ff257819 */ /* 0x100fe20000011627 */
[----:B------:R-:W-:Y:S01]  /*a480*/  IMAD.U32 R162, R162, 0x10000, RZ ;  /* 0x00010000a2a27824 */ /* 0x000fe200078e00ff */
[----:B------:R-:W-:Y:S02]  /*a490*/  SHF.R.U32.HI R38, RZ, 0x8, R39 ;  /* 0x00000008ff267819 */ /* 0x000fe40000011627 */
[----:B------:R-:W-:Y:S01]  /*a4a0*/  LOP3.LUT R49, R39, 0xff0000ff, RZ, 0xc0, !PT ;  /* 0xff0000ff27317812 */ /* 0x000fe200078ec0ff */
[----:B------:R-:W-:Y:S01]  /*a4b0*/  IMAD.U32 R37, R37, 0x10000, RZ ;  /* 0x0001000025257824 */ /* 0x000fe200078e00ff */
[----:B------:R-:W-:Y:S01]  /*a4c0*/  SHF.L.U32 R39, R51, 0x8, RZ ;  /* 0x0000000833277819 */ /* 0x000fe200000006ff */
[----:B------:R-:W-:Y:S01]  /*a4d0*/  IMAD.SHL.U32 R38, R38, 0x100, RZ ;  /* 0x0000010026267824 */ /* 0x000fe200078e00ff */
[----:B------:R-:W-:-:S02]  /*a4e0*/  LOP3.LUT R50, R50, 0xff00, R165, 0xf8, !PT ;  /* 0x0000ff0032327812 */ /* 0x000fc400078ef8a5 */
[----:B------:R-:W-:Y:S02]  /*a4f0*/  LOP3.LUT R39, R164, 0xff00, R39, 0xf8, !PT ;  /* 0x0000ff00a4277812 */ /* 0x000fe400078ef827 */
[----:B------:R-:W-:Y:S02]  /*a500*/  LOP3.LUT R51, R163, 0xff00, R161, 0xf8, !PT ;  /* 0x0000ff00a3337812 */ /* 0x000fe400078ef8a1 */
[----:B------:R-:W-:Y:S02]  /*a510*/  LOP3.LUT R163, R50, 0xff0000, R48, 0xf8, !PT ;  /* 0x00ff000032a37812 */ /* 0x000fe400078ef830 */
[----:B------:R-:W-:Y:S02]  /*a520*/  LOP3.LUT R50, R39, 0xff0000, R162, 0xf8, !PT ;  /* 0x00ff000027327812 */ /* 0x000fe400078ef8a2 */
[----:B0-----:R-:W-:Y:S02]  /*a530*/  F2FP.F16.E4M3.UNPACK_B R161, R85 ;  /* 0x00000055ffa1723e */ /* 0x001fe400020006ff */
[----:B------:R-:W-:-:S02]  /*a540*/  F2FP.F16.E4M3.UNPACK_B R164, R50 ;  /* 0x00000032ffa4723e */ /* 0x000fc400020006ff */
[----:B--2---:R-:W-:Y:S01]  /*a550*/  F2FP.F16.E4M3.UNPACK_B R39, R13 ;  /* 0x0000000dff27723e */ /* 0x004fe200020006ff */
[----:B------:R-:W-:Y:S01]  /*a560*/  HADD2.F32 R48, -RZ, R161.H0_H0 ;  /* 0x200000a1ff307230 */ /* 0x000fe20000004100 */
[----:B------:R-:W-:Y:S01]  /*a570*/  F2FP.F16.E4M3.UNPACK_B R165, R163 ;  /* 0x000000a3ffa5723e */ /* 0x000fe200020006ff */
[--C-:B------:R-:W-:Y:S01]  /*a580*/  HADD2.F32 R167, -RZ, R164.reuse.H0_H0 ;  /* 0x200000a4ffa77230 */ /* 0x100fe20000004100 */
        /* <DEDUP_REMOVED lines=12> */
[----:B------:R-:W-:Y:S02]  /*a650*/  LOP3.LUT R49, R49, 0xff00, R38, 0xf8, !PT ;  /* 0x0000ff0031317812 */ /* 0x000fe400078ef826 */
[----:B------:R-:W-:-:S02]  /*a660*/  LOP3.LUT R51, R51, 0xff0000, R36, 0xf8, !PT ;  /* 0x00ff000033337812 */ /* 0x000fc400078ef824 */
        /* <DEDUP_REMOVED lines=161> */
[----:B------:R-:W-:Y:S02]  /*b080*/  IMAD.MOV.U32 R84, RZ, RZ, R36 ;  /* 0x000000ffff547224 */ /* 0x000fe400078e0024 */
[----:B------:R-:W-:Y:S01]  /*b090*/  FFMA.FTZ R51, R49, R159, -R51 ;  /* 0x0000009f31337223 */ /* 0x000fe20000010833 */
[----:B------:R-:W-:Y:S01]  /*b0a0*/  MOV R85, R39 ;  /* 0x0000002700557202 */ /* 0x000fe20000000f00 */
[----:B------:R-:W-:Y:S01]  /*b0b0*/  FFMA.FTZ R158, R86, R159, R158 ;  /* 0x0000009f569e7223 */ /* 0x000fe2000001009e */
[----:B------:R-:W-:-:S02]  /*b0c0*/  IMAD.MOV.U32 R87, RZ, RZ, R37 ;  /* 0x000000ffff577224 */ /* 0x000fc400078e0025 */
[----:B------:R-:W-:Y:S02]  /*b0d0*/  F2FP.SATFINITE.E4M3.F32.PACK_AB_MERGE_C R50, R51, R156, R50 ;  /* 0x0000009c3332723e */ /* 0x000fe40004807032 */
[----:B------:R-:W-:-:S03]  /*b0e0*/  F2FP.SATFINITE.E4M3.F32.PACK_AB_MERGE_C R157, R158, R157, R14 ;  /* 0x0000009d9e9d723e */ /* 0x000fc6000480700e */
[----:B------:R-:W-:Y:S02]  /*b0f0*/  IMAD.MOV.U32 R14, RZ, RZ, R50 ;  /* 0x000000ffff0e7224 */ /* 0x000fe400078e0032 */
[----:B------:R-:W-:-:S07]  /*b100*/  IMAD.MOV.U32 R86, RZ, RZ, R157 ;  /* 0x000000ffff567224 */ /* 0x000fce00078e009d */
.L_x_2831:
[----:B------:R-:W-:Y:S05]  /*b110*/  BSYNC B3 ;  /* 0x0000000000037941 */ /* 0x000fea0003800000 */
.L_x_2830:
[----:B----4-:R-:W-:-:S05]  /*b120*/  IADD3 R36, P3, R21, R11, RZ ;  /* 0x0000000b15247210 */ /* 0x010fca0007f7e0ff */
[----:B------:R-:W-:Y:S01]  /*b130*/  IMAD.X R37, R147, 0x1, R108, P3 ;  /* 0x0000000193257824 */ /* 0x000fe200018e066c */
[----:B------:R-:W-:-:S04]  /*b140*/  ISETP.GE.AND P3, PT, R160, R131, PT ;  /* 0x00000083a000720c */ /* 0x000fc80003f66270 */
[----:B--2---:R2:W-:Y:S09]  /*b150*/  ST.E.128 desc[UR54][R36.64], R12 ;  /* 0x0000000c24007985 */ /* 0x0045f2000c101d36 */
[----:B------:R-:W-:-:S04]  /*b160*/  @!P3 IADD3 R38, P5, R11, R160, RZ ;  /* 0x000000a00b26b210 */ /* 0x000fc80007fbe0ff */
[----:B------:R-:W-:-:S05]  /*b170*/  @!P3 LEA.HI.X.SX32 R39, R160, R147, 0x1, P5 ;  /* 0x00000093a027b211 */ /* 0x000fca00028f0eff */
[----:B0-----:R2:W-:Y:S04]  /*b180*/  @!P3 ST.E.128 desc[UR54][R38.64], R84 ;  /* 0x000000542600b985 */ /* 0x0015e8000c101d36 */
.L_x_2829:
[----:B------:R-:W-:Y:S05]  /*b190*/  BSYNC B2 ;  /* 0x0000000000027941 */ /* 0x000fea0003800000 */
.L_x_2828:
        /* <DEDUP_REMOVED lines=27> */
[--C-:B------:R-:W-:Y:S02]  /*b350*/  SHF.R.U32.HI R50, RZ, 0x8, R53.reuse ;  /* 0x00000008ff327819 */ /* 0x100fe40000011635 */
[----:B------:R-:W-:Y:S02]  /*b360*/  LOP3.LUT R42, R53, 0xff0000ff, RZ, 0xc0, !PT ;  /* 0xff0000ff352a7812 */ /* 0x000fe400078ec0ff */
[----:B------:R-:W-:Y:S02]  /*b370*/  SHF.R.U32.HI R49, RZ, 0x10, R53 ;  /* 0x00000010ff317819 */ /* 0x000fe40000011635 */
[----:B------:R-:W-:Y:S02]  /*b380*/  SHF.R.U32.HI R51, RZ, 0x8, R55 ;  /* 0x00000008ff337819 */ /* 0x000fe40000011637 */
[----:B------:R-:W-:Y:S01]  /*b390*/  SHF.R.U32.HI R54, RZ, 0x8, R41 ;  /* 0x00000008ff367819 */ /* 0x000fe20000011629 */
[----:B------:R-:W-:Y:S01]  /*b3a0*/  IMAD.U32 R49, R49, 0x10000, RZ ;  /* 0x0001000031317824 */ /* 0x000fe200078e00ff */
[----:B------:R-:W-:Y:S01]  /*b3b0*/  LOP3.LUT R84, R55, 0xff0000ff, RZ, 0xc0, !PT ;  /* 0xff0000ff37547812 */ /* 0x000fe200078ec0ff */
[----:B------:R-:W-:Y:S01]  /*b3c0*/  IMAD.SHL.U32 R51, R51, 0x100, RZ ;  /* 0x0000010033337824 */ /* 0x000fe200078e00ff */
[----:B------:R-:W-:Y:S01]  /*b3d0*/  SHF.R.U32.HI R40, RZ, 0x10, R55 ;  /* 0x00000010ff287819 */ /* 0x000fe20000011637 */
[----:B------:R-:W-:Y:S01]  /*b3e0*/  IMAD.SHL.U32 R55, R50, 0x100, RZ ;  /* 0x0000010032377824 */ /* 0x000fe200078e00ff */
[----:B------:R-:W-:-:S02]  /*b3f0*/  LOP3.LUT R53, R41, 0xff0000ff, RZ, 0xc0, !PT ;  /* 0xff0000ff29357812 */ /* 0x000fc400078ec0ff */
[----:B------:R-:W-:Y:S01]  /*b400*/  SHF.R.U32.HI R41, RZ, 0x10, R41 ;  /* 0x00000010ff297819 */ /* 0x000fe20000011629 */
[----:B------:R-:W-:Y:S01]  /*b410*/  IMAD.U32 R40, R40, 0x10000, RZ ;  /* 0x0001000028287824 */ /* 0x000fe200078e00ff */
[----:B------:R-:W-:Y:S02]  /*b420*/  SHF.L.U32 R54, R54, 0x8, RZ ;  /* 0x0000000836367819 */ /* 0x000fe400000006ff */
[----:B------:R-:W-:Y:S01]  /*b430*/  LOP3.LUT R42, R42, 0xff00, R55, 0xf8, !PT ;  /* 0x0000ff002a2a7812 */ /* 0x000fe200078ef837 */
[----:B------:R-:W-:Y:S01]  /*b440*/  IMAD.U32 R41, R41, 0x10000, RZ ;  /* 0x0001000029297824 */ /* 0x000fe200078e00ff */
[----:B------:R-:W-:Y:S02]  /*b450*/  LOP3.LUT R53, R53, 0xff00, R54, 0xf8, !PT ;  /* 0x0000ff0035357812 */ /* 0x000fe400078ef836 */
[----:B------:R-:W-:Y:S02]  /*b460*/  LOP3.LUT R84, R84, 0xff00, R51, 0xf8, !PT ;  /* 0x0000ff0054547812 */ /* 0x000fe400078ef833 */
[----:B------:R-:W-:-:S02]  /*b470*/  LOP3.LUT R51, R42, 0xff0000, R49, 0xf8, !PT ;  /* 0x00ff00002a337812 */ /* 0x000fc400078ef831 */
        /* <DEDUP_REMOVED lines=48> */
[----:B------:R-:W-:Y:S02]  /*b780*/  LOP3.LUT R37, R52, 0xff00, R37, 0xf8, !PT ;  /* 0x0000ff0034257812 */ /* 0x000fe400078ef825 */
[----:B------:R-:W-:Y:S01]  /*b790*/  MOV R52, R15 ;  /* 0x0000000f00347202 */ /* 0x000fe20000000f00 */
[----:B------:R-:W-:Y:S01]  /*b7a0*/  HADD2.F32 R86, -RZ, R40.H0_H0 ;  /* 0x20000028ff567230 */ /* 0x000fe20000004100 */
[----:B------:R-:W-:Y:S02]  /*b7b0*/  LOP3.LUT R37, R37, 0xff0000, R43, 0xf8, !PT ;  /* 0x00ff000025257812 */ /* 0x000fe400078ef82b */
[----:B------:R-:W-:Y:S02]  /*b7c0*/  F2FP.F16.E4M3.UNPACK_B R15, R52 ;  /* 0x00000034ff0f723e */ /* 0x000fe400020006ff */
[----:B------:R-:W-:-:S02]  /*b7d0*/  F2FP.F16.E4M3.UNPACK_B R84, R37 ;  /* 0x00000025ff54723e */ /* 0x000fc400020006ff */
[-C--:B------:R-:W-:Y:S01]  /*b7e0*/  F2FP.F16.E4M3.UNPACK_B R85, R50.reuse ;  /* 0x00000032ff55723e */ /* 0x080fe200020006ff */
[----:B------:R-:W-:Y:S01]  /*b7f0*/  HADD2.F32 R156, -RZ, R15.H0_H0 ;  /* 0x2000000fff9c7230 */ /* 0x000fe20000004100 */
[----:B------:R-:W-:Y:S01]  /*b800*/  F2FP.F16.E4M3.UNPACK_B R39, R39.H1 ;  /* 0x00000027ff27723e */ /* 0x000fe200030006ff */
[--C-:B------:R-:W-:Y:S01]  /*b810*/  HADD2.F32 R43, -RZ, R84.reuse.H0_H0 ;  /* 0x20000054ff2b7230 */ /* 0x100fe20000004100 */
[----:B------:R-:W-:Y:S01]  /*b820*/  F2FP.F16.E4M3.UNPACK_B R37, R37.H1 ;  /* 0x00000025ff25723e */ /* 0x000fe200030006ff */
[----:B------:R-:W-:Y:S01]  /*b830*/  HADD2.F32 R87, -RZ, R85.H0_H0 ;  /* 0x20000055ff577230 */ /* 0x000fe20000004100 */
[----:B------:R-:W-:Y:S01]  /*b840*/  F2FP.F16.E4M3.UNPACK_B R50, R50.H1 ;  /* 0x00000032ff32723e */ /* 0x000fe200030006ff */
[----:B------:R-:W-:Y:S02]  /*b850*/  HADD2.F32 R84, -RZ, R84.H1_H1 ;  /* 0x30000054ff547230 */ /* 0x000fe40000004100 */
[-C--:B------:R-:W-:Y:S01]  /*b860*/  FMUL.FTZ R157, R86, R43.reuse ;  /* 0x0000002b569d7220 */ /* 0x080fe20000410000 */
[----:B------:R-:W-:Y:S01]  /*b870*/  FMUL.FTZ R43, R156, R43 ;  /* 0x0000002b9c2b7220 */ /* 0x000fe20000410000 */
[----:B------:R-:W-:Y:S01]  /*b880*/  HADD2.F32 R15, -RZ, R15.H1_H1 ;  /* 0x3000000fff0f7230 */ /* 0x000fe20000004100 */
[----:B------:R-:W-:Y:S01]  /*b890*/  F2FP.SATFINITE.E4M3.F32.PACK_AB_MERGE_C R49, R55, R49, RZ ;  /* 0x000000313731723e */ /* 0x000fe200048070ff */
[----:B------:R-:W-:-:S02]  /*b8a0*/  HADD2.F32 R85, -RZ, R85.H1_H1 ;  /* 0x30000055ff557230 */ /* 0x000fc40000004100 */
[-C--:B------:R-:W-:Y:S01]  /*b8b0*/  FFMA.FTZ R86, R86, R87.reuse, R43 ;  /* 0x0000005756567223 */ /* 0x080fe2000001002b */
[----:B------:R-:W-:Y:S02]  /*b8c0*/  HADD2.F32 R43, -RZ, R40.H1_H1 ;  /* 0x30000028ff2b7230 */ /* 0x000fe40000004100 */
[----:B------:R-:W-:Y:S01]  /*b8d0*/  FFMA.FTZ R157, R156, R87, -R157 ;  /* 0x000000579c9d7223 */ /* 0x000fe2000001089d */
[--C-:B------:R-:W-:Y:S01]  /*b8e0*/  HADD2.F32 R87, -RZ, R37.reuse.H0_H0 ;  /* 0x20000025ff577230 */ /* 0x100fe20000004100 */
[----:B------:R-:W-:Y:S01]  /*b8f0*/  F2FP.SATFINITE.E4M3.F32.PACK_AB_MERGE_C R53, R53, R54, R49 ;  /* 0x000000363535723e */ /* 0x000fe20004807031 */
[----:B------:R-:W-:Y:S02]  /*b900*/  HADD2.F32 R37, -RZ, R37.H1_H1 ;  /* 0x30000025ff257230 */ /* 0x000fe40000004100 */
[----:B------:R-:W-:Y:S01]  /*b910*/  FMUL.FTZ R40, R43, R84 ;  /* 0x000000542b287220 */ /* 0x000fe20000410000 */
[----:B------:R-:W-:Y:S02]  /*b920*/  F2FP.F16.E4M3.UNPACK_B R49, R36.H1 ;  /* 0x00000024ff31723e */ /* 0x000fe400030006ff */
[----:B------:R-:W-:Y:S01]  /*b930*/  F2FP.SATFINITE.E4M3.F32.PACK_AB_MERGE_C R13, R51, R13, RZ ;  /* 0x0000000d330d723e */ /* 0x000fe200048070ff */
[C---:B------:R-:W-:Y:S01]  /*b940*/  FFMA.FTZ R40, R15.reuse, R85, -R40 ;  /* 0x000000550f287223 */ /* 0x040fe20000010828 */
[----:B------:R-:W-:Y:S01]  /*b950*/  FMUL.FTZ R15, R15, R84 ;  /* 0x000000540f0f7220 */ /* 0x000fe20000410000 */
[--C-:B------:R-:W-:Y:S01]  /*b960*/  HADD2.F32 R84, -RZ, R50.reuse.H0_H0 ;  /* 0x20000032ff547230 */ /* 0x100fe20000004100 */
[----:B------:R-:W-:Y:S01]  /*b970*/  F2FP.F16.E4M3.UNPACK_B R51, R154.H1 ;  /* 0x0000009aff33723e */ /* 0x000fe200030006ff */
[----:B------:R-:W-:-:S02]  /*b980*/  HADD2.F32 R50, -RZ, R50.H1_H1 ;  /* 0x30000032ff327230 */ /* 0x000fc40000004100 */
[----:B------:R-:W-:Y:S01]  /*b990*/  FFMA.FTZ R15, R43, R85, R15 ;  /* 0x000000552b0f7223 */ /* 0x000fe2000001000f */
[----:B------:R-:W-:Y:S01]  /*b9a0*/  F2FP.F16.E4M3.UNPACK_B R43, R52.H1 ;  /* 0x00000034ff2b723e */ /* 0x000fe200030006ff */
[--C-:B------:R-:W-:Y:S01]  /*b9b0*/  HADD2.F32 R52, -RZ, R39.reuse.H0_H0 ;  /* 0x20000027ff347230 */ /* 0x100fe20000004100 */
[----:B------:R-:W-:Y:S01]  /*b9c0*/  F2FP.F16.E4M3.UNPACK_B R36, R36 ;  /* 0x00000024ff24723e */ /* 0x000fe200020006ff */
[----:B------:R-:W-:Y:S01]  /*b9d0*/  HADD2.F32 R39, -RZ, R39.H1_H1 ;  /* 0x30000027ff277230 */ /* 0x000fe20000004100 */
[----:B------:R-:W-:Y:S01]  /*b9e0*/  F2FP.F16.E4M3.UNPACK_B R154, R154 ;  /* 0x0000009aff9a723e */ /* 0x000fe200020006ff */
[--C-:B------:R-:W-:Y:S02]  /*b9f0*/  HADD2.F32 R85, -RZ, R43.reuse.H0_H0 ;  /* 0x2000002bff557230 */ /* 0x100fe40000004100 */
[----:B------:R-:W-:Y:S01]  /*ba00*/  FMUL.FTZ R156, R52, R87 ;  /* 0x00000057349c7220 */ /* 0x000fe20000410000 */
[----:B------:R-:W-:Y:S01]  /*ba10*/  HADD2.F32 R43, -RZ, R43.H1_H1 ;  /* 0x3000002bff2b7230 */ /* 0x000fe20000004100 */
[----:B------:R-:W-:Y:S01]  /*ba20*/  F2FP.SATFINITE.E4M3.F32.PACK_AB_MERGE_C R41, R41, R42, R13 ;  /* 0x0000002a2929723e */ /* 0x000fe2000480700d */
[----:B------:R-:W-:-:S02]  /*ba30*/  HADD2.F32 R55, -RZ, R51.H0_H0 ;  /* 0x20000033ff377230 */ /* 0x000fc40000004100 */
[CC--:B------:R-:W-:Y:S01]  /*ba40*/  FFMA.FTZ R156, R85.reuse, R84.reuse, -R156 ;  /* 0x00000054559c7223 */ /* 0x0c0fe2000001089c */
[----:B------:R-:W-:Y:S01]  /*ba50*/  FMUL.FTZ R85, R85, R87 ;  /* 0x0000005755557220 */ /* 0x000fe20000410000 */
[----:B------:R-:W-:Y:S02]  /*ba60*/  HADD2.F32 R51, -RZ, R51.H1_H1 ;  /* 0x30000033ff337230 */ /* 0x000fe40000004100 */
[----:B------:R-:W-:Y:S02]  /*ba70*/  IMAD.MOV.U32 R13, RZ, RZ, R53 ;  /* 0x000000ffff0d7224 */ /* 0x000fe400078e0035 */
        /* <DEDUP_REMOVED lines=47> */
[----:B------:R-:W-:Y:S01]  /*bd70*/  IMAD.MOV.U32 R36, RZ, RZ, R14 ;  /* 0x000000ffff247224 */ /* 0x000fe200078e000e */
[-C--:B------:R-:W-:Y:S01]  /*bd80*/  F2FP.F16.E4M3.UNPACK_B R14, R153.reuse.H1 ;  /* 0x00000099ff0e723e */ /* 0x080fe200030006ff */
[--C-:B------:R-:W-:Y:S01]  /*bd90*/  HADD2.F32 R152, -RZ, R51.reuse.H0_H0 ;  /* 0x20000033ff987230 */ /* 0x100fe20000004100 */
[----:B------:R-:W-:Y:S01]  /*bda0*/  F2FP.SATFINITE.E4M3.F32.PACK_AB_MERGE_C R54, R49, R54, R43 ;  /* 0x000000363136723e */ /* 0x000fe2000480702b */
[----:B------:R-:W-:Y:S01]  /*bdb0*/  HADD2.F32 R51, -RZ, R51.H1_H1 ;  /* 0x30000033ff337230 */ /* 0x000fe20000004100 */
        /* <DEDUP_REMOVED lines=8> */
[----:B------:R-:W-:Y:S01]  /*be40*/  F2FP.F16.E4M3.UNPACK_B R36, R36 ;  /* 0x00000024ff24723e */ /* 0x000fe200020006ff */
[----:B------:R-:W-:-:S02]  /*be50*/  HADD2.F32 R49, -RZ, R49.H1_H1 ;  /* 0x30000031ff317230 */ /* 0x000fc40000004100 */
[-C--:B------:R-:W-:Y:S01]  /*be60*/  FMUL.FTZ R154, R50, R156.reuse ;  /* 0x0000009c329a7220 */ /* 0x080fe20000410000 */
[----:B------:R-:W-:Y:S02]  /*be70*/  HADD2.F32 R43, -RZ, R43.H1_H1 ;  /* 0x3000002bff2b7230 */ /* 0x000fe40000004100 */
[----:B------:R-:W-:Y:S01]  /*be80*/  FMUL.FTZ R156, R84, R156 ;  /* 0x0000009c549c7220 */ /* 0x000fe20000410000 */
[----:B------:R-:W-:Y:S01]  /*be90*/  F2FP.SATFINITE.E4M3.F32.PACK_AB_MERGE_C R37, R12, R55, R37 ;  /* 0x000000370c25723e */ /* 0x000fe20004807025 */
        /* <DEDUP_REMOVED lines=21> */
[----:B------:R-:W-:Y:S01]  /*bff0*/  F2FP.SATFINITE.E4M3.F32.PACK_AB_MERGE_C R14, R14, R156, RZ ;  /* 0x0000009c0e0e723e */ /* 0x000fe200048070ff */
[C---:B------:R-:W-:Y:S01]  /*c000*/  FMUL.FTZ R153, R36.reuse, R153 ;  /* 0x0000009924997220 */ /* 0x040fe20000410000 */
[----:B------:R-:W-:Y:S02]  /*c010*/  IMAD.MOV.U32 R15, RZ, RZ, R40 ;  /* 0x000000ffff0f7224 */ /* 0x000fe400078e0028 */
[----:B------:R-:W-:Y:S01]  /*c020*/  FFMA.FTZ R49, R36, R155, -R49 ;  /* 0x0000009b24317223 */ /* 0x000fe20000010831 */
[----:B------:R-:W-:-:S02]  /*c030*/  IMAD.MOV.U32 R36, RZ, RZ, R37 ;  /* 0x000000ffff247224 */ /* 0x000fc400078e0025 */
[----:B------:R-:W-:Y:S01]  /*c040*/  FFMA.FTZ R153, R38, R155, R153 ;  /* 0x0000009b26997223 */ /* 0x000fe20000010099 */
[----:B------:R-:W-:Y:S01]  /*c050*/  IMAD.MOV.U32 R37, RZ, RZ, R41 ;  /* 0x000000ffff257224 */ /* 0x000fe200078e0029 */
[----:B------:R-:W-:-:S03]  /*c060*/  F2FP.SATFINITE.E4M3.F32.PACK_AB_MERGE_C R43, R49, R84, R43 ;  /* 0x00000054312b723e */ /* 0x000fc6000480702b */
[----:B------:R-:W-:Y:S02]  /*c070*/  F2FP.SATFINITE.E4M3.F32.PACK_AB_MERGE_C R152, R153, R152, R14 ;  /* 0x000000989998723e */ /* 0x000fe4000480700e */
[----:B------:R-:W-:-:S03]  /*c080*/  MOV R14, R43 ;  /* 0x0000002b000e7202 */ /* 0x000fc60000000f00 */
[----:B------:R-:W-:-:S07]  /*c090*/  IMAD.MOV.U32 R38, RZ, RZ, R152 ;  /* 0x000000ffff267224 */ /* 0x000fce00078e0098 */
.L_x_2835:
[----:B------:R-:W-:Y:S05]  /*c0a0*/  BSYNC B3 ;  /* 0x0000000000037941 */ /* 0x000fea0003800000 */
.L_x_2834:
[----:B----4-:R-:W-:-:S05]  /*c0b0*/  IADD3 R40, P3, R25, R11, RZ ;  /* 0x0000000b19287210 */ /* 0x010fca0007f7e0ff */
[----:B------:R-:W-:Y:S01]  /*c0c0*/  IMAD.X R41, R147, 0x1, R95, P3 ;  /* 0x0000000193297824 */ /* 0x000fe200018e065f */
[----:B------:R-:W-:-:S04]  /*c0d0*/  ISETP.GE.AND P3, PT, R48, R131, PT ;  /* 0x000000833000720c */ /* 0x000fc80003f66270 */
[----:B--2---:R2:W-:Y:S09]  /*c0e0*/  ST.E.128 desc[UR54][R40.64], R12 ;  /* 0x0000000c28007985 */ /* 0x0045f2000c101d36 */
[----:B------:R-:W-:-:S04]  /*c0f0*/  @!P3 IADD3 R42, P5, R11, R48, RZ ;  /* 0x000000300b2ab210 */ /* 0x000fc80007fbe0ff */
[----:B------:R-:W-:-:S05]  /*c100*/  @!P3 LEA.HI.X.SX32 R43, R48, R147, 0x1, P5 ;  /* 0x00000093302bb211 */ /* 0x000fca00028f0eff */
[----:B0-----:R2:W-:Y:S04]  /*c110*/  @!P3 ST.E.128 desc[UR54][R42.64], R36 ;  /* 0x000000242a00b985 */ /* 0x0015e8000c101d36 */
.L_x_2833:
[----:B------:R-:W-:Y:S05]  /*c120*/  BSYNC B2 ;  /* 0x0000000000027941 */ /* 0x000fea0003800000 */
.L_x_2832:
        /* <DEDUP_REMOVED lines=10> */
[----:B-----5:R-:W-:Y:S02]  /*c1d0*/  IMAD.MOV.U32 R36, RZ, RZ, R15 ;  /* 0x000000ffff247224 */ /* 0x020fe400078e000f */
[----:B---3--:R-:W-:Y:S01]  /*c1e0*/  IMAD.MOV.U32 R15, RZ, RZ, R14 ;  /* 0x000000ffff0f7224 */ /* 0x008fe200078e000e */
[----:B----4-:R-:W-:Y:S02]  /*c1f0*/  MOV R14, R13 ;  /* 0x0000000d000e7202 */ /* 0x010fe40000000f00 */
        /* <DEDUP_REMOVED lines=24> */
[----:B------:R-:W-:Y:S01]  /*c380*/  SHF.R.U32.HI R42, RZ, 0x10, R69 ;  /* 0x00000010ff2a7819 */ /* 0x000fe20000011645 */
[----:B------:R-:W-:Y:S01]  /*c390*/  IMAD.U32 R50, R50, 0x10000, RZ ;  /* 0x0001000032327824 */ /* 0x000fe200078e00ff */
[----:B------:R-:W-:-:S02]  /*c3a0*/  SHF.R.U32.HI R49, RZ, 0x8, R71 ;  /* 0x00000008ff317819 */ /* 0x000fc40000011647 */
[----:B------:R-:W-:Y:S01]  /*c3b0*/  LOP3.LUT R43, R69, 0xff0000ff, RZ, 0xc0, !PT ;  /* 0xff0000ff452b7812 */ /* 0x000fe200078ec0ff */
[----:B------:R-:W-:Y:S01]  /*c3c0*/  IMAD.U32 R42, R42, 0x10000, RZ ;  /* 0x000100002a2a7824 */ /* 0x000fe200078e00ff */
[----:B------:R-:W-:Y:S02]  /*c3d0*/  LOP3.LUT R45, R45, 0xff00, R51, 0xf8, !PT ;  /* 0x0000ff002d2d7812 */ /* 0x000fe400078ef833 */
[----:B------:R-:W-:Y:S02]  /*c3e0*/  LOP3.LUT R52, R71, 0xff0000ff, RZ, 0xc0, !PT ;  /* 0xff0000ff47347812 */ /* 0x000fe400078ec0ff */
[----:B------:R-:W-:Y:S02]  /*c3f0*/  SHF.L.U32 R49, R49, 0x8, RZ ;  /* 0x0000000831317819 */ /* 0x000fe400000006ff */
[----:B------:R-:W-:Y:S02]  /*c400*/  LOP3.LUT R43, R43, 0xff00, R53, 0xf8, !PT ;  /* 0x0000ff002b2b7812 */ /* 0x000fe400078ef835 */
[----:B------:R-:W-:-:S02]  /*c410*/  LOP3.LUT R45, R45, 0xff0000, R50, 0xf8, !PT ;  /* 0x00ff00002d2d7812 */ /* 0x000fc400078ef832 */
[--C-:B------:R-:W-:Y:S02]  /*c420*/  SHF.R.U32.HI R44, RZ, 0x10, R47.reuse ;  /* 0x00000010ff2c7819 */ /* 0x100fe4000001162f */
[----:B------:R-:W-:Y:S02]  /*c430*/  SHF.R.U32.HI R46, RZ, 0x8, R47 ;  /* 0x00000008ff2e7819 */ /* 0x000fe4000001162f */
[----:B------:R-:W-:Y:S02]  /*c440*/  LOP3.LUT R48, R47, 0xff0000ff, RZ, 0xc0, !PT ;  /* 0xff0000ff2f307812 */ /* 0x000fe400078ec0ff */
        /* <DEDUP_REMOVED lines=20> */
[----:B------:R-:W-:Y:S02]  /*c590*/  SHF.R.U32.HI R40, RZ, 0x10, R71 ;  /* 0x00000010ff287819 */ /* 0x000fe40000011647 */
[----:B------:R-:W-:-:S02]  /*c5a0*/  SHF.L.U32 R44, R44, 0x10, RZ ;  /* 0x000000102c2c7819 */ /* 0x000fc400000006ff */
        /* <DEDUP_REMOVED lines=161> */
[C---:B------:R-:W-:Y:S02]  /*cfc0*/  FMUL.FTZ R149, R36.reuse, R149 ;  /* 0x0000009524957220 */ /* 0x040fe40000410000 */
[----:B------:R-:W-:Y:S01]  /*cfd0*/  FFMA.FTZ R45, R36, R151, -R45 ;  /* 0x00000097242d7223 */ /* 0x000fe2000001082d */
[----:B------:R-:W-:-:S02]  /*cfe0*/  IMAD.MOV.U32 R36, RZ, RZ, R37 ;  /* 0x000000ffff247224 */ /* 0x000fc400078e0025 */
[----:B------:R-:W-:Y:S01]  /*cff0*/  FFMA.FTZ R149, R38, R151, R149 ;  /* 0x0000009726957223 */ /* 0x000fe20000010095 */
[----:B------:R-:W-:Y:S02]  /*d000*/  MOV R37, R42 ;  /* 0x0000002a00257202 */ /* 0x000fe40000000f00 */
[----:B------:R-:W-:Y:S02]  /*d010*/  F2FP.SATFINITE.E4M3.F32.PACK_AB_MERGE_C R44, R45, R52, R44 ;  /* 0x000000342d2c723e */ /* 0x000fe4000480702c */
[----:B------:R-:W-:Y:S02]  /*d020*/  F2FP.SATFINITE.E4M3.F32.PACK_AB_MERGE_C R68, R149, R68, R14 ;  /* 0x000000449544723e */ /* 0x000fe4000480700e */
[----:B------:R-:W-:Y:S01]  /*d030*/  F2FP.SATFINITE.E4M3.F32.PACK_AB_MERGE_C R45, R40, R69, R48 ;  /* 0x00000045282d723e */ /* 0x000fe20004807030 */
[----:B------:R-:W-:Y:S02]  /*d040*/  IMAD.MOV.U32 R14, RZ, RZ, R44 ;  /* 0x000000ffff0e7224 */ /* 0x000fe400078e002c */
[----:B------:R-:W-:-:S02]  /*d050*/  IMAD.MOV.U32 R38, RZ, RZ, R68 ;  /* 0x000000ffff267224 */ /* 0x000fc400078e0044 */
[----:B------:R-:W-:-:S07]  /*d060*/  IMAD.MOV.U32 R15, RZ, RZ, R45 ;  /* 0x000000ffff0f7224 */ /* 0x000fce00078e002d */
.L_x_2837:
[----:B------:R-:W-:Y:S05]  /*d070*/  BSYNC B2 ;  /* 0x0000000000027941 */ /* 0x000fea0003800000 */
.L_x_2836:
[----:B------:R-:W-:-:S13]  /*d080*/  ISETP.GE.AND P3, PT, R41, R131, PT ;  /* 0x000000832900720c */ /* 0x000fda0003f66270 */
[----:B------:R-:W-:-:S04]  /*d090*/  @!P3 IADD3 R40, P5, R11, R41, RZ ;  /* 0x000000290b28b210 */ /* 0x000fc80007fbe0ff */
[----:B------:R-:W-:Y:S02]  /*d0a0*/  @!P3 LEA.HI.X.SX32 R41, R41, R147, 0x1, P5 ;  /* 0x000000932929b211 */ /* 0x000fe400028f0eff */
[----:B------:R-:W-:-:S05]  /*d0b0*/  IADD3 R42, P5, R26, R11, RZ ;  /* 0x0000000b1a2a7210 */ /* 0x000fca0007fbe0ff */
[----:B------:R-:W-:-:S05]  /*d0c0*/  IMAD.X R43, R147, 0x1, R27, P5 ;  /* 0x00000001932b7824 */ /* 0x000fca00028e061b */
[----:B0-----:R0:W-:Y:S04]  /*d0d0*/  ST.E.128 desc[UR54][R42.64], R12 ;  /* 0x0000000c2a007985 */ /* 0x0011e8000c101d36 */
[----:B--2---:R0:W-:Y:S02]  /*d0e0*/  @!P3 ST.E.128 desc[UR54][R40.64], R36 ;  /* 0x000000242800b985 */ /* 0x0041e4000c101d36 */
.L_x_2827:
[----:B------:R-:W-:Y:S05]  /*d0f0*/  BSYNC B1 ;  /* 0x0000000000017941 */ /* 0x000fea0003800000 */
.L_x_2826:
[----:B------:R-:W-:-:S03]  /*d100*/  UMOV UR4, 0xffffffff ;  /* 0xffffffff00047882 */ /* 0x000fc60000000000 */
[----:B------:R-:W-:Y:S05]  /*d110*/  BRA.DIV UR4, `(.L_x_2838) ;  /* 0x0000028e047c7947 */ /* 0x000fea000b800000 */
[----:B--2---:R-:W2:Y:S04]  /*d120*/  SHFL.IDX PT, R119, R119, 0x1, 0x1e1f ;  /* 0x003e1f0077777f89 */ /* 0x004ea800000e0000 */
[----:B------:R-:W0:Y:S02]  /*d130*/  SHFL.IDX PT, R120, R120, 0x1, 0x1e1f ;  /* 0x003e1f0078787f89 */ /* 0x000e2400000e0000 */
.L_x_3139:
        /* <DEDUP_REMOVED lines=33> */
[----:B------:R-:W-:Y:S01]  /*d350*/  SHF.R.U32.HI R46, RZ, 0x10, R57 ;  /* 0x00000010ff2e7819 */ /* 0x000fe20000011639 */
[----:B------:R-:W-:Y:S01]  /*d360*/  IMAD.SHL.U32 R45, R45, 0x100, RZ ;  /* 0x000001002d2d7824 */ /* 0x000fe200078e00ff */
[----:B------:R-:W-:Y:S02]  /*d370*/  LOP3.LUT R44, R57, 0xff0000ff, RZ, 0xc0, !PT ;  /* 0xff0000ff392c7812 */ /* 0x000fe400078ec0ff */
[----:B------:R-:W-:-:S02]  /*d380*/  SHF.R.U32.HI R47, RZ, 0x10, R73 ;  /* 0x00000010ff2f7819 */ /* 0x000fc40000011649 */
[----:B------:R-:W-:Y:S01]  /*d390*/  LOP3.LUT R42, R42, 0xff00, R43, 0xf8, !PT ;  /* 0x0000ff002a2a7812 */ /* 0x000fe200078ef82b */
[----:B------:R-:W-:Y:S01]  /*d3a0*/  IMAD.U32 R43, R46, 0x10000, RZ ;  /* 0x000100002e2b7824 */ /* 0x000fe200078e00ff */
[----:B------:R-:W-:Y:S02]  /*d3b0*/  LOP3.LUT R44, R44, 0xff00, R45, 0xf8, !PT ;  /* 0x0000ff002c2c7812 */ /* 0x000fe400078ef82d */
[----:B------:R-:W-:Y:S01]  /*d3c0*/  SHF.L.U32 R45, R47, 0x10, RZ ;  /* 0x000000102f2d7819 */ /* 0x000fe200000006ff */
[----:B--2---:R-:W-:Y:S01]  /*d3d0*/  IMAD.MOV.U32 R47, RZ, RZ, R37 ;  /* 0x000000ffff2f7224 */ /* 0x004fe200078e0025 */
[----:B------:R-:W-:Y:S02]  /*d3e0*/  LOP3.LUT R46, R44, 0xff0000, R43, 0xf8, !PT ;  /* 0x00ff00002c2e7812 */ /* 0x000fe400078ef82b */
[----:B0-----:R-:W-:Y:S02]  /*d3f0*/  F2FP.F16.E4M3.UNPACK_B R43, R13 ;  /* 0x0000000dff2b723e */ /* 0x001fe400020006ff */
[----:B------:R-:W-:-:S02]  /*d400*/  F2FP.F16.E4M3.UNPACK_B R49, R47 ;  /* 0x0000002fff31723e */ /* 0x000fc400020006ff */
        /* <DEDUP_REMOVED lines=43> */
[----:B------:R-:W-:Y:S01]  /*d6c0*/  LOP3.LUT R48, R59, 0xff0000ff, RZ, 0xc0, !PT ;  /* 0xff0000ff3b307812 */ /* 0x000fe200078ec0ff */
[----:B------:R-:W-:Y:S01]  /*d6d0*/  IMAD.SHL.U32 R49, R49, 0x100, RZ ;  /* 0x0000010031317824 */ /* 0x000fe200078e00ff */
[----:B------:R-:W-:Y:S02]  /*d6e0*/  SHF.R.U32.HI R50, RZ, 0x10, R59 ;  /* 0x00000010ff327819 */ /* 0x000fe4000001163b */
[----:B------:R-:W-:Y:S02]  /*d6f0*/  SHF.R.U32.HI R51, RZ, 0x10, R75 ;  /* 0x00000010ff337819 */ /* 0x000fe4000001164b */
[----:B------:R-:W-:-:S02]  /*d700*/  LOP3.LUT R46, R46, 0xff00, R47, 0xf8, !PT ;  /* 0x0000ff002e2e7812 */ /* 0x000fc400078ef82f */
[----:B------:R-:W-:Y:S01]  /*d710*/  LOP3.LUT R48, R48, 0xff00, R49, 0xf8, !PT ;  /* 0x0000ff0030307812 */ /* 0x000fe200078ef831 */
[----:B------:R-:W-:Y:S01]  /*d720*/  IMAD.U32 R51, R51, 0x10000, RZ ;  /* 0x0001000033337824 */ /* 0x000fe200078e00ff */
[----:B------:R-:W-:Y:S02]  /*d730*/  SHF.L.U32 R47, R50, 0x10, RZ ;  /* 0x00000010322f7819 */ /* 0x000fe400000006ff */
        /* <DEDUP_REMOVED lines=140> */
.L_x_2842:
[----:B------:R-:W-:Y:S05]  /*e000*/  BSYNC B2 ;  /* 0x0000000000027941 */ /* 0x000fea0003800000 */
.L_x_2841:
[----:B------:R-:W-:Y:S01]  /*e010*/  ISETP.GE.AND P3, PT, R11, R131, PT ;  /* 0x000000830b00720c */ /* 0x000fe20003f66270 */
[----:B0-----:R0:W-:-:S12]  /*e020*/  ST.E.128 desc[UR54][R40.64], R12 ;  /* 0x0000000c28007985 */ /* 0x0011d8000c101d36 */
[----:B------:R-:W-:-:S04]  /*e030*/  @!P3 IADD3 R42, P4, R11, R120, RZ ;  /* 0x000000780b2ab210 */ /* 0x000fc80007f9e0ff */
[----:B------:R-:W-:-:S05]  /*e040*/  @!P3 LEA.HI.X.SX32 R43, R11, R119, 0x1, P4 ;  /* 0x000000770b2bb211 */ /* 0x000fca00020f0eff */
[----:B--2---:R0:W-:Y:S04]  /*e050*/  @!P3 ST.E.128 desc[UR54][R42.64], R36 ;  /* 0x000000242a00b985 */ /* 0x0041e8000c101d36 */
.L_x_2840:
[----:B------:R-:W-:Y:S05]  /*e060*/  BSYNC B1 ;  /* 0x0000000000017941 */ /* 0x000fea0003800000 */
.L_x_2839:
        /* <DEDUP_REMOVED lines=22> */
[----:B------:R-:W-:-:S03]  /*e1d0*/  IMAD R13, R19, 0x7800, R12 ;  /* 0x00007800130d7824 */ /* 0x000fc600078e020c */
[C---:B------:R-:W-:Y:S01]  /*e1e0*/  IADD3 R11, R18.reuse, R11, RZ ;  /* 0x0000000b120b7210 */ /* 0x040fe20007ffe0ff */
[----:B------:R-:W-:-:S04]  /*e1f0*/  IMAD.IADD R36, R18, 0x1, R13 ;  /* 0x0000000112247824 */ /* 0x000fc800078e020d */
[----:B------:R0:W2:Y:S04]  /*e200*/  LDS.128 R12, [R11+0x24200] ;  /* 0x024200000b0c7984 */ /* 0x0000a80000000c00 */
[----:B------:R-:W3:Y:S01]  /*e210*/  LDS.128 R36, [R36+0x24200] ;  /* 0x0242000024247984 */ /* 0x000ee20000000c00 */
[----:B------:R-:W-:Y:S05]  /*e220*/  @P3 BRA `(.L_x_2846) ;  /* 0x0000000c004c3947 */ /* 0x000fea0003800000 */
[----:B------:R-:W-:Y:S01]  /*e230*/  SHF.R.U32.HI R42, RZ, 0x8, R77 ;  /* 0x00000008ff2a7819 */ /* 0x000fe2000001164d */
[----:B--2---:R-:W-:Y:S01]  /*e240*/  IMAD.MOV.U32 R46, RZ, RZ, R12 ;  /* 0x000000ffff2e7224 */ /* 0x004fe200078e000c */
[----:B------:R-:W-:Y:S01]  /*e250*/  LOP3.LUT R51, R77, 0xff0000ff, RZ, 0xc0, !PT ;  /* 0xff0000ff4d337812 */ /* 0x000fe200078ec0ff */
[----:B---3--:R-:W-:Y:S01]  /*e260*/  IMAD.MOV.U32 R47, RZ, RZ, R36 ;  /* 0x000000ffff2f7224 */ /* 0x008fe200078e0024 */
[----:B------:R-:W-:Y:S01]  /*e270*/  SHF.R.U32.HI R54, RZ, 0x8, R79 ;  /* 0x00000008ff367819 */ /* 0x000fe2000001164f */
[----:B------:R-:W-:Y:S01]  /*e280*/  IMAD.SHL.U32 R12, R42, 0x100, RZ ;  /* 0x000001002a0c7824 */ /* 0x000fe200078e00ff */
[----:B------:R-:W-:Y:S01]  /*e290*/  SHF.R.U32.HI R49, RZ, 0x10, R77 ;  /* 0x00000010ff317819 */ /* 0x000fe2000001164d */
[----:B------:R-:W-:Y:S01]  /*e2a0*/  IMAD.MOV.U32 R42, RZ, RZ, R14 ;  /* 0x000000ffff2a7224 */ /* 0x000fe200078e000e */
[----:B------:R-:W-:Y:S02]  /*e2b0*/  SHF.R.U32.HI R52, RZ, 0x8, R61 ;  /* 0x00000008ff347819 */ /* 0x000fe4000001163d */
[----:B------:R-:W-:Y:S01]  /*e2c0*/  LOP3.LUT R51, R51, 0xff00, R12, 0xf8, !PT ;  /* 0x0000ff0033337812 */ /* 0x000fe200078ef80c */
[----:B------:R-:W-:Y:S01]  /*e2d0*/  IMAD.SHL.U32 R12, R54, 0x100, RZ ;  /* 0x00000100360c7824 */ /* 0x000fe200078e00ff */
[----:B------:R-:W-:Y:S01]  /*e2e0*/  LOP3.LUT R53, R79, 0xff0000ff, RZ, 0xc0, !PT ;  /* 0xff0000ff4f357812 */ /* 0x000fe200078ec0ff */
[----:B------:R-:W-:Y:S01]  /*e2f0*/  IMAD.U32 R14, R49, 0x10000, RZ ;  /* 0x00010000310e7824 */ /* 0x000fe200078e00ff */
[----:B------:R-:W-:Y:S01]  /*e300*/  SHF.R.U32.HI R50, RZ, 0x8, R63 ;  /* 0x00000008ff327819 */ /* 0x000fe2000001163f */
[----:B------:R-:W-:Y:S01]  /*e310*/  IMAD.SHL.U32 R36, R52, 0x100, RZ ;  /* 0x0000010034247824 */ /* 0x000fe200078e00ff */
[----:B------:R-:W-:-:S02]  /*e320*/  MOV R43, R38 ;  /* 0x00000026002b7202 */ /* 0x000fc40000000f00 */
[----:B------:R-:W-:Y:S01]  /*e330*/  LOP3.LUT R12, R53, 0xff00, R12, 0xf8, !PT ;  /* 0x0000ff00350c7812 */ /* 0x000fe200078ef80c */
[----:B------:R-:W-:Y:S01]  /*e340*/  IMAD.SHL.U32 R38, R50, 0x100, RZ ;  /* 0x0000010032267824 */ /* 0x000fe200078e00ff */
[----:B------:R-:W-:Y:S02]  /*e350*/  LOP3.LUT R55, R61, 0xff0000ff, RZ, 0xc0, !PT ;  /* 0xff0000ff3d377812 */ /* 0x000fe400078ec0ff */
[----:B------:R-:W-:Y:S02]  /*e360*/  F2FP.F16.E4M3.UNPACK_B R53, R139.H1 ;  /* 0x0000008bff35723e */ /* 0x000fe400030006ff */
[----:B------:R-:W-:Y:S02]  /*e370*/  F2FP.F16.E4M3.UNPACK_B R52, R47.H1 ;  /* 0x0000002fff34723e */ /* 0x000fe400030006ff */
[----:B------:R-:W-:Y:S02]  /*e380*/  LOP3.LUT R59, R63, 0xff0000ff, RZ, 0xc0, !PT ;  /* 0xff0000ff3f3b7812 */ /* 0x000fe400078ec0ff */
[----:B------:R-:W-:Y:S01]  /*e390*/  F2FP.F16.E4M3.UNPACK_B R49, R46.H1 ;  /* 0x0000002eff31723e */ /* 0x000fe200030006ff */
[----:B------:R-:W-:Y:S01]  /*e3a0*/  HADD2.F32 R50, -RZ, R52.H0_H0 ;  /* 0x20000034ff327230 */ /* 0x000fe20000004100 */
[----:B------:R-:W-:-:S02]  /*e3b0*/  LOP3.LUT R14, R51, 0xff0000, R14, 0xf8, !PT ;  /* 0x00ff0000330e7812 */ /* 0x000fc400078ef80e */
[----:B------:R-:W-:Y:S02]  /*e3c0*/  SHF.R.U32.HI R45, RZ, 0x10, R61 ;  /* 0x00000010ff2d7819 */ /* 0x000fe4000001163d */
[----:B------:R-:W-:Y:S01]  /*e3d0*/  LOP3.LUT R57, R55, 0xff00, R36, 0xf8, !PT ;  /* 0x0000ff0037397812 */ /* 0x000fe200078ef824 */
[----:B------:R-:W-:Y:S01]  /*e3e0*/  HADD2.F32 R55, -RZ, R53.H0_H0 ;  /* 0x20000035ff377230 */ /* 0x000fe20000004100 */
[----:B------:R-:W-:Y:S02]  /*e3f0*/  F2FP.F16.E4M3.UNPACK_B R51, R141.H1 ;  /* 0x0000008dff33723e */ /* 0x000fe400030006ff */
[----:B------:R-:W-:Y:S01]  /*e400*/  LOP3.LUT R59, R59, 0xff00, R38, 0xf8, !PT ;  /* 0x0000ff003b3b7812 */ /* 0x000fe200078ef826 */
[----:B------:R-:W-:Y:S01]  /*e410*/  HADD2.F32 R38, -RZ, R49.H0_H0 ;  /* 0x20000031ff267230 */ /* 0x000fe20000004100 */
[----:B0-----:R-:W-:Y:S01]  /*e420*/  SHF.R.U32.HI R11, RZ, 0x10, R79 ;  /* 0x00000010ff0b7819 */ /* 0x001fe2000001164f */
[----:B------:R-:W-:Y:S01]  /*e430*/  FMUL.FTZ R61, R50, R55 ;  /* 0x00000037323d7220 */ /* 0x000fe20000410000 */
[----:B------:R-:W-:Y:S01]  /*e440*/  SHF.L.U32 R36, R45, 0x10, RZ ;  /* 0x000000102d247819 */ /* 0x000fe200000006ff */
[----:B------:R-:W-:-:S02]  /*e450*/  HADD2.F32 R45, -RZ, R51.H0_H0 ;  /* 0x20000033ff2d7230 */ /* 0x000fc40000004100 */
[C---:B------:R-:W-:Y:S01]  /*e460*/  FMUL.FTZ R55, R38.reuse, R55 ;  /* 0x0000003726377220 */ /* 0x040fe20000410000 */
[----:B------:R-:W-:Y:S01]  /*e470*/  IMAD.U32 R11, R11, 0x10000, RZ ;  /* 0x000100000b0b7824 */ /* 0x000fe200078e00ff */
[----:B------:R-:W-:Y:S01]  /*e480*/  SHF.R.U32.HI R48, RZ, 0x10, R63 ;  /* 0x00000010ff307819 */ /* 0x000fe2000001163f */
[----:B------:R-:W-:Y:S02]  /*e490*/  HADD2.F32 R54, -RZ, R51.H1_H1 ;  /* 0x30000033ff367230 */ /* 0x000fe40000004100 */
        /* <DEDUP_REMOVED lines=59> */
[----:B------:R-:W-:Y:S01]  /*e850*/  HADD2.F32 R54, -RZ, R42.H0_H0 ;  /* 0x2000002aff367230 */ /* 0x000fe20000004100 */
        /* <DEDUP_REMOVED lines=112> */
.L_x_2846:
[----:B------:R-:W-:Y:S05]  /*ef60*/  BSYNC B2 ;  /* 0x0000000000027941 */ /* 0x000fea0003800000 */
.L_x_2845:
[----:B------:R-:W-:Y:S01]  /*ef70*/  ISETP.GE.AND P3, PT, R44, R131, PT ;  /* 0x000000832c00720c */ /* 0x000fe20003f66270 */
[----:B--2---:R2:W-:-:S12]  /*ef80*/  ST.E.128 desc[UR54][R40.64], R12 ;  /* 0x0000000c28007985 */ /* 0x0045d8000c101d36 */
[----:B------:R-:W-:-:S04]  /*ef90*/  @!P3 IADD3 R42, P4, R44, R120, RZ ;  /* 0x000000782c2ab210 */ /* 0x000fc80007f9e0ff */
[----:B------:R-:W-:-:S05]  /*efa0*/  @!P3 LEA.HI.X.SX32 R43, R44, R119, 0x1, P4 ;  /* 0x000000772c2bb211 */ /* 0x000fca00020f0eff */
[----:B---3--:R2:W-:Y:S04]  /*efb0*/  @!P3 ST.E.128 desc[UR54][R42.64], R36 ;  /* 0x000000242a00b985 */ /* 0x0085e8000c101d36 */
.L_x_2844:
[----:B------:R-:W-:Y:S05]  /*efc0*/  BSYNC B1 ;  /* 0x0000000000017941 */ /* 0x000fea0003800000 */
.L_x_2843:
        /* <DEDUP_REMOVED lines=10> */
[----:B------:R-:W-:-:S04]  /*f070*/  SEL R138, R114, R138, !P4 ;  /* 0x0000008a728a7207 */ /* 0x000fc80006000000 */
[----:B------:R-:W-:-:S04]  /*f080*/  SHF.R.S32.HI R11, RZ, 0x1f, R138 ;  /* 0x0000001fff0b7819 */ /* 0x000fc8000001148a */
[----:B------:R-:W-:Y:S01]  /*f090*/  LEA.HI R11, R11, R138, RZ, 0x5 ;  /* 0x0000008a0b0b7211 */ /* 0x000fe200078f28ff */
[----:B--2---:R-:W-:-:S03]  /*f0a0*/  IMAD.MOV.U32 R14, RZ, RZ, R13 ;  /* 0x000000ffff0e7224 */ /* 0x004fc600078e000d */
[----:B------:R-:W-:Y:S02]  /*f0b0*/  LEA.HI.SX32 R11, R11, R110, 0x1b ;  /* 0x0000006e0b0b7211 */ /* 0x000fe400078fdaff */
[----:B-----5:R-:W-:Y:S02]  /*f0c0*/  MOV R13, R12 ;  /* 0x0000000c000d7202 */ /* 0x020fe40000000f00 */
        /* <DEDUP_REMOVED lines=11> */
[----:B------:R-:W-:-:S03]  /*f180*/  IMAD.IADD R36, R18, 0x1, R13 ;  /* 0x0000000112247824 */ /* 0x000fc600078e020d */
[----:B------:R0:W2:Y:S04]  /*f190*/  LDS.128 R12, [R11+0x24200] ;  /* 0x024200000b0c7984 */ /* 0x0000a80000000c00 */
[----:B------:R-:W4:Y:S01]  /*f1a0*/  LDS.128 R36, [R36+0x24200] ;  /* 0x0242000024247984 */ /* 0x000f220000000c00 */
[----:B------:R-:W-:Y:S05]  /*f1b0*/  @P3 BRA `(.L_x_2848) ;  /* 0x0000000c004c3947 */ /* 0x000fea0003800000 */
[--C-:B------:R-:W-:Y:S01]  /*f1c0*/  SHF.R.U32.HI R43, RZ, 0x8, R81.reuse ;  /* 0x00000008ff2b7819 */ /* 0x100fe20000011651 */
[----:B----4-:R-:W-:Y:S01]  /*f1d0*/  IMAD.MOV.U32 R47, RZ, RZ, R36 ;  /* 0x000000ffff2f7224 */ /* 0x010fe200078e0024 */
[----:B------:R-:W-:Y:S01]  /*f1e0*/  SHF.R.U32.HI R56, RZ, 0x10, R81 ;  /* 0x00000010ff387819 */ /* 0x000fe20000011651 */
[----:B------:R-:W-:Y:S01]  /*f1f0*/  IMAD.MOV.U32 R44, RZ, RZ, R38 ;  /* 0x000000ffff2c7224 */ /* 0x000fe200078e0026 */
[----:B--2---:R-:W-:Y:S01]  /*f200*/  MOV R46, R12 ;  /* 0x0000000c002e7202 */ /* 0x004fe20000000f00 */
[----:B------:R-:W-:Y:S01]  /*f210*/  IMAD.SHL.U32 R12, R43, 0x100, RZ ;  /* 0x000001002b0c7824 */ /* 0x000fe200078e00ff */
[----:B------:R-:W-:Y:S01]  /*f220*/  SHF.R.U32.HI R51, RZ, 0x8, R67 ;  /* 0x00000008ff337819 */ /* 0x000fe20000011643 */
[----:B------:R-:W-:Y:S01]  /*f230*/  IMAD.MOV.U32 R43, RZ, RZ, R14 ;  /* 0x000000ffff2b7224 */ /* 0x000fe200078e000e */
[----:B0-----:R-:W-:Y:S01]  /*f240*/  LOP3.LUT R11, R81, 0xff0000ff, RZ, 0xc0, !PT ;  /* 0xff0000ff510b7812 */ /* 0x001fe200078ec0ff */
[----:B------:R-:W-:Y:S01]  /*f250*/  IMAD.U32 R14, R56, 0x10000, RZ ;  /* 0x00010000380e7824 */ /* 0x000fe200078e00ff */
[----:B------:R-:W-:Y:S01]  /*f260*/  SHF.R.U32.HI R54, RZ, 0x8, R83 ;  /* 0x00000008ff367819 */ /* 0x000fe20000011653 */
[----:B------:R-:W-:Y:S01]  /*f270*/  IMAD.SHL.U32 R51, R51, 0x100, RZ ;  /* 0x0000010033337824 */ /* 0x000fe200078e00ff */
[----:B------:R-:W-:-:S02]  /*f280*/  SHF.R.U32.HI R49, RZ, 0x8, R65 ;  /* 0x00000008ff317819 */ /* 0x000fc40000011641 */
[----:B------:R-:W-:Y:S02]  /*f290*/  SHF.R.U32.HI R52, RZ, 0x10, R83 ;  /* 0x00000010ff347819 */ /* 0x000fe40000011653 */
[----:B------:R-:W-:Y:S01]  /*f2a0*/  LOP3.LUT R11, R11, 0xff00, R12, 0xf8, !PT ;  /* 0x0000ff000b0b7812 */ /* 0x000fe200078ef80c */
[----:B------:R-:W-:Y:S01]  /*f2b0*/  IMAD.SHL.U32 R12, R54, 0x100, RZ ;  /* 0x00000100360c7824 */ /* 0x000fe200078e00ff */
[----:B------:R-:W-:Y:S02]  /*f2c0*/  LOP3.LUT R48, R65, 0xff0000ff, RZ, 0xc0, !PT ;  /* 0xff0000ff41307812 */ /* 0x000fe400078ec0ff */
[----:B------:R-:W-:Y:S02]  /*f2d0*/  LOP3.LUT R50, R67, 0xff0000ff, RZ, 0xc0, !PT ;  /* 0xff0000ff43327812 */ /* 0x000fe400078ec0ff */
[----:B------:R-:W-:Y:S02]  /*f2e0*/  SHF.L.U32 R49, R49, 0x8, RZ ;  /* 0x0000000831317819 */ /* 0x000fe400000006ff */
        /* <DEDUP_REMOVED lines=181> */
[----:B------:R-:W-:-:S02]  /*fe40*/  F2FP.SATFINITE.E4M3.F32.PACK_AB_MERGE_C R14, R49, R14, RZ ;  /* 0x0000000e310e723e */ /* 0x000fc400048070ff */
[----:B------:R-:W-:Y:S02]  /*fe50*/  F2FP.SATFINITE.E4M3.F32.PACK_AB_MERGE_C R37, R62, R37, RZ ;  /* 0x000000253e25723e */ /* 0x000fe400048070ff */
[----:B------:R-:W-:Y:S02]  /*fe60*/  F2FP.SATFINITE.E4M3.F32.PACK_AB_MERGE_C R56, R56, R61, RZ ;  /* 0x0000003d3838723e */ /* 0x000fe400048070ff */
[----:B------:R-:W-:Y:S02]  /*fe70*/  F2FP.SATFINITE.E4M3.F32.PACK_AB_MERGE_C R39, R39, R66, RZ ;  /* 0x000000422727723e */ /* 0x000fe400048070ff */
[----:B------:R-:W-:Y:S01]  /*fe80*/  F2FP.SATFINITE.E4M3.F32.PACK_AB_MERGE_C R13, R13, R46, R14 ;  /* 0x0000002e0d0d723e */ /* 0x000fe2000480700e */
[----:B------:R-:W-:Y:S01]  /*fe90*/  IMAD.MOV.U32 R14, RZ, RZ, R43 ;  /* 0x000000ffff0e7224 */ /* 0x000fe200078e002b */
[----:B------:R-:W-:Y:S01]  /*fea0*/  F2FP.SATFINITE.E4M3.F32.PACK_AB_MERGE_C R37, R36, R47, R37 ;  /* 0x0000002f2425723e */ /* 0x000fe20004807025 */
[----:B------:R-:W-:Y:S01]  /*feb0*/  IMAD.MOV.U32 R36, RZ, RZ, R44 ;  /* 0x000000ffff247224 */ /* 0x000fe200078e002c */
[----:B------:R-:W-:-:S02]  /*fec0*/  F2FP.SATFINITE.E4M3.F32.PACK_AB_MERGE_C R15, R11, R64, R56 ;  /* 0x000000400b0f723e */ /* 0x000fc40004807038 */
[----:B------:R-:W-:Y:S02]  /*fed0*/  F2FP.SATFINITE.E4M3.F32.PACK_AB_MERGE_C R39, R51, R60, R39 ;  /* 0x0000003c3327723e */ /* 0x000fe40004807027 */
[----:B------:R-:W-:-:S07]  /*fee0*/  MOV R12, R45 ;  /* 0x0000002d000c7202 */ /* 0x000fce0000000f00 */
.L_x_2848:
[----:B------:R-:W-:Y:S05]  /*fef0*/  BSYNC B1 ;  /* 0x0000000000017941 */ /* 0x000fea0003800000 */
.L_x_2847:
[----:B--2---:R2:W-:Y:S01]  /*ff00*/  ST.E.128 desc[UR54][R40.64], R12 ;  /* 0x0000000c28007985 */ /* 0x0045e2000c101d36 */
[----:B------:R-:W-:-:S13]  /*ff10*/  ISETP.GE.AND P3, PT, R42, R131, PT ;  /* 0x000000832a00720c */ /* 0x000fda0003f66270 */
[----:B------:R-:W-:Y:S05]  /*ff20*/  @P3 BRA `(.L_x_2795) ;  /* 0x0000000400fc3947 */ /* 0x000fea0003800000 */
[----:B--2---:R-:W-:-:S04]  /*ff30*/  IADD3 R12, P3, R42, R120, RZ ;  /* 0x000000782a0c7210 */ /* 0x004fc80007f7e0ff */
[----:B------:R-:W-:-:S05]  /*ff40*/  LEA.HI.X.SX32 R13, R42, R119, 0x1, P3 ;  /* 0x000000772a0d7211 */ /* 0x000fca00018f0eff */
[----:B----4-:R2:W-:Y:S01]  /*ff50*/  ST.E.128 desc[UR54][R12.64], R36 ;  /* 0x000000240c007985 */ /* 0x0105e2000c101d36 */
[----:B------:R-:W-:Y:S05]  /*ff60*/  BRA `(.L_x_2795) ;  /* 0x0000000400ec7947 */ /* 0x000fea0003800000 */
.L_x_2760:
[----:B------:R-:W-:-:S06]  /*ff70*/  UISETP.NE.AND UP0, UPT, UR49, 0x3, UPT ;  /* 0x000000033100788c */ /* 0x000fcc000bf05270 */
[----:B------:R-:W-:-:S13]  /*ff80*/  PLOP3.LUT P2, PT, PT, PT, UP0, 0x80, 0x0 ;  /* 0x000000000000781c */ /* 0x000fda0003f4f008 */
[----:B------:R-:W-:Y:S05]  /*ff90*/  @!P2 BRA `(.L_x_2849) ;  /* 0x000000000004a947 */ /* 0x000fea0003800000 */
[----:B------:R-:W-:Y:S01]  /*ffa0*/  BPT.TRAP 0x1 ;  /* 0x000000040000795c */ /* 0x000fe20000300000 */
.L_x_2849:
[----:B------:R-:W2:Y:S01]  /*ffb0*/  LDL R11, [R1+0x14] ;  /* 0x00001400010b7983 */ /* 0x000ea20000100800 */
[----:B------:R-:W-:Y:S01]  /*ffc0*/  IMAD R93, R19, 0x8, R18 ;  /* 0x00000008135d7824 */ /* 0x000fe200078e0212 */
[----:B------:R-:W-:Y:S01]  /*ffd0*/  BSSY B1, `(.L_x_2850) ;  /* 0x0000005000017945 */ /* 0x000fe20003800000 */
[----:B------:R-:W-:Y:S02]  /*ffe0*/  SHF.R.S32.HI R90, RZ, 0x1f, R35 ;  /* 0x0000001fff5a7819 */ /* 0x000fe40000011423 */
[----:B--2---:R-:W-:-:S04]  /*fff0*/  SHF.L.U32 R94, R11, 0x1f, RZ ;  /* 0x0000001f0b5e7819 */ /* 0x004fc800000006ff */
[----:B------:R-:W0:Y:S02]  /*10000*/  SYNCS.PHASECHK.TRANS64.TRYWAIT P3, [R93+URZ+0x33490], R94 ;  /* 0x0334905e5d0075a7 */ /* 0x000e24000806017f */
[----:B0-----:R-:W-:Y:S05]  /*10010*/  @!P3 BRA `(.L_x_2851) ;  /* 0x000002600008b947 */ /* 0x001fea0003800000 */
.L_x_3140:
[----:B------:R-:W-:Y:S05]  /*10020*/  BSYNC B1 ;  /* 0x0000000000017941 */ /* 0x000fea0003800000 */
.L_x_2850:
        /* <DEDUP_REMOVED lines=30> */
.L_x_3144:
[----:B------:R-:W-:Y:S04]  /*10210*/  BSSY B1, `(.L_x_2853) ;  /* 0x0000026000017945 */ /* 0x000fe80003800000 */
[----:B------:R-:W-:Y:S05]  /*10220*/  @!P3 BRA `(.L_x_2854) ;  /* 0x000000000090b947 */ /* 0x000fea0003800000 */
[----:B------:R-:W4:Y:S01]  /*10230*/  LDL R13, [R1+0x8] ;  /* 0x00000800010d7983 */ /* 0x000f220000100800 */
[----:B------:R-:W-:-:S03]  /*10240*/  ULDC UR4, c[0x0][0x2f4] ;  /* 0x0000bd0000047ab9 */ /* 0x000fc60000000800 */
[----:B------:R-:W5:Y:S01]  /*10250*/  LDL R12, [R1+0x4] ;  /* 0x00000400010c7983 */ /* 0x000f620000100800 */
[----:B------:R-:W-:-:S03]  /*10260*/  ISETP.GE.AND P5, PT, R16, UR4, PT ;  /* 0x0000000410007c0c */ /* 0x000fc6000bfa6270 */
[----:B------:R-:W5:Y:S10]  /*10270*/  LDL R11, [R1] ;  /* 0x00000000010b7983 */ /* 0x000f740000100800 */
[----:B---3--:R-:W-:-:S05]  /*10280*/  @!P5 IADD3 R40, P3, R16, R45, RZ ;  /* 0x0000002d1028d210 */ /* 0x008fca0007f7e0ff */
[----:B--2---:R-:W-:Y:S01]  /*10290*/  @!P5 IMAD.X R41, R43, 0x1, R17, P3 ;  /* 0x000000012b29d824 */ /* 0x004fe200018e0611 */
[----:B------:R-:W-:-:S13]  /*102a0*/  ISETP.GE.AND P3, PT, R23, UR4, PT ;  /* 0x0000000417007c0c */ /* 0x000fda000bf66270 */
[----:B------:R-:W-:-:S05]  /*102b0*/  @!P3 IADD3 R38, P4, R23, R45, RZ ;  /* 0x0000002d1726b210 */ /* 0x000fca0007f9e0ff */
[----:B----4-:R-:W-:Y:S01]  /*102c0*/  @!P3 IMAD.X R39, R43, 0x1, R13, P4 ;  /* 0x000000012b27b824 */ /* 0x010fe200020e060d */
[----:B------:R-:W-:-:S13]  /*102d0*/  ISETP.GE.AND P4, PT, R22, UR4, PT ;  /* 0x0000000416007c0c */ /* 0x000fda000bf86270 */
[----:B------:R-:W-:-:S05]  /*102e0*/  @!P4 IADD3 R36, P6, R22, R45, RZ ;  /* 0x0000002d1624c210 */ /* 0x000fca0007fde0ff */
[----:B-----5:R-:W-:Y:S02]  /*102f0*/  @!P4 IMAD.X R37, R43, 0x1, R12, P6 ;  /* 0x000000012b25c824 */ /* 0x020fe400030e060c */
[----:B------:R-:W2:Y:S04]  /*10300*/  @!P5 LDS.128 R12, [R88+0x24200] ;  /* 0x02420000580cd984 */ /* 0x000ea80000000c00 */
[----:B--2---:R2:W-:Y:S01]  /*10310*/  @!P5 ST.E.128 desc[UR54][R40.64], R12 ;  /* 0x0000000c2800d985 */ /* 0x0045e2000c101d36 */
[----:B------:R-:W-:-:S13]  /*10320*/  ISETP.GE.AND P5, PT, R222, UR4, PT ;  /* 0x00000004de007c0c */ /* 0x000fda000bfa6270 */
[----:B------:R-:W3:Y:S01]  /*10330*/  @!P5 LDS.128 R12, [R89+0x24200] ;  /* 0x02420000590cd984 */ /* 0x000ee20000000c00 */
[----:B------:R-:W-:-:S04]  /*10340*/  @!P5 SHF.L.U32 R46, R227, 0x4, RZ ;  /* 0x00000004e32ed819 */ /* 0x000fc800000006ff */
        /* <DEDUP_REMOVED lines=18> */
.L_x_2854:
[----:B------:R-:W-:Y:S05]  /*10470*/  BSYNC B1 ;  /* 0x0000000000017941 */ /* 0x000fea0003800000 */
.L_x_2853:
[----:B------:R-:W-:-:S03]  /*10480*/  UMOV UR4, 0xffffffff ;  /* 0xffffffff00047882 */ /* 0x000fc60000000000 */
[----:B------:R-:W-:Y:S05]  /*10490*/  BRA.DIV UR4, `(.L_x_2855) ;  /* 0x0000025e04487947 */ /* 0x000fea000b800000 */
[----:B--2---:R2:W0:Y:S04]  /*104a0*/  SHFL.IDX PT, R43, R44, 0x1, 0x1e1f ;  /* 0x003e1f002c2b7f89 */ /* 0x00442800000e0000 */
[----:B---3--:R2:W3:Y:S02]  /*104b0*/  SHFL.IDX PT, R45, R42, 0x1, 0x1e1f ;  /* 0x003e1f002a2d7f89 */ /* 0x0084e400000e0000 */
.L_x_3148:
[----:B------:R-:W-:-:S13]  /*104c0*/  ISETP.GE.AND P3, PT, R47, 0x81, PT ;  /* 0x000000812f00780c */ /* 0x000fda0003f66270 */
[----:B------:R-:W-:Y:S05]  /*104d0*/  @!P3 BRA `(.L_x_2795) ;  /* 0x000000000090b947 */ /* 0x000fea0003800000 */
[----:B----4-:R-:W4:Y:S01]  /*104e0*/  LDL R13, [R1+0x8] ;  /* 0x00000800010d7983 */ /* 0x010f220000100800 */
[----:B------:R-:W-:-:S03]  /*104f0*/  ULDC UR4, c[0x0][0x2f4] ;  /* 0x0000bd0000047ab9 */ /* 0x000fc60000000800 */
[----:B------:R-:W5:Y:S01]  /*10500*/  LDL R12, [R1+0x4] ;  /* 0x00000400010c7983 */ /* 0x000f620000100800 */
[----:B------:R-:W-:-:S03]  /*10510*/  ISETP.GE.AND P5, PT, R16, UR4, PT ;  /* 0x0000000410007c0c */ /* 0x000fc6000bfa6270 */
[----:B------:R-:W2:Y:S10]  /*10520*/  LDL R11, [R1] ;  /* 0x00000000010b7983 */ /* 0x000eb40000100800 */
[----:B---3--:R-:W-:-:S05]  /*10530*/  @!P5 IADD3 R40, P3, R16, R45, RZ ;  /* 0x0000002d1028d210 */ /* 0x008fca0007f7e0ff */
[----:B0-----:R-:W-:Y:S01]  /*10540*/  @!P5 IMAD.X R41, R43, 0x1, R17, P3 ;  /* 0x000000012b29d824 */ /* 0x001fe200018e0611 */
[----:B------:R-:W-:-:S13]  /*10550*/  ISETP.GE.AND P3, PT, R23, UR4, PT ;  /* 0x0000000417007c0c */ /* 0x000fda000bf66270 */
[----:B------:R-:W-:-:S05]  /*10560*/  @!P3 IADD3 R38, P4, R23, R45, RZ ;  /* 0x0000002d1726b210 */ /* 0x000fca0007f9e0ff */
[----:B----4-:R-:W-:Y:S01]  /*10570*/  @!P3 IMAD.X R39, R43, 0x1, R13, P4 ;  /* 0x000000012b27b824 */ /* 0x010fe200020e060d */
[----:B------:R-:W-:-:S13]  /*10580*/  ISETP.GE.AND P4, PT, R22, UR4, PT ;  /* 0x0000000416007c0c */ /* 0x000fda000bf86270 */
[----:B------:R-:W-:-:S05]  /*10590*/  @!P4 IADD3 R36, P6, R22, R45, RZ ;  /* 0x0000002d1624c210 */ /* 0x000fca0007fde0ff */
[----:B-----5:R-:W-:Y:S02]  /*105a0*/  @!P4 IMAD.X R37, R43, 0x1, R12, P6 ;  /* 0x000000012b25c824 */ /* 0x020fe400030e060c */
[----:B------:R-:W0:Y:S04]  /*105b0*/  @!P5 LDS.128 R12, [R88+0x26200] ;  /* 0x02620000580cd984 */ /* 0x000e280000000c00 */
[----:B0-----:R0:W-:Y:S01]  /*105c0*/  @!P5 ST.E.128 desc[UR54][R40.64], R12 ;  /* 0x0000000c2800d985 */ /* 0x0011e2000c101d36 */
[----:B------:R-:W-:-:S13]  /*105d0*/  ISETP.GE.AND P5, PT, R222, UR4, PT ;  /* 0x00000004de007c0c */ /* 0x000fda000bfa6270 */
[----:B------:R-:W3:Y:S01]  /*105e0*/  @!P5 LDS.128 R12, [R89+0x26200] ;  /* 0x02620000590cd984 */ /* 0x000ee20000000c00 */
[----:B-12---:R-:W-:-:S04]  /*105f0*/  @!P5 SHF.L.U32 R42, R227, 0x4, RZ ;  /* 0x00000004e32ad819 */ /* 0x006fc800000006ff */
        /* <DEDUP_REMOVED lines=18> */
.L_x_2795:
[----:B------:R-:W-:Y:S05]  /*10720*/  BSYNC B0 ;  /* 0x0000000000007941 */ /* 0x000fea0003800000 */
.L_x_2759:
        /* <DEDUP_REMOVED lines=11> */
[----:B------:R-:W-:-:S05]  /*107e0*/  @!P3 VIADD R11, R93, 0x334a0 ;  /* 0x000334a05d0bb836 */ /* 0x000fca0000000000 */
[----:B------:R-:W-:-:S04]  /*107f0*/  @!P3 PRMT R11, RZ, 0x654, R11 ;  /* 0x00000654ff0bb816 */ /* 0x000fc8000000000b */
[----:B------:R4:W-:Y:S01]  /*10800*/  @!P3 SYNCS.ARRIVE.TRANS64.RED.A1T0 RZ, [R11+URZ], RZ ;  /* 0x000000ff0bffb9a7 */ /* 0x0009e2000810043f */
[----:B------:R-:W-:Y:S05]  /*10810*/  @!P2 BRA `(.L_x_2857) ;  /* 0x000000000004a947 */ /* 0x000fea0003800000 */
[----:B------:R-:W-:Y:S01]  /*10820*/  BPT.TRAP 0x1 ;  /* 0x000000040000795c */ /* 0x000fe20000300000 */
.L_x_2857:
[----:B------:R-:W-:Y:S05]  /*10830*/  BSYNC B0 ;  /* 0x0000000000007941 */ /* 0x000fea0003800000 */
.L_x_2856:
[----:B------:R-:W0:Y:S01]  /*10840*/  SYNCS.PHASECHK.TRANS64.TRYWAIT P2, [R93+URZ+0x334b0], R94 ;  /* 0x0334b05e5d0075a7 */ /* 0x000e22000804017f */
[----:B------:R-:W-:Y:S01]  /*10850*/  ULDC UR39, c[0x0][0x2f4] ;  /* 0x0000bd0000277ab9 */ /* 0x000fe20000000800 */
[----:B------:R-:W-:Y:S04]  /*10860*/  BSSY B0, `(.L_x_2858) ;  /* 0x0000002000007945 */ /* 0x000fe80003800000 */
[----:B0-----:R-:W-:Y:S05]  /*10870*/  @!P2 BRA `(.L_x_2859) ;  /* 0x00000258009ca947 */ /* 0x001fea0003800000 */
.L_x_3149:
[----:B------:R-:W-:Y:S05]  /*10880*/  BSYNC B0 ;  /* 0x0000000000007941 */ /* 0x000fea0003800000 */
.L_x_2858:
[----:B------:R0:W5:Y:S01]  /*10890*/  LDL R46, [R1+0x8] ;  /* 0x00000800012e7983 */ /* 0x0001620000100800 */
[----:B------:R-:W-:Y:S01]  /*108a0*/  ULDC.64 UR4, c[0x0][0x328] ;  /* 0x0000ca0000047ab9 */ /* 0x000fe20000000a00 */
[----:B------:R-:W-:Y:S02]  /*108b0*/  ULDC.64 UR6, c[0x0][0x318] ;  /* 0x0000c60000067ab9 */ /* 0x000fe40000000a00 */
[----:B---3--:R0:W5:Y:S01]  /*108c0*/  LDL R45, [R1+0x4] ;  /* 0x00000400012d7983 */ /* 0x0081620000100800 */
[----:B------:R-:W-:Y:S02]  /*108d0*/  IMAD R90, R90, UR4, RZ ;  /* 0x000000045a5a7c24 */ /* 0x000fe4000f8e02ff */
[C---:B--2---:R-:W-:Y:S01]  /*108e0*/  IMAD.WIDE.U32 R12, R35.reuse, UR4, RZ ;  /* 0x00000004230c7c25 */ /* 0x044fe2000f8e00ff */
[----:B-1----:R0:W5:Y:S03]  /*108f0*/  LDL R44, [R1] ;  /* 0x00000000012c7983 */ /* 0x0021660000100800 */
[----:B------:R-:W-:Y:S01]  /*10900*/  IMAD R35, R35, UR5, R90 ;  /* 0x0000000523237c24 */ /* 0x000fe2000f8e025a */
[----:B----4-:R-:W1:Y:S01]  /*10910*/  S2R R11, SR_TID.X ;  /* 0x00000000000b7919 */ /* 0x010e620000002100 */
        /* <DEDUP_REMOVED lines=9> */
[C---:B-1----:R-:W-:Y:S01]  /*109b0*/  VIADD R14, R11.reuse, 0xffffff80 ;  /* 0xffffff800b0e7836 */ /* 0x042fe20000000000 */
[----:B------:R-:W-:Y:S01]  /*109c0*/  IADD3 R15, R11, -0x80, RZ ;  /* 0xffffff800b0f7810 */ /* 0x000fe20007ffe0ff */
[----:B------:R-:W-:-:S03]  /*109d0*/  IMAD R11, R226, UR5, R13 ;  /* 0x00000005e20b7c24 */ /* 0x000fc6000f8e020d */
[----:B------:R-:W-:Y:S02]  /*109e0*/  LEA.HI R14, R14, R15, RZ, 0x1 ;  /* 0x0000000f0e0e7211 */ /* 0x000fe400078f08ff */
[----:B------:R-:W-:Y:S02]  /*109f0*/  IADD3.X R11, R11, UR7, RZ, P2, !PT ;  /* 0x000000070b0b7c10 */ /* 0x000fe400097fe4ff */
[----:B------:R-:W-:-:S05]  /*10a00*/  SHF.R.S32.HI R14, RZ, 0x1, R14 ;  /* 0x00000001ff0e7819 */ /* 0x000fca000001140e */
[----:B------:R-:W-:-:S05]  /*10a10*/  IMAD.IADD R92, R92, 0x1, -R14 ;  /* 0x000000015c5c7824 */ /* 0x000fca00078e0a0e */
[----:B------:R-:W-:Y:S01]  /*10a20*/  ISETP.GE.AND P2, PT, R92, 0x1, PT ;  /* 0x000000015c00780c */ /* 0x000fe20003f46270 */
[----:B------:R0:W1:Y:S01]  /*10a30*/  SHFL.IDX PT, R43, R40, RZ, 0x1e1f ;  /* 0x001e1fff282b7589 */ /* 0x00006200000e0000 */
[----:B------:R-:W-:Y:S03]  /*10a40*/  BSSY B0, `(.L_x_2860) ;  /* 0x0000023000007945 */ /* 0x000fe60003800000 */
[----:B------:R0:W2:Y:S08]  /*10a50*/  SHFL.IDX PT, R41, R11, RZ, 0x1e1f ;  /* 0x001e1fff0b297589 */ /* 0x0000b000000e0000 */
[----:B0-----:R-:W-:Y:S05]  /*10a60*/  @!P2 BRA `(.L_x_2861) ;  /* 0x000000000080a947 */ /* 0x001fea0003800000 */
[----:B------:R-:W-:-:S13]  /*10a70*/  ISETP.GE.AND P5, PT, R16, UR39, PT ;  /* 0x0000002710007c0c */ /* 0x000fda000bfa6270 */
[----:B------:R-:W0:Y:S01]  /*10a80*/  @!P5 LDS.128 R12, [R88+0xf200] ;  /* 0x00f20000580cd984 */ /* 0x000e220000000c00 */
[----:B-1----:R-:W-:-:S05]  /*10a90*/  @!P5 IADD3 R38, P2, R16, R43, RZ ;  /* 0x0000002b1026d210 */ /* 0x002fca0007f5e0ff */
        /* <DEDUP_REMOVED lines=29> */
.L_x_2861:
[----:B------:R-:W-:Y:S05]  /*10c70*/  BSYNC B0 ;  /* 0x0000000000007941 */ /* 0x000fea0003800000 */
.L_x_2860:
[----:B------:R-:W-:Y:S01]  /*10c80*/  ISETP.GE.AND P2, PT, R92, 0x81, PT ;  /* 0x000000815c00780c */ /* 0x000fe20003f46270 */
[----:B------:R-:W3:Y:S01]  /*10c90*/  SHFL.IDX PT, R11, R11, 0x1, 0x1e1f ;  /* 0x003e1f000b0b7f89 */ /* 0x000ee200000e0000 */
[----:B------:R-:W-:Y:S03]  /*10ca0*/  BSSY B0, `(.L_x_2862) ;  /* 0x0000023000007945 */ /* 0x000fe60003800000 */
[----:B--2---:R2:W4:Y:S08]  /*10cb0*/  SHFL.IDX PT, R41, R40, 0x1, 0x1e1f ;  /* 0x003e1f0028297f89 */ /* 0x00453000000e0000 */
[----:B--2---:R-:W-:Y:S05]  /*10cc0*/  @!P2 BRA `(.L_x_2863) ;  /* 0x000000000080a947 */ /* 0x004fea0003800000 */
[----:B------:R-:W-:-:S13]  /*10cd0*/  ISETP.GE.AND P5, PT, R16, UR39, PT ;  /* 0x0000002710007c0c */ /* 0x000fda000bfa6270 */
[----:B0-----:R-:W0:Y:S01]  /*10ce0*/  @!P5 LDS.128 R12, [R88+0x11200] ;  /* 0x01120000580cd984 */ /* 0x001e220000000c00 */
[----:B----4-:R-:W-:-:S05]  /*10cf0*/  @!P5 IADD3 R38, P2, R16, R41, RZ ;  /* 0x000000291026d210 */ /* 0x010fca0007f5e0ff */
[----:B---3--:R-:W-:Y:S01]  /*10d00*/  @!P5 IMAD.X R39, R11, 0x1, R17, P2 ;  /* 0x000000010b27d824 */ /* 0x008fe200010e0611 */
        /* <DEDUP_REMOVED lines=8> */
[----:B------:R-:W2:Y:S01]  /*10d90*/  @!P5 LDS.128 R12, [R89+0x11200] ;  /* 0x01120000590cd984 */ /* 0x000ea20000000c00 */
[----:B------:R-:W-:-:S04]  /*10da0*/  @!P5 SHF.L.U32 R40, R227, 0x4, RZ ;  /* 0x00000004e328d819 */ /* 0x000fc800000006ff */
[----:B0-----:R-:W-:-:S04]  /*10db0*/  @!P5 IADD3 R38, P6, R40, R41, RZ ;  /* 0x000000292826d210 */ /* 0x001fc80007fde0ff */
[----:B------:R-:W-:-:S05]  /*10dc0*/  @!P5 LEA.HI.X.SX32 R39, R40, R11, 0x1, P6 ;  /* 0x0000000b2827d211 */ /* 0x000fca00030f0eff */
[----:B--2---:R0:W-:Y:S01]  /*10dd0*/  @!P5 ST.E.128 desc[UR54][R38.64], R12 ;  /* 0x0000000c2600d985 */ /* 0x0041e2000c101d36 */
[----:B------:R-:W-:-:S13]  /*10de0*/  ISETP.GE.AND P5, PT, R223, UR39, PT ;  /* 0x00000027df007c0c */ /* 0x000fda000bfa6270 */
[----:B------:R-:W2:Y:S01]  /*10df0*/  @!P5 LDS.128 R12, [R88+0x13a00] ;  /* 0x013a0000580cd984 */ /* 0x000ea20000000c00 */
[----:B------:R-:W-:-:S05]  /*10e00*/  @!P5 IMAD.SHL.U32 R40, R228, 0x10, RZ ;  /* 0x00000010e428d824 */ /* 0x000fca00078e00ff */
[----:B0-----:R-:W-:-:S04]  /*10e10*/  @!P5 IADD3 R38, P6, R40, R41, RZ ;  /* 0x000000292826d210 */ /* 0x001fc80007fde0ff */
[----:B------:R-:W-:-:S05]  /*10e20*/  @!P5 LEA.HI.X.SX32 R39, R40, R11, 0x1, P6 ;  /* 0x0000000b2827d211 */ /* 0x000fca00030f0eff */
[----:B--2---:R0:W-:Y:S01]  /*10e30*/  @!P5 ST.E.128 desc[UR54][R38.64], R12 ;  /* 0x0000000c2600d985 */ /* 0x0041e2000c101d36 */
[----:B------:R-:W-:-:S03]  /*10e40*/  ISETP.GE.AND P5, PT, R220, UR39, PT ;  /* 0x00000027dc007c0c */ /* 0x000fc6000bfa6270 */
[----:B------:R-:W2:Y:S10]  /*10e50*/  @!P2 LDS.128 R12, [R89+0x13a00] ;  /* 0x013a0000590ca984 */ /* 0x000eb40000000c00 */
[----:B0-----:R-:W-:-:S05]  /*10e60*/  @!P5 IADD3 R38, P6, R220, R41, RZ ;  /* 0x00000029dc26d210 */ /* 0x001fca0007fde0ff */
[----:B------:R-:W-:Y:S01]  /*10e70*/  @!P5 IMAD.X R39, R11, 0x1, R44, P6 ;  /* 0x000000010b27d824 */ /* 0x000fe200030e062c */
[----:B--2---:R-:W-:Y:S04]  /*10e80*/  @!P2 ST.E.128 desc[UR54][R36.64], R12 ;  /* 0x0000000c2400a985 */ /* 0x004fe8000c101d36 */
[----:B------:R-:W0:Y:S04]  /*10e90*/  @!P4 LDS.128 R12, [R88+0x16200] ;  /* 0x01620000580cc984 */ /* 0x000e280000000c00 */
[----:B0-----:R-:W-:Y:S04]  /*10ea0*/  @!P4 ST.E.128 desc[UR54][R34.64], R12 ;  /* 0x0000000c2200c985 */ /* 0x001fe8000c101d36 */
[----:B------:R-:W0:Y:S04]  /*10eb0*/  @!P5 LDS.128 R12, [R89+0x16200] ;  /* 0x01620000590cd984 */ /* 0x000e280000000c00 */
[----:B0-----:R2:W-:Y:S02]  /*10ec0*/  @!P5 ST.E.128 desc[UR54][R38.64], R12 ;  /* 0x0000000c2600d985 */ /* 0x0015e4000c101d36 */
.L_x_2863:
[----:B------:R-:W-:Y:S05]  /*10ed0*/  BSYNC B0 ;  /* 0x0000000000007941 */ /* 0x000fea0003800000 */
.L_x_2862:
[----:B---3--:R-:W3:Y:S04]  /*10ee0*/  LDL R11, [R1+0xc] ;  /* 0x00000c00010b7983 */ /* 0x008ee80000100800 */
        /* <DEDUP_REMOVED lines=24> */
.L_x_2754:
[----:B------:R-:W2:Y:S01]  /*11070*/  LDL R2, [R1+0x48] ;  /* 0x0000480001027983 */ /* 0x000ea20000100800 */
[----:B------:R-:W0:Y:S01]  /*11080*/  LDC R0, c[0x0][0x448] ;  /* 0x00011200ff007b82 */ /* 0x000e220000000800 */
[----:B------:R-:W-:Y:S01]  /*11090*/  IMAD.MOV.U32 R106, RZ, RZ, RZ ;  /* 0x000000ffff6a7224 */ /* 0x000fe200078e00ff */
[----:B0-----:R-:W-:-:S13]  /*110a0*/  ISETP.NE.AND P1, PT, R0, 0x1, PT ;  /* 0x000000010000780c */ /* 0x001fda0003f25270 */
[----:B------:R-:W0:Y:S08]  /*110b0*/  @P1 LDC R0, c[0x0][0x44c] ;  /* 0x00011300ff001b82 */ /* 0x000e300000000800 */
[----:B------:R-:W3:Y:S01]  /*110c0*/  @P1 LDC R5, c[0x0][0x450] ;  /* 0x00011400ff051b82 */ /* 0x000ee20000000800 */
[----:B--2---:R-:W-:-:S04]  /*110d0*/  VIADD R3, R2, 0x7f ;  /* 0x0000007f02037836 */ /* 0x004fc80000000000 */
[----:B0-----:R-:W-:-:S05]  /*110e0*/  @P1 IMAD.HI.U32 R0, R3, R0, RZ ;  /* 0x0000000003001227 */ /* 0x001fca00078e00ff */
[----:B---3--:R-:W-:-:S04]  /*110f0*/  @P1 SHF.R.U32.HI R3, RZ, R5, R0 ;  /* 0x00000005ff031219 */ /* 0x008fc80000011600 */
[----:B------:R-:W-:-:S05]  /*11100*/  IADD3 R3, R136, R3, RZ ;  /* 0x0000000388037210 */ /* 0x000fca0007ffe0ff */
[----:B------:R-:W-:-:S05]  /*11110*/  IMAD.HI R3, R3, 0x66666667, RZ ;  /* 0x6666666703037827 */ /* 0x000fca00078e02ff */
[----:B------:R-:W-:-:S04]  /*11120*/  SHF.R.U32.HI R0, RZ, 0x1f, R3 ;  /* 0x0000001fff007819 */ /* 0x000fc80000011603 */
[----:B------:R-:W-:-:S04]  /*11130*/  LEA.HI.SX32 R0, R3, R0, 0x1a ;  /* 0x0000000003007211 */ /* 0x000fc800078fd2ff */
[----:B------:R-:W-:-:S04]  /*11140*/  VIMNMX R137, R137, R0, PT ;  /* 0x0000000089897248 */ /* 0x000fc80003fe0100 */
[----:B------:R-:W-:Y:S01]  /*11150*/  ISETP.GE.AND P1, PT, R137, 0x1, PT ;  /* 0x000000018900780c */ /* 0x000fe20003f26270 */
[----:B------:R-:W-:-:S12]  /*11160*/  @P0 BRA `(.L_x_2865) ;  /* 0x00000000000c0947 */ /* 0x000fd80003800000 */
[----:B------:R-:W0:Y:S01]  /*11170*/  FENCE.VIEW.ASYNC.G ;  /* 0x00000000000073c6 */ /* 0x000e220000000100 */
[----:B------:R-:W-:Y:S05]  /*11180*/  WARPSYNC.ALL ;  /* 0x0000000000007948 */ /* 0x000fea0003800000 */
[----:B0-----:R-:W-:Y:S06]  /*11190*/  BAR.ARV 0xc, 0x180 ;  /* 0x0306000000007b1d */ /* 0x001fec0000002000 */
.L_x_2865:
[----:B------:R-:W-:Y:S04]  /*111a0*/  BSSY B0, `(.L_x_2866) ;  /* 0x0000021000007945 */ /* 0x000fe80003800000 */
[----:B------:R-:W-:Y:S05]  /*111b0*/  @!P1 BRA `(.L_x_2867) ;  /* 0x00000000007c9947 */ /* 0x000fea0003800000 */
[----:B------:R-:W2:Y:S01]  /*111c0*/  LDL R0, [R1+0x64] ;  /* 0x0000640001007983 */ /* 0x000ea20000100800 */
[----:B------:R-:W-:Y:S01]  /*111d0*/  ULDC UR4, c[0x0][0x9f0] ;  /* 0x00027c0000047ab9 */ /* 0x000fe20000000800 */
[----:B--2---:R-:W-:-:S04]  /*111e0*/  ISETP.NE.AND P0, PT, R0, RZ, PT ;  /* 0x000000ff0000720c */ /* 0x004fc80003f05270 */
[----:B------:R-:W-:-:S04]  /*111f0*/  SEL R6, R0, UR4, P0 ;  /* 0x0000000400067c07 */ /* 0x000fc80008000000 */
        /* <DEDUP_REMOVED lines=9> */
[----:B------:R0:W2:Y:S01]  /*11290*/  F2I.FTZ.U32.TRUNC.NTZ R3, R2 ;  /* 0x0000000200037305 */ /* 0x0000a2000021f000 */
[----:B------:R-:W-:Y:S01]  /*112a0*/  ISETP.GE.AND P2, PT, R0, RZ, PT ;  /* 0x000000ff0000720c */ /* 0x000fe20003f46270 */
[----:B0-----:R-:W-:Y:S02]  /*112b0*/  IMAD.MOV.U32 R2, RZ, RZ, RZ ;  /* 0x000000ffff027224 */ /* 0x001fe400078e00ff */
[----:B--2---:R-:W-:-:S04]  /*112c0*/  IMAD.MOV R8, RZ, RZ, -R3 ;  /* 0x000000ffff087224 */ /* 0x004fc800078e0a03 */
        /* <DEDUP_REMOVED lines=14> */
.L_x_2867:
[----:B------:R-:W-:Y:S05]  /*113b0*/  BSYNC B0 ;  /* 0x0000000000007941 */ /* 0x000fea0003800000 */
.L_x_2866:
[----:B------:R-:W2:Y:S01]  /*113c0*/  LDL R0, [R1+0x74] ;  /* 0x0000740001007983 */ /* 0x000ea20000100800 */
[----:B------:R-:W-:Y:S01]  /*113d0*/  PLOP3.LUT P0, PT, PT, PT, PT, 0x80, 0x0 ;  /* 0x000000000000781c */ /* 0x000fe20003f0f070 */
[----:B------:R-:W-:Y:S01]  /*113e0*/  IMAD.MOV.U32 R152, RZ, RZ, RZ ;  /* 0x000000ffff987224 */ /* 0x000fe200078e00ff */
[----:B------:R-:W-:Y:S01]  /*113f0*/  MOV R149, RZ ;  /* 0x000000ff00957202 */ /* 0x000fe20000000f00 */
[----:B------:R-:W-:Y:S01]  /*11400*/  IMAD.MOV.U32 R151, RZ, RZ, RZ ;  /* 0x000000ffff977224 */ /* 0x000fe200078e00ff */
        /* <DEDUP_REMOVED lines=23> */
[----:B------:R-:W-:Y:S02]  /*11580*/  CS2R R88, SRZ ;  /* 0x0000000000587805 */ /* 0x000fe4000001ff00 */
[----:B------:R-:W-:-:S02]  /*11590*/  MOV R12, RZ ;  /* 0x000000ff000c7202 */ /* 0x000fc40000000f00 */
[----:B-----5:R-:W-:Y:S02]  /*115a0*/  CS2R R46, SRZ ;  /* 0x00000000002e7805 */ /* 0x020fe4000001ff00 */
        /* <DEDUP_REMOVED lines=11> */
[----:B-1----:R-:W-:-:S02]  /*11660*/  CS2R R42, SRZ ;  /* 0x00000000002a7805 */ /* 0x002fc4000001ff00 */
[----:B------:R-:W-:Y:S02]  /*11670*/  CS2R R110, SRZ ;  /* 0x00000000006e7805 */ /* 0x000fe4000001ff00 */
[----:B----4-:R-:W-:Y:S01]  /*11680*/  CS2R R40, SRZ ;  /* 0x0000000000287805 */ /* 0x010fe2000001ff00 */
[----:B------:R-:W-:Y:S01]  /*11690*/  IMAD.MOV.U32 R98, RZ, RZ, RZ ;  /* 0x000000ffff627224 */ /* 0x000fe200078e00ff */
        /* <DEDUP_REMOVED lines=10> */
[----:B--2---:R-:W-:-:S05]  /*11740*/  IMAD R0, R0, R106, RZ ;  /* 0x0000006a00007224 */ /* 0x004fca00078e02ff */
[----:B------:R0:W-:Y:S01]  /*11750*/  STL [R1+0x44], R0 ;  /* 0x0000440001007387 */ /* 0x0001e20000100800 */
[----:B------:R-:W-:Y:S02]  /*11760*/  VIADDMNMX R106, R0, R106, R137, PT ;  /* 0x0000006a006a7246 */ /* 0x000fe40003800189 */
[----:B------:R-:W-:Y:S02]  /*11770*/  CS2R R136, SRZ ;  /* 0x0000000000887805 */ /* 0x000fe4000001ff00 */
[----:B------:R-:W-:-:S13]  /*11780*/  ISETP.GT.AND P1, PT, R106, R0, PT ;  /* 0x000000006a00720c */ /* 0x000fda0003f24270 */
[----:B0-----:R-:W-:Y:S05]  /*11790*/  @!P1 BRA `(.L_x_2868) ;  /* 0x0000015400509947 */ /* 0x001fea0003800000 */
[----:B------:R-:W0:Y:S01]  /*117a0*/  S2R R0, SR_TID.X ;  /* 0x0000000000007919 */ /* 0x000e220000002100 */
[----:B------:R-:W-:Y:S01]  /*117b0*/  UMOV UR4, 0xffffffff ;  /* 0xffffffff00047882 */ /* 0x000fe20000000000 */
[----:B0-----:R-:W-:-:S04]  /*117c0*/  IADD3 R48, R0, -0x80, RZ ;  /* 0xffffff8000307810 */ /* 0x001fc80007ffe0ff */
[----:B------:R-:W-:-:S04]  /*117d0*/  SHF.R.S32.HI R41, RZ, 0x1f, R48 ;  /* 0x0000001fff297819 */ /* 0x000fc80000011430 */
[----:B------:R-:W-:-:S04]  /*117e0*/  LEA.HI R13, R41, R48, RZ, 0x7 ;  /* 0x00000030290d7211 */ /* 0x000fc800078f38ff */
[----:B------:R-:W-:Y:S01]  /*117f0*/  SHF.R.S32.HI R13, RZ, 0x7, R13 ;  /* 0x00000007ff0d7819 */ /* 0x000fe2000001140d */
[----:B------:R-:W-:Y:S06]  /*11800*/  BRA.DIV UR4, `(.L_x_2869) ;  /* 0x0000024a04cc7947 */ /* 0x000fec000b800000 */
[----:B------:R-:W0:Y:S04]  /*11810*/  SHFL.IDX PT, R0, R13, RZ, 0x1f ;  /* 0x00001fff0d007589 */ /* 0x000e2800000e0000 */
[----:B0-----:R1:W-:Y:S02]  /*11820*/  STL [R1+0x2c], R0 ;  /* 0x00002c0001007387 */ /* 0x0013e40000100800 */
.L_x_3152:
[----:B------:R-:W1:Y:S01]  /*11830*/  LDL R2, [R1+0x2c] ;  /* 0x00002c0001027983 */ /* 0x000e620000100800 */
[----:B------:R-:W-:-:S06]  /*11840*/  ULOP3.LUT UP0, URZ, UR48, 0x9f, URZ, 0xc0, !UPT ;  /* 0x0000009f303f7892 */ /* 0x000fcc000f80c03f */
[----:B------:R-:W-:Y:S02]  /*11850*/  PLOP3.LUT P0, PT, PT, PT, UP0, 0x80, 0x0 ;  /* 0x000000000000781c */ /* 0x000fe40003f0f008 */
[----:B-1----:R-:W-:-:S04]  /*11860*/  LEA.HI R0, R2, R2, RZ, 0x1 ;  /* 0x0000000202007211 */ /* 0x002fc800078f08ff */
[----:B------:R-:W-:-:S05]  /*11870*/  LOP3.LUT R0, R0, 0x3e, RZ, 0xc0, !PT ;  /* 0x0000003e00007812 */ /* 0x000fca00078ec0ff */
        /* <DEDUP_REMOVED lines=10> */
[----:B------:R-:W1:Y:S01]  /*11920*/  LDC.64 R2, c[0x4][R2] ;  /* 0x0100000002027b82 */ /* 0x000e620000000a00 */
        /* <DEDUP_REMOVED lines=10> */
.L_x_2870:
        /* <DEDUP_REMOVED lines=9> */
[----:B------:R-:W1:Y:S08]  /*11a60*/  @P0 LDC.64 R10, c[0x0][0x9a8] ;  /* 0x00026a00ff0a0b82 */ /* 0x000e700000000a00 */
[----:B------:R-:W4:Y:S08]  /*11a70*/  @P1 LDC.64 R2, c[0x0][0x9c0] ;  /* 0x00027000ff021b82 */ /* 0x000f300000000a00 */
[----:B------:R-:W5:Y:S01]  /*11a80*/  @P0 LDC.64 R4, c[0x0][0x9b0] ;  /* 0x00026c00ff040b82 */ /* 0x000f620000000a00 */
[----:B--2---:R-:W-:-:S02]  /*11a90*/  @P1 IMAD R6, R21, R12, RZ ;  /* 0x0000000c15061224 */ /* 0x004fc400078e02ff */
[----:B-1----:R-:W-:Y:S02]  /*11aa0*/  @P0 IMAD R0, R21, R10, RZ ;  /* 0x0000000a15000224 */ /* 0x002fe400078e02ff */
[C---:B---3--:R-:W-:Y:S02]  /*11ab0*/  @P1 IMAD R13, R20.reuse, R13, R6 ;  /* 0x0000000d140d1224 */ /* 0x048fe400078e0206 */
[----:B------:R-:W-:-:S04]  /*11ac0*/  @P1 IMAD.WIDE.U32 R8, R20, R12, RZ ;  /* 0x0000000c14081225 */ /* 0x000fc800078e00ff */
[C---:B------:R-:W-:Y:S01]  /*11ad0*/  @P0 IMAD R11, R20.reuse, R11, R0 ;  /* 0x0000000b140b0224 */ /* 0x040fe200078e0200 */
[----:B------:R-:W-:Y:S01]  /*11ae0*/  @P1 IADD3 R9, R9, R13, RZ ;  /* 0x0000000d09091210 */ /* 0x000fe20007ffe0ff */
[----:B------:R-:W-:-:S04]  /*11af0*/  @P0 IMAD.WIDE.U32 R6, R20, R10, RZ ;  /* 0x0000000a14060225 */ /* 0x000fc800078e00ff */
[----:B------:R-:W-:Y:S02]  /*11b00*/  @P0 IMAD.IADD R7, R7, 0x1, R11 ;  /* 0x0000000107070824 */ /* 0x000fe400078e020b */
[----:B----4-:R-:W-:-:S04]  /*11b10*/  @P1 IMAD.WIDE.U32 R8, R226, R2, R8 ;  /* 0x00000002e2081225 */ /* 0x010fc800078e0008 */
[----:B-----5:R-:W-:Y:S01]  /*11b20*/  @P0 IMAD.WIDE.U32 R6, R226, R4, R6 ;  /* 0x00000004e2060225 */ /* 0x020fe200078e0006 */
[----:B------:R-:W-:-:S03]  /*11b30*/  @P1 LEA R10, P3, R8, UR6, 0x2 ;  /* 0x00000006080a1c11 */ /* 0x000fc6000f8610ff */
[----:B------:R-:W-:Y:S01]  /*11b40*/  @P1 IMAD R3, R226, R3, R9 ;  /* 0x00000003e2031224 */ /* 0x000fe200078e0209 */
[----:B------:R-:W-:Y:S01]  /*11b50*/  @P0 LEA R4, P2, R6, UR4, 0x2 ;  /* 0x0000000406040c11 */ /* 0x000fe2000f8410ff */
[----:B------:R-:W-:Y:S01]  /*11b60*/  @P0 IMAD R5, R226, R5, R7 ;  /* 0x00000005e2050224 */ /* 0x000fe200078e0207 */
[----:B------:R-:W-:Y:S01]  /*11b70*/  ULDC UR4, c[0x0][0x3f4] ;  /* 0x0000fd0000047ab9 */ /* 0x000fe20000000800 */
        /* <DEDUP_REMOVED lines=21> */
.L_x_2874:
[----:B--2---:R2:W3:Y:S02]  /*11cd0*/  SYNCS.PHASECHK.TRANS64.TRYWAIT P0, [R18+URZ+0x33400], R3 ;  /* 0x03340003120075a7 */ /* 0x0044e4000800017f */
[----:B---3--:R-:W-:Y:S05]  /*11ce0*/  @!P0 NANOSLEEP.SYNCS 0x989680 ;  /* 0x009896800000895d */ /* 0x008fea0003900000 */
[----:B------:R-:W3:Y:S02]  /*11cf0*/  @!P0 SYNCS.PHASECHK.TRANS64 P0, [R18+URZ+0x33400], R3 ;  /* 0x03340003120085a7 */ /* 0x000ee4000800007f */
[----:B---3--:R-:W-:Y:S05]  /*11d00*/  @!P0 BRA `(.L_x_2874) ;  /* 0xfffffffc00f08947 */ /* 0x008fea000383ffff */
.L_x_2873:
[----:B------:R-:W-:Y:S05]  /*11d10*/  BSYNC B0 ;  /* 0x0000000000007941 */ /* 0x000fea0003800000 */
.L_x_2872:
[----:B------:R-:W-:Y:S05]  /*11d20*/  BRA `(.L_x_2875) ;  /* 0x0000007000487947 */ /* 0x000fea0003800000 */
.L_x_2871:
[----:B------:R-:W-:Y:S01]  /*11d30*/  ULOP3.LUT UP0, URZ, UR48, 0x1bf, URZ, 0xc0, !UPT ;  /* 0x000001bf303f7892 */ /* 0x000fe2000f80c03f */
[----:B------:R-:W-:Y:S01]  /*11d40*/  SHF.R.S32.HI R0, RZ, 0x1f, R129 ;  /* 0x0000001fff007819 */ /* 0x000fe20000011481 */
        /* <DEDUP_REMOVED lines=12> */
[----:B0-----:R-:W-:Y:S01]  /*11e10*/  MOV R14, 0x0 ;  /* 0x00000000000e7802 */ /* 0x001fe20000000f00 */
[----:B------:R-:W-:Y:S01]  /*11e20*/  ULDC.64 UR4, c[0x4][0xc0] ;  /* 0x0100300000047ab9 */ /* 0x000fe20000000a00 */
[----:B------:R-:W-:Y:S01]  /*11e30*/  ULDC.64 UR6, c[0x4][0xc8] ;  /* 0x0100320000067ab9 */ /* 0x000fe20000000a00 */
[----:B------:R-:W-:Y:S01]  /*11e40*/  MOV R4, UR4 ;  /* 0x0000000400047c02 */ /* 0x000fe20008000f00 */
[----:B------:R-:W-:Y:S01]  /*11e50*/  IMAD.U32 R5, RZ, RZ, UR5 ;  /* 0x00000005ff057e24 */ /* 0x000fe2000f8e00ff */
        /* <DEDUP_REMOVED lines=10> */
[----:B0-----:R-:W-:Y:S05]  /*11f00*/  CALL.ABS.NOINC R14 ;  /* 0x000000000e007343 */ /* 0x001fea0003c00000 */
.L_x_2876:
[----:B------:R-:W2:Y:S01]  /*11f10*/  LDL R45, [R1+0x48] ;  /* 0x00004800012d7983 */ /* 0x000ea20000100800 */
[----:B------:R-:W-:Y:S01]  /*11f20*/  ULDC.U8 UR4, c[0x0][0x410] ;  /* 0x0001040000047ab9 */ /* 0x000fe20000000000 */
[----:B------:R-:W1:Y:S01]  /*11f30*/  S2R R20, SR_TID.X ;  /* 0x0000000000147919 */ /* 0x000e620000002100 */
[----:B------:R-:W-:Y:S01]  /*11f40*/  ISETP.NE.AND P0, PT, RZ, UR4, PT ;  /* 0x00000004ff007c0c */ /* 0x000fe2000bf05270 */
[----:B------:R-:W-:Y:S01]  /*11f50*/  BSSY B0, `(.L_x_2877) ;  /* 0x00006e7000007945 */ /* 0x000fe20003800000 */
[C---:B-1----:R-:W-:Y:S02]  /*11f60*/  VIADD R42, R20.reuse, 0xffffff80 ;  /* 0xffffff80142a7836 */ /* 0x042fe40000000000 */
[----:B------:R-:W-:-:S05]  /*11f70*/  VIADD R40, R20, 0xffffff80 ;  /* 0xffffff8014287836 */ /* 0x000fca0000000000 */
[----:B------:R-:W-:-:S04]  /*11f80*/  LEA.HI R40, R40, R42, RZ, 0x1 ;  /* 0x0000002a28287211 */ /* 0x000fc800078f08ff */
[----:B------:R-:W-:-:S05]  /*11f90*/  SHF.R.S32.HI R40, RZ, 0x1, R40 ;  /* 0x00000001ff287819 */ /* 0x000fca0000011428 */
[----:B--2---:R-:W-:Y:S01]  /*11fa0*/  IMAD.IADD R10, R40, 0x1, R45 ;  /* 0x00000001280a7824 */ /* 0x004fe200078e022d */
[----:B------:R-:W-:Y:S06]  /*11fb0*/  @!P0 BRA `(.L_x_2878) ;  /* 0x0000003400e08947 */ /* 0x000fec0003800000 */
[----:B------:R-:W1:Y:S01]  /*11fc0*/  LDC R43, c[0x0][0x448] ;  /* 0x00011200ff2b7b82 */ /* 0x000e620000000800 */
[----:B------:R-:W-:Y:S01]  /*11fd0*/  IMAD.MOV.U32 R8, RZ, RZ, R24 ;  /* 0x000000ffff087224 */ /* 0x000fe200078e0018 */
[----:B------:R-:W-:Y:S01]  /*11fe0*/  ULDC.64 UR4, c[0x0][0x3f8] ;  /* 0x0000fe0000047ab9 */ /* 0x000fe20000000a00 */
[----:B------:R-:W-:Y:S01]  /*11ff0*/  IMAD.MOV.U32 R9, RZ, RZ, R29 ;  /* 0x000000ffff097224 */ /* 0x000fe200078e001d */
[----:B------:R-:W-:Y:S01]  /*12000*/  ULDC.64 UR6, c[0x0][0x408] ;  /* 0x0001020000067ab9 */ /* 0x000fe20000000a00 */
[----:B------:R-:W-:Y:S01]  /*12010*/  IMAD.MOV.U32 R4, RZ, RZ, R26 ;  /* 0x000000ffff047224 */ /* 0x000fe200078e001a */
[----:B------:R-:W-:Y:S01]  /*12020*/  ULDC.64 UR8, c[0x0][0x400] ;  /* 0x0001000000087ab9 */ /* 0x000fe20000000a00 */
[----:B-1----:R-:W-:-:S13]  /*12030*/  ISETP.NE.AND P0, PT, R43, 0x1, PT ;  /* 0x000000012b00780c */ /* 0x002fda0003f05270 */
[----:B------:R-:W1:Y:S08]  /*12040*/  @P0 LDC R3, c[0x0][0x44c] ;  /* 0x00011300ff030b82 */ /* 0x000e700000000800 */
[----:B------:R-:W2:Y:S01]  /*12050*/  @P0 LDC R5, c[0x0][0x450] ;  /* 0x00011400ff050b82 */ /* 0x000ea20000000800 */
[----:B-1----:R-:W-:Y:S01]  /*12060*/  @P0 IMAD.HI.U32 R0, R10, R3, RZ ;  /* 0x000000030a000227 */ /* 0x002fe200078e00ff */
[----:B------:R-:W-:-:S04]  /*12070*/  MOV R3, R10 ;  /* 0x0000000a00037202 */ /* 0x000fc80000000f00 */
[----:B--2---:R-:W-:Y:S01]  /*12080*/  @P0 SHF.R.U32.HI R3, RZ, R5, R0 ;  /* 0x00000005ff030219 */ /* 0x004fe20000011600 */
        /* <DEDUP_REMOVED lines=15> */
[----:B------:R1:W2:Y:S04]  /*12180*/  SHFL.IDX PT, R0, R13, RZ, 0x1e1f ;  /* 0x001e1fff0d007589 */ /* 0x0002a800000e0000 */
[----:B------:R-:W3:Y:S04]  /*12190*/  SHFL.IDX PT, R7, R7, RZ, 0x1e1f ;  /* 0x001e1fff07077589 */ /* 0x000ee800000e0000 */
[----:B------:R-:W4:Y:S04]  /*121a0*/  SHFL.IDX PT, R3, R3, RZ, 0x1e1f ;  /* 0x001e1fff03037589 */ /* 0x000f2800000e0000 */
[----:B-1----:R-:W0:Y:S02]  /*121b0*/  SHFL.IDX PT, R39, R39, RZ, 0x1e1f ;  /* 0x001e1fff27277589 */ /* 0x002e2400000e0000 */
.L_x_3158:
[----:B------:R-:W5:Y:S01]  /*121c0*/  LDL R4, [R1+0x4c] ;  /* 0x00004c0001047983 */ /* 0x000f620000100800 */
[----:B------:R-:W-:Y:S01]  /*121d0*/  BSSY B1, `(.L_x_2880) ;  /* 0x0000052000017945 */ /* 0x000fe20003800000 */
[----:B------:R-:W-:Y:S02]  /*121e0*/  CS2R R8, SRZ ;  /* 0x0000000000087805 */ /* 0x000fe4000001ff00 */
[----:B------:R-:W-:Y:S02]  /*121f0*/  CS2R R12, SRZ ;  /* 0x00000000000c7805 */ /* 0x000fe4000001ff00 */
[----:B------:R-:W-:Y:S02]  /*12200*/  CS2R R20, SRZ ;  /* 0x0000000000147805 */ /* 0x000fe4000001ff00 */
[----:B------:R-:W-:Y:S02]  /*12210*/  CS2R R26, SRZ ;  /* 0x00000000001a7805 */ /* 0x000fe4000001ff00 */
[----:B------:R-:W-:-:S02]  /*12220*/  CS2R R30, SRZ ;  /* 0x00000000001e7805 */ /* 0x000fc4000001ff00 */
[----:B------:R-:W-:Y:S02]  /*12230*/  CS2R R36, SRZ ;  /* 0x0000000000247805 */ /* 0x000fe4000001ff00 */
[----:B0-----:R-:W-:Y:S02]  /*12240*/  CS2R R14, SRZ ;  /* 0x00000000000e7805 */ /* 0x001fe4000001ff00 */
[----:B------:R-:W-:Y:S02]  /*12250*/  CS2R R24, SRZ ;  /* 0x0000000000187805 */ /* 0x000fe4000001ff00 */
[----:B------:R-:W-:Y:S02]  /*12260*/  CS2R R28, SRZ ;  /* 0x00000000001c7805 */ /* 0x000fe4000001ff00 */
[----:B------:R-:W-:Y:S02]  /*12270*/  CS2R R32, SRZ ;  /* 0x0000000000207805 */ /* 0x000fe4000001ff00 */
[----:B------:R-:W-:Y:S01]  /*12280*/  CS2R R34, SRZ ;  /* 0x0000000000227805 */ /* 0x000fe2000001ff00 */
[----:B-----5:R-:W-:-:S05]  /*12290*/  IMAD R43, R4, R43, RZ ;  /* 0x0000002b042b7224 */ /* 0x020fca00078e02ff */
[----:B------:R-:W-:Y:S02]  /*122a0*/  ISETP.GE.AND P0, PT, R10, R43, PT ;  /* 0x0000002b0a00720c */ /* 0x000fe40003f06270 */
[----:B------:R-:W-:-:S11]  /*122b0*/  CS2R R10, SRZ ;  /* 0x00000000000a7805 */ /* 0x000fd6000001ff00 */
[----:B------:R-:W-:Y:S05]  /*122c0*/  @P0 BRA `(.L_x_2881) ;  /* 0x0000000400080947 */ /* 0x000fea0003800000 */
        /* <DEDUP_REMOVED lines=20> */
[----:B------:R-:W-:-:S03]  /*12410*/  SHF.R.S32.HI R10, RZ, 0x1f, R47 ;  /* 0x0000001fff0a7819 */ /* 0x000fc6000001142f */
[----:B------:R1:W5:Y:S01]  /*12420*/  @!P4 LD.E.64 R32, desc[UR54][R8.64] ;  /* 0x000000360820c980 */ /* 0x000362000c101b00 */
[C---:B------:R-:W-:Y:S02]  /*12430*/  @!P3 IADD3 R20, P4, R47.reuse, R7, RZ ;  /* 0x000000072f14b210 */ /* 0x040fe40007f9e0ff */
[----:B------:R-:W-:Y:S02]  /*12440*/  @!P3 IADD3 R24, P5, R47, R39, RZ ;  /* 0x000000272f18b210 */ /* 0x000fe40007fbe0ff */
[----:B------:R-:W-:Y:S01]  /*12450*/  SHF.R.S32.HI R11, RZ, 0x1f, R46 ;  /* 0x0000001fff0b7819 */ /* 0x000fe2000001142e */
[--C-:B------:R-:W-:Y:S01]  /*12460*/  @!P3 IMAD.X R21, R0, 0x1, R10.reuse, P4 ;  /* 0x000000010015b824 */ /* 0x100fe200020e060a */
[----:B------:R-:W-:Y:S01]  /*12470*/  ISETP.GE.AND P0, PT, R224, UR4, PT ;  /* 0x00000004e0007c0c */ /* 0x000fe2000bf06270 */
[C---:B------:R-:W-:Y:S01]  /*12480*/  @!P3 IMAD.X R25, R3.reuse, 0x1, R10, P5 ;  /* 0x000000010319b824 */ /* 0x040fe200028e060a */
[C---:B------:R-:W-:Y:S02]  /*12490*/  @!P2 IADD3 R12, P4, R46.reuse, R7, RZ ;  /* 0x000000072e0ca210 */ /* 0x040fe40007f9e0ff */
[----:B------:R-:W-:Y:S01]  /*124a0*/  @!P2 IADD3 R14, P5, R46, R39, RZ ;  /* 0x000000272e0ea210 */ /* 0x000fe20007fbe0ff */
[----:B------:R2:W5:Y:S01]  /*124b0*/  @!P3 LD.E.64 R26, desc[UR54][R20.64] ;  /* 0x00000036141ab980 */ /* 0x000562000c101b00 */
[----:B------:R-:W-:Y:S01]  /*124c0*/  SHF.R.S32.HI R6, RZ, 0x1f, R42 ;  /* 0x0000001fff067819 */ /* 0x000fe2000001142a */
[--C-:B------:R-:W-:Y:S01]  /*124d0*/  @!P2 IMAD.X R13, R0, 0x1, R11.reuse, P4 ;  /* 0x00000001000da824 */ /* 0x100fe200020e060b */
[C---:B------:R-:W-:Y:S01]  /*124e0*/  @!P1 IADD3 R34, P4, R42.reuse, R7, RZ ;  /* 0x000000072a229210 */ /* 0x040fe20007f9e0ff */
[----:B------:R-:W-:Y:S01]  /*124f0*/  @!P2 IMAD.X R15, R3, 0x1, R11, P5 ;  /* 0x00000001030fa824 */ /* 0x000fe200028e060b */
[----:B------:R-:W-:-:S02]  /*12500*/  @!P1 IADD3 R10, P5, R42, R39, RZ ;  /* 0x000000272a0a9210 */ /* 0x000fc40007fbe0ff */
[----:B------:R-:W-:Y:S01]  /*12510*/  SHF.R.S32.HI R28, RZ, 0x1f, R38 ;  /* 0x0000001fff1c7819 */ /* 0x000fe20000011426 */
[----:B------:R-:W-:Y:S01]  /*12520*/  @!P1 IMAD.X R35, R0, 0x1, R6, P4 ;  /* 0x0000000100239824 */ /* 0x000fe200020e0606 */
[----:B------:R-:W-:Y:S02]  /*12530*/  ISETP.GE.AND P4, PT, R38, UR4, PT ;  /* 0x0000000426007c0c */ /* 0x000fe4000bf86270 */
[----:B------:R-:W-:Y:S02]  /*12540*/  @!P1 IADD3.X R11, R3, R6, RZ, P5, !PT ;  /* 0x00000006030b9210 */ /* 0x000fe40002ffe4ff */
[----:B0-----:R-:W-:Y:S02]  /*12550*/  @!P0 SHF.R.S32.HI R5, RZ, 0x1f, R224 ;  /* 0x0000001fff058819 */ /* 0x001fe400000114e0 */
[----:B-1----:R-:W-:-:S05]  /*12560*/  @!P0 IADD3 R8, P5, R224, R7, RZ ;  /* 0x00000007e0088210 */ /* 0x002fca0007fbe0ff */
        /* <DEDUP_REMOVED lines=8> */
[----:B------:R-:W-:-:S05]  /*125f0*/  @!P4 IADD3 R38, P5, R38, R39, RZ ;  /* 0x000000272626c210 */ /* 0x000fca0007fbe0ff */
[----:B------:R-:W-:Y:S01]  /*12600*/  @!P4 IMAD.X R39, R3, 0x1, R28, P5 ;  /* 0x000000010327c824 */ /* 0x000fe200028e061c */
        /* <DEDUP_REMOVED lines=14> */
.L_x_2881:
[----:B------:R-:W-:Y:S05]  /*126f0*/  BSYNC B1 ;  /* 0x0000000000017941 */ /* 0x000fea0003800000 */
.L_x_2880:
        /* <DEDUP_REMOVED lines=8> */
[----:B------:R-:W1:Y:S02]  /*12780*/  SYNCS.PHASECHK.TRANS64.TRYWAIT P0, [R18+URZ+0x33400], R3 ;  /* 0x03340003120075a7 */ /* 0x000e64000800017f */
[----:B-1----:R-:W-:Y:S05]  /*12790*/  @!P0 BRA `(.L_x_2883) ;  /* 0x0000023c00808947 */ /* 0x002fea0003800000 */
.L_x_3159:
[----:B------:R-:W-:Y:S05]  /*127a0*/  BSYNC B1 ;  /* 0x0000000000017941 */ /* 0x000fea0003800000 */
.L_x_2882:
[----:B------:R-:W-:Y:S05]  /*127b0*/  @P1 BRA `(.L_x_2884) ;  /* 0x0000006400801947 */ /* 0x000fea0003800000 */
[----:B------:R-:W1:Y:S01]  /*127c0*/  LDL R40, [R1+0x58] ;  /* 0x0000580001287983 */ /* 0x000e620000100800 */
[----:B------:R-:W2:Y:S03]  /*127d0*/  LDC R5, c[0x0][0x3f4] ;  /* 0x0000fd00ff057b82 */ /* 0x000ea60000000800 */
[----:B0-----:R-:W4:Y:S04]  /*127e0*/  LDL R39, [R1+0x18] ;  /* 0x0000180001277983 */ /* 0x001f280000100800 */
[----:B------:R-:W4:Y:S04]  /*127f0*/  LDL R38, [R1+0x20] ;  /* 0x0000200001267983 */ /* 0x000f280000100800 */
[----:B---3--:R-:W3:Y:S04]  /*12800*/  LDL R7, [R1+0x24] ;  /* 0x0000240001077983 */ /* 0x008ee80000100800 */
[----:B------:R-:W3:Y:S04]  /*12810*/  LDL R6, [R1+0x1c] ;  /* 0x00001c0001067983 */ /* 0x000ee80000100800 */
[----:B------:R-:W3:Y:S01]  /*12820*/  LDL R4, [R1+0x28] ;  /* 0x0000280001047983 */ /* 0x000ee20000100800 */
[----:B------:R-:W-:Y:S01]  /*12830*/  LEA.HI R41, R41, R48, RZ, 0x2 ;  /* 0x0000003029297211 */ /* 0x000fe200078f10ff */
[----:B------:R-:W-:Y:S03]  /*12840*/  BSSY B1, `(.L_x_2885) ;  /* 0x0000086000017945 */ /* 0x000fe60003800000 */
[----:B------:R-:W-:-:S02]  /*12850*/  SHF.R.S32.HI R0, RZ, 0x2, R41 ;  /* 0x00000002ff007819 */ /* 0x000fc40000011429 */
[----:B------:R-:W-:Y:S02]  /*12860*/  SHF.R.S32.HI R41, RZ, 0x1f, R41 ;  /* 0x0000001fff297819 */ /* 0x000fe40000011429 */
[----:B--2---:R-:W-:Y:S02]  /*12870*/  ISETP.GE.AND P6, PT, R224, R5, PT ;  /* 0x00000005e000720c */ /* 0x004fe40003fc6270 */
[----:B------:R-:W-:-:S04]  /*12880*/  LEA.HI R41, R41, R0, RZ, 0x2 ;  /* 0x0000000029297211 */ /* 0x000fc800078f10ff */
[----:B------:R-:W-:-:S05]  /*12890*/  LOP3.LUT R41, R41, 0xfffffffc, RZ, 0xc0, !PT ;  /* 0xfffffffc29297812 */ /* 0x000fca00078ec0ff */
[----:B------:R-:W-:-:S05]  /*128a0*/  IMAD.IADD R41, R0, 0x1, -R41 ;  /* 0x0000000100297824 */ /* 0x000fca00078e0a29 */
[----:B------:R-:W-:Y:S02]  /*128b0*/  LOP3.LUT P0, RZ, R41, 0x2, RZ, 0xc0, !PT ;  /* 0x0000000229ff7812 */ /* 0x000fe4000780c0ff */
[----:B-1----:R-:W-:Y:S02]  /*128c0*/  IADD3 R3, R18, R40, RZ ;  /* 0x0000002812037210 */ /* 0x002fe40007ffe0ff */
[----:B----4-:R-:W-:-:S03]  /*128d0*/  ISETP.GE.AND P1, PT, R39, R5, PT ;  /* 0x000000052700720c */ /* 0x010fc60003f26270 */
[----:B------:R-:W-:Y:S01]  /*128e0*/  VIADD R0, R3, 0x20 ;  /* 0x0000002003007836 */ /* 0x000fe20000000000 */
[-C--:B------:R-:W-:Y:S02]  /*128f0*/  ISETP.GE.AND P2, PT, R38, R5.reuse, PT ;  /* 0x000000052600720c */ /* 0x080fe40003f46270 */
[-C--:B---3--:R-:W-:Y:S02]  /*12900*/  ISETP.GE.AND P3, PT, R7, R5.reuse, PT ;  /* 0x000000050700720c */ /* 0x088fe40003f66270 */
        /* <DEDUP_REMOVED lines=30> */
[----:B------:R-:W-:Y:S01]  /*12af0*/  LOP3.LUT R43, R43, 0xff0000, R34, 0xf8, !PT ;  /* 0x00ff00002b2b7812 */ /* 0x000fe200078ef822 */
[--C-:B------:R-:W-:Y:S01]  /*12b00*/  HADD2.F32 R37, -RZ, R38.reuse.H0_H0 ;  /* 0x20000026ff257230 */ /* 0x100fe20000004100 */
[----:B------:R-:W-:Y:S01]  /*12b10*/  F2FP.F16.E4M3.UNPACK_B R47, R46 ;  /* 0x0000002eff2f723e */ /* 0x000fe200020006ff */
[----:B------:R-:W-:Y:S01]  /*12b20*/  HADD2.F32 R38, -RZ, R38.H1_H1 ;  /* 0x30000026ff267230 */ /* 0x000fe20000004100 */
[----:B------:R-:W-:-:S02]  /*12b30*/  F2FP.F16.E4M3.UNPACK_B R42, R41 ;  /* 0x00000029ff2a723e */ /* 0x000fc400020006ff */
        /* <DEDUP_REMOVED lines=86> */
.L_x_2886:
[----:B------:R-:W-:Y:S05]  /*130a0*/  BSYNC B1 ;  /* 0x0000000000017941 */ /* 0x000fea0003800000 */
.L_x_2885:
        /* <DEDUP_REMOVED lines=125> */
.L_x_2888:
[----:B------:R-:W-:Y:S05]  /*13880*/  BSYNC B1 ;  /* 0x0000000000017941 */ /* 0x000fea0003800000 */
.L_x_2887:
[----:B------:R-:W-:Y:S04]  /*13890*/  BSSY B1, `(.L_x_2889) ;  /* 0x0000078000017945 */ /* 0x000fe80003800000 */
[----:B------:R-:W-:Y:S05]  /*138a0*/  @P2 BRA `(.L_x_2890) ;  /* 0x0000000400d82947 */ /* 0x000fea0003800000 */
[----:B01----:R-:W0:Y:S01]  /*138b0*/  LDS.128 R4, [R3+0x20200] ;  /* 0x0202000003047984 */ /* 0x003e220000000c00 */
        /* <DEDUP_REMOVED lines=117> */
.L_x_2890:
[----:B------:R-:W-:Y:S05]  /*14010*/  BSYNC B1 ;  /* 0x0000000000017941 */ /* 0x000fea0003800000 */
.L_x_2889:
        /* <DEDUP_REMOVED lines=124> */
.L_x_2892:
[----:B------:R-:W-:Y:S05]  /*147e0*/  BSYNC B1 ;  /* 0x0000000000017941 */ /* 0x000fea0003800000 */
.L_x_2891:
        /* <DEDUP_REMOVED lines=120> */
.L_x_2894:
[----:B------:R-:W-:Y:S05]  /*14f70*/  BSYNC B1 ;  /* 0x0000000000017941 */ /* 0x000fea0003800000 */
.L_x_2893:
        /* <DEDUP_REMOVED lines=124> */
.L_x_2878:
        /* <DEDUP_REMOVED lines=10> */
[----:B-1----:R-:W-:-:S04]  /*157e0*/  @P0 IMAD.HI.U32 R0, R10, R3, RZ ;  /* 0x000000030a000227 */ /* 0x002fc800078e00ff */
[----:B------:R-:W-:Y:S01]  /*157f0*/  IMAD.MOV.U32 R3, RZ, RZ, R10 ;  /* 0x000000ffff037224 */ /* 0x000fe200078e000a */
[----:B--2---:R-:W-:Y:S02]  /*15800*/  @P0 SHF.R.U32.HI R3, RZ, R5, R0 ;  /* 0x00000005ff030219 */ /* 0x004fe40000011600 */
[----:B------:R-:W-:Y:S02]  /*15810*/  MOV R5, R29 ;  /* 0x0000001d00057202 */ /* 0x000fe40000000f00 */
        /* <DEDUP_REMOVED lines=18> */
.L_x_3165:
[----:B------:R-:W5:Y:S01]  /*15940*/  LDL R0, [R1+0x4c] ;  /* 0x00004c0001007983 */ /* 0x000f620000100800 */
[----:B------:R-:W-:Y:S01]  /*15950*/  BSSY B1, `(.L_x_2896) ;  /* 0x0000036000017945 */ /* 0x000fe20003800000 */
[----:B------:R-:W-:Y:S02]  /*15960*/  CS2R R4, SRZ ;  /* 0x0000000000047805 */ /* 0x000fe4000001ff00 */
[----:B------:R-:W-:Y:S02]  /*15970*/  CS2R R6, SRZ ;  /* 0x0000000000067805 */ /* 0x000fe4000001ff00 */
[----:B------:R-:W-:Y:S02]  /*15980*/  CS2R R12, SRZ ;  /* 0x00000000000c7805 */ /* 0x000fe4000001ff00 */
[----:B0-----:R-:W-:Y:S02]  /*15990*/  CS2R R14, SRZ ;  /* 0x00000000000e7805 */ /* 0x001fe4000001ff00 */
[----:B------:R-:W-:-:S02]  /*159a0*/  CS2R R24, SRZ ;  /* 0x0000000000187805 */ /* 0x000fc4000001ff00 */
[----:B------:R-:W-:Y:S02]  /*159b0*/  CS2R R26, SRZ ;  /* 0x00000000001a7805 */ /* 0x000fe4000001ff00 */
[----:B------:R-:W-:Y:S02]  /*159c0*/  CS2R R28, SRZ ;  /* 0x00000000001c7805 */ /* 0x000fe4000001ff00 */
[----:B------:R-:W-:Y:S02]  /*159d0*/  CS2R R30, SRZ ;  /* 0x00000000001e7805 */ /* 0x000fe4000001ff00 */
[----:B------:R-:W-:Y:S02]  /*159e0*/  CS2R R32, SRZ ;  /* 0x0000000000207805 */ /* 0x000fe4000001ff00 */
[----:B------:R-:W-:Y:S01]  /*159f0*/  CS2R R34, SRZ ;  /* 0x0000000000227805 */ /* 0x000fe2000001ff00 */
[----:B-----5:R-:W-:Y:S01]  /*15a00*/  IMAD R49, R0, R9, RZ ;  /* 0x0000000900317224 */ /* 0x020fe200078e02ff */
[----:B------:R-:W-:-:S04]  /*15a10*/  CS2R R8, SRZ ;  /* 0x0000000000087805 */ /* 0x000fc8000001ff00 */
[----:B------:R-:W-:Y:S02]  /*15a20*/  ISETP.GE.AND P0, PT, R10, R49, PT ;  /* 0x000000310a00720c */ /* 0x000fe40003f06270 */
[----:B------:R-:W-:-:S11]  /*15a30*/  CS2R R10, SRZ ;  /* 0x00000000000a7805 */ /* 0x000fd6000001ff00 */
[----:B------:R-:W-:Y:S05]  /*15a40*/  @P0 BRA `(.L_x_2897) ;  /* 0x0000000000980947 */ /* 0x000fea0003800000 */
        /* <DEDUP_REMOVED lines=11> */
[----:B---3--:R-:W-:-:S04]  /*15b00*/  @!P2 IADD3 R40, P3, R16, R37, RZ ;  /* 0x000000251028a210 */ /* 0x008fc80007f7e0ff */
[----:B------:R-:W-:Y:S01]  /*15b10*/  @!P0 IMAD.SHL.U32 R38, R228, 0x10, RZ ;  /* 0x00000010e4268824 */ /* 0x000fe200078e00ff */
[----:B------:R-:W-:Y:S02]  /*15b20*/  @!P1 SHF.R.S32.HI R0, RZ, 0x1f, R20 ;  /* 0x0000001fff009819 */ /* 0x000fe40000011414 */
[C---:B------:R-:W-:Y:S01]  /*15b30*/  @!P1 IADD3 R42, P5, R20.reuse, R37, RZ ;  /* 0x00000025142a9210 */ /* 0x040fe20007fbe0ff */
[----:B--2---:R-:W-:Y:S01]  /*15b40*/  @!P2 IMAD.X R41, R3, 0x1, R17, P3 ;  /* 0x000000010329a824 */ /* 0x004fe200018e0611 */
[----:B------:R-:W-:Y:S02]  /*15b50*/  @!P1 IADD3 R20, P4, R20, R47, RZ ;  /* 0x0000002f14149210 */ /* 0x000fe40007f9e0ff */
[----:B------:R-:W-:Y:S02]  /*15b60*/  @!P0 IADD3 R36, P3, R38, R37, RZ ;  /* 0x0000002526248210 */ /* 0x000fe40007f7e0ff */
[----:B------:R-:W-:Y:S01]  /*15b70*/  @!P0 SHF.R.S32.HI R8, RZ, 0x1f, R38 ;  /* 0x0000001fff088819 */ /* 0x000fe20000011426 */
[----:B----4-:R-:W-:Y:S01]  /*15b80*/  @!P1 IMAD.X R21, R45, 0x1, R0, P4 ;  /* 0x000000012d159824 */ /* 0x010fe200020e0600 */
        /* <DEDUP_REMOVED lines=18> */
.L_x_2897:
[----:B------:R-:W-:Y:S05]  /*15cb0*/  BSYNC B1 ;  /* 0x0000000000017941 */ /* 0x000fea0003800000 */
.L_x_2896:
[----:B------:R-:W3:Y:S01]  /*15cc0*/  LDL R0, [R1+0x48] ;  /* 0x0000480001007983 */ /* 0x000ee20000100800 */
[----:B------:R-:W-:Y:S01]  /*15cd0*/  ULEA.HI UR4, UR37, UR37, URZ, 0x1 ;  /* 0x0000002525047291 */ /* 0x000fe2000f8f083f */
[----:B------:R-:W-:Y:S01]  /*15ce0*/  BSSY B1, `(.L_x_2898) ;  /* 0x000000e000017945 */ /* 0x000fe20003800000 */
[----:B0-----:R-:W0:Y:S02]  /*15cf0*/  S2R R20, SR_TID.X ;  /* 0x0000000000147919 */ /* 0x001e240000002100 */
[----:B------:R-:W-:-:S04]  /*15d00*/  ULOP3.LUT UR4, UR4, 0xfffffffe, URZ, 0xc0, !UPT ;  /* 0xfffffffe04047892 */ /* 0x000fc8000f8ec03f */
[----:B------:R-:W-:-:S06]  /*15d10*/  UIADD3 UR4, UR37, -UR4, URZ ;  /* 0x8000000425047290 */ /* 0x000fcc000fffe03f */
[----:B--2---:R-:W-:-:S05]  /*15d20*/  IMAD.U32 R3, RZ, RZ, UR4 ;  /* 0x00000004ff037e24 */ /* 0x004fca000f8e00ff */
[----:B------:R-:W-:-:S04]  /*15d30*/  SHF.L.U32 R3, R3, 0x1f, RZ ;  /* 0x0000001f03037819 */ /* 0x000fc800000006ff */
[----:B------:R-:W1:Y:S01]  /*15d40*/  SYNCS.PHASECHK.TRANS64.TRYWAIT P0, [R18+URZ+0x33400], R3 ;  /* 0x03340003120075a7 */ /* 0x000e62000800017f */
[C---:B0-----:R-:W-:Y:S01]  /*15d50*/  IADD3 R21, R20.reuse, -0x80, RZ ;  /* 0xffffff8014157810 */ /* 0x041fe20007ffe0ff */
[----:B------:R-:W-:-:S05]  /*15d60*/  VIADD R20, R20, 0xffffff80 ;  /* 0xffffff8014147836 */ /* 0x000fca0000000000 */
[----:B------:R-:W-:-:S04]  /*15d70*/  LEA.HI R20, R20, R21, RZ, 0x1 ;  /* 0x0000001514147211 */ /* 0x000fc800078f08ff */
[----:B------:R-:W-:Y:S02]  /*15d80*/  SHF.R.S32.HI R20, RZ, 0x1, R20 ;  /* 0x00000001ff147819 */ /* 0x000fe40000011414 */
[----:B---3--:R-:W-:-:S04]  /*15d90*/  VIADDMNMX R0, R49, -R0, 0x80, PT ;  /* 0x0000008031007446 */ /* 0x008fc80003800900 */
[----:B------:R-:W-:Y:S01]  /*15da0*/  ISETP.GE.AND P1, PT, R20, R0, PT ;  /* 0x000000001400720c */ /* 0x000fe20003f26270 */
[----:B-1----:R-:W-:-:S12]  /*15db0*/  @!P0 BRA `(.L_x_2899) ;  /* 0x00000208007c8947 */ /* 0x002fd80003800000 */
.L_x_3166:
[----:B------:R-:W-:Y:S05]  /*15dc0*/  BSYNC B1 ;  /* 0x0000000000017941 */ /* 0x000fea0003800000 */
.L_x_2898:
        /* <DEDUP_REMOVED lines=10> */
[----:B------:R-:W2:Y:S01]  /*15e70*/  LDL R70, [R1+0x13c] ;  /* 0x00013c0001467983 */ /* 0x000ea20000100800 */
[----:B------:R-:W-:Y:S02]  /*15e80*/  LEA.HI R0, R48, R48, RZ, 0x1 ;  /* 0x0000003030007211 */ /* 0x000fe400078f08ff */
[----:B-----5:R-:W-:Y:S02]  /*15e90*/  LOP3.LUT R20, R24, 0xff, RZ, 0xc0, !PT ;  /* 0x000000ff18147812 */ /* 0x020fe400078ec0ff */
[----:B------:R-:W-:Y:S02]  /*15ea0*/  LOP3.LUT R21, R0, 0xfffffffe, RZ, 0xc0, !PT ;  /* 0xfffffffe00157812 */ /* 0x000fe400078ec0ff */
[----:B------:R-:W-:Y:S02]  /*15eb0*/  SHF.R.U32.HI R0, RZ, 0x8, R24 ;  /* 0x00000008ff007819 */ /* 0x000fe40000011618 */
[----:B------:R-:W-:Y:S01]  /*15ec0*/  SHF.R.U32.HI R37, RZ, 0x8, R25 ;  /* 0x00000008ff257819 */ /* 0x000fe20000011619 */
[----:B------:R-:W-:Y:S01]  /*15ed0*/  IMAD.IADD R48, R48, 0x1, -R21 ;  /* 0x0000000130307824 */ /* 0x000fe200078e0a15 */
[----:B------:R-:W-:-:S02]  /*15ee0*/  LOP3.LUT R21, R0, 0xff, RZ, 0xc0, !PT ;  /* 0x000000ff00157812 */ /* 0x000fc400078ec0ff */
[----:B------:R-:W-:Y:S02]  /*15ef0*/  SHF.R.U32.HI R39, RZ, 0x8, R26 ;  /* 0x00000008ff277819 */ /* 0x000fe4000001161a */
[----:B------:R-:W-:Y:S02]  /*15f00*/  LEA.HI R0, R3, R48, RZ, 0x1c ;  /* 0x0000003003007211 */ /* 0x000fe400078fe0ff */
[----:B----4-:R-:W-:Y:S02]  /*15f10*/  PRMT R45, R21, 0x7604, R20 ;  /* 0x00007604152d7816 */ /* 0x010fe40000000014 */
        /* <DEDUP_REMOVED lines=12> */
[----:B------:R-:W-:Y:S02]  /*15fe0*/  IADD3 R21, R0, R67, R21 ;  /* 0x0000004300157210 */ /* 0x000fe40007ffe015 */
[----:B------:R-:W-:Y:S02]  /*15ff0*/  PRMT R49, R39, 0x7604, R38 ;  /* 0x0000760427317816 */ /* 0x000fe40000000026 */
[----:B------:R-:W-:Y:S01]  /*16000*/  SHF.R.U32.HI R37, RZ, 0x8, R27 ;  /* 0x00000008ff257819 */ /* 0x000fe2000001161b */
[----:B------:R-:W-:Y:S01]  /*16010*/  IMAD.IADD R0, R18, 0x1, R21 ;  /* 0x0000000112007824 */ /* 0x000fe200078e0215 */
[----:B------:R-:W-:Y:S02]  /*16020*/  SHF.R.U32.HI R39, RZ, 0x8, R4 ;  /* 0x00000008ff277819 */ /* 0x000fe40000011604 */
[----:B------:R-:W-:Y:S02]  /*16030*/  LOP3.LUT R36, R27, 0xff, RZ, 0xc0, !PT ;  /* 0x000000ff1b247812 */ /* 0x000fe400078ec0ff */
[----:B------:R-:W-:Y:S01]  /*16040*/  LOP3.LUT R38, R4, 0xff, RZ, 0xc0, !PT ;  /* 0x000000ff04267812 */ /* 0x000fe200078ec0ff */
[----:B------:R-:W0:Y:S01]  /*16050*/  LDS.128 R40, [R0+0x1e200] ;  /* 0x01e2000000287984 */ /* 0x000e220000000c00 */
[----:B------:R-:W-:-:S02]  /*16060*/  LOP3.LUT R37, R37, 0xff, RZ, 0xc0, !PT ;  /* 0x000000ff25257812 */ /* 0x000fc400078ec0ff */
[----:B------:R-:W-:Y:S02]  /*16070*/  LOP3.LUT R39, R39, 0xff, RZ, 0xc0, !PT ;  /* 0x000000ff27277812 */ /* 0x000fe400078ec0ff */
[----:B------:R-:W-:Y:S02]  /*16080*/  PRMT R46, R37, 0x7604, R36 ;  /* 0x00007604252e7816 */ /* 0x000fe40000000024 */
[----:B------:R-:W-:Y:S02]  /*16090*/  PRMT R53, R39, 0x7604, R38 ;  /* 0x0000760427357816 */ /* 0x000fe40000000026 */
[----:B------:R-:W-:Y:S02]  /*160a0*/  SHF.R.U32.HI R48, RZ, 0x8, R5 ;  /* 0x00000008ff307819 */ /* 0x000fe40000011605 */
[----:B------:R-:W-:Y:S02]  /*160b0*/  SHF.R.U32.HI R52, RZ, 0x8, R7 ;  /* 0x00000008ff347819 */ /* 0x000fe40000011607 */
[----:B------:R-:W-:-:S02]  /*160c0*/  LOP3.LUT R47, R5, 0xff, RZ, 0xc0, !PT ;  /* 0x000000ff052f7812 */ /* 0x000fc400078ec0ff */
[----:B------:R-:W-:Y:S02]  /*160d0*/  SHF.R.U32.HI R50, RZ, 0x8, R6 ;  /* 0x00000008ff327819 */ /* 0x000fe40000011606 */
[----:B------:R-:W-:Y:S02]  /*160e0*/  LOP3.LUT R48, R48, 0xff, RZ, 0xc0, !PT ;  /* 0x000000ff30307812 */ /* 0x000fe400078ec0ff */
[----:B------:R-:W-:Y:S02]  /*160f0*/  LOP3.LUT R51, R7, 0xff, RZ, 0xc0, !PT ;  /* 0x000000ff07337812 */ /* 0x000fe400078ec0ff */
[----:B------:R-:W-:Y:S02]  /*16100*/  LOP3.LUT R52, R52, 0xff, RZ, 0xc0, !PT ;  /* 0x000000ff34347812 */ /* 0x000fe400078ec0ff */
[----:B------:R-:W-:Y:S02]  /*16110*/  SHF.R.U32.HI R55, RZ, 0x10, R5 ;  /* 0x00000010ff377819 */ /* 0x000fe40000011605 */
[----:B------:R-:W-:-:S02]  /*16120*/  LOP3.LUT R21, R6, 0xff, RZ, 0xc0, !PT ;  /* 0x000000ff06157812 */ /* 0x000fc400078ec0ff */
[----:B------:R-:W-:Y:S01]  /*16130*/  LOP3.LUT R50, R50, 0xff, RZ, 0xc0, !PT ;  /* 0x000000ff32327812 */ /* 0x000fe200078ec0ff */
[----:B------:R-:W-:Y:S01]  /*16140*/  IMAD.U32 R55, R55, 0x10000, RZ ;  /* 0x0001000037377824 */ /* 0x000fe200078e00ff */
[----:B------:R-:W-:Y:S02]  /*16150*/  PRMT R48, R48, 0x7604, R47 ;  /* 0x0000760430307816 */ /* 0x000fe4000000002f */
[----:B------:R-:W-:Y:S02]  /*16160*/  SHF.R.U32.HI R47, RZ, 0x10, R25 ;  /* 0x00000010ff2f7819 */ /* 0x000fe40000011619 */
[----:B------:R-:W-:Y:S02]  /*16170*/  PRMT R52, R52, 0x7604, R51 ;  /* 0x0000760434347816 */ /* 0x000fe40000000033 */
[----:B------:R-:W-:Y:S02]  /*16180*/  SHF.R.U32.HI R51, RZ, 0x10, R27 ;  /* 0x00000010ff337819 */ /* 0x000fe4000001161b */
[----:B------:R-:W-:-:S02]  /*16190*/  PRMT R57, R50, 0x7604, R21 ;  /* 0x0000760432397816 */ /* 0x000fc40000000015 */
[----:B------:R-:W-:Y:S01]  /*161a0*/  SHF.L.U32 R21, R47, 0x10, RZ ;  /* 0x000000102f157819 */ /* 0x000fe200000006ff */
[----:B------:R-:W-:Y:S01]  /*161b0*/  IMAD.U32 R51, R51, 0x10000, RZ ;  /* 0x0001000033337824 */ /* 0x000fe200078e00ff */
[----:B------:R-:W-:Y:S02]  /*161c0*/  LOP3.LUT R55, R48, 0xff0000, R55, 0xf8, !PT ;  /* 0x00ff000030377812 */ /* 0x000fe400078ef837 */
[----:B------:R-:W-:Y:S02]  /*161d0*/  LOP3.LUT R47, R20, 0xff0000, R21, 0xf8, !PT ;  /* 0x00ff0000142f7812 */ /* 0x000fe400078ef815 */
[----:B------:R-:W-:Y:S02]  /*161e0*/  LOP3.LUT R49, R49, 0xff0000, R26, 0xf8, !PT ;  /* 0x00ff000031317812 */ /* 0x000fe400078ef81a */
[----:B------:R-:W-:Y:S02]  /*161f0*/  LOP3.LUT R51, R46, 0xff0000, R51, 0xf8, !PT ;  /* 0x00ff00002e337812 */ /* 0x000fe400078ef833 */
[----:B------:R-:W-:-:S02]  /*16200*/  LOP3.LUT R54, R55, 0xff000000, R5, 0xf8, !PT ;  /* 0xff00000037367812 */ /* 0x000fc400078ef805 */
[----:B------:R-:W-:Y:S02]  /*16210*/  LOP3.LUT R47, R47, 0xff000000, R25, 0xf8, !PT ;  /* 0xff0000002f2f7812 */ /* 0x000fe400078ef819 */
[----:B------:R-:W-:Y:S02]  /*16220*/  SHF.R.U32.HI R59, RZ, 0x10, R7 ;  /* 0x00000010ff3b7819 */ /* 0x000fe40000011607 */
[----:B------:R-:W-:Y:S02]  /*16230*/  LOP3.LUT R21, R45, 0xff0000, R24, 0xf8, !PT ;  /* 0x00ff00002d157812 */ /* 0x000fe400078ef818 */
[----:B------:R-:W-:Y:S01]  /*16240*/  LOP3.LUT R45, R53, 0xff0000, R4, 0xf8, !PT ;  /* 0x00ff0000352d7812 */ /* 0x000fe200078ef804 */
[----:B------:R-:W-:Y:S01]  /*16250*/  IMAD.U32 R59, R59, 0x10000, RZ ;  /* 0x000100003b3b7824 */ /* 0x000fe200078e00ff */
[----:B------:R-:W-:Y:S02]  /*16260*/  LOP3.LUT R20, R49, 0xff000000, R26, 0xf8, !PT ;  /* 0xff00000031147812 */ /* 0x000fe400078ef81a */
[----:B------:R-:W-:-:S02]  /*16270*/  LOP3.LUT R57, R57, 0xff0000, R6, 0xf8, !PT ;  /* 0x00ff000039397812 */ /* 0x000fc400078ef806 */
[----:B------:R-:W-:Y:S02]  /*16280*/  LOP3.LUT R51, R51, 0xff000000, R27, 0xf8, !PT ;  /* 0xff00000033337812 */ /* 0x000fe400078ef81b */
[----:B------:R-:W-:Y:S02]  /*16290*/  F2FP.F16.E4M3.UNPACK_B R56, R54 ;  /* 0x00000036ff38723e */ /* 0x000fe400020006ff */
[----:B0-----:R-:W-:Y:S02]  /*162a0*/  F2FP.F16.E4M3.UNPACK_B R26, R41 ;  /* 0x00000029ff1a723e */ /* 0x001fe400020006ff */
[----:B------:R-:W-:Y:S02]  /*162b0*/  F2FP.F16.E4M3.UNPACK_B R27, R47 ;  /* 0x0000002fff1b723e */ /* 0x000fe400020006ff */
[----:B------:R-:W-:Y:S02]  /*162c0*/  LOP3.LUT R21, R21, 0xff000000, R24, 0xf8, !PT ;  /* 0xff00000015157812 */ /* 0x000fe400078ef818 */
[----:B------:R-:W-:-:S02]  /*162d0*/  LOP3.LUT R45, R45, 0xff000000, R4, 0xf8, !PT ;  /* 0xff0000002d2d7812 */ /* 0x000fc400078ef804 */
[----:B------:R-:W-:Y:S01]  /*162e0*/  LOP3.LUT R4, R57, 0xff000000, R6, 0xf8, !PT ;  /* 0xff00000039047812 */ /* 0x000fe200078ef806 */
[----:B------:R-:W-:Y:S01]  /*162f0*/  HADD2.F32 R57, -RZ, R56.H0_H0 ;  /* 0x20000038ff397230 */ /* 0x000fe20000004100 */
[----:B------:R-:W-:Y:S01]  /*16300*/  LOP3.LUT R59, R52, 0xff0000, R59, 0xf8, !PT ;  /* 0x00ff0000343b7812 */ /* 0x000fe200078ef83b */
[--C-:B------:R-:W-:Y:S01]  /*16310*/  HADD2.F32 R6, -RZ, R26.reuse.H0_H0 ;  /* 0x2000001aff067230 */ /* 0x100fe20000004100 */
[----:B------:R-:W-:Y:S01]  /*16320*/  F2FP.F16.E4M3.UNPACK_B R52, R40.H1 ;  /* 0x00000028ff34723e */ /* 0x000fe200030006ff */
[----:B------:R-:W-:Y:S01]  /*16330*/  HADD2.F32 R26, -RZ, R26.H1_H1 ;  /* 0x3000001aff1a7230 */ /* 0x000fe20000004100 */
[----:B------:R-:W-:Y:S02]  /*16340*/  F2FP.F16.E4M3.UNPACK_B R54, R54.H1 ;  /* 0x00000036ff36723e */ /* 0x000fe400030006ff */
[----:B------:R-:W-:Y:S02]  /*16350*/  F2FP.F16.E4M3.UNPACK_B R47, R47.H1 ;  /* 0x0000002fff2f723e */ /* 0x000fe400030006ff */
[----:B------:R-:W-:-:S02]  /*16360*/  F2FP.F16.E4M3.UNPACK_B R49, R43 ;  /* 0x0000002bff31723e */ /* 0x000fc400020006ff */
[----:B------:R-:W-:Y:S01]  /*16370*/  F2FP.F16.E4M3.UNPACK_B R55, R43.H1 ;  /* 0x0000002bff37723e */ /* 0x000fe200030006ff */
[----:B------:R-:W-:Y:S01]  /*16380*/  HADD2.F32 R43, -RZ, R27.H1_H1 ;  /* 0x3000001bff2b7230 */ /* 0x000fe20000004100 */
[----:B------:R-:W-:Y:S02]  /*16390*/  LOP3.LUT R59, R59, 0xff000000, R7, 0xf8, !PT ;  /* 0xff0000003b3b7812 */ /* 0x000fe400078ef807 */
[-C--:B------:R-:W-:Y:S02]  /*163a0*/  F2FP.F16.E4M3.UNPACK_B R7, R42.reuse ;  /* 0x0000002aff07723e */ /* 0x080fe400020006ff */
[----:B------:R-:W-:Y:S01]  /*163b0*/  F2FP.F16.E4M3.UNPACK_B R42, R42.H1 ;  /* 0x0000002aff2a723e */ /* 0x000fe200030006ff */
[----:B--2---:R-:W0:Y:S02]  /*163c0*/  LDS.128 R36, [R70+0x1e200] ;  /* 0x01e2000046247984 */ /* 0x004e240000000c00 */
[-C--:B0-----:R-:W-:Y:S02]  /*163d0*/  F2FP.F16.E4M3.UNPACK_B R24, R37.reuse ;  /* 0x00000025ff18723e */ /* 0x081fe400020006ff */
[----:B------:R-:W-:-:S02]  /*163e0*/  F2FP.F16.E4M3.UNPACK_B R46, R37.H1 ;  /* 0x00000025ff2e723e */ /* 0x000fc400030006ff */
[-C--:B------:R-:W-:Y:S01]  /*163f0*/  F2FP.F16.E4M3.UNPACK_B R37, R36.reuse ;  /* 0x00000024ff25723e */ /* 0x080fe200020006ff */
[--C-:B------:R-:W-:Y:S01]  /*16400*/  HADD2.F32 R25, -RZ, R24.reuse.H0_H0 ;  /* 0x20000018ff197230 */ /* 0x100fe20000004100 */
[----:B------:R-:W-:Y:S01]  /*16410*/  F2FP.F16.E4M3.UNPACK_B R50, R36.H1 ;  /* 0x00000024ff32723e */ /* 0x000fe200030006ff */
[----:B------:R-:W-:Y:S01]  /*16420*/  HADD2.F32 R36, -RZ, R27.H0_H0 ;  /* 0x2000001bff247230 */ /* 0x000fe20000004100 */
[-C--:B------:R-:W-:Y:S01]  /*16430*/  F2FP.F16.E4M3.UNPACK_B R48, R39.reuse ;  /* 0x00000027ff30723e */ /* 0x080fe200020006ff */
[----:B------:R-:W-:Y:S01]  /*16440*/  HADD2.F32 R24, -RZ, R24.H1_H1 ;  /* 0x30000018ff187230 */ /* 0x000fe20000004100 */
[----:B------:R-:W-:Y:S02]  /*16450*/  F2FP.F16.E4M3.UNPACK_B R53, R39.H1 ;  /* 0x00000027ff35723e */ /* 0x000fe400030006ff */
[----:B------:R-:W-:Y:S01]  /*16460*/  F2FP.F16.E4M3.UNPACK_B R39, R41.H1 ;  /* 0x00000029ff27723e */ /* 0x000fe200030006ff */
[C---:B------:R-:W-:Y:S01]  /*16470*/  FMUL.FTZ R58, R6.reuse, R36 ;  /* 0x00000024063a7220 */ /* 0x040fe20000410000 */
[----:B------:R-:W-:Y:S01]  /*16480*/  F2FP.F16.E4M3.UNPACK_B R41, R40 ;  /* 0x00000028ff29723e */ /* 0x000fe200020006ff */
[-C--:B------:R-:W-:Y:S01]  /*16490*/  FMUL.FTZ R40, R6, R57.reuse ;  /* 0x0000003906287220 */ /* 0x080fe20000410000 */
[-C--:B------:R-:W-:Y:S01]  /*164a0*/  F2FP.F16.E4M3.UNPACK_B R5, R38.reuse ;  /* 0x00000026ff05723e */ /* 0x080fe200020006ff */
[----:B------:R-:W-:Y:S01]  /*164b0*/  HADD2.F32 R27, -RZ, R39.H0_H0 ;  /* 0x20000027ff1b7230 */ /* 0x000fe20000004100 */
[----:B------:R-:W-:Y:S01]  /*164c0*/  F2FP.F16.E4M3.UNPACK_B R38, R38.H1 ;  /* 0x00000026ff26723e */ /* 0x000fe200030006ff */
[C---:B------:R-:W-:Y:S01]  /*164d0*/  FFMA.FTZ R6, R25.reuse, R36, -R40 ;  /* 0x0000002419067223 */ /* 0x040fe20000010828 */
[----:B------:R-:W-:Y:S01]  /*164e0*/  FFMA.FTZ R25, R25, R57, R58 ;  /* 0x0000003919197223 */ /* 0x000fe2000001003a */
[----:B------:R-:W-:Y:S01]  /*164f0*/  HADD2.F32 R57, -RZ, R56.H1_H1 ;  /* 0x30000038ff397230 */ /* 0x000fe20000004100 */
[----:B------:R-:W-:Y:S01]  /*16500*/  F2FP.F16.E4M3.UNPACK_B R58, R59 ;  /* 0x0000003bff3a723e */ /* 0x000fe200020006ff */
[----:B------:R-:W-:-:S02]  /*16510*/  HADD2.F32 R56, -RZ, R54.H0_H0 ;  /* 0x20000036ff387230 */ /* 0x000fc40000004100 */
[----:B------:R-:W-:Y:S02]  /*16520*/  HADD2.F32 R40, -RZ, R47.H0_H0 ;  /* 0x2000002fff287230 */ /* 0x000fe40000004100 */
[C---:B------:R-:W-:Y:S01]  /*16530*/  FMUL.FTZ R61, R26.reuse, R57 ;  /* 0x000000391a3d7220 */ /* 0x040fe20000410000 */
[-C--:B------:R-:W-:Y:S01]  /*16540*/  FMUL.FTZ R26, R26, R43.reuse ;  /* 0x0000002b1a1a7220 */ /* 0x080fe20000410000 */
[C---:B------:R-:W-:Y:S01]  /*16550*/  FMUL.FTZ R63, R27.reuse, R56 ;  /* 0x000000381b3f7220 */ /* 0x040fe20000410000 */
[----:B------:R-:W-:Y:S02]  /*16560*/  HADD2.F32 R36, -RZ, R46.H0_H0 ;  /* 0x2000002eff247230 */ /* 0x000fe40000004100 */
[----:B------:R-:W-:Y:S01]  /*16570*/  FMUL.FTZ R65, R27, R40 ;  /* 0x000000281b417220 */ /* 0x000fe20000410000 */
[C---:B------:R-:W-:Y:S01]  /*16580*/  FFMA.FTZ R27, R24.reuse, R43, -R61 ;  /* 0x0000002b181b7223 */ /* 0x040fe2000001083d */
[----:B------:R-:W-:Y:S01]  /*16590*/  FFMA.FTZ R24, R24, R57, R26 ;  /* 0x0000003918187223 */ /* 0x000fe2000001001a */
[----:B------:R-:W-:Y:S01]  /*165a0*/  HADD2.F32 R57, -RZ, R54.H1_H1 ;  /* 0x30000036ff397230 */ /* 0x000fe20000004100 */
[----:B------:R-:W-:Y:S01]  /*165b0*/  F2FP.F16.E4M3.UNPACK_B R54, R51 ;  /* 0x00000033ff36723e */ /* 0x000fe200020006ff */
[----:B------:R-:W-:-:S02]  /*165c0*/  HADD2.F32 R39, -RZ, R39.H1_H1 ;  /* 0x30000027ff277230 */ /* 0x000fc40000004100 */
[C---:B------:R-:W-:Y:S01]  /*165d0*/  FFMA.FTZ R26, R36.reuse, R40, -R63 ;  /* 0x00000028241a7223 */ /* 0x040fe2000001083f */
[----:B------:R-:W-:Y:S02]  /*165e0*/  HADD2.F32 R60, -RZ, R58.H0_H0 ;  /* 0x2000003aff3c7230 */ /* 0x000fe40000004100 */
[----:B------:R-:W-:Y:S01]  /*165f0*/  FFMA.FTZ R36, R36, R56, R65 ;  /* 0x0000003824247223 */ /* 0x000fe20000010041 */
[----:B------:R-:W-:Y:S02]  /*16600*/  HADD2.F32 R43, -RZ, R49.H0_H0 ;  /* 0x20000031ff2b7230 */ /* 0x000fe40000004100 */
[----:B------:R-:W-:Y:S01]  /*16610*/  FMUL.FTZ R61, R39, R57 ;  /* 0x00000039273d7220 */ /* 0x000fe20000410000 */
[----:B------:R-:W-:Y:S02]  /*16620*/  HADD2.F32 R47, -RZ, R47.H1_H1 ;  /* 0x3000002fff2f7230 */ /* 0x000fe40000004100 */
[----:B------:R-:W-:Y:S02]  /*16630*/  HADD2.F32 R46, -RZ, R46.H1_H1 ;  /* 0x3000002eff2e7230 */ /* 0x000fe40000004100 */
[----:B------:R-:W-:Y:S01]  /*16640*/  FMUL.FTZ R63, R43, R60 ;  /* 0x0000003c2b3f7220 */ /* 0x000fe20000410000 */
[----:B------:R-:W-:-:S02]  /*16650*/  HADD2.F32 R56, -RZ, R54.H0_H0 ;  /* 0x20000036ff387230 */ /* 0x000fc40000004100 */
[-C--:B------:R-:W-:Y:S01]  /*16660*/  FMUL.FTZ R62, R39, R47.reuse ;  /* 0x0000002f273e7220 */ /* 0x080fe20000410000 */
[----:B------:R-:W-:Y:S02]  /*16670*/  HADD2.F32 R40, -RZ, R48.H0_H0 ;  /* 0x20000030ff287230 */ /* 0x000fe40000004100 */
[----:B------:R-:W-:Y:S01]  /*16680*/  FFMA.FTZ R39, R46, R47, -R61 ;  /* 0x0000002f2e277223 */ /* 0x000fe2000001083d */
[----:B------:R-:W-:Y:S01]  /*16690*/  F2FP.F16.E4M3.UNPACK_B R61, R59.H1 ;  /* 0x0000003bff3d723e */ /* 0x000fe200030006ff */
[-C--:B------:R-:W-:Y:S01]  /*166a0*/  FMUL.FTZ R65, R43, R56.reuse ;  /* 0x000000382b417220 */ /* 0x080fe20000410000 */
[----:B------:R-:W-:Y:S02]  /*166b0*/  HADD2.F32 R58, -RZ, R58.H1_H1 ;  /* 0x3000003aff3a7230 */ /* 0x000fe40000004100 */
[----:B------:R-:W-:Y:S01]  /*166c0*/  FFMA.FTZ R43, R40, R56, -R63 ;  /* 0x00000038282b7223 */ /* 0x000fe2000001083f */
[----:B------:R-:W-:Y:S01]  /*166d0*/  HADD2.F32 R56, -RZ, R54.H1_H1 ;  /* 0x30000036ff387230 */ /* 0x000fe20000004100 */
[----:B------:R-:W-:Y:S01]  /*166e0*/  F2FP.F16.E4M3.UNPACK_B R54, R51.H1 ;  /* 0x00000033ff36723e */ /* 0x000fe200030006ff */
[----:B------:R-:W-:-:S02]  /*166f0*/  HADD2.F32 R49, -RZ, R49.H1_H1 ;  /* 0x30000031ff317230 */ /* 0x000fc40000004100 */
[----:B------:R-:W-:Y:S01]  /*16700*/  FFMA.FTZ R47, R46, R57, R62 ;  /* 0x000000392e2f7223 */ /* 0x000fe2000001003e */
[----:B------:R-:W-:Y:S02]  /*16710*/  HADD2.F32 R59, -RZ, R61.H0_H0 ;  /* 0x2000003dff3b7230 */ /* 0x000fe40000004100 */
[----:B------:R-:W-:Y:S01]  /*16720*/  FFMA.FTZ R40, R40, R60, R65 ;  /* 0x0000003c28287223 */ /* 0x000fe20000010041 */
[----:B------:R-:W-:Y:S02]  /*16730*/  HADD2.F32 R46, -RZ, R55.H0_H0 ;  /* 0x20000037ff2e7230 */ /* 0x000fe40000004100 */
[C---:B------:R-:W-:Y:S01]  /*16740*/  FMUL.FTZ R63, R49.reuse, R58 ;  /* 0x0000003a313f7220 */ /* 0x040fe20000410000 */
[----:B------:R-:W-:Y:S02]  /*16750*/  HADD2.F32 R57, -RZ, R54.H0_H0 ;  /* 0x20000036ff397230 */ /* 0x000fe40000004100 */
[----:B------:R-:W-:Y:S01]  /*16760*/  FMUL.FTZ R49, R49, R56 ;  /* 0x0000003831317220 */ /* 0x000fe20000410000 */
[----:B------:R-:W-:-:S02]  /*16770*/  HADD2.F32 R48, -RZ, R48.H1_H1 ;  /* 0x30000030ff307230 */ /* 0x000fc40000004100 */
[C---:B------:R-:W-:Y:S01]  /*16780*/  FMUL.FTZ R60, R46.reuse, R59 ;  /* 0x0000003b2e3c7220 */ /* 0x040fe20000410000 */
[----:B------:R-:W-:Y:S02]  /*16790*/  HADD2.F32 R51, -RZ, R53.H0_H0 ;  /* 0x20000035ff337230 */ /* 0x000fe40000004100 */
[-C--:B------:R-:W-:Y:S01]  /*167a0*/  FMUL.FTZ R62, R46, R57.reuse ;  /* 0x000000392e3e7220 */ /* 0x080fe20000410000 */
[----:B------:R-:W-:Y:S02]  /*167b0*/  HADD2.F32 R61, -RZ, R61.H1_H1 ;  /* 0x3000003dff3d7230 */ /* 0x000fe40000004100 */
[C---:B------:R-:W-:Y:S01]  /*167c0*/  FFMA.FTZ R46, R48.reuse, R56, -R63 ;  /* 0x00000038302e7223 */ /* 0x040fe2000001083f */
[----:B------:R-:W-:Y:S01]  /*167d0*/  FFMA.FTZ R49, R48, R58, R49 ;  /* 0x0000003a30317223 */ /* 0x000fe20000010031 */
[C---:B------:R-:W-:Y:S01]  /*167e0*/  FFMA.FTZ R48, R51.reuse, R57, -R60 ;  /* 0x0000003933307223 */ /* 0x040fe2000001083c */
        /* <DEDUP_REMOVED lines=10> */
[----:B------:R-:W-:Y:S02]  /*16890*/  HADD2.F32 R58, -RZ, R57.H0_H0 ;  /* 0x20000039ff3a7230 */ /* 0x000fe40000004100 */
[----:B------:R-:W-:Y:S01]  /*168a0*/  FMUL.FTZ R64, R56, R59 ;  /* 0x0000003b38407220 */ /* 0x000fe20000410000 */
[----:B------:R-:W-:Y:S02]  /*168b0*/  HADD2.F32 R54, -RZ, R53.H1_H1 ;  /* 0x30000035ff367230 */ /* 0x000fe40000004100 */
[----:B------:R-:W-:Y:S01]  /*168c0*/  FMUL.FTZ R56, R55, R62 ;  /* 0x0000003e37387220 */ /* 0x000fe20000410000 */
[----:B------:R-:W-:-:S02]  /*168d0*/  HADD2.F32 R53, -RZ, R50.H0_H0 ;  /* 0x20000032ff357230 */ /* 0x000fc40000004100 */
[----:B------:R-:W-:Y:S01]  /*168e0*/  FMUL.FTZ R55, R55, R58 ;  /* 0x0000003a37377220 */ /* 0x000fe20000410000 */
[----:B------:R-:W-:Y:S02]  /*168f0*/  HADD2.F32 R52, -RZ, R52.H1_H1 ;  /* 0x30000034ff347230 */ /* 0x000fe40000004100 */
[C---:B------:R-:W-:Y:S01]  /*16900*/  FFMA.FTZ R63, R54.reuse, R59, -R63 ;  /* 0x0000003b363f7223 */ /* 0x040fe2000001083f */
[----:B------:R-:W-:Y:S02]  /*16910*/  HADD2.F32 R57, -RZ, R57.H1_H1 ;  /* 0x30000039ff397230 */ /* 0x000fe40000004100 */
[C---:B------:R-:W-:Y:S01]  /*16920*/  FFMA.FTZ R62, R53.reuse, R62, R55 ;  /* 0x0000003e353e7223 */ /* 0x040fe20000010037 */
[----:B------:R-:W-:Y:S02]  /*16930*/  HADD2.F32 R55, -RZ, R60.H1_H1 ;  /* 0x3000003cff377230 */ /* 0x000fe40000004100 */
[----:B------:R-:W-:Y:S01]  /*16940*/  FFMA.FTZ R66, R54, R61, R64 ;  /* 0x0000003d36427223 */ /* 0x000fe20000010040 */
[----:B------:R-:W-:Y:S01]  /*16950*/  FFMA.FTZ R59, R53, R58, -R56 ;  /* 0x0000003a353b7223 */ /* 0x000fe20000010838 */
[----:B------:R-:W-:Y:S01]  /*16960*/  F2FP.F16.E4M3.UNPACK_B R54, R45 ;  /* 0x0000002dff36723e */ /* 0x000fe200020006ff */
        /* <DEDUP_REMOVED lines=16> */
[----:B------:R-:W-:Y:S02]  /*16a70*/  HADD2.F32 R50, -RZ, R53.H1_H1 ;  /* 0x30000035ff327230 */ /* 0x000fe40000004100 */
[----:B------:R-:W-:Y:S01]  /*16a80*/  FFMA.FTZ R58, R21, R52, R58 ;  /* 0x00000034153a7223 */ /* 0x000fe2000001003a */
[----:B------:R-:W-:Y:S01]  /*16a90*/  HADD2.F32 R37, -RZ, R37.H1_H1 ;  /* 0x30000025ff257230 */ /* 0x000fe20000004100 */
[----:B------:R-:W-:Y:S01]  /*16aa0*/  F2FP.F16.E4M3.UNPACK_B R45, R4.H1 ;  /* 0x00000004ff2d723e */ /* 0x000fe200030006ff */
[C---:B------:R-:W-:Y:S01]  /*16ab0*/  FMUL.FTZ R60, R41.reuse, R54 ;  /* 0x00000036293c7220 */ /* 0x040fe20000410000 */
[----:B------:R-:W-:Y:S01]  /*16ac0*/  F2FP.F16.E4M3.UNPACK_B R21, R20.H1 ;  /* 0x00000014ff15723e */ /* 0x000fe200030006ff */
[-C--:B------:R-:W-:Y:S01]  /*16ad0*/  FMUL.FTZ R55, R41, R50.reuse ;  /* 0x0000003229377220 */ /* 0x080fe20000410000 */
[----:B------:R-:W-:Y:S02]  /*16ae0*/  HADD2.F32 R41, -RZ, R42.H0_H0 ;  /* 0x2000002aff297230 */ /* 0x000fe40000004100 */
[----:B------:R-:W-:Y:S01]  /*16af0*/  FFMA.FTZ R53, R37, R50, -R60 ;  /* 0x0000003225357223 */ /* 0x000fe2000001083c */
[----:B------:R-:W-:-:S02]  /*16b00*/  HADD2.F32 R52, -RZ, R45.H0_H0 ;  /* 0x2000002dff347230 */ /* 0x000fc40000004100 */
[----:B------:R-:W-:Y:S01]  /*16b10*/  FFMA.FTZ R55, R37, R54, R55 ;  /* 0x0000003625377223 */ /* 0x000fe20000010037 */
[----:B------:R-:W-:Y:S01]  /*16b20*/  HADD2.F32 R50, -RZ, R21.H0_H0 ;  /* 0x20000015ff327230 */ /* 0x000fe20000004100 */
[----:B------:R-:W-:Y:S01]  /*16b30*/  F2FP.F16.E4M3.UNPACK_B R20, R20 ;  /* 0x00000014ff14723e */ /* 0x000fe200020006ff */
[----:B------:R-:W-:Y:S02]  /*16b40*/  HADD2.F32 R45, -RZ, R45.H1_H1 ;  /* 0x3000002dff2d7230 */ /* 0x000fe40000004100 */
[C---:B------:R-:W-:Y:S01]  /*16b50*/  FMUL.FTZ R54, R41.reuse, R52 ;  /* 0x0000003429367220 */ /* 0x040fe20000410000 */
[----:B------:R-:W-:Y:S02]  /*16b60*/  HADD2.F32 R42, -RZ, R42.H1_H1 ;  /* 0x3000002aff2a7230 */ /* 0x000fe40000004100 */
[----:B------:R-:W-:Y:S01]  /*16b70*/  FMUL.FTZ R60, R41, R50 ;  /* 0x00000032293c7220 */ /* 0x000fe20000410000 */
[----:B------:R-:W-:Y:S01]  /*16b80*/  HADD2.F32 R37, -RZ, R21.H1_H1 ;  /* 0x30000015ff257230 */ /* 0x000fe20000004100 */
[----:B------:R-:W-:Y:S01]  /*16b90*/  F2FP.F16.E4M3.UNPACK_B R4, R4 ;  /* 0x00000004ff04723e */ /* 0x000fe200020006ff */
[----:B------:R-:W-:-:S02]  /*16ba0*/  HADD2.F32 R21, -RZ, R38.H0_H0 ;  /* 0x20000026ff157230 */ /* 0x000fc40000004100 */
[C---:B------:R-:W-:Y:S01]  /*16bb0*/  FMUL.FTZ R41, R42.reuse, R45 ;  /* 0x0000002d2a297220 */ /* 0x040fe20000410000 */
[----:B------:R-:W-:Y:S02]  /*16bc0*/  HADD2.F32 R38, -RZ, R38.H1_H1 ;  /* 0x30000026ff267230 */ /* 0x000fe40000004100 */
[-C--:B------:R-:W-:Y:S01]  /*16bd0*/  FMUL.FTZ R42, R42, R37.reuse ;  /* 0x000000252a2a7220 */ /* 0x080fe20000410000 */
[----:B------:R-:W-:Y:S01]  /*16be0*/  F2FP.SATFINITE.E4M3.F32.PACK_AB_MERGE_C R57, R57, R62, RZ ;  /* 0x0000003e3939723e */ /* 0x000fe200048070ff */
[C---:B------:R-:W-:Y:S01]  /*16bf0*/  FFMA.FTZ R54, R21.reuse, R50, -R54 ;  /* 0x0000003215367223 */ /* 0x040fe20000010836 */
[----:B------:R-:W-:Y:S01]  /*16c00*/  FFMA.FTZ R60, R21, R52, R60 ;  /* 0x00000034153c7223 */ /* 0x000fe2000001003c */
[C---:B------:R-:W-:Y:S01]  /*16c10*/  FFMA.FTZ R61, R38.reuse, R37, -R41 ;  /* 0x00000025263d7223 */ /* 0x040fe20000010829 */
[----:B------:R-:W-:Y:S01]  /*16c20*/  FFMA.FTZ R45, R38, R45, R42 ;  /* 0x0000002d262d7223 */ /* 0x000fe2000001002a */
[--C-:B------:R-:W-:Y:S01]  /*16c30*/  HADD2.F32 R21, -RZ, R20.reuse.H0_H0 ;  /* 0x20000014ff157230 */ /* 0x100fe20000004100 */
[----:B------:R-:W-:Y:S01]  /*16c40*/  F2FP.SATFINITE.E4M3.F32.PACK_AB_MERGE_C R24, R55, R58, R57 ;  /* 0x0000003a3718723e */ /* 0x000fe20004807039 */
[----:B------:R-:W-:Y:S01]  /*16c50*/  HADD2.F32 R38, -RZ, R20.H1_H1 ;  /* 0x30000014ff267230 */ /* 0x000fe20000004100 */
[----:B------:R-:W-:Y:S01]  /*16c60*/  F2FP.SATFINITE.E4M3.F32.PACK_AB_MERGE_C R54, R61, R54, RZ ;  /* 0x000000363d36723e */ /* 0x000fe200048070ff */
[----:B------:R-:W-:-:S02]  /*16c70*/  HADD2.F32 R20, -RZ, R7.H0_H0 ;  /* 0x20000007ff147230 */ /* 0x000fc40000004100 */
[--C-:B------:R-:W-:Y:S02]  /*16c80*/  HADD2.F32 R37, -RZ, R4.reuse.H0_H0 ;  /* 0x20000004ff257230 */ /* 0x100fe40000004100 */
[----:B------:R-:W-:Y:S02]  /*16c90*/  HADD2.F32 R42, -RZ, R4.H1_H1 ;  /* 0x30000004ff2a7230 */ /* 0x000fe40000004100 */
[----:B------:R-:W-:Y:S02]  /*16ca0*/  HADD2.F32 R7, -RZ, R7.H1_H1 ;  /* 0x30000007ff077230 */ /* 0x000fe40000004100 */
[C---:B------:R-:W-:Y:S01]  /*16cb0*/  FMUL.FTZ R41, R20.reuse, R37 ;  /* 0x0000002514297220 */ /* 0x040fe20000410000 */
[--C-:B------:R-:W-:Y:S02]  /*16cc0*/  HADD2.F32 R4, -RZ, R5.reuse.H0_H0 ;  /* 0x20000005ff047230 */ /* 0x100fe40000004100 */
[----:B------:R-:W-:Y:S01]  /*16cd0*/  FMUL.FTZ R20, R20, R21 ;  /* 0x0000001514147220 */ /* 0x000fe20000410000 */
[----:B------:R-:W-:-:S02]  /*16ce0*/  HADD2.F32 R5, -RZ, R5.H1_H1 ;  /* 0x30000005ff057230 */ /* 0x000fc40000004100 */
[C---:B------:R-:W-:Y:S01]  /*16cf0*/  FMUL.FTZ R50, R7.reuse, R42 ;  /* 0x0000002a07327220 */ /* 0x040fe20000410000 */
[-C--:B------:R-:W-:Y:S01]  /*16d00*/  FMUL.FTZ R7, R7, R38.reuse ;  /* 0x0000002607077220 */ /* 0x080fe20000410000 */
[C---:B------:R-:W-:Y:S01]  /*16d10*/  FFMA.FTZ R41, R4.reuse, R21, -R41 ;  /* 0x0000001504297223 */ /* 0x040fe20000010829 */
[----:B------:R-:W-:Y:S01]  /*16d20*/  FFMA.FTZ R20, R4, R37, R20 ;  /* 0x0000002504147223 */ /* 0x000fe20000010014 */
[C---:B------:R-:W-:Y:S01]  /*16d30*/  FFMA.FTZ R50, R5.reuse, R38, -R50 ;  /* 0x0000002605327223 */ /* 0x040fe20000010832 */
[----:B------:R-:W-:Y:S01]  /*16d40*/  FFMA.FTZ R21, R5, R42, R7 ;  /* 0x0000002a05157223 */ /* 0x000fe20000010007 */
[----:B------:R-:W-:Y:S02]  /*16d50*/  F2FP.SATFINITE.E4M3.F32.PACK_AB_MERGE_C R5, R39, R26, RZ ;  /* 0x0000001a2705723e */ /* 0x000fe400048070ff */
[----:B------:R-:W-:Y:S02]  /*16d60*/  F2FP.SATFINITE.E4M3.F32.PACK_AB_MERGE_C R7, R63, R48, RZ ;  /* 0x000000303f07723e */ /* 0x000fe400048070ff */
[----:B------:R-:W-:-:S02]  /*16d70*/  F2FP.SATFINITE.E4M3.F32.PACK_AB_MERGE_C R4, R64, R59, RZ ;  /* 0x0000003b4004723e */ /* 0x000fc400048070ff */
[----:B------:R-:W-:Y:S02]  /*16d80*/  F2FP.SATFINITE.E4M3.F32.PACK_AB_MERGE_C R26, R45, R60, RZ ;  /* 0x0000003c2d1a723e */ /* 0x000fe400048070ff */
[----:B------:R-:W-:Y:S02]  /*16d90*/  F2FP.SATFINITE.E4M3.F32.PACK_AB_MERGE_C R5, R27, R6, R5 ;  /* 0x000000061b05723e */ /* 0x000fe40004807005 */
[----:B------:R-:W-:Y:S02]  /*16da0*/  F2FP.SATFINITE.E4M3.F32.PACK_AB_MERGE_C R7, R46, R43, R7 ;  /* 0x0000002b2e07723e */ /* 0x000fe40004807007 */
[----:B------:R-:W-:Y:S02]  /*16db0*/  F2FP.SATFINITE.E4M3.F32.PACK_AB_MERGE_C R4, R53, R56, R4 ;  /* 0x000000383504723e */ /* 0x000fe40004807004 */
[----:B------:R-:W-:Y:S02]  /*16dc0*/  F2FP.SATFINITE.E4M3.F32.PACK_AB_MERGE_C R6, R50, R41, R54 ;  /* 0x000000293206723e */ /* 0x000fe40004807036 */
[----:B------:R-:W-:-:S02]  /*16dd0*/  F2FP.SATFINITE.E4M3.F32.PACK_AB_MERGE_C R27, R49, R40, R51 ;  /* 0x00000028311b723e */ /* 0x000fc40004807033 */
[----:B------:R-:W-:Y:S01]  /*16de0*/  F2FP.SATFINITE.E4M3.F32.PACK_AB_MERGE_C R26, R21, R20, R26 ;  /* 0x00000014151a723e */ /* 0x000fe2000480701a */
[----:B------:R0:W-:Y:S04]  /*16df0*/  STS.128 [R70+0x1e200], R4 ;  /* 0x01e2000446007388 */ /* 0x0001e80000000c00 */
[----:B------:R0:W-:Y:S02]  /*16e00*/  STS.128 [R0+0x1e200], R24 ;  /* 0x01e2001800007388 */ /* 0x0001e40000000c00 */
.L_x_2901:
[----:B------:R-:W-:Y:S05]  /*16e10*/  BSYNC B1 ;  /* 0x0000000000017941 */ /* 0x000fea0003800000 */
.L_x_2900:
[----:B------:R-:W-:Y:S04]  /*16e20*/  BSSY B1, `(.L_x_2902) ;  /* 0x0000101000017945 */ /* 0x000fe80003800000 */
[----:B------:R-:W-:Y:S05]  /*16e30*/  @P1 BRA `(.L_x_2903) ;  /* 0x0000000c00fc1947 */ /* 0x000fea0003800000 */
[----:B------:R-:W2:Y:S01]  /*16e40*/  LDL R61, [R1+0x138] ;  /* 0x00013800013d7983 */ /* 0x000ea20000100800 */
[----:B0----5:R-:W-:Y:S02]  /*16e50*/  SHF.R.U32.HI R0, RZ, 0x8, R28 ;  /* 0x00000008ff007819 */ /* 0x021fe4000001161c */
[----:B------:R-:W-:Y:S02]  /*16e60*/  LOP3.LUT R5, R28, 0xff, RZ, 0xc0, !PT ;  /* 0x000000ff1c057812 */ /* 0x000fe400078ec0ff */
[----:B------:R-:W-:Y:S02]  /*16e70*/  LOP3.LUT R4, R0, 0xff, RZ, 0xc0, !PT ;  /* 0x000000ff00047812 */ /* 0x000fe400078ec0ff */
[----:B------:R-:W-:Y:S02]  /*16e80*/  LEA.HI R0, R3, R227, RZ, 0x1c ;  /* 0x000000e303007211 */ /* 0x000fe400078fe0ff */
[----:B------:R-:W-:Y:S02]  /*16e90*/  PRMT R37, R4, 0x7604, R5 ;  /* 0x0000760404257816 */ /* 0x000fe40000000005 */
[----:B------:R-:W-:-:S02]  /*16ea0*/  SHF.R.U32.HI R6, RZ, 0x8, R29 ;  /* 0x00000008ff067819 */ /* 0x000fc4000001161d */
[----:B------:R-:W-:Y:S02]  /*16eb0*/  SHF.R.S32.HI R5, RZ, 0x1f, R0 ;  /* 0x0000001fff057819 */ /* 0x000fe40000011400 */
[----:B------:R-:W-:Y:S02]  /*16ec0*/  LOP3.LUT R7, R29, 0xff, RZ, 0xc0, !PT ;  /* 0x000000ff1d077812 */ /* 0x000fe400078ec0ff */
[----:B------:R-:W-:Y:S02]  /*16ed0*/  LOP3.LUT R6, R6, 0xff, RZ, 0xc0, !PT ;  /* 0x000000ff06067812 */ /* 0x000fe400078ec0ff */
[----:B------:R-:W-:Y:S01]  /*16ee0*/  LEA.HI R5, R5, R0, RZ, 0x2 ;  /* 0x0000000005057211 */ /* 0x000fe200078f10ff */
[----:B------:R-:W-:Y:S01]  /*16ef0*/  IMAD.SHL.U32 R0, R0, 0x10, RZ ;  /* 0x0000001000007824 */ /* 0x000fe200078e00ff */
[----:B------:R-:W-:Y:S02]  /*16f00*/  PRMT R39, R6, 0x7604, R7 ;  /* 0x0000760406277816 */ /* 0x000fe40000000007 */
[----:B------:R-:W-:Y:S01]  /*16f10*/  SHF.R.U32.HI R6, RZ, 0x8, R31 ;  /* 0x00000008ff067819 */ /* 0x000fe2000001161f */
[----:B------:R-:W-:Y:S01]  /*16f20*/  IMAD.SHL.U32 R5, R5, 0x800, RZ ;  /* 0x0000080005057824 */ /* 0x000fe200078e00ff */
[----:B------:R-:W-:-:S02]  /*16f30*/  LOP3.LUT R0, R69, 0x30, R0, 0xf8, !PT ;  /* 0x0000003045007812 */ /* 0x000fc400078ef800 */
[----:B------:R-:W-:Y:S02]  /*16f40*/  LOP3.LUT R21, R31, 0xff, RZ, 0xc0, !PT ;  /* 0x000000ff1f157812 */ /* 0x000fe400078ec0ff */
[----:B------:R-:W-:Y:S02]  /*16f50*/  LOP3.LUT R6, R6, 0xff, RZ, 0xc0, !PT ;  /* 0x000000ff06067812 */ /* 0x000fe400078ec0ff */
[----:B------:R-:W-:Y:S02]  /*16f60*/  SHF.R.U32.HI R20, RZ, 0x8, R8 ;  /* 0x00000008ff147819 */ /* 0x000fe40000011608 */
[----:B------:R-:W-:Y:S02]  /*16f70*/  LOP3.LUT R0, R0, R68, RZ, 0x3c, !PT ;  /* 0x0000004400007212 */ /* 0x000fe400078e3cff */
[----:B------:R-:W-:Y:S02]  /*16f80*/  LOP3.LUT R5, R5, 0xffffe000, RZ, 0xc0, !PT ;  /* 0xffffe00005057812 */ /* 0x000fe400078ec0ff */
[----:B------:R-:W-:-:S02]  /*16f90*/  PRMT R43, R6, 0x7604, R21 ;  /* 0x00007604062b7816 */ /* 0x000fc40000000015 */
[----:B------:R-:W-:Y:S02]  /*16fa0*/  LOP3.LUT R25, R8, 0xff, RZ, 0xc0, !PT ;  /* 0x000000ff08197812 */ /* 0x000fe400078ec0ff */
[----:B------:R-:W-:Y:S02]  /*16fb0*/  LOP3.LUT R20, R20, 0xff, RZ, 0xc0, !PT ;  /* 0x000000ff14147812 */ /* 0x000fe400078ec0ff */
[----:B------:R-:W-:Y:S02]  /*16fc0*/  IADD3 R21, R0, R67, R5 ;  /* 0x0000004300157210 */ /* 0x000fe40007ffe005 */
[----:B------:R-:W-:Y:S02]  /*16fd0*/  SHF.R.U32.HI R0, RZ, 0x8, R9 ;  /* 0x00000008ff007819 */ /* 0x000fe40000011609 */
[----:B----4-:R-:W-:Y:S02]  /*16fe0*/  PRMT R45, R20, 0x7604, R25 ;  /* 0x00007604142d7816 */ /* 0x010fe40000000019 */
[----:B------:R-:W-:-:S02]  /*16ff0*/  LOP3.LUT R25, R9, 0xff, RZ, 0xc0, !PT ;  /* 0x000000ff09197812 */ /* 0x000fc400078ec0ff */
[----:B------:R-:W-:Y:S02]  /*17000*/  SHF.R.U32.HI R24, RZ, 0x8, R11 ;  /* 0x00000008ff187819 */ /* 0x000fe4000001160b */
[----:B------:R-:W-:Y:S02]  /*17010*/  LOP3.LUT R0, R0, 0xff, RZ, 0xc0, !PT ;  /* 0x000000ff00007812 */ /* 0x000fe400078ec0ff */
[----:B------:R-:W-:Y:S02]  /*17020*/  SHF.R.U32.HI R20, RZ, 0x8, R10 ;  /* 0x00000008ff147819 */ /* 0x000fe4000001160a */
[----:B------:R-:W-:Y:S02]  /*17030*/  SHF.R.U32.HI R4, RZ, 0x8, R30 ;  /* 0x00000008ff047819 */ /* 0x000fe4000001161e */
[----:B------:R-:W-:Y:S02]  /*17040*/  LOP3.LUT R27, R10, 0xff, RZ, 0xc0, !PT ;  /* 0x000000ff0a1b7812 */ /* 0x000fe400078ec0ff */
[----:B------:R-:W-:-:S02]  /*17050*/  LOP3.LUT R24, R24, 0xff, RZ, 0xc0, !PT ;  /* 0x000000ff18187812 */ /* 0x000fc400078ec0ff */
[----:B------:R-:W-:Y:S02]  /*17060*/  PRMT R47, R0, 0x7604, R25 ;  /* 0x00007604002f7816 */ /* 0x000fe40000000019 */
[----:B------:R-:W-:Y:S02]  /*17070*/  LOP3.LUT R20, R20, 0xff, RZ, 0xc0, !PT ;  /* 0x000000ff14147812 */ /* 0x000fe400078ec0ff */
[----:B------:R-:W-:Y:S02]  /*17080*/  LOP3.LUT R51, R11, 0xff, RZ, 0xc0, !PT ;  /* 0x000000ff0b337812 */ /* 0x000fe400078ec0ff */
[----:B------:R-:W-:Y:S02]  /*17090*/  IADD3 R0, R18, R21, RZ ;  /* 0x0000001512007210 */ /* 0x000fe40007ffe0ff */
[----:B------:R-:W-:Y:S02]  /*170a0*/  LOP3.LUT R7, R30, 0xff, RZ, 0xc0, !PT ;  /* 0x000000ff1e077812 */ /* 0x000fe400078ec0ff */
[----:B------:R-:W-:-:S02]  /*170b0*/  LOP3.LUT R4, R4, 0xff, RZ, 0xc0, !PT ;  /* 0x000000ff04047812 */ /* 0x000fc400078ec0ff */
[----:B------:R-:W-:Y:S02]  /*170c0*/  PRMT R49, R20, 0x7604, R27 ;  /* 0x0000760414317816 */ /* 0x000fe4000000001b */
[----:B------:R-:W-:Y:S02]  /*170d0*/  PRMT R51, R24, 0x7604, R51 ;  /* 0x0000760418337816 */ /* 0x000fe40000000033 */
[----:B------:R-:W0:Y:S01]  /*170e0*/  LDS.128 R24, [R0+0x1e200] ;  /* 0x01e2000000187984 */ /* 0x000e220000000c00 */
[----:B------:R-:W-:Y:S02]  /*170f0*/  PRMT R41, R4, 0x7604, R7 ;  /* 0x0000760404297816 */ /* 0x000fe40000000007 */
        /* <DEDUP_REMOVED lines=10> */
[----:B------:R-:W-:Y:S02]  /*171a0*/  SHF.R.U32.HI R20, RZ, 0x10, R8 ;  /* 0x00000010ff147819 */ /* 0x000fe40000011608 */
[----:B------:R-:W-:Y:S02]  /*171b0*/  SHF.R.U32.HI R36, RZ, 0x10, R9 ;  /* 0x00000010ff247819 */ /* 0x000fe40000011609 */
[----:B------:R-:W-:Y:S02]  /*171c0*/  PRMT R43, R40, 0x7054, R43 ;  /* 0x00007054282b7816 */ /* 0x000fe4000000002b */
[----:B------:R-:W-:Y:S02]  /*171d0*/  SHF.R.U32.HI R37, RZ, 0x10, R10 ;  /* 0x00000010ff257819 */ /* 0x000fe4000001160a */
[----:B------:R-:W-:-:S02]  /*171e0*/  SHF.R.U32.HI R40, RZ, 0x10, R11 ;  /* 0x00000010ff287819 */ /* 0x000fc4000001160b */
[----:B------:R-:W-:Y:S02]  /*171f0*/  LOP3.LUT R20, R20, 0xff, RZ, 0xc0, !PT ;  /* 0x000000ff14147812 */ /* 0x000fe400078ec0ff */
[----:B------:R-:W-:Y:S02]  /*17200*/  LOP3.LUT R36, R36, 0xff, RZ, 0xc0, !PT ;  /* 0x000000ff24247812 */ /* 0x000fe400078ec0ff */
[----:B------:R-:W-:Y:S02]  /*17210*/  PRMT R41, R38, 0x7054, R41 ;  /* 0x0000705426297816 */ /* 0x000fe40000000029 */
        /* <DEDUP_REMOVED lines=17> */
[----:B------:R-:W-:Y:S01]  /*17330*/  LOP3.LUT R20, R41, 0xff000000, R30, 0xf8, !PT ;  /* 0xff00000029147812 */ /* 0x000fe200078ef81e */
[--C-:B------:R-:W-:Y:S01]  /*17340*/  HADD2.F32 R46, -RZ, R40.reuse.H0_H0 ;  /* 0x20000028ff2e7230 */ /* 0x100fe20000004100 */
[-C--:B------:R-:W-:Y:S01]  /*17350*/  F2FP.F16.E4M3.UNPACK_B R31, R24.reuse ;  /* 0x00000018ff1f723e */ /* 0x080fe200020006ff */
[----:B------:R-:W-:Y:S01]  /*17360*/  HADD2.F32 R40, -RZ, R40.H1_H1 ;  /* 0x30000028ff287230 */ /* 0x000fe20000004100 */
[----:B------:R-:W-:-:S02]  /*17370*/  F2FP.F16.E4M3.UNPACK_B R43, R24.H1 ;  /* 0x00000018ff2b723e */ /* 0x000fc400030006ff */
[----:B------:R-:W-:Y:S02]  /*17380*/  F2FP.F16.E4M3.UNPACK_B R30, R25.H1 ;  /* 0x00000019ff1e723e */ /* 0x000fe400030006ff */
[----:B------:R-:W-:Y:S02]  /*17390*/  F2FP.F16.E4M3.UNPACK_B R48, R48.H1 ;  /* 0x00000030ff30723e */ /* 0x000fe400030006ff */
[----:B------:R-:W-:Y:S02]  /*173a0*/  F2FP.F16.E4M3.UNPACK_B R36, R36.H1 ;  /* 0x00000024ff24723e */ /* 0x000fe400030006ff */
[-C--:B------:R-:W-:Y:S02]  /*173b0*/  F2FP.F16.E4M3.UNPACK_B R42, R27.reuse ;  /* 0x0000001bff2a723e */ /* 0x080fe400020006ff */
[----:B------:R-:W-:Y:S01]  /*173c0*/  F2FP.F16.E4M3.UNPACK_B R45, R27.H1 ;  /* 0x0000001bff2d723e */ /* 0x000fe200030006ff */
[----:B------:R-:W-:Y:S01]  /*173d0*/  HADD2.F32 R27, -RZ, R36.H0_H0 ;  /* 0x20000024ff1b7230 */ /* 0x000fe20000004100 */
[----:B------:R-:W-:Y:S01]  /*173e0*/  LOP3.LUT R21, R21, 0xff000000, R28, 0xf8, !PT ;  /* 0xff00000015157812 */ /* 0x000fe200078ef81c */
[----:B--2---:R-:W0:Y:S02]  /*173f0*/  LDS.128 R4, [R61+0x1e200] ;  /* 0x01e200003d047984 */ /* 0x004e240000000c00 */
        /* <DEDUP_REMOVED lines=9> */
[----:B------:R-:W-:Y:S01]  /*17490*/  HADD2.F32 R10, -RZ, R10.H1_H1 ;  /* 0x3000000aff0a7230 */ /* 0x000fe20000004100 */
[----:B------:R-:W-:Y:S01]  /*174a0*/  F2FP.F16.E4M3.UNPACK_B R39, R4.H1 ;  /* 0x00000004ff27723e */ /* 0x000fe200030006ff */
[----:B------:R-:W-:Y:S01]  /*174b0*/  FFMA.FTZ R5, R9, R46, -R24 ;  /* 0x0000002e09057223 */ /* 0x000fe20000010818 */
[----:B------:R-:W-:-:S02]  /*174c0*/  HADD2.F32 R46, -RZ, R48.H0_H0 ;  /* 0x20000030ff2e7230 */ /* 0x000fc40000004100 */
[----:B------:R-:W-:Y:S01]  /*174d0*/  FFMA.FTZ R9, R9, R50, R25 ;  /* 0x0000003209097223 */ /* 0x000fe20000010019 */
[--C-:B------:R-:W-:Y:S02]  /*174e0*/  HADD2.F32 R24, -RZ, R30.reuse.H0_H0 ;  /* 0x2000001eff187230 */ /* 0x100fe40000004100 */
[C---:B------:R-:W-:Y:S01]  /*174f0*/  FMUL.FTZ R53, R11.reuse, R49 ;  /* 0x000000310b357220 */ /* 0x040fe20000410000 */
[----:B------:R-:W-:Y:S02]  /*17500*/  HADD2.F32 R25, -RZ, R29.H0_H0 ;  /* 0x2000001dff197230 */ /* 0x000fe40000004100 */
[----:B------:R-:W-:Y:S01]  /*17510*/  FMUL.FTZ R50, R11, R40 ;  /* 0x000000280b327220 */ /* 0x000fe20000410000 */
[----:B------:R-:W-:Y:S02]  /*17520*/  HADD2.F32 R30, -RZ, R30.H1_H1 ;  /* 0x3000001eff1e7230 */ /* 0x000fe40000004100 */
[C---:B------:R-:W-:Y:S01]  /*17530*/  FMUL.FTZ R52, R24.reuse, R46 ;  /* 0x0000002e18347220 */ /* 0x040fe20000410000 */
[----:B------:R-:W-:Y:S01]  /*17540*/  FMUL.FTZ R55, R24, R27 ;  /* 0x0000001b18377220 */ /* 0x000fe20000410000 */
[C---:B------:R-:W-:Y:S01]  /*17550*/  FFMA.FTZ R24, R10.reuse, R40, -R53 ;  /* 0x000000280a187223 */ /* 0x040fe20000010835 */
[----:B------:R-:W-:Y:S01]  /*17560*/  FFMA.FTZ R10, R10, R49, R50 ;  /* 0x000000310a0a7223 */ /* 0x000fe20000010032 */
[C---:B------:R-:W-:Y:S01]  /*17570*/  FFMA.FTZ R11, R25.reuse, R27, -R52 ;  /* 0x0000001b190b7223 */ /* 0x040fe20000010834 */
[----:B------:R-:W-:Y:S01]  /*17580*/  FFMA.FTZ R25, R25, R46, R55 ;  /* 0x0000002e19197223 */ /* 0x000fe20000010037 */
[----:B------:R-:W-:Y:S01]  /*17590*/  F2FP.F16.E4M3.UNPACK_B R50, R51 ;  /* 0x00000033ff32723e */ /* 0x000fe200020006ff */
[----:B------:R-:W-:Y:S01]  /*175a0*/  HADD2.F32 R40, -RZ, R36.H1_H1 ;  /* 0x30000024ff287230 */ /* 0x000fe20000004100 */
[-C--:B------:R-:W-:Y:S01]  /*175b0*/  F2FP.F16.E4M3.UNPACK_B R46, R47.reuse ;  /* 0x0000002fff2e723e */ /* 0x080fe200020006ff */
[----:B------:R-:W-:Y:S01]  /*175c0*/  HADD2.F32 R49, -RZ, R48.H1_H1 ;  /* 0x30000030ff317230 */ /* 0x000fe20000004100 */
[----:B------:R-:W-:Y:S01]  /*175d0*/  F2FP.F16.E4M3.UNPACK_B R47, R47.H1 ;  /* 0x0000002fff2f723e */ /* 0x000fe200030006ff */
[----:B------:R-:W-:-:S02]  /*175e0*/  HADD2.F32 R52, -RZ, R50.H0_H0 ;  /* 0x20000032ff347230 */ /* 0x000fc40000004100 */
[C---:B------:R-:W-:Y:S01]  /*175f0*/  FMUL.FTZ R56, R30.reuse, R40 ;  /* 0x000000281e387220 */ /* 0x040fe20000410000 */
[----:B------:R-:W-:Y:S02]  /*17600*/  HADD2.F32 R36, -RZ, R42.H0_H0 ;  /* 0x2000002aff247230 */ /* 0x000fe40000004100 */
[-C--:B------:R-:W-:Y:S01]  /*17610*/  FMUL.FTZ R54, R30, R49.reuse ;  /* 0x000000311e367220 */ /* 0x080fe20000410000 */
[----:B------:R-:W-:Y:S01]  /*17620*/  HADD2.F32 R48, -RZ, R46.H0_H0 ;  /* 0x2000002eff307230 */ /* 0x000fe20000004100 */
[----:B------:R-:W-:Y:S01]  /*17630*/  F2FP.F16.E4M3.UNPACK_B R28, R4 ;  /* 0x00000004ff1c723e */ /* 0x000fe200020006ff */
[----:B------:R-:W-:Y:S02]  /*17640*/  HADD2.F32 R29, -RZ, R29.H1_H1 ;  /* 0x3000001dff1d7230 */ /* 0x000fe40000004100 */
[C---:B------:R-:W-:Y:S01]  /*17650*/  FMUL.FTZ R58, R36.reuse, R52 ;  /* 0x00000034243a7220 */ /* 0x040fe20000410000 */
[--C-:B------:R-:W-:Y:S02]  /*17660*/  HADD2.F32 R27, -RZ, R38.reuse.H0_H0 ;  /* 0x20000026ff1b7230 */ /* 0x100fe40000004100 */
[----:B------:R-:W-:Y:S01]  /*17670*/  FMUL.FTZ R53, R36, R48 ;  /* 0x0000003024357220 */ /* 0x000fe20000410000 */
[----:B------:R-:W-:Y:S01]  /*17680*/  F2FP.F16.E4M3.UNPACK_B R4, R6 ;  /* 0x00000006ff04723e */ /* 0x000fe200020006ff */
[C---:B------:R-:W-:Y:S01]  /*17690*/  FFMA.FTZ R30, R29.reuse, R40, -R54 ;  /* 0x000000281d1e7223 */ /* 0x040fe20000010836 */
[----:B------:R-:W-:Y:S01]  /*176a0*/  FFMA.FTZ R36, R29, R49, R56 ;  /* 0x000000311d247223 */ /* 0x000fe20000010038 */
[C---:B------:R-:W-:Y:S01]  /*176b0*/  FFMA.FTZ R29, R27.reuse, R48, -R58 ;  /* 0x000000301b1d7223 */ /* 0x040fe2000001083a */
[----:B------:R-:W-:Y:S01]  /*176c0*/  FFMA.FTZ R27, R27, R52, R53 ;  /* 0x000000341b1b7223 */ /* 0x000fe20000010035 */
[----:B------:R-:W-:Y:S01]  /*176d0*/  F2FP.F16.E4M3.UNPACK_B R48, R51.H1 ;  /* 0x00000033ff30723e */ /* 0x000fe200030006ff */
[----:B------:R-:W-:Y:S01]  /*176e0*/  HADD2.F32 R40, -RZ, R38.H1_H1 ;  /* 0x30000026ff287230 */ /* 0x000fe20000004100 */
[----:B------:R-:W-:Y:S01]  /*176f0*/  F2FP.F16.E4M3.UNPACK_B R7, R6.H1 ;  /* 0x00000006ff07723e */ /* 0x000fe200030006ff */
[----:B------:R-:W-:Y:S01]  /*17700*/  HADD2.F32 R53, -RZ, R50.H1_H1 ;  /* 0x30000032ff357230 */ /* 0x000fe20000004100 */
[-C--:B------:R-:W-:Y:S01]  /*17710*/  F2FP.F16.E4M3.UNPACK_B R6, R26.reuse ;  /* 0x0000001aff06723e */ /* 0x080fe200020006ff */
[----:B------:R-:W-:Y:S01]  /*17720*/  HADD2.F32 R38, -RZ, R42.H1_H1 ;  /* 0x3000002aff267230 */ /* 0x000fe20000004100 */
[----:B------:R-:W-:Y:S01]  /*17730*/  F2FP.F16.E4M3.UNPACK_B R26, R26.H1 ;  /* 0x0000001aff1a723e */ /* 0x000fe200030006ff */
[----:B------:R-:W-:Y:S01]  /*17740*/  HADD2.F32 R49, -RZ, R46.H1_H1 ;  /* 0x3000002eff317230 */ /* 0x000fe20000004100 */
[----:B------:R-:W-:Y:S01]  /*17750*/  F2FP.SATFINITE.E4M3.F32.PACK_AB_MERGE_C R11, R30, R11, RZ ;  /* 0x0000000b1e0b723e */ /* 0x000fe200048070ff */
[----:B------:R-:W-:-:S02]  /*17760*/  HADD2.F32 R55, -RZ, R48.H0_H0 ;  /* 0x20000030ff377230 */ /* 0x000fc40000004100 */
[C---:B------:R-:W-:Y:S01]  /*17770*/  FMUL.FTZ R57, R38.reuse, R53 ;  /* 0x0000003526397220 */ /* 0x040fe20000410000 */
[----:B------:R-:W-:Y:S02]  /*17780*/  HADD2.F32 R46, -RZ, R45.H0_H0 ;  /* 0x2000002dff2e7230 */ /* 0x000fe40000004100 */
[-C--:B------:R-:W-:Y:S01]  /*17790*/  FMUL.FTZ R50, R38, R49.reuse ;  /* 0x0000003126327220 */ /* 0x080fe20000410000 */
[----:B------:R-:W-:Y:S02]  /*177a0*/  HADD2.F32 R51, -RZ, R47.H0_H0 ;  /* 0x2000002fff337230 */ /* 0x000fe40000004100 */
[----:B------:R-:W-:Y:S01]  /*177b0*/  FFMA.FTZ R38, R40, R49, -R57 ;  /* 0x0000003128267223 */ /* 0x000fe20000010839 */
[----:B------:R-:W-:Y:S02]  /*177c0*/  HADD2.F32 R42, -RZ, R41.H0_H0 ;  /* 0x20000029ff2a7230 */ /* 0x000fe40000004100 */
[----:B------:R-:W-:Y:S01]  /*177d0*/  FMUL.FTZ R59, R46, R55 ;  /* 0x000000372e3b7220 */ /* 0x000fe20000410000 */
[----:B------:R-:W-:Y:S01]  /*177e0*/  FFMA.FTZ R40, R40, R53, R50 ;  /* 0x0000003528287223 */ /* 0x000fe20000010032 */
[----:B------:R-:W-:Y:S01]  /*177f0*/  FMUL.FTZ R46, R46, R51 ;  /* 0x000000332e2e7220 */ /* 0x000fe20000410000 */
[----:B------:R-:W-:Y:S01]  /*17800*/  HADD2.F32 R49, -RZ, R47.H1_H1 ;  /* 0x3000002fff317230 */ /* 0x000fe20000004100 */
[----:B------:R-:W-:Y:S01]  /*17810*/  F2FP.F16.E4M3.UNPACK_B R50, R37.H1 ;  /* 0x00000025ff32723e */ /* 0x000fe200030006ff */
[C---:B------:R-:W-:Y:S01]  /*17820*/  FFMA.FTZ R59, R42.reuse, R51, -R59 ;  /* 0x000000332a3b7223 */ /* 0x040fe2000001083b */
[----:B------:R-:W-:Y:S01]  /*17830*/  F2FP.F16.E4M3.UNPACK_B R47, R21.H1 ;  /* 0x00000015ff2f723e */ /* 0x000fe200030006ff */
[----:B------:R-:W-:Y:S01]  /*17840*/  FFMA.FTZ R55, R42, R55, R46 ;  /* 0x000000372a377223 */ /* 0x000fe2000001002e */
[----:B------:R-:W-:Y:S01]  /*17850*/  HADD2.F32 R51, -RZ, R48.H1_H1 ;  /* 0x30000030ff337230 */ /* 0x000fe20000004100 */
[----:B------:R-:W-:Y:S01]  /*17860*/  F2FP.SATFINITE.E4M3.F32.PACK_AB_MERGE_C R25, R36, R25, RZ ;  /* 0x000000192419723e */ /* 0x000fe200048070ff */
[----:B------:R-:W-:Y:S01]  /*17870*/  HADD2.F32 R46, -RZ, R45.H1_H1 ;  /* 0x3000002dff2e7230 */ /* 0x000fe20000004100 */
[----:B------:R-:W-:Y:S01]  /*17880*/  F2FP.SATFINITE.E4M3.F32.PACK_AB_MERGE_C R5, R24, R5, R11 ;  /* 0x000000051805723e */ /* 0x000fe2000480700b */
[----:B------:R-:W-:Y:S01]  /*17890*/  HADD2.F32 R52, -RZ, R50.H0_H0 ;  /* 0x20000032ff347230 */ /* 0x000fe20000004100 */
[----:B------:R-:W-:Y:S01]  /*178a0*/  F2FP.SATFINITE.E4M3.F32.PACK_AB_MERGE_C R9, R10, R9, R25 ;  /* 0x000000090a09723e */ /* 0x000fe20004807019 */
[----:B------:R-:W-:-:S02]  /*178b0*/  HADD2.F32 R45, -RZ, R43.H0_H0 ;  /* 0x2000002bff2d7230 */ /* 0x000fc40000004100 */
[C---:B------:R-:W-:Y:S01]  /*178c0*/  FMUL.FTZ R53, R46.reuse, R51 ;  /* 0x000000332e357220 */ /* 0x040fe20000410000 */
[----:B------:R-:W-:Y:S02]  /*178d0*/  HADD2.F32 R48, -RZ, R47.H0_H0 ;  /* 0x2000002fff307230 */ /* 0x000fe40000004100 */
[----:B------:R-:W-:Y:S01]  /*178e0*/  FMUL.FTZ R54, R46, R49 ;  /* 0x000000312e367220 */ /* 0x000fe20000410000 */
[----:B------:R-:W-:Y:S02]  /*178f0*/  HADD2.F32 R42, -RZ, R41.H1_H1 ;  /* 0x30000029ff2a7230 */ /* 0x000fe40000004100 */
[C---:B------:R-:W-:Y:S01]  /*17900*/  FMUL.FTZ R46, R45.reuse, R52 ;  /* 0x000000342d2e7220 */ /* 0x040fe20000410000 */
[----:B------:R-:W-:Y:S02]  /*17910*/  HADD2.F32 R41, -RZ, R39.H0_H0 ;  /* 0x20000027ff297230 */ /* 0x000fe40000004100 */
[----:B------:R-:W-:Y:S01]  /*17920*/  FMUL.FTZ R45, R45, R48 ;  /* 0x000000302d2d7220 */ /* 0x000fe20000410000 */
[----:B------:R-:W-:-:S02]  /*17930*/  HADD2.F32 R50, -RZ, R50.H1_H1 ;  /* 0x30000032ff327230 */ /* 0x000fc40000004100 */
[C---:B------:R-:W-:Y:S01]  /*17940*/  FFMA.FTZ R58, R42.reuse, R49, -R53 ;  /* 0x000000312a3a7223 */ /* 0x040fe20000010835 */
[----:B------:R-:W-:Y:S02]  /*17950*/  HADD2.F32 R43, -RZ, R43.H1_H1 ;  /* 0x3000002bff2b7230 */ /* 0x000fe40000004100 */
[----:B------:R-:W-:Y:S01]  /*17960*/  FFMA.FTZ R60, R42, R51, R54 ;  /* 0x000000332a3c7223 */ /* 0x000fe20000010036 */
[C---:B------:R-:W-:Y:S01]  /*17970*/  FFMA.FTZ R49, R41.reuse, R48, -R46 ;  /* 0x0000003029317223 */ /* 0x040fe2000001082e */
[----:B------:R-:W-:Y:S01]  /*17980*/  FFMA.FTZ R52, R41, R52, R45 ;  /* 0x0000003429347223 */ /* 0x000fe2000001002d */
[----:B------:R-:W-:Y:S01]  /*17990*/  HADD2.F32 R42, -RZ, R47.H1_H1 ;  /* 0x3000002fff2a7230 */ /* 0x000fe20000004100 */
[----:B------:R-:W-:Y:S01]  /*179a0*/  F2FP.F16.E4M3.UNPACK_B R45, R37 ;  /* 0x00000025ff2d723e */ /* 0x000fe200020006ff */
[----:B------:R-:W-:Y:S01]  /*179b0*/  HADD2.F32 R39, -RZ, R39.H1_H1 ;  /* 0x30000027ff277230 */ /* 0x000fe20000004100 */
[----:B------:R-:W-:Y:S01]  /*179c0*/  F2FP.F16.E4M3.UNPACK_B R41, R21 ;  /* 0x00000015ff29723e */ /* 0x000fe200020006ff */
[C---:B------:R-:W-:Y:S01]  /*179d0*/  FMUL.FTZ R48, R43.reuse, R50 ;  /* 0x000000322b307220 */ /* 0x040fe20000410000 */
[-C--:B------:R-:W-:Y:S01]  /*179e0*/  FMUL.FTZ R43, R43, R42.reuse ;  /* 0x0000002a2b2b7220 */ /* 0x080fe20000410000 */
[----:B------:R-:W-:Y:S01]  /*179f0*/  HADD2.F32 R46, -RZ, R45.H0_H0 ;  /* 0x2000002dff2e7230 */ /* 0x000fe20000004100 */
[----:B------:R-:W-:Y:S01]  /*17a00*/  F2FP.SATFINITE.E4M3.F32.PACK_AB_MERGE_C R55, R60, R55, RZ ;  /* 0x000000373c37723e */ /* 0x000fe200048070ff */
[----:B------:R-:W-:Y:S01]  /*17a10*/  FFMA.FTZ R54, R39, R42, -R48 ;  /* 0x0000002a27367223 */ /* 0x000fe20000010830 */
[----:B------:R-:W-:-:S02]  /*17a20*/  HADD2.F32 R37, -RZ, R31.H0_H0 ;  /* 0x2000001fff257230 */ /* 0x000fc40000004100 */
[----:B------:R-:W-:Y:S01]  /*17a30*/  FFMA.FTZ R43, R39, R50, R43 ;  /* 0x00000032272b7223 */ /* 0x000fe2000001002b */
[----:B------:R-:W-:Y:S01]  /*17a40*/  HADD2.F32 R42, -RZ, R41.H0_H0 ;  /* 0x20000029ff2a7230 */ /* 0x000fe20000004100 */
[----:B------:R-:W-:Y:S01]  /*17a50*/  F2FP.F16.E4M3.UNPACK_B R39, R8.H1 ;  /* 0x00000008ff27723e */ /* 0x000fe200030006ff */
        /* <DEDUP_REMOVED lines=10> */
[-C--:B------:R-:W-:Y:S01]  /*17b00*/  F2FP.F16.E4M3.UNPACK_B R21, R20.reuse.H1 ;  /* 0x00000014ff15723e */ /* 0x080fe200030006ff */
[-C--:B------:R-:W-:Y:S01]  /*17b10*/  FMUL.FTZ R46, R31, R41.reuse ;  /* 0x000000291f2e7220 */ /* 0x080fe20000410000 */
[----:B------:R-:W-:Y:S02]  /*17b20*/  HADD2.F32 R42, -RZ, R39.H0_H0 ;  /* 0x20000027ff2a7230 */ /* 0x000fe40000004100 */
[C---:B------:R-:W-:Y:S01]  /*17b30*/  FFMA.FTZ R41, R28.reuse, R41, -R37 ;  /* 0x000000291c297223 */ /* 0x040fe20000010825 */
[----:B------:R-:W-:Y:S02]  /*17b40*/  HADD2.F32 R31, -RZ, R26.H0_H0 ;  /* 0x2000001aff1f7230 */ /* 0x000fe40000004100 */
[----:B------:R-:W-:Y:S01]  /*17b50*/  FFMA.FTZ R45, R28, R45, R46 ;  /* 0x0000002d1c2d7223 */ /* 0x000fe2000001002e */
[--C-:B------:R-:W-:Y:S01]  /*17b60*/  HADD2.F32 R28, -RZ, R21.reuse.H0_H0 ;  /* 0x20000015ff1c7230 */ /* 0x100fe20000004100 */
[----:B------:R-:W-:Y:S01]  /*17b70*/  F2FP.F16.E4M3.UNPACK_B R20, R20 ;  /* 0x00000014ff14723e */ /* 0x000fe200020006ff */
[----:B------:R-:W-:-:S02]  /*17b80*/  HADD2.F32 R37, -RZ, R21.H1_H1 ;  /* 0x30000015ff257230 */ /* 0x000fc40000004100 */
[C---:B------:R-:W-:Y:S01]  /*17b90*/  FMUL.FTZ R46, R31.reuse, R42 ;  /* 0x0000002a1f2e7220 */ /* 0x040fe20000410000 */
[----:B------:R-:W-:Y:S02]  /*17ba0*/  HADD2.F32 R21, -RZ, R7.H0_H0 ;  /* 0x20000007ff157230 */ /* 0x000fe40000004100 */
[----:B------:R-:W-:Y:S01]  /*17bb0*/  FMUL.FTZ R56, R31, R28 ;  /* 0x0000001c1f387220 */ /* 0x000fe20000410000 */
[----:B------:R-:W-:Y:S01]  /*17bc0*/  HADD2.F32 R39, -RZ, R39.H1_H1 ;  /* 0x30000027ff277230 */ /* 0x000fe20000004100 */
[----:B------:R-:W-:Y:S01]  /*17bd0*/  F2FP.F16.E4M3.UNPACK_B R8, R8 ;  /* 0x00000008ff08723e */ /* 0x000fe200020006ff */
[----:B------:R-:W-:Y:S02]  /*17be0*/  HADD2.F32 R26, -RZ, R26.H1_H1 ;  /* 0x3000001aff1a7230 */ /* 0x000fe40000004100 */
[C---:B------:R-:W-:Y:S01]  /*17bf0*/  FFMA.FTZ R46, R21.reuse, R28, -R46 ;  /* 0x0000001c152e7223 */ /* 0x040fe2000001082e */
[----:B------:R-:W-:Y:S02]  /*17c00*/  HADD2.F32 R7, -RZ, R7.H1_H1 ;  /* 0x30000007ff077230 */ /* 0x000fe40000004100 */
[----:B------:R-:W-:Y:S01]  /*17c10*/  FFMA.FTZ R56, R21, R42, R56 ;  /* 0x0000002a15387223 */ /* 0x000fe20000010038 */
[----:B------:R-:W-:-:S02]  /*17c20*/  HADD2.F32 R21, -RZ, R20.H0_H0 ;  /* 0x20000014ff157230 */ /* 0x000fc40000004100 */
[C---:B------:R-:W-:Y:S01]  /*17c30*/  FMUL.FTZ R28, R26.reuse, R39 ;  /* 0x000000271a1c7220 */ /* 0x040fe20000410000 */
[----:B------:R-:W-:Y:S01]  /*17c40*/  FMUL.FTZ R26, R26, R37 ;  /* 0x000000251a1a7220 */ /* 0x000fe20000410000 */
[----:B------:R-:W-:Y:S01]  /*17c50*/  HADD2.F32 R31, -RZ, R20.H1_H1 ;  /* 0x30000014ff1f7230 */ /* 0x000fe20000004100 */
[----:B------:R-:W-:Y:S01]  /*17c60*/  F2FP.SATFINITE.E4M3.F32.PACK_AB_MERGE_C R11, R40, R27, R55 ;  /* 0x0000001b280b723e */ /* 0x000fe20004807037 */
[C---:B------:R-:W-:Y:S01]  /*17c70*/  FFMA.FTZ R51, R7.reuse, R37, -R28 ;  /* 0x0000002507337223 */ /* 0x040fe2000001081c */
[----:B------:R-:W-:Y:S01]  /*17c80*/  FFMA.FTZ R53, R7, R39, R26 ;  /* 0x0000002707357223 */ /* 0x000fe2000001001a */
[----:B------:R-:W-:Y:S02]  /*17c90*/  HADD2.F32 R20, -RZ, R8.H0_H0 ;  /* 0x20000008ff147230 */ /* 0x000fe40000004100 */
[----:B------:R-:W-:Y:S01]  /*17ca0*/  HADD2.F32 R7, -RZ, R6.H0_H0 ;  /* 0x20000006ff077230 */ /* 0x000fe20000004100 */
[----:B------:R-:W-:Y:S01]  /*17cb0*/  F2FP.SATFINITE.E4M3.F32.PACK_AB_MERGE_C R46, R51, R46, RZ ;  /* 0x0000002e332e723e */ /* 0x000fe200048070ff */
[----:B------:R-:W-:Y:S01]  /*17cc0*/  HADD2.F32 R37, -RZ, R8.H1_H1 ;  /* 0x30000008ff257230 */ /* 0x000fe20000004100 */
[----:B------:R-:W-:Y:S01]  /*17cd0*/  F2FP.SATFINITE.E4M3.F32.PACK_AB_MERGE_C R53, R53, R56, RZ ;  /* 0x000000383535723e */ /* 0x000fe200048070ff */
[----:B------:R-:W-:-:S02]  /*17ce0*/  HADD2.F32 R8, -RZ, R6.H1_H1 ;  /* 0x30000006ff087230 */ /* 0x000fc40000004100 */
[CC--:B------:R-:W-:Y:S01]  /*17cf0*/  FMUL.FTZ R39, R7.reuse, R20.reuse ;  /* 0x0000001407277220 */ /* 0x0c0fe20000410000 */
[--C-:B------:R-:W-:Y:S02]  /*17d00*/  HADD2.F32 R6, -RZ, R4.reuse.H0_H0 ;  /* 0x20000004ff067230 */ /* 0x100fe40000004100 */
        /* <DEDUP_REMOVED lines=18> */
.L_x_2903:
[----:B------:R-:W-:Y:S05]  /*17e30*/  BSYNC B1 ;  /* 0x0000000000017941 */ /* 0x000fea0003800000 */
.L_x_2902:
[----:B------:R-:W-:Y:S05]  /*17e40*/  @P2 BRA `(.L_x_2884) ;  /* 0x0000000c00dc2947 */ /* 0x000fea0003800000 */
[----:B------:R-:W2:Y:S01]  /*17e50*/  LDL R49, [R1+0x134] ;  /* 0x0001340001317983 */ /* 0x000ea20000100800 */
[----:B01---5:R-:W-:Y:S02]  /*17e60*/  SHF.R.U32.HI R4, RZ, 0x8, R32 ;  /* 0x00000008ff047819 */ /* 0x023fe40000011620 */
[----:B------:R-:W-:Y:S02]  /*17e70*/  LOP3.LUT R0, R32, 0xff, RZ, 0xc0, !PT ;  /* 0x000000ff20007812 */ /* 0x000fe400078ec0ff */
        /* <DEDUP_REMOVED lines=8> */
[----:B------:R-:W-:Y:S01]  /*17f00*/  SHF.R.U32.HI R8, RZ, 0x8, R34 ;  /* 0x00000008ff087819 */ /* 0x000fe20000011622 */
[----:B------:R-:W-:Y:S01]  /*17f10*/  IMAD.SHL.U32 R0, R0, 0x800, RZ ;  /* 0x0000080000007824 */ /* 0x000fe200078e00ff */
[----:B------:R-:W-:Y:S02]  /*17f20*/  LOP3.LUT R3, R69, 0x30, R3, 0xf8, !PT ;  /* 0x0000003045037812 */ /* 0x000fe400078ef803 */
[----:B------:R-:W-:-:S02]  /*17f30*/  LOP3.LUT R7, R7, 0xff, RZ, 0xc0, !PT ;  /* 0x000000ff07077812 */ /* 0x000fc400078ec0ff */
[----:B------:R-:W-:Y:S02]  /*17f40*/  LOP3.LUT R3, R3, R68, RZ, 0x3c, !PT ;  /* 0x0000004403037212 */ /* 0x000fe400078e3cff */
[----:B------:R-:W-:Y:S02]  /*17f50*/  LOP3.LUT R0, R0, 0xffffe000, RZ, 0xc0, !PT ;  /* 0xffffe00000007812 */ /* 0x000fe400078ec0ff */
[----:B------:R-:W-:Y:S02]  /*17f60*/  LOP3.LUT R4, R34, 0xff, RZ, 0xc0, !PT ;  /* 0x000000ff22047812 */ /* 0x000fe400078ec0ff */
[----:B------:R-:W-:Y:S02]  /*17f70*/  IADD3 R3, R3, R67, R0 ;  /* 0x0000004303037210 */ /* 0x000fe40007ffe000 */
[----:B------:R-:W-:Y:S02]  /*17f80*/  LOP3.LUT R9, R8, 0xff, RZ, 0xc0, !PT ;  /* 0x000000ff08097812 */ /* 0x000fe400078ec0ff */
[----:B------:R-:W-:Y:S01]  /*17f90*/  PRMT R20, R7, 0x7604, R6 ;  /* 0x0000760407147816 */ /* 0x000fe20000000006 */
[----:B------:R-:W-:Y:S01]  /*17fa0*/  IMAD.IADD R0, R18, 0x1, R3 ;  /* 0x0000000112007824 */ /* 0x000fe200078e0203 */
[----:B------:R-:W-:-:S02]  /*17fb0*/  SHF.R.U32.HI R5, RZ, 0x8, R35 ;  /* 0x00000008ff057819 */ /* 0x000fc40000011623 */
[----:B------:R-:W-:Y:S02]  /*17fc0*/  SHF.R.U32.HI R7, RZ, 0x8, R12 ;  /* 0x00000008ff077819 */ /* 0x000fe4000001160c */
[----:B------:R-:W-:Y:S02]  /*17fd0*/  SHF.R.U32.HI R8, RZ, 0x8, R13 ;  /* 0x00000008ff087819 */ /* 0x000fe4000001160d */
[----:B------:R-:W-:Y:S02]  /*17fe0*/  PRMT R25, R9, 0x7604, R4 ;  /* 0x0000760409197816 */ /* 0x000fe40000000004 */
[----:B------:R-:W-:Y:S02]  /*17ff0*/  LOP3.LUT R4, R35, 0xff, RZ, 0xc0, !PT ;  /* 0x000000ff23047812 */ /* 0x000fe400078ec0ff */
[----:B------:R-:W-:Y:S02]  /*18000*/  LOP3.LUT R6, R12, 0xff, RZ, 0xc0, !PT ;  /* 0x000000ff0c067812 */ /* 0x000fe400078ec0ff */
[----:B------:R-:W-:-:S02]  /*18010*/  LOP3.LUT R5, R5, 0xff, RZ, 0xc0, !PT ;  /* 0x000000ff05057812 */ /* 0x000fc400078ec0ff */
[----:B------:R-:W-:Y:S02]  /*18020*/  LOP3.LUT R7, R7, 0xff, RZ, 0xc0, !PT ;  /* 0x000000ff07077812 */ /* 0x000fe400078ec0ff */
[----:B------:R-:W-:Y:S02]  /*18030*/  LOP3.LUT R3, R8, 0xff, RZ, 0xc0, !PT ;  /* 0x000000ff08037812 */ /* 0x000fe400078ec0ff */
[----:B------:R-:W0:Y:S01]  /*18040*/  LDS.128 R8, [R0+0x1e200] ;  /* 0x01e2000000087984 */ /* 0x000e220000000c00 */
[----:B------:R-:W-:Y:S02]  /*18050*/  PRMT R24, R5, 0x7604, R4 ;  /* 0x0000760405187816 */ /* 0x000fe40000000004 */
[----:B------:R-:W-:Y:S02]  /*18060*/  PRMT R29, R7, 0x7604, R6 ;  /* 0x00007604071d7816 */ /* 0x000fe40000000006 */
[----:B------:R-:W-:Y:S02]  /*18070*/  SHF.R.U32.HI R31, RZ, 0x8, R15 ;  /* 0x00000008ff1f7819 */ /* 0x000fe4000001160f */
[----:B------:R-:W-:-:S02]  /*18080*/  LOP3.LUT R26, R13, 0xff, RZ, 0xc0, !PT ;  /* 0x000000ff0d1a7812 */ /* 0x000fc400078ec0ff */
[----:B------:R-:W-:Y:S02]  /*18090*/  LOP3.LUT R30, R15, 0xff, RZ, 0xc0, !PT ;  /* 0x000000ff0f1e7812 */ /* 0x000fe400078ec0ff */
[----:B------:R-:W-:Y:S02]  /*180a0*/  LOP3.LUT R31, R31, 0xff, RZ, 0xc0, !PT ;  /* 0x000000ff1f1f7812 */ /* 0x000fe400078ec0ff */
[----:B------:R-:W-:Y:S02]  /*180b0*/  SHF.R.U32.HI R28, RZ, 0x8, R14 ;  /* 0x00000008ff1c7819 */ /* 0x000fe4000001160e */
[----:B------:R-:W-:Y:S02]  /*180c0*/  PRMT R26, R3, 0x7604, R26 ;  /* 0x00007604031a7816 */ /* 0x000fe4000000001a */
[----:B------:R-:W-:Y:S02]  /*180d0*/  SHF.R.U32.HI R3, RZ, 0x10, R33 ;  /* 0x00000010ff037819 */ /* 0x000fe40000011621 */
[----:B------:R-:W-:-:S02]  /*180e0*/  PRMT R30, R31, 0x7604, R30 ;  /* 0x000076041f1e7816 */ /* 0x000fc4000000001e */
[----:B------:R-:W-:Y:S01]  /*180f0*/  LOP3.LUT R27, R14, 0xff, RZ, 0xc0, !PT ;  /* 0x000000ff0e1b7812 */ /* 0x000fe200078ec0ff */
[----:B------:R-:W-:Y:S01]  /*18100*/  IMAD.U32 R3, R3, 0x10000, RZ ;  /* 0x0001000003037824 */ /* 0x000fe200078e00ff */
[----:B------:R-:W-:Y:S02]  /*18110*/  LOP3.LUT R28, R28, 0xff, RZ, 0xc0, !PT ;  /* 0x000000ff1c1c7812 */ /* 0x000fe400078ec0ff */
[----:B------:R-:W-:Y:S02]  /*18120*/  SHF.R.U32.HI R31, RZ, 0x10, R13 ;  /* 0x00000010ff1f7819 */ /* 0x000fe4000001160d */
[----:B------:R-:W-:Y:S02]  /*18130*/  PRMT R37, R28, 0x7604, R27 ;  /* 0x000076041c257816 */ /* 0x000fe4000000001b */
[----:B------:R-:W-:Y:S02]  /*18140*/  SHF.L.U32 R31, R31, 0x10, RZ ;  /* 0x000000101f1f7819 */ /* 0x000fe400000006ff */
[----:B------:R-:W-:-:S02]  /*18150*/  SHF.R.U32.HI R27, RZ, 0x10, R35 ;  /* 0x00000010ff1b7819 */ /* 0x000fc40000011623 */
[----:B------:R-:W-:Y:S02]  /*18160*/  SHF.R.U32.HI R39, RZ, 0x10, R15 ;  /* 0x00000010ff277819 */ /* 0x000fe4000001160f */
[--C-:B------:R-:W-:Y:S01]  /*18170*/  LOP3.LUT R21, R21, 0xff0000, R32.reuse, 0xf8, !PT ;  /* 0x00ff000015157812 */ /* 0x100fe200078ef820 */
[----:B------:R-:W-:Y:S01]  /*18180*/  IMAD.U32 R27, R27, 0x10000, RZ ;  /* 0x000100001b1b7824 */ /* 0x000fe200078e00ff */
[----:B------:R-:W-:Y:S01]  /*18190*/  LOP3.LUT R31, R26, 0xff0000, R31, 0xf8, !PT ;  /* 0x00ff00001a1f7812 */ /* 0x000fe200078ef81f */
[----:B------:R-:W-:Y:S01]  /*181a0*/  IMAD.U32 R39, R39, 0x10000, RZ ;  /* 0x0001000027277824 */ /* 0x000fe200078e00ff */
[----:B------:R-:W-:Y:S02]  /*181b0*/  LOP3.LUT R3, R20, 0xff0000, R3, 0xf8, !PT ;  /* 0x00ff000014037812 */ /* 0x000fe400078ef803 */
[----:B------:R-:W-:Y:S02]  /*181c0*/  LOP3.LUT R20, R21, 0xff000000, R32, 0xf8, !PT ;  /* 0xff00000015147812 */ /* 0x000fe400078ef820 */
[----:B------:R-:W-:-:S02]  /*181d0*/  LOP3.LUT R21, R37, 0xff0000, R14, 0xf8, !PT ;  /* 0x00ff000025157812 */ /* 0x000fc400078ef80e */
[----:B------:R-:W-:Y:S02]  /*181e0*/  LOP3.LUT R37, R31, 0xff000000, R13, 0xf8, !PT ;  /* 0xff0000001f257812 */ /* 0x000fe400078ef80d */
[----:B------:R-:W-:Y:S02]  /*181f0*/  LOP3.LUT R26, R3, 0xff000000, R33, 0xf8, !PT ;  /* 0xff000000031a7812 */ /* 0x000fe400078ef821 */
[----:B------:R-:W-:Y:S02]  /*18200*/  LOP3.LUT R27, R24, 0xff0000, R27, 0xf8, !PT ;  /* 0x00ff0000181b7812 */ /* 0x000fe400078ef81b */
[----:B------:R-:W-:Y:S02]  /*18210*/  LOP3.LUT R41, R30, 0xff0000, R39, 0xf8, !PT ;  /* 0x00ff00001e297812 */ /* 0x000fe400078ef827 */
[----:B------:R-:W-:Y:S02]  /*18220*/  F2FP.F16.E4M3.UNPACK_B R38, R37 ;  /* 0x00000025ff26723e */ /* 0x000fe400020006ff */
[----:B0-----:R-:W-:-:S02]  /*18230*/  F2FP.F16.E4M3.UNPACK_B R24, R9 ;  /* 0x00000009ff18723e */ /* 0x001fc400020006ff */
[----:B------:R-:W-:Y:S01]  /*18240*/  F2FP.F16.E4M3.UNPACK_B R30, R26 ;  /* 0x0000001aff1e723e */ /* 0x000fe200020006ff */
[--C-:B------:R-:W-:Y:S01]  /*18250*/  HADD2.F32 R40, -RZ, R38.reuse.H0_H0 ;  /* 0x20000026ff287230 */ /* 0x100fe20000004100 */
[----:B------:R-:W-:Y:S01]  /*18260*/  LOP3.LUT R29, R29, 0xff0000, R12, 0xf8, !PT ;  /* 0x00ff00001d1d7812 */ /* 0x000fe200078ef80c */
[----:B------:R-:W-:Y:S01]  /*18270*/  HADD2.F32 R38, -RZ, R38.H1_H1 ;  /* 0x30000026ff267230 */ /* 0x000fe20000004100 */
[----:B------:R-:W-:Y:S02]  /*18280*/  LOP3.LUT R41, R41, 0xff000000, R15, 0xf8, !PT ;  /* 0xff00000029297812 */ /* 0x000fe400078ef80f */
[----:B------:R-:W-:Y:S02]  /*18290*/  LOP3.LUT R25, R25, 0xff0000, R34, 0xf8, !PT ;  /* 0x00ff000019197812 */ /* 0x000fe400078ef822 */
[----:B------:R-:W-:Y:S01]  /*182a0*/  LOP3.LUT R36, R27, 0xff000000, R35, 0xf8, !PT ;  /* 0xff0000001b247812 */ /* 0x000fe200078ef823 */
[--C-:B------:R-:W-:Y:S01]  /*182b0*/  HADD2.F32 R35, -RZ, R30.reuse.H0_H0 ;  /* 0x2000001eff237230 */ /* 0x100fe20000004100 */
[----:B------:R-:W-:Y:S01]  /*182c0*/  LOP3.LUT R39, R29, 0xff000000, R12, 0xf8, !PT ;  /* 0xff0000001d277812 */ /* 0x000fe200078ef80c */
[----:B------:R-:W-:Y:S01]  /*182d0*/  HADD2.F32 R30, -RZ, R30.H1_H1 ;  /* 0x3000001eff1e7230 */ /* 0x000fe20000004100 */
[----:B------:R-:W-:-:S02]  /*182e0*/  LOP3.LUT R3, R25, 0xff000000, R34, 0xf8, !PT ;  /* 0xff00000019037812 */ /* 0x000fc400078ef822 */
[----:B------:R-:W-:Y:S02]  /*182f0*/  LOP3.LUT R12, R21, 0xff000000, R14, 0xf8, !PT ;  /* 0xff000000150c7812 */ /* 0x000fe400078ef80e */
[----:B------:R-:W-:Y:S02]  /*18300*/  F2FP.F16.E4M3.UNPACK_B R25, R9.H1 ;  /* 0x00000009ff19723e */ /* 0x000fe400030006ff */
[-C--:B------:R-:W-:Y:S02]  /*18310*/  F2FP.F16.E4M3.UNPACK_B R31, R11.reuse ;  /* 0x0000000bff1f723e */ /* 0x080fe400020006ff */
[----:B------:R-:W-:Y:S02]  /*18320*/  F2FP.F16.E4M3.UNPACK_B R34, R11.H1 ;  /* 0x0000000bff22723e */ /* 0x000fe400030006ff */
[----:B------:R-:W-:Y:S02]  /*18330*/  F2FP.F16.E4M3.UNPACK_B R26, R26.H1 ;  /* 0x0000001aff1a723e */ /* 0x000fe400030006ff */
[----:B------:R-:W-:-:S02]  /*18340*/  F2FP.F16.E4M3.UNPACK_B R32, R8 ;  /* 0x00000008ff20723e */ /* 0x000fc400020006ff */
[----:B------:R-:W-:Y:S01]  /*18350*/  F2FP.F16.E4M3.UNPACK_B R33, R8.H1 ;  /* 0x00000008ff21723e */ /* 0x000fe200030006ff */
[----:B------:R-:W-:Y:S01]  /*18360*/  HADD2.F32 R8, -RZ, R24.H1_H1 ;  /* 0x30000018ff087230 */ /* 0x000fe20000004100 */
[----:B------:R-:W-:-:S04]  /*18370*/  F2FP.F16.E4M3.UNPACK_B R37, R37.H1 ;  /* 0x00000025ff25723e */ /* 0x000fc800030006ff */
[----:B------:R-:W-:Y:S01]  /*18380*/  FMUL.FTZ R43, R8, R30 ;  /* 0x0000001e082b7220 */ /* 0x000fe20000410000 */
[----:B--2---:R-:W0:Y:S02]  /*18390*/  LDS.128 R4, [R49+0x1e200] ;  /* 0x01e2000031047984 */ /* 0x004e240000000c00 */
[-C--:B0-----:R-:W-:Y:S02]  /*183a0*/  F2FP.F16.E4M3.UNPACK_B R13, R5.reuse ;  /* 0x00000005ff0d723e */ /* 0x081fe400020006ff */
[----:B------:R-:W-:Y:S01]  /*183b0*/  F2FP.F16.E4M3.UNPACK_B R15, R5.H1 ;  /* 0x00000005ff0f723e */ /* 0x000fe200030006ff */
[----:B------:R-:W-:Y:S01]  /*183c0*/  HADD2.F32 R5, -RZ, R24.H0_H0 ;  /* 0x20000018ff057230 */ /* 0x000fe20000004100 */
[-C--:B------:R-:W-:Y:S01]  /*183d0*/  F2FP.F16.E4M3.UNPACK_B R28, R7.reuse ;  /* 0x00000007ff1c723e */ /* 0x080fe200020006ff */
[--C-:B------:R-:W-:Y:S01]  /*183e0*/  HADD2.F32 R14, -RZ, R13.reuse.H0_H0 ;  /* 0x2000000dff0e7230 */ /* 0x100fe20000004100 */
[----:B------:R-:W-:Y:S01]  /*183f0*/  F2FP.F16.E4M3.UNPACK_B R29, R7.H1 ;  /* 0x00000007ff1d723e */ /* 0x000fe200030006ff */
[----:B------:R-:W-:-:S02]  /*18400*/  HADD2.F32 R13, -RZ, R13.H1_H1 ;  /* 0x3000000dff0d7230 */ /* 0x000fc40000004100 */
[C---:B------:R-:W-:Y:S01]  /*18410*/  FMUL.FTZ R9, R5.reuse, R40 ;  /* 0x0000002805097220 */ /* 0x040fe20000410000 */
[-C--:B------:R-:W-:Y:S01]  /*18420*/  FMUL.FTZ R11, R5, R35.reuse ;  /* 0x00000023050b7220 */ /* 0x080fe20000410000 */
[----:B------:R-:W-:Y:S01]  /*18430*/  HADD2.F32 R24, -RZ, R15.H0_H0 ;  /* 0x2000000fff187230 */ /* 0x000fe20000004100 */
[----:B------:R-:W-:Y:S01]  /*18440*/  F2FP.F16.E4M3.UNPACK_B R27, R4.H1 ;  /* 0x00000004ff1b723e */ /* 0x000fe200030006ff */
[C---:B------:R-:W-:Y:S01]  /*18450*/  FFMA.FTZ R5, R14.reuse, R35, -R9 ;  /* 0x000000230e057223 */ /* 0x040fe20000010809 */
[----:B------:R-:W-:Y:S01]  /*18460*/  FFMA.FTZ R9, R14, R40, R11 ;  /* 0x000000280e097223 */ /* 0x000fe2000001000b */
[----:B------:R-:W-:Y:S02]  /*18470*/  HADD2.F32 R11, -RZ, R25.H0_H0 ;  /* 0x20000019ff0b7230 */ /* 0x000fe40000004100 */
[----:B------:R-:W-:Y:S01]  /*18480*/  FMUL.FTZ R14, R8, R38 ;  /* 0x00000026080e7220 */ /* 0x000fe20000410000 */
[----:B------:R-:W-:Y:S01]  /*18490*/  HADD2.F32 R35, -RZ, R26.H0_H0 ;  /* 0x2000001aff237230 */ /* 0x000fe20000004100 */
[----:B------:R-:W-:Y:S01]  /*184a0*/  F2FP.F16.E4M3.UNPACK_B R21, R4 ;  /* 0x00000004ff15723e */ /* 0x000fe200020006ff */
[----:B------:R-:W-:-:S02]  /*184b0*/  HADD2.F32 R40, -RZ, R37.H0_H0 ;  /* 0x20000025ff287230 */ /* 0x000fc40000004100 */
[C---:B------:R-:W-:Y:S01]  /*184c0*/  FFMA.FTZ R8, R13.reuse, R30, -R14 ;  /* 0x0000001e0d087223 */ /* 0x040fe2000001080e */
[----:B------:R-:W-:Y:S01]  /*184d0*/  FFMA.FTZ R14, R13, R38, R43 ;  /* 0x000000260d0e7223 */ /* 0x000fe2000001002b */
[C---:B------:R-:W-:Y:S01]  /*184e0*/  FMUL.FTZ R47, R11.reuse, R35 ;  /* 0x000000230b2f7220 */ /* 0x040fe20000410000 */
[----:B------:R-:W-:Y:S02]  /*184f0*/  HADD2.F32 R30, -RZ, R26.H1_H1 ;  /* 0x3000001aff1e7230 */ /* 0x000fe40000004100 */
[-C--:B----4-:R-:W-:Y:S01]  /*18500*/  FMUL.FTZ R45, R11, R40.reuse ;  /* 0x000000280b2d7220 */ /* 0x090fe20000410000 */
[----:B------:R-:W-:Y:S02]  /*18510*/  HADD2.F32 R38, -RZ, R37.H1_H1 ;  /* 0x30000025ff267230 */ /* 0x000fe40000004100 */
[C---:B------:R-:W-:Y:S01]  /*18520*/  FFMA.FTZ R13, R24.reuse, R40, R47 ;  /* 0x00000028180d7223 */ /* 0x040fe2000001002f */
[----:B------:R-:W-:Y:S01]  /*18530*/  F2FP.F16.E4M3.UNPACK_B R40, R41 ;  /* 0x00000029ff28723e */ /* 0x000fe200020006ff */
[----:B------:R-:W-:Y:S01]  /*18540*/  FFMA.FTZ R11, R24, R35, -R45 ;  /* 0x00000023180b7223 */ /* 0x000fe2000001082d */
[-C--:B------:R-:W-:Y:S01]  /*18550*/  F2FP.F16.E4M3.UNPACK_B R35, R36.reuse ;  /* 0x00000024ff23723e */ /* 0x080fe200020006ff */
        /* <DEDUP_REMOVED lines=8> */
[----:B------:R-:W-:Y:S02]  /*185e0*/  HADD2.F32 R15, -RZ, R15.H1_H1 ;  /* 0x3000000fff0f7230 */ /* 0x000fe40000004100 */
[C---:B------:R-:W-:Y:S01]  /*185f0*/  FMUL.FTZ R48, R26.reuse, R42 ;  /* 0x0000002a1a307220 */ /* 0x040fe20000410000 */
[--C-:B------:R-:W-:Y:S02]  /*18600*/  HADD2.F32 R25, -RZ, R28.reuse.H0_H0 ;  /* 0x2000001cff197230 */ /* 0x100fe40000004100 */
[-C--:B------:R-:W-:Y:S01]  /*18610*/  FMUL.FTZ R45, R26, R37.reuse ;  /* 0x000000251a2d7220 */ /* 0x080fe20000410000 */
[----:B------:R-:W-:Y:S01]  /*18620*/  F2FP.F16.E4M3.UNPACK_B R4, R6 ;  /* 0x00000006ff04723e */ /* 0x000fe200020006ff */
[C---:B------:R-:W-:Y:S01]  /*18630*/  FFMA.FTZ R24, R15.reuse, R30, -R46 ;  /* 0x0000001e0f187223 */ /* 0x040fe2000001082e */
[----:B------:R-:W-:Y:S01]  /*18640*/  FFMA.FTZ R26, R15, R38, R43 ;  /* 0x000000260f1a7223 */ /* 0x000fe2000001002b */
[----:B------:R-:W-:Y:S01]  /*18650*/  FFMA.FTZ R15, R25, R37, -R48 ;  /* 0x00000025190f7223 */ /* 0x000fe20000010830 */
[----:B------:R-:W-:-:S02]  /*18660*/  HADD2.F32 R30, -RZ, R28.H1_H1 ;  /* 0x3000001cff1e7230 */ /* 0x000fc40000004100 */
[----:B------:R-:W-:Y:S01]  /*18670*/  FFMA.FTZ R25, R25, R42, R45 ;  /* 0x0000002a19197223 */ /* 0x000fe2000001002d */
[----:B------:R-:W-:Y:S01]  /*18680*/  HADD2.F32 R37, -RZ, R35.H1_H1 ;  /* 0x30000023ff257230 */ /* 0x000fe20000004100 */
[----:B------:R-:W-:Y:S01]  /*18690*/  F2FP.F16.E4M3.UNPACK_B R7, R6.H1 ;  /* 0x00000006ff07723e */ /* 0x000fe200030006ff */
[----:B------:R-:W-:Y:S01]  /*186a0*/  HADD2.F32 R43, -RZ, R40.H1_H1 ;  /* 0x30000028ff2b7230 */ /* 0x000fe20000004100 */
[-C--:B------:R-:W-:Y:S01]  /*186b0*/  F2FP.F16.E4M3.UNPACK_B R6, R10.reuse ;  /* 0x0000000aff06723e */ /* 0x080fe200020006ff */
[----:B------:R-:W-:Y:S01]  /*186c0*/  HADD2.F32 R28, -RZ, R31.H1_H1 ;  /* 0x3000001fff1c7230 */ /* 0x000fe20000004100 */
[----:B------:R-:W-:Y:S01]  /*186d0*/  F2FP.F16.E4M3.UNPACK_B R10, R10.H1 ;  /* 0x0000000aff0a723e */ /* 0x000fe200030006ff */
        /* <DEDUP_REMOVED lines=20> */
[----:B------:R-:W-:Y:S01]  /*18820*/  F2FP.SATFINITE.E4M3.F32.PACK_AB_MERGE_C R13, R26, R13, RZ ;  /* 0x0000000d1a0d723e */ /* 0x000fe200048070ff */
        /* <DEDUP_REMOVED lines=24> */
[-C--:B------:R-:W-:Y:S01]  /*189b0*/  F2FP.F16.E4M3.UNPACK_B R34, R12.reuse.H1 ;  /* 0x0000000cff22723e */ /* 0x080fe200030006ff */
[----:B------:R-:W-:Y:S02]  /*189c0*/  HADD2.F32 R39, -RZ, R39.H1_H1 ;  /* 0x30000027ff277230 */ /* 0x000fe40000004100 */
[C---:B------:R-:W-:Y:S01]  /*189d0*/  FMUL.FTZ R35, R29.reuse, R33 ;  /* 0x000000211d237220 */ /* 0x040fe20000410000 */
[----:B------:R-:W-:Y:S02]  /*189e0*/  HADD2.F32 R32, -RZ, R32.H1_H1 ;  /* 0x30000020ff207230 */ /* 0x000fe40000004100 */
[----:B------:R-:W-:Y:S01]  /*189f0*/  FMUL.FTZ R29, R29, R27 ;  /* 0x0000001b1d1d7220 */ /* 0x000fe20000410000 */
[----:B------:R-:W-:Y:S01]  /*18a00*/  HADD2.F32 R20, -RZ, R21.H0_H0 ;  /* 0x20000015ff147230 */ /* 0x000fe20000004100 */
[----:B------:R-:W-:Y:S01]  /*18a10*/  F2FP.F16.E4M3.UNPACK_B R12, R12 ;  /* 0x0000000cff0c723e */ /* 0x000fe200020006ff */
        /* <DEDUP_REMOVED lines=13> */
[----:B------:R-:W-:Y:S01]  /*18af0*/  F2FP.SATFINITE.E4M3.F32.PACK_AB_MERGE_C R45, R50, R45, RZ ;  /* 0x0000002d322d723e */ /* 0x000fe200048070ff */
[----:B------:R-:W-:Y:S02]  /*18b00*/  HADD2.F32 R29, -RZ, R20.H1_H1 ;  /* 0x30000014ff1d7230 */ /* 0x000fe40000004100 */
[C---:B------:R-:W-:Y:S01]  /*18b10*/  FMUL.FTZ R39, R27.reuse, R31 ;  /* 0x0000001f1b277220 */ /* 0x040fe20000410000 */
[----:B------:R-:W-:Y:S02]  /*18b20*/  HADD2.F32 R20, -RZ, R7.H0_H0 ;  /* 0x20000007ff147230 */ /* 0x000fe40000004100 */
[----:B------:R-:W-:Y:S01]  /*18b30*/  FMUL.FTZ R27, R27, R21 ;  /* 0x000000151b1b7220 */ /* 0x000fe20000410000 */
[----:B------:R-:W-:Y:S01]  /*18b40*/  HADD2.F32 R34, -RZ, R34.H1_H1 ;  /* 0x30000022ff227230 */ /* 0x000fe20000004100 */
[----:B------:R-:W-:Y:S01]  /*18b50*/  F2FP.SATFINITE.E4M3.F32.PACK_AB_MERGE_C R40, R40, R41, RZ ;  /* 0x000000292828723e */ /* 0x000fe200048070ff */
[----:B------:R-:W-:-:S02]  /*18b60*/  HADD2.F32 R10, -RZ, R10.H1_H1 ;  /* 0x3000000aff0a7230 */ /* 0x000fc40000004100 */
[C---:B------:R-:W-:Y:S01]  /*18b70*/  FFMA.FTZ R39, R20.reuse, R21, -R39 ;  /* 0x0000001514277223 */ /* 0x040fe20000010827 */
[----:B------:R-:W-:Y:S02]  /*18b80*/  HADD2.F32 R7, -RZ, R7.H1_H1 ;  /* 0x30000007ff077230 */ /* 0x000fe40000004100 */
[----:B------:R-:W-:Y:S01]  /*18b90*/  FFMA.FTZ R31, R20, R31, R27 ;  /* 0x0000001f141f7223 */ /* 0x000fe2000001001b */
[----:B------:R-:W-:Y:S02]  /*18ba0*/  HADD2.F32 R20, -RZ, R12.H0_H0 ;  /* 0x2000000cff147230 */ /* 0x000fe40000004100 */
[CC--:B------:R-:W-:Y:S01]  /*18bb0*/  FMUL.FTZ R38, R10.reuse, R34.reuse ;  /* 0x000000220a267220 */ /* 0x0c0fe20000410000 */
[----:B------:R-:W-:Y:S01]  /*18bc0*/  FMUL.FTZ R21, R10, R29 ;  /* 0x0000001d0a157220 */ /* 0x000fe20000410000 */
[--C-:B------:R-:W-:Y:S01]  /*18bd0*/  HADD2.F32 R10, -RZ, R3.reuse.H0_H0 ;  /* 0x20000003ff0a7230 */ /* 0x100fe20000004100 */
[----:B------:R-:W-:Y:S01]  /*18be0*/  F2FP.SATFINITE.E4M3.F32.PACK_AB_MERGE_C R5, R8, R5, R11 ;  /* 0x000000050805723e */ /* 0x000fe2000480700b */
[C---:B------:R-:W-:Y:S01]  /*18bf0*/  FFMA.FTZ R38, R7.reuse, R29, -R38 ;  /* 0x0000001d07267223 */ /* 0x040fe20000010826 */
[----:B------:R-:W-:Y:S01]  /*18c00*/  FFMA.FTZ R42, R7, R34, R21 ;  /* 0x00000022072a7223 */ /* 0x000fe20000010015 */
[----:B------:R-:W-:Y:S01]  /*18c10*/  HADD2.F32 R7, -RZ, R6.H0_H0 ;  /* 0x20000006ff077230 */ /* 0x000fe20000004100 */
[----:B------:R-:W-:Y:S01]  /*18c20*/  F2FP.SATFINITE.E4M3.F32.PACK_AB_MERGE_C R9, R14, R9, R13 ;  /* 0x000000090e09723e */ /* 0x000fe2000480700d */
[----:B------:R-:W-:Y:S01]  /*18c30*/  HADD2.F32 R21, -RZ, R3.H1_H1 ;  /* 0x30000003ff157230 */ /* 0x000fe20000004100 */
[----:B------:R-:W-:Y:S01]  /*18c40*/  F2FP.SATFINITE.E4M3.F32.PACK_AB_MERGE_C R38, R38, R39, RZ ;  /* 0x000000272626723e */ /* 0x000fe200048070ff */
[----:B------:R-:W-:-:S02]  /*18c50*/  HADD2.F32 R27, -RZ, R12.H1_H1 ;  /* 0x3000000cff1b7230 */ /* 0x000fc40000004100 */
[C---:B------:R-:W-:Y:S01]  /*18c60*/  FMUL.FTZ R12, R7.reuse, R20 ;  /* 0x00000014070c7220 */ /* 0x040fe20000410000 */
[----:B------:R-:W-:Y:S02]  /*18c70*/  HADD2.F32 R6, -RZ, R6.H1_H1 ;  /* 0x30000006ff067230 */ /* 0x000fe40000004100 */
[-C--:B------:R-:W-:Y:S01]  /*18c80*/  FMUL.FTZ R7, R7, R10.reuse ;  /* 0x0000000a07077220 */ /* 0x080fe20000410000 */
        /* <DEDUP_REMOVED lines=14> */
[----:B------:R-:W-:Y:S02]  /*18d70*/  F2FP.SATFINITE.E4M3.F32.PACK_AB_MERGE_C R11, R30, R25, R45 ;  /* 0x000000191e0b723e */ /* 0x000fe4000480702d */
[----:B------:R-:W-:Y:S01]  /*18d80*/  F2FP.SATFINITE.E4M3.F32.PACK_AB_MERGE_C R8, R32, R33, R40 ;  /* 0x000000212008723e */ /* 0x000fe20004807028 */
[----:B------:R2:W-:Y:S01]  /*18d90*/  STS.128 [R49+0x1e200], R4 ;  /* 0x01e2000431007388 */ /* 0x0005e20000000c00 */
[----:B------:R-:W-:-:S05]  /*18da0*/  F2FP.SATFINITE.E4M3.F32.PACK_AB_MERGE_C R10, R27, R10, R31 ;  /* 0x0000000a1b0a723e */ /* 0x000fca000480701f */
[----:B------:R2:W-:Y:S02]  /*18db0*/  STS.128 [R0+0x1e200], R8 ;  /* 0x01e2000800007388 */ /* 0x0005e40000000c00 */
.L_x_2884:
[----:B------:R-:W-:Y:S05]  /*18dc0*/  BSYNC B0 ;  /* 0x0000000000007941 */ /* 0x000fea0003800000 */
.L_x_2877:
        /* <DEDUP_REMOVED lines=8> */
.L_x_2875:
[----:B0-23--:R-:W-:-:S05]  /*18e50*/  IMAD.U32 R0, RZ, RZ, UR49 ;  /* 0x00000031ff007e24 */ /* 0x00dfca000f8e00ff */
[----:B------:R-:W-:-:S13]  /*18e60*/  ISETP.NE.AND P0, PT, R0, 0x3, PT ;  /* 0x000000030000780c */ /* 0x000fda0003f05270 */
[----:B------:R-:W-:Y:S05]  /*18e70*/  @!P0 BRA `(.L_x_2904) ;  /* 0x0000000000048947 */ /* 0x000fea0003800000 */
[----:B------:R-:W-:Y:S01]  /*18e80*/  BPT.TRAP 0x1 ;  /* 0x000000040000795c */ /* 0x000fe20000300000 */
.L_x_2904:
[----:B------:R-:W-:Y:S01]  /*18e90*/  IMAD R0, R221, 0x8, R18 ;  /* 0x00000008dd007824 */ /* 0x000fe200078e0212 */
[----:B-1--4-:R-:W-:-:S04]  /*18ea0*/  SHF.L.U32 R3, R229, 0x1f, RZ ;  /* 0x0000001fe5037819 */ /* 0x012fc800000006ff */
[----:B------:R0:W1:Y:S01]  /*18eb0*/  SYNCS.PHASECHK.TRANS64.TRYWAIT P1, [R0+URZ+0x33430], R3 ;  /* 0x03343003000075a7 */ /* 0x000062000802017f */
[----:B------:R-:W-:Y:S05]  /*18ec0*/  @!P0 BRA `(.L_x_2905) ;  /* 0x0000000000048947 */ /* 0x000fea0003800000 */
[----:B------:R-:W-:Y:S01]  /*18ed0*/  BPT.TRAP 0x1 ;  /* 0x000000040000795c */ /* 0x000fe20000300000 */
.L_x_2905:
[----:B-1----:R-:W-:Y:S05]  /*18ee0*/  @P1 BRA `(.L_x_2906) ;  /* 0x0000000000081947 */ /* 0x002fea0003800000 */
[----:B------:R-:W1:Y:S02]  /*18ef0*/  SYNCS.PHASECHK.TRANS64.TRYWAIT P1, [R0+URZ+0x33430], R3 ;  /* 0x03343003000075a7 */ /* 0x000e64000802017f */
[----:B-1----:R-:W-:Y:S05]  /*18f00*/  @!P1 BRA `(.L_x_2907) ;  /* 0x000001d8003c9947 */ /* 0x002fea0003800000 */
.L_x_2906:
[----:B------:R-:W-:Y:S05]  /*18f10*/  WARPSYNC.ALL ;  /* 0x0000000000007948 */ /* 0x000fea0003800000 */
[----:B01----:R-:W-:Y:S01]  /*18f20*/  VIADD R3, R18, 0x24200 ;  /* 0x0002420012037836 */ /* 0x003fe20000000000 */
[----:B------:R-:W-:Y:S01]  /*18f30*/  R2UR UR24, R44 ;  /* 0x000000002c1872ca */ /* 0x000fe200000e0000 */
[----:B-----5:R-:W-:Y:S01]  /*18f40*/  IMAD.MOV.U32 R5, RZ, RZ, -0x7fffffe0 ;  /* 0x80000020ff057424 */ /* 0x020fe200078e00ff */
[----:B------:R-:W-:Y:S01]  /*18f50*/  WARPGROUP.ARRIVE ;  /* 0x00000000000079c5 */ /* 0x000fe20000000000 */
[----:B------:R-:W-:Y:S01]  /*18f60*/  UMOV UR25, 0x80000020 ;  /* 0x8000002000197882 */ /* 0x000fe20000000000 */
[----:B------:R-:W-:Y:S01]  /*18f70*/  SHF.R.U32.HI R3, RZ, 0x4, R3 ;  /* 0x00000004ff037819 */ /* 0x000fe20000011603 */
[----:B------:R-:W-:Y:S01]  /*18f80*/  IMAD.MOV.U32 R7, RZ, RZ, -0x7fffffe0 ;  /* 0x80000020ff077424 */ /* 0x000fe200078e00ff */
[----:B------:R-:W-:Y:S01]  /*18f90*/  R2UR UR27, R5 ;  /* 0x00000000051b72ca */ /* 0x000fe200000e0000 */
[----:B------:R-:W-:Y:S01]  /*18fa0*/  UMOV UR5, UR25 ;  /* 0x0000001900057c82 */ /* 0x000fe20008000000 */
[----:B------:R-:W-:Y:S01]  /*18fb0*/  LOP3.LUT R3, R3, 0x3fff, RZ, 0xc0, !PT ;  /* 0x00003fff03037812 */ /* 0x000fe200078ec0ff */
[----:B------:R-:W-:Y:S01]  /*18fc0*/  IMAD.MOV.U32 R9, RZ, RZ, -0x7fffffe0 ;  /* 0x80000020ff097424 */ /* 0x000fe200078e00ff */
[----:B------:R-:W-:Y:S01]  /*18fd0*/  R2UR UR7, R7 ;  /* 0x00000000070772ca */ /* 0x000fe200000e0000 */
[----:B------:R-:W-:Y:S01]  /*18fe0*/  UMOV UR9, UR25 ;  /* 0x0000001900097c82 */ /* 0x000fe20008000000 */
[----:B------:R-:W-:Y:S01]  /*18ff0*/  LOP3.LUT R13, R3, 0x10000, RZ, 0xfc, !PT ;  /* 0x00010000030d7812 */ /* 0x000fe200078efcff */
[----:B------:R-:W-:Y:S01]  /*19000*/  ULOP3.LUT UR24, UR24, 0x10000, URZ, 0xfc, !UPT ;  /* 0x0001000018187892 */ /* 0x000fe2000f8efc3f */
[----:B------:R-:W-:Y:S01]  /*19010*/  R2UR UR11, R9 ;  /* 0x00000000090b72ca */ /* 0x000fe200000e0000 */
[----:B------:R-:W-:Y:S01]  /*19020*/  UMOV UR13, UR25 ;  /* 0x00000019000d7c82 */ /* 0x000fe20008000000 */
[----:B------:R-:W-:Y:S01]  /*19030*/  R2UR UR15, R7 ;  /* 0x00000000070f72ca */ /* 0x000fe200000e0000 */
[----:B------:R-:W-:Y:S01]  /*19040*/  IMAD R4, R221, 0x780, R13 ;  /* 0x00000780dd047824 */ /* 0x000fe200078e020d */
[----:B------:R-:W-:Y:S01]  /*19050*/  R2UR UR19, R9 ;  /* 0x00000000091372ca */ /* 0x000fe200000e0000 */
[----:B------:R-:W-:Y:S01]  /*19060*/  UMOV UR17, UR25 ;  /* 0x0000001900117c82 */ /* 0x000fe20008000000 */
[----:B------:R-:W-:Y:S01]  /*19070*/  UMOV UR4, UR24 ;  /* 0x0000001800047c82 */ /* 0x000fe20008000000 */
[C---:B------:R-:W-:Y:S01]  /*19080*/  VIADD R6, R4.reuse, 0x80 ;  /* 0x0000008004067836 */ /* 0x040fe20000000000 */
[C---:B------:R-:W-:Y:S01]  /*19090*/  R2UR UR26, R4.reuse ;  /* 0x00000000041a72ca */ /* 0x040fe200000e0000 */
[----:B------:R-:W-:Y:S01]  /*190a0*/  UMOV UR8, UR24 ;  /* 0x0000001800087c82 */ /* 0x000fe20008000000 */
[----:B------:R-:W-:Y:S01]  /*190b0*/  IADD3 R8, R4, 0x100, RZ ;  /* 0x0000010004087810 */ /* 0x000fe20007ffe0ff */
[----:B------:R-:W-:Y:S01]  /*190c0*/  UMOV UR12, UR24 ;  /* 0x00000018000c7c82 */ /* 0x000fe20008000000 */
[----:B------:R-:W-:Y:S01]  /*190d0*/  R2UR UR6, R6 ;  /* 0x00000000060672ca */ /* 0x000fe200000e0000 */
[----:B------:R-:W-:Y:S01]  /*190e0*/  VIADD R6, R4, 0x180 ;  /* 0x0000018004067836 */ /* 0x000fe20000000000 */
[----:B------:R-:W-:Y:S01]  /*190f0*/  R2UR UR10, R8 ;  /* 0x00000000080a72ca */ /* 0x000fe200000e0000 */
[----:B------:R-:W-:Y:S01]  /*19100*/  VIADD R8, R4, 0x200 ;  /* 0x0000020004087836 */ /* 0x000fe20000000000 */
[----:B------:R-:W-:Y:S01]  /*19110*/  UMOV UR16, UR24 ;  /* 0x0000001800107c82 */ /* 0x000fe20008000000 */
[----:B------:R-:W-:Y:S01]  /*19120*/  IMAD.MOV.U32 R7, RZ, RZ, -0x7fffffe0 ;  /* 0x80000020ff077424 */ /* 0x000fe200078e00ff */
[----:B------:R-:W-:Y:S01]  /*19130*/  R2UR UR14, R6 ;  /* 0x00000000060e72ca */ /* 0x000fe200000e0000 */
[----:B------:R-:W-:Y:S01]  /*19140*/  IMAD.MOV.U32 R9, RZ, RZ, -0x7fffffe0 ;  /* 0x80000020ff097424 */ /* 0x000fe200078e00ff */
[----:B------:R-:W-:Y:S01]  /*19150*/  R2UR UR18, R8 ;  /* 0x00000000081272ca */ /* 0x000fe200000e0000 */
[----:B------:R-:W-:Y:S01]  /*19160*/  QGMMA.64x32x32.F32.E4M3.E4M3 R88, gdesc[UR24], RZ, !UPT, gsb0 ;  /* 0x00600000185879f3 */ /* 0x000fe2000c0008ff */
[C---:B------:R-:W-:Y:S01]  /*19170*/  IADD3 R6, R4.reuse, 0x2, RZ ;  /* 0x0000000204067810 */ /* 0x040fe20007ffe0ff */
[C---:B------:R-:W-:Y:S01]  /*19180*/  VIADD R8, R4.reuse, 0x82 ;  /* 0x0000008204087836 */ /* 0x040fe20000000000 */
[----:B------:R-:W-:Y:S01]  /*19190*/  MOV R11, 0x80000020 ;  /* 0x80000020000b7802 */ /* 0x000fe20000000f00 */
[----:B------:R-:W-:-:S02]  /*191a0*/  VIADD R10, R4, 0x102 ;  /* 0x00000102040a7836 */ /* 0x000fc40000000000 */
[----:B------:R-:W-:-:S05]  /*191b0*/  IMAD.MOV.U32 R5, RZ, RZ, -0x7fffffe0 ;  /* 0x80000020ff057424 */ /* 0x000fca00078e00ff */
[----:B------:R-:W-:Y:S01]  /*191c0*/  R2UR UR47, R5 ;  /* 0x00000000052f72ca */ /* 0x000fe200000e0000 */
[----:B------:R-:W-:Y:S02]  /*191d0*/  WARPGROUP.DEPBAR.LE gsb0, 0x0 ;  /* 0x00008000000079c5 */ /* 0x000fe40000010000 */
[----:B------:R-:W-:-:S06]  /*191e0*/  WARPGROUP.ARRIVE ;  /* 0x00000000000079c5 */ /* 0x000fcc0000000000 */
[----:B------:R-:W-:Y:S01]  /*191f0*/  QGMMA.64x32x32.F32.E4M3.E4M3 R72, gdesc[UR4], RZ, !UPT, gsb0 ;  /* 0x00600000044879f3 */ /* 0x000fe2000c0008ff */
[----:B------:R-:W-:Y:S01]  /*19200*/  R2UR UR6, R6 ;  /* 0x00000000060672ca */ /* 0x000fe200000e0000 */
[----:B------:R-:W-:Y:S01]  /*19210*/  UIADD3 UR4, UR24, 0x2, URZ ;  /* 0x0000000218047890 */ /* 0x000fe2000fffe03f */
[----:B------:R-:W-:Y:S01]  /*19220*/  R2UR UR7, R7 ;  /* 0x00000000070772ca */ /* 0x000fe200000e0000 */
[----:B------:R-:W-:Y:S01]  /*19230*/  UMOV UR5, 0x80000020 ;  /* 0x8000002000057882 */ /* 0x000fe20000000000 */
[----:B------:R-:W-:Y:S01]  /*19240*/  VIADD R6, R4, 0x182 ;  /* 0x0000018204067836 */ /* 0x000fe20000000000 */
[----:B------:R-:W-:Y:S01]  /*19250*/  UMOV UR21, UR5 ;  /* 0x0000000500157c82 */ /* 0x000fe20008000000 */
[----:B------:R-:W-:Y:S02]  /*19260*/  IMAD.MOV.U32 R7, RZ, RZ, -0x7fffffe0 ;  /* 0x80000020ff077424 */ /* 0x000fe400078e00ff */
[----:B------:R-:W-:Y:S01]  /*19270*/  UMOV UR20, UR4 ;  /* 0x0000000400147c82 */ /* 0x000fe20008000000 */
        /* <DEDUP_REMOVED lines=56> */
[----:B------:R-:W-:Y:S02]  /*19600*/  R2UR UR31, R9 ;  /* 0x00000000091f72ca */ /* 0x000fe400000e0000 */
        /* <DEDUP_REMOVED lines=164> */
.L_x_2908:
[----:B------:R-:W2:Y:S01]  /*1a050*/  LDL.LU R107, [R1+0xc] ;  /* 0x00000c00016b7983 */ /* 0x000ea20000300800 */
[----:B------:R-:W0:Y:S01]  /*1a060*/  LDC R105, c[0x0][0x448] ;  /* 0x00011200ff697b82 */ /* 0x000e220000000800 */
[C---:B------:R-:W-:Y:S01]  /*1a070*/  FMUL.FTZ R21, R2.reuse, R80 ;  /* 0x0000005002157220 */ /* 0x040fe20000410000 */
[C---:B------:R-:W-:Y:S01]  /*1a080*/  FMUL.FTZ R11, R2.reuse, R72 ;  /* 0x00000048020b7220 */ /* 0x040fe20000410000 */
[----:B------:R-:W3:Y:S01]  /*1a090*/  LDL R104, [R1+0x5c] ;  /* 0x00005c0001687983 */ /* 0x000ee20000100800 */
[C---:B------:R-:W-:Y:S01]  /*1a0a0*/  FMUL.FTZ R20, R2.reuse, R77 ;  /* 0x0000004d02147220 */ /* 0x040fe20000410000 */
[C---:B------:R-:W-:Y:S01]  /*1a0b0*/  FMUL.FTZ R15, R2.reuse, R90 ;  /* 0x0000005a020f7220 */ /* 0x040fe20000410000 */
[C---:B------:R-:W-:Y:S01]  /*1a0c0*/  FMUL.FTZ R10, R2.reuse, R101 ;  /* 0x00000065020a7220 */ /* 0x040fe20000410000 */
[----:B------:R-:W3:Y:S01]  /*1a0d0*/  LDL R108, [R1+0x48] ;  /* 0x00004800016c7983 */ /* 0x000ee20000100800 */
[C---:B------:R-:W-:Y:S01]  /*1a0e0*/  FMUL.FTZ R80, R2.reuse, R87 ;  /* 0x0000005702507220 */ /* 0x040fe20000410000 */
[C---:B------:R-:W-:Y:S01]  /*1a0f0*/  FMUL.FTZ R72, R2.reuse, R81 ;  /* 0x0000005102487220 */ /* 0x040fe20000410000 */
[C---:B------:R-:W-:Y:S01]  /*1a100*/  FMUL.FTZ R81, R2.reuse, R86 ;  /* 0x0000005602517220 */ /* 0x040fe20000410000 */
[----:B------:R-:W4:Y:S01]  /*1a110*/  LDL R87, [R1+0x54] ;  /* 0x0000540001577983 */ /* 0x000f220000100800 */
        /* <DEDUP_REMOVED lines=11> */
[----:B------:R-:W-:Y:S01]  /*1a1d0*/  ULDC UR52, c[0x0][0x988] ;  /* 0x0002620000347ab9 */ /* 0x000fe20000000800 */
[----:B0-----:R-:W-:Y:S01]  /*1a1e0*/  ISETP.NE.AND P4, PT, R105, 0x1, PT ;  /* 0x000000016900780c */ /* 0x001fe20003f85270 */
[C---:B------:R-:W-:Y:S01]  /*1a1f0*/  FMUL.FTZ R86, R2.reuse, R63 ;  /* 0x0000003f02567220 */ /* 0x040fe20000410000 */
[----:B------:R-:W5:Y:S01]  /*1a200*/  LDL R105, [R1+0x50] ;  /* 0x0000500001697983 */ /* 0x000f620000100800 */
        /* <DEDUP_REMOVED lines=10> */
[----:B------:R-:W1:Y:S01]  /*1a2b0*/  @P4 LDC R63, c[0x0][0x44c] ;  /* 0x00011300ff3f4b82 */ /* 0x000e620000000800 */
[C---:B------:R-:W-:Y:S01]  /*1a2c0*/  FMUL.FTZ R100, R2.reuse, R102 ;  /* 0x0000006602647220 */ /* 0x040fe20000410000 */
[C---:B------:R-:W-:Y:S01]  /*1a2d0*/  FMUL.FTZ R73, R2.reuse, R84 ;  /* 0x0000005402497220 */ /* 0x040fe20000410000 */
[C---:B------:R-:W-:Y:S01]  /*1a2e0*/  FMUL.FTZ R56, R2.reuse, R56 ;  /* 0x0000003802387220 */ /* 0x040fe20000410000 */
[C---:B------:R-:W-:Y:S01]  /*1a2f0*/  FMUL.FTZ R57, R2.reuse, R57 ;  /* 0x0000003902397220 */ /* 0x040fe20000410000 */
[----:B------:R-:W-:Y:S01]  /*1a300*/  MUFU.TANH R75, R75 ;  /* 0x0000004b004b7308 */ /* 0x000fe20000002400 */
        /* <DEDUP_REMOVED lines=14> */
[----:B------:R-:W-:Y:S01]  /*1a3f0*/  VIADD R0, R0, 0x33440 ;  /* 0x0003344000007836 */ /* 0x000fe20000000000 */
[----:B------:R-:W-:Y:S01]  /*1a400*/  ULDC UR50, c[0x0][0x988] ;  /* 0x0002620000327ab9 */ /* 0x000fe20000000800 */
[----:B------:R-:W-:Y:S01]  /*1a410*/  ULDC UR51, c[0x0][0x988] ;  /* 0x0002620000337ab9 */ /* 0x000fe20000000800 */
[----:B--2---:R-:W-:Y:S01]  /*1a420*/  LOP3.LUT R107, R107, 0xfffffffe, RZ, 0xc0, !PT ;  /* 0xfffffffe6b6b7812 */ /* 0x004fe200078ec0ff */
[C---:B------:R-:W-:Y:S01]  /*1a430*/  FMUL.FTZ R85, R2.reuse, R62 ;  /* 0x0000003e02557220 */ /* 0x040fe20000410000 */
[C---:B------:R-:W-:Y:S01]  /*1a440*/  FMUL.FTZ R79, R2.reuse, R82 ;  /* 0x00000052024f7220 */ /* 0x040fe20000410000 */
[C---:B------:R-:W-:Y:S01]  /*1a450*/  FMUL.FTZ R82, R2.reuse, R58 ;  /* 0x0000003a02527220 */ /* 0x040fe20000410000 */
[----:B------:R-:W-:Y:S01]  /*1a460*/  @P4 LOP3.LUT R107, R107, 0x1, RZ, 0xfc, !PT ;  /* 0x000000016b6b4812 */ /* 0x000fe200078efcff */
[C---:B------:R-:W-:Y:S01]  /*1a470*/  FMUL.FTZ R58, R2.reuse, R60 ;  /* 0x0000003c023a7220 */ /* 0x040fe20000410000 */
[----:B------:R-:W2:Y:S01]  /*1a480*/  MUFU.TANH R89, R89 ;  /* 0x0000005900597308 */ /* 0x000ea20000002400 */
[----:B------:R-:W-:Y:S01]  /*1a490*/  FMUL.FTZ R94, R2, R98 ;  /* 0x00000062025e7220 */ /* 0x000fe20000410000 */
[----:B---3--:R-:W-:Y:S01]  /*1a4a0*/  IMAD.IADD R90, R104, 0x1, R108 ;  /* 0x00000001685a7824 */ /* 0x008fe200078e026c */
[----:B------:R3:W-:Y:S01]  /*1a4b0*/  STL [R1+0xc], R107 ;  /* 0x00000c6b01007387 */ /* 0x0007e20000100800 */
[C---:B------:R-:W-:Y:S01]  /*1a4c0*/  FMUL.FTZ R60, R2.reuse, R64 ;  /* 0x00000040023c7220 */ /* 0x040fe20000410000 */
[C---:B------:R-:W-:Y:S01]  /*1a4d0*/  FMUL.FTZ R98, R2.reuse, R103 ;  /* 0x0000006702627220 */ /* 0x040fe20000410000 */
[----:B------:R-:W-:-:S02]  /*1a4e0*/  FMUL.FTZ R84, R2, R59 ;  /* 0x0000003b02547220 */ /* 0x000fc40000410000 */
[----:B------:R-:W2:Y:S01]  /*1a4f0*/  MUFU.TANH R93, R93 ;  /* 0x0000005d005d7308 */ /* 0x000ea20000002400 */
[----:B---3--:R-:W3:Y:S01]  /*1a500*/  LDL R107, [R1+0x4c] ;  /* 0x00004c00016b7983 */ /* 0x008ee20000100800 */
[----:B-1----:R-:W-:-:S06]  /*1a510*/  @P4 IMAD.HI.U32 R62, R90, R63, RZ ;  /* 0x0000003f5a3e4227 */ /* 0x002fcc00078e00ff */
[----:B------:R-:W1:Y:S01]  /*1a520*/  MUFU.TANH R88, R88 ;  /* 0x0000005800587308 */ /* 0x000e620000002400 */
[----:B0-----:R-:W-:-:S05]  /*1a530*/  @P4 SHF.R.U32.HI R90, RZ, R83, R62 ;  /* 0x00000053ff5a4219 */ /* 0x001fca000001163e */
[----:B------:R-:W0:Y:S01]  /*1a540*/  SHFL.IDX PT, R83, R90, 0x1, 0x1c1f ;  /* 0x003c1f005a537f89 */ /* 0x000e2200000e0000 */
[C---:B------:R-:W-:Y:S01]  /*1a550*/  IMAD R64, R106.reuse, -0xa0, RZ ;  /* 0xffffff606a407824 */ /* 0x040fe200078e02ff */
[----:B------:R-:W1:Y:S01]  /*1a560*/  MUFU.TANH R94, R94 ;  /* 0x0000005e005e7308 */ /* 0x000e620000002400 */
[----:B-----5:R-:W-:-:S03]  /*1a570*/  IMAD R91, R106, -0xa0, R105 ;  /* 0xffffff606a5b7824 */ /* 0x020fc600078e0269 */
[C---:B----4-:R-:W-:Y:S02]  /*1a580*/  IADD3 R64, -R87.reuse, 0xa1, R64 ;  /* 0x000000a157407810 */ /* 0x050fe40007ffe140 */
[----:B------:R-:W-:Y:S02]  /*1a590*/  IADD3 R91, -R87, 0xa0, R91 ;  /* 0x000000a0575b7810 */ /* 0x000fe40007ffe15b */
[----:B------:R-:W4:Y:S08]  /*1a5a0*/  MUFU.TANH R96, R96 ;  /* 0x0000006000607308 */ /* 0x000f300000002400 */
[----:B------:R-:W5:Y:S08]  /*1a5b0*/  MUFU.TANH R100, R100 ;  /* 0x0000006400647308 */ /* 0x000f700000002400 */
[----:B------:R-:W5:Y:S08]  /*1a5c0*/  MUFU.TANH R98, R98 ;  /* 0x0000006200627308 */ /* 0x000f700000002400 */
[----:B------:R-:W5:Y:S01]  /*1a5d0*/  MUFU.TANH R101, R101 ;  /* 0x0000006500657308 */ /* 0x000f620000002400 */
[C---:B------:R-:W-:Y:S01]  /*1a5e0*/  FMUL.FTZ R59, R2.reuse, R61 ;  /* 0x0000003d023b7220 */ /* 0x040fe20000410000 */
[----:B------:R-:W-:-:S06]  /*1a5f0*/  FMUL.FTZ R61, R2, R65 ;  /* 0x00000041023d7220 */ /* 0x000fcc0000410000 */
[----:B------:R-:W5:Y:S08]  /*1a600*/  MUFU.TANH R77, R77 ;  /* 0x0000004d004d7308 */ /* 0x000f700000002400 */
[----:B------:R-:W5:Y:S01]  /*1a610*/  MUFU.TANH R76, R76 ;  /* 0x0000004c004c7308 */ /* 0x000f620000002400 */
[----:B------:R-:W-:-:S07]  /*1a620*/  FMUL.FTZ R103, R2, R67 ;  /* 0x0000004302677220 */ /* 0x000fce0000410000 */
[----:B------:R-:W5:Y:S01]  /*1a630*/  MUFU.TANH R79, R79 ;  /* 0x0000004f004f7308 */ /* 0x000f620000002400 */
[C---:B------:R-:W-:Y:S01]  /*1a640*/  FMUL.FTZ R102, R2.reuse, R66 ;  /* 0x0000004202667220 */ /* 0x040fe20000410000 */
[----:B------:R-:W-:-:S06]  /*1a650*/  FMUL.FTZ R67, R2, R47 ;  /* 0x0000002f02437220 */ /* 0x000fcc0000410000 */
[----:B------:R-:W5:Y:S01]  /*1a660*/  MUFU.TANH R78, R78 ;  /* 0x0000004e004e7308 */ /* 0x000f620000002400 */
[----:B------:R-:W-:-:S07]  /*1a670*/  FMUL.FTZ R62, R2, R68 ;  /* 0x00000044023e7220 */ /* 0x000fce0000410000 */
[----:B------:R-:W5:Y:S01]  /*1a680*/  MUFU.TANH R81, R81 ;  /* 0x0000005100517308 */ /* 0x000f620000002400 */
[C---:B------:R-:W-:Y:S01]  /*1a690*/  FMUL.FTZ R63, R2.reuse, R69 ;  /* 0x00000045023f7220 */ /* 0x040fe20000410000 */
[----:B------:R-:W-:-:S06]  /*1a6a0*/  FMUL.FTZ R68, R2, R50 ;  /* 0x0000003202447220 */ /* 0x000fcc0000410000 */
[----:B------:R-:W5:Y:S08]  /*1a6b0*/  MUFU.TANH R80, R80 ;  /* 0x0000005000507308 */ /* 0x000f700000002400 */
[----:B------:R-:W5:Y:S01]  /*1a6c0*/  MUFU.TANH R82, R82 ;  /* 0x0000005200527308 */ /* 0x000f620000002400 */
[----:B------:R-:W-:-:S07]  /*1a6d0*/  FMUL.FTZ R104, R2, R70 ;  /* 0x0000004602687220 */ /* 0x000fce0000410000 */
[----:B------:R-:W-:Y:S08]  /*1a6e0*/  MUFU.TANH R84, R84 ;  /* 0x0000005400547308 */ /* 0x000ff00000002400 */
        /* <DEDUP_REMOVED lines=22> */
[----:B------:R-:W-:Y:S01]  /*1a850*/  MUFU.TANH R56, R56 ;  /* 0x0000003800387308 */ /* 0x000fe20000002400 */
[----:B---3--:R-:W-:-:S07]  /*1a860*/  IADD3 R92, -R107, R64, R105 ;  /* 0x000000406b5c7210 */ /* 0x008fce0007ffe169 */
[----:B------:R-:W-:Y:S01]  /*1a870*/  MUFU.TANH R57, R57 ;  /* 0x0000003900397308 */ /* 0x000fe20000002400 */
[----:B0-----:R-:W-:-:S04]  /*1a880*/  VIADDMNMX R83, R83, R92, R91, PT ;  /* 0x0000005c53537246 */ /* 0x001fc8000380015b */
[----:B------:R-:W-:-:S03]  /*1a890*/  ISETP.GT.AND P1, PT, R83, RZ, PT ;  /* 0x000000ff5300720c */ /* 0x000fc60003f24270 */
[----:B------:R-:W-:Y:S01]  /*1a8a0*/  MUFU.TANH R58, R58 ;  /* 0x0000003a003a7308 */ /* 0x000fe20000002400 */
[C---:B------:R-:W-:Y:S02]  /*1a8b0*/  ISETP.GT.AND P2, PT, R83.reuse, 0x1, PT ;  /* 0x000000015300780c */ /* 0x040fe40003f44270 */
[----:B------:R-:W-:Y:S02]  /*1a8c0*/  ISETP.GT.AND P3, PT, R83, 0x8, PT ;  /* 0x000000085300780c */ /* 0x000fe40003f64270 */
[----:B------:R-:W-:Y:S02]  /*1a8d0*/  FSEL R87, R15, -INF , P1 ;  /* 0xff8000000f577808 */ /* 0x000fe40000800000 */
[----:B--2---:R-:W-:Y:S02]  /*1a8e0*/  FSEL R89, R89, -INF , P2 ;  /* 0xff80000059597808 */ /* 0x004fe40001000000 */
[----:B------:R-:W-:Y:S02]  /*1a8f0*/  ISETP.GT.AND P1, PT, R83, 0x9, PT ;  /* 0x000000095300780c */ /* 0x000fe40003f24270 */
[----:B------:R-:W-:-:S02]  /*1a900*/  FSEL R95, R93, -INF , P3 ;  /* 0xff8000005d5f7808 */ /* 0x000fc40001800000 */
[----:B------:R-:W-:Y:S02]  /*1a910*/  FMNMX.FTZ R64, R87, R89, !PT ;  /* 0x0000005957407209 */ /* 0x000fe40007810000 */
[----:B------:R-:W-:Y:S02]  /*1a920*/  ISETP.GT.AND P2, PT, R83, 0x10, PT ;  /* 0x000000105300780c */ /* 0x000fe40003f44270 */
[----:B-1----:R-:W-:Y:S02]  /*1a930*/  FSEL R97, R88, -INF , P1 ;  /* 0xff80000058617808 */ /* 0x002fe40000800000 */
[----:B------:R-:W-:Y:S02]  /*1a940*/  FMNMX.FTZ R64, R95, R64, !PT ;  /* 0x000000405f407209 */ /* 0x000fe40007810000 */
[----:B------:R-:W-:Y:S02]  /*1a950*/  ISETP.GT.AND P1, PT, R83, 0x11, PT ;  /* 0x000000115300780c */ /* 0x000fe40003f24270 */
[----:B------:R-:W-:-:S02]  /*1a960*/  FSEL R99, R94, -INF , P2 ;  /* 0xff8000005e637808 */ /* 0x000fc40001000000 */
[----:B------:R-:W-:Y:S02]  /*1a970*/  FMNMX.FTZ R64, R97, R64, !PT ;  /* 0x0000004061407209 */ /* 0x000fe40007810000 */
[----:B------:R-:W-:Y:S02]  /*1a980*/  ISETP.GT.AND P2, PT, R83, 0x18, PT ;  /* 0x000000185300780c */ /* 0x000fe40003f44270 */
[----:B----4-:R-:W-:Y:S02]  /*1a990*/  FSEL R93, R96, -INF , P1 ;  /* 0xff800000605d7808 */ /* 0x010fe40000800000 */
[----:B------:R-:W-:Y:S01]  /*1a9a0*/  FMNMX.FTZ R64, R99, R64, !PT ;  /* 0x0000004063407209 */ /* 0x000fe20007810000 */
[----:B------:R-:W-:Y:S01]  /*1a9b0*/  FMUL.FTZ R88, R2, R43 ;  /* 0x0000002b02587220 */ /* 0x000fe20000410000 */
[----:B------:R-:W-:Y:S02]  /*1a9c0*/  ISETP.GT.AND P1, PT, R83, 0x19, PT ;  /* 0x000000195300780c */ /* 0x000fe40003f24270 */
[----:B-----5:R-:W-:-:S02]  /*1a9d0*/  FSEL R43, R100, -INF , P2 ;  /* 0xff800000642b7808 */ /* 0x020fc40001000000 */
[----:B------:R-:W-:Y:S01]  /*1a9e0*/  FMNMX.FTZ R64, R93, R64, !PT ;  /* 0x000000405d407209 */ /* 0x000fe20007810000 */
[----:B------:R-:W-:Y:S01]  /*1a9f0*/  FMUL.FTZ R15, R2, R42 ;  /* 0x0000002a020f7220 */ /* 0x000fe20000410000 */
[----:B------:R-:W-:Y:S02]  /*1aa00*/  ISETP.GT.AND P2, PT, R83, 0x20, PT ;  /* 0x000000205300780c */ /* 0x000fe40003f44270 */
[----:B------:R-:W-:Y:S02]  /*1aa10*/  FSEL R42, R98, -INF , P1 ;  /* 0xff800000622a7808 */ /* 0x000fe40000800000 */
[----:B------:R-:W-:Y:S01]  /*1aa20*/  FMNMX.FTZ R65, R43, R64, !PT ;  /* 0x000000402b417209 */ /* 0x000fe20007810000 */
[----:B------:R-:W-:Y:S01]  /*1aa30*/  FMUL.FTZ R94, R2, R46 ;  /* 0x0000002e025e7220 */ /* 0x000fe20000410000 */
[----:B------:R-:W-:Y:S02]  /*1aa40*/  ISETP.GT.AND P1, PT, R83, 0x21, PT ;  /* 0x000000215300780c */ /* 0x000fe40003f24270 */
[----:B------:R-:W-:-:S02]  /*1aa50*/  FSEL R46, R101, -INF , P2 ;  /* 0xff800000652e7808 */ /* 0x000fc40001000000 */
[----:B------:R-:W-:Y:S02]  /*1aa60*/  FMNMX.FTZ R65, R42, R65, !PT ;  /* 0x000000412a417209 */ /* 0x000fe40007810000 */
[----:B------:R-:W-:Y:S02]  /*1aa70*/  ISETP.GT.AND P2, PT, R83, 0x28, PT ;  /* 0x000000285300780c */ /* 0x000fe40003f44270 */
[----:B------:R-:W-:Y:S02]  /*1aa80*/  FSEL R64, R75, -INF , P1 ;  /* 0xff8000004b407808 */ /* 0x000fe40000800000 */
[----:B------:R-:W-:Y:S02]  /*1aa90*/  FMNMX.FTZ R65, R46, R65, !PT ;  /* 0x000000412e417209 */ /* 0x000fe40007810000 */
        /* <DEDUP_REMOVED lines=9> */
[C---:B------:R-:W-:Y:S02]  /*1ab30*/  ISETP.GT.AND P2, PT, R83.reuse, 0x38, PT ;  /* 0x000000385300780c */ /* 0x040fe40003f44270 */
[----:B------:R-:W-:Y:S02]  /*1ab40*/  FSEL R66, R78, -INF , P1 ;  /* 0xff8000004e427808 */ /* 0x000fe40000800000 */
[----:B------:R-:W-:Y:S01]  /*1ab50*/  FMNMX.FTZ R69, R50, R69, !PT ;  /* 0x0000004532457209 */ /* 0x000fe20007810000 */
[----:B------:R-:W-:Y:S01]  /*1ab60*/  FMUL.FTZ R78, R2, R51 ;  /* 0x00000033024e7220 */ /* 0x000fe20000410000 */
[----:B------:R-:W-:Y:S02]  /*1ab70*/  ISETP.GT.AND P1, PT, R83, 0x39, PT ;  /* 0x000000395300780c */ /* 0x000fe40003f24270 */
[----:B------:R-:W-:-:S02]  /*1ab80*/  FSEL R51, R81, -INF , P2 ;  /* 0xff80000051337808 */ /* 0x000fc40001000000 */
[----:B------:R-:W-:Y:S01]  /*1ab90*/  FMNMX.FTZ R70, R66, R69, !PT ;  /* 0x0000004542467209 */ /* 0x000fe20007810000 */
[----:B------:R0:W-:Y:S01]  /*1aba0*/  MUFU.TANH R77, R67 ;  /* 0x00000043004d7308 */ /* 0x0001e20000002400 */
[----:B------:R-:W-:Y:S02]  /*1abb0*/  ISETP.GT.AND P2, PT, R83, 0x40, PT ;  /* 0x000000405300780c */ /* 0x000fe40003f44270 */
[----:B------:R-:W-:Y:S02]  /*1abc0*/  FMNMX.FTZ R70, R51, R70, !PT ;  /* 0x0000004633467209 */ /* 0x000fe40007810000 */
[----:B0-----:R-:W-:Y:S01]  /*1abd0*/  FSEL R67, R80, -INF , P1 ;  /* 0xff80000050437808 */ /* 0x001fe20000800000 */
[----:B------:R-:W-:Y:S01]  /*1abe0*/  FMUL.FTZ R80, R2, R54 ;  /* 0x0000003602507220 */ /* 0x000fe20000410000 */
[----:B------:R-:W-:Y:S02]  /*1abf0*/  ISETP.GT.AND P1, PT, R83, 0x41, PT ;  /* 0x000000415300780c */ /* 0x000fe40003f24270 */
[----:B------:R-:W-:-:S02]  /*1ac00*/  FSEL R54, R82, -INF , P2 ;  /* 0xff80000052367808 */ /* 0x000fc40001000000 */
[----:B------:R-:W-:Y:S01]  /*1ac10*/  FMNMX.FTZ R69, R67, R70, !PT ;  /* 0x0000004643457209 */ /* 0x000fe20007810000 */
[----:B------:R0:W-:Y:S01]  /*1ac20*/  MUFU.TANH R79, R68 ;  /* 0x00000044004f7308 */ /* 0x0001e20000002400 */
[----:B------:R-:W-:Y:S02]  /*1ac30*/  ISETP.GT.AND P2, PT, R83, 0x48, PT ;  /* 0x000000485300780c */ /* 0x000fe40003f44270 */
[----:B------:R-:W-:Y:S02]  /*1ac40*/  FMNMX.FTZ R81, R54, R69, !PT ;  /* 0x0000004536517209 */ /* 0x000fe40007810000 */
[----:B------:R-:W-:Y:S02]  /*1ac50*/  FSEL R69, R85, -INF , P2 ;  /* 0xff80000055457808 */ /* 0x000fe40001000000 */
[----:B0-----:R-:W-:Y:S02]  /*1ac60*/  FSEL R68, R84, -INF , P1 ;  /* 0xff80000054447808 */ /* 0x001fe40000800000 */
[----:B------:R-:W-:-:S02]  /*1ac70*/  ISETP.GT.AND P1, PT, R83, 0x49, PT ;  /* 0x000000495300780c */ /* 0x000fc40003f24270 */
[----:B------:R-:W-:Y:S01]  /*1ac80*/  FMNMX.FTZ R70, R68, R81, !PT ;  /* 0x0000005144467209 */ /* 0x000fe20007810000 */
[----:B------:R-:W-:Y:S01]  /*1ac90*/  FMUL.FTZ R75, R2, R55 ;  /* 0x00000037024b7220 */ /* 0x000fe20000410000 */
[----:B------:R-:W-:Y:S02]  /*1aca0*/  ISETP.GT.AND P2, PT, R83, 0x50, PT ;  /* 0x000000505300780c */ /* 0x000fe40003f44270 */
[----:B------:R-:W-:Y:S02]  /*1acb0*/  FSEL R55, R86, -INF , P1 ;  /* 0xff80000056377808 */ /* 0x000fe40000800000 */
[----:B------:R-:W-:Y:S01]  /*1acc0*/  FMNMX.FTZ R70, R69, R70, !PT ;  /* 0x0000004645467209 */ /* 0x000fe20007810000 */
[----:B------:R-:W0:Y:S01]  /*1acd0*/  MUFU.TANH R15, R15 ;  /* 0x0000000f000f7308 */ /* 0x000e220000002400 */
[----:B------:R-:W-:Y:S01]  /*1ace0*/  FMUL.FTZ R76, R2, R26 ;  /* 0x0000001a024c7220 */ /* 0x000fe20000410000 */
[----:B------:R-:W-:Y:S02]  /*1acf0*/  ISETP.GT.AND P1, PT, R83, 0x51, PT ;  /* 0x000000515300780c */ /* 0x000fe40003f24270 */
[----:B------:R-:W-:-:S02]  /*1ad00*/  FSEL R26, R102, -INF , P2 ;  /* 0xff800000661a7808 */ /* 0x000fc40001000000 */
[----:B------:R-:W-:Y:S02]  /*1ad10*/  FMNMX.FTZ R81, R55, R70, !PT ;  /* 0x0000004637517209 */ /* 0x000fe40007810000 */
[----:B------:R-:W1:Y:S01]  /*1ad20*/  MUFU.TANH R88, R88 ;  /* 0x0000005800587308 */ /* 0x000e620000002400 */
[----:B------:R-:W-:Y:S02]  /*1ad30*/  ISETP.GT.AND P2, PT, R83, 0x58, PT ;  /* 0x000000585300780c */ /* 0x000fe40003f44270 */
[----:B------:R-:W-:-:S05]  /*1ad40*/  FSEL R70, R103, -INF , P1 ;  /* 0xff80000067467808 */ /* 0x000fca0000800000 */
[----:B------:R2:W-:Y:S01]  /*1ad50*/  MUFU.TANH R85, R75 ;  /* 0x0000004b00557308 */ /* 0x0005e20000002400 */
[----:B------:R-:W-:Y:S02]  /*1ad60*/  ISETP.GT.AND P1, PT, R83, 0x59, PT ;  /* 0x000000595300780c */ /* 0x000fe40003f24270 */
[----:B--2---:R-:W-:-:S05]  /*1ad70*/  FMNMX.FTZ R75, R26, R81, !PT ;  /* 0x000000511a4b7209 */ /* 0x004fca0007810000 */
[----:B------:R-:W2:Y:S01]  /*1ad80*/  MUFU.TANH R94, R94 ;  /* 0x0000005e005e7308 */ /* 0x000ea20000002400 */
[----:B------:R-:W-:Y:S01]  /*1ad90*/  FMUL.FTZ R81, R2, R27 ;  /* 0x0000001b02517220 */ /* 0x000fe20000410000 */
[----:B------:R-:W-:Y:S02]  /*1ada0*/  FSEL R27, R104, -INF , P2 ;  /* 0xff800000681b7808 */ /* 0x000fe40001000000 */
[----:B------:R-:W-:Y:S02]  /*1adb0*/  FMNMX.FTZ R82, R70, R75, !PT ;  /* 0x0000004b46527209 */ /* 0x000fe40007810000 */
[----:B------:R-:W-:Y:S02]  /*1adc0*/  ISETP.GT.AND P2, PT, R83, 0x60, PT ;  /* 0x000000605300780c */ /* 0x000fe40003f44270 */
[----:B------:R3:W-:Y:S01]  /*1add0*/  MUFU.TANH R86, R76 ;  /* 0x0000004c00567308 */ /* 0x0007e20000002400 */
[----:B------:R-:W-:Y:S02]  /*1ade0*/  FSEL R71, R71, -INF , P1 ;  /* 0xff80000047477808 */ /* 0x000fe40000800000 */
[----:B------:R-:W-:-:S02]  /*1adf0*/  ISETP.GT.AND P1, PT, R83, 0x61, PT ;  /* 0x000000615300780c */ /* 0x000fc40003f24270 */
[----:B---3--:R-:W-:Y:S01]  /*1ae00*/  FMNMX.FTZ R76, R27, R82, !PT ;  /* 0x000000521b4c7209 */ /* 0x008fe20007810000 */
[----:B------:R-:W-:Y:S01]  /*1ae10*/  FMUL.FTZ R82, R2, R30 ;  /* 0x0000001e02527220 */ /* 0x000fe20000410000 */
[----:B0-----:R-:W-:Y:S02]  /*1ae20*/  FSEL R30, R15, -INF , P2 ;  /* 0xff8000000f1e7808 */ /* 0x001fe40001000000 */
[----:B------:R-:W-:Y:S01]  /*1ae30*/  FMNMX.FTZ R15, R71, R76, !PT ;  /* 0x0000004c470f7209 */ /* 0x000fe20007810000 */
[----:B------:R-:W0:Y:S01]  /*1ae40*/  MUFU.TANH R78, R78 ;  /* 0x0000004e004e7308 */ /* 0x000e220000002400 */
[----:B------:R-:W-:Y:S02]  /*1ae50*/  ISETP.GT.AND P2, PT, R83, 0x68, PT ;  /* 0x000000685300780c */ /* 0x000fe40003f44270 */
[----:B-1----:R-:W-:Y:S02]  /*1ae60*/  FSEL R75, R88, -INF , P1 ;  /* 0xff800000584b7808 */ /* 0x002fe40000800000 */
[----:B------:R-:W-:-:S02]  /*1ae70*/  FMNMX.FTZ R84, R30, R15, !PT ;  /* 0x0000000f1e547209 */ /* 0x000fc40007810000 */
[C---:B------:R-:W-:Y:S01]  /*1ae80*/  ISETP.GT.AND P1, PT, R83.reuse, 0x69, PT ;  /* 0x000000695300780c */ /* 0x040fe20003f24270 */
[----:B------:R-:W1:Y:S01]  /*1ae90*/  MUFU.TANH R80, R80 ;  /* 0x0000005000507308 */ /* 0x000e620000002400 */
[----:B--2---:R-:W-:Y:S01]  /*1aea0*/  FSEL R76, R94, -INF , P2 ;  /* 0xff8000005e4c7808 */ /* 0x004fe20001000000 */
[----:B------:R-:W-:Y:S01]  /*1aeb0*/  FMUL.FTZ R15, R2, R31 ;  /* 0x0000001f020f7220 */ /* 0x000fe20000410000 */
[----:B------:R-:W-:-:S05]  /*1aec0*/  ISETP.GT.AND P2, PT, R83, 0x70, PT ;  /* 0x000000705300780c */ /* 0x000fca0003f44270 */
[----:B------:R2:W3:Y:S01]  /*1aed0*/  MUFU.TANH R96, R81 ;  /* 0x0000005100607308 */ /* 0x0004e20000002400 */
[----:B------:R-:W-:Y:S02]  /*1aee0*/  FSEL R31, R77, -INF , P1 ;  /* 0xff8000004d1f7808 */ /* 0x000fe40000800000 */
[----:B--2---:R-:W-:-:S05]  /*1aef0*/  FMNMX.FTZ R81, R75, R84, !PT ;  /* 0x000000544b517209 */ /* 0x004fca0007810000 */
[----:B------:R2:W4:Y:S01]  /*1af00*/  MUFU.TANH R98, R82 ;  /* 0x0000005200627308 */ /* 0x0005220000002400 */
[----:B------:R-:W-:Y:S02]  /*1af10*/  ISETP.GT.AND P1, PT, R83, 0x71, PT ;  /* 0x000000715300780c */ /* 0x000fe40003f24270 */
[----:B--2---:R-:W-:Y:S01]  /*1af20*/  FMNMX.FTZ R82, R76, R81, !PT ;  /* 0x000000514c527209 */ /* 0x004fe20007810000 */
[----:B------:R-:W-:Y:S01]  /*1af30*/  FMUL.FTZ R81, R2, R34 ;  /* 0x0000002202517220 */ /* 0x000fe20000410000 */
[----:B------:R-:W-:Y:S02]  /*1af40*/  FSEL R34, R79, -INF , P2 ;  /* 0xff8000004f227808 */ /* 0x000fe40001000000 */
[----:B------:R-:W-:Y:S02]  /*1af50*/  FMNMX.FTZ R79, R31, R82, !PT ;  /* 0x000000521f4f7209 */ /* 0x000fe40007810000 */
[----:B------:R-:W-:Y:S02]  /*1af60*/  ISETP.GT.AND P2, PT, R83, 0x78, PT ;  /* 0x000000785300780c */ /* 0x000fe40003f44270 */
[----:B0-----:R-:W-:-:S02]  /*1af70*/  FSEL R77, R78, -INF , P1 ;  /* 0xff8000004e4d7808 */ /* 0x001fc40000800000 */
[----:B------:R-:W-:Y:S02]  /*1af80*/  FMNMX.FTZ R82, R34, R79, !PT ;  /* 0x0000004f22527209 */ /* 0x000fe40007810000 */
[----:B------:R-:W-:Y:S02]  /*1af90*/  ISETP.GT.AND P1, PT, R83, 0x79, PT ;  /* 0x000000795300780c */ /* 0x000fe40003f24270 */
[----:B-1----:R-:W-:Y:S02]  /*1afa0*/  FSEL R78, R80, -INF , P2 ;  /* 0xff800000504e7808 */ /* 0x002fe40001000000 */
[----:B------:R-:W-:Y:S01]  /*1afb0*/  FMNMX.FTZ R79, R77, R82, !PT ;  /* 0x000000524d4f7209 */ /* 0x000fe20007810000 */
[----:B------:R0:W1:Y:S01]  /*1afc0*/  MUFU.TANH R84, R15 ;  /* 0x0000000f00547308 */ /* 0x0000620000002400 */
[----:B------:R-:W-:Y:S02]  /*1afd0*/  ISETP.GT.AND P2, PT, R83, 0x80, PT ;  /* 0x000000805300780c */ /* 0x000fe40003f44270 */
[----:B------:R-:W-:Y:S01]  /*1afe0*/  FMNMX.FTZ R80, R78, R79, !PT ;  /* 0x0000004f4e507209 */ /* 0x000fe20007810000 */
[----:B0-----:R-:W-:Y:S01]  /*1aff0*/  FMUL.FTZ R15, R2, R35 ;  /* 0x00000023020f7220 */ /* 0x001fe20000410000 */
[----:B------:R-:W-:-:S03]  /*1b000*/  FSEL R35, R85, -INF , P1 ;  /* 0xff80000055237808 */ /* 0x000fc60000800000 */
[----:B------:R0:W2:Y:S01]  /*1b010*/  MUFU.TANH R88, R81 ;  /* 0x0000005100587308 */ /* 0x0000a20000002400 */
[----:B------:R-:W-:Y:S02]  /*1b020*/  ISETP.GT.AND P1, PT, R83, 0x81, PT ;  /* 0x000000815300780c */ /* 0x000fe40003f24270 */
[----:B------:R-:W-:Y:S02]  /*1b030*/  FSEL R79, R86, -INF , P2 ;  /* 0xff800000564f7808 */ /* 0x000fe40001000000 */
[----:B------:R-:W-:Y:S01]  /*1b040*/  FMNMX.FTZ R80, R35, R80, !PT ;  /* 0x0000005023507209 */ /* 0x000fe20007810000 */
[----:B------:R-:W-:Y:S01]  /*1b050*/  FMUL.FTZ R82, R2, R38 ;  /* 0x0000002602527220 */ /* 0x000fe20000410000 */
[----:B------:R-:W-:Y:S01]  /*1b060*/  ISETP.GT.AND P2, PT, R83, 0x88, PT ;  /* 0x000000885300780c */ /* 0x000fe20003f44270 */
[----:B------:R5:W2:Y:S01]  /*1b070*/  MUFU.TANH R94, R15 ;  /* 0x0000000f005e7308 */ /* 0x000aa20000002400 */
[----:B---3--:R-:W-:Y:S02]  /*1b080*/  FSEL R38, R96, -INF , P1 ;  /* 0xff80000060267808 */ /* 0x008fe40000800000 */
[----:B0-----:R-:W-:-:S02]  /*1b090*/  FMNMX.FTZ R81, R79, R80, !PT ;  /* 0x000000504f517209 */ /* 0x001fc40007810000 */
[C---:B------:R-:W-:Y:S02]  /*1b0a0*/  ISETP.GT.AND P1, PT, R83.reuse, 0x89, PT ;  /* 0x000000895300780c */ /* 0x040fe40003f24270 */
[----:B----4-:R-:W-:Y:S01]  /*1b0b0*/  FSEL R80, R98, -INF , P2 ;  /* 0xff80000062507808 */ /* 0x010fe20001000000 */
[----:B------:R0:W3:Y:S01]  /*1b0c0*/  MUFU.TANH R85, R82 ;  /* 0x0000005200557308 */ /* 0x0000e20000002400 */
[----:B-----5:R-:W-:Y:S01]  /*1b0d0*/  FMUL.FTZ R15, R2, R39 ;  /* 0x00000027020f7220 */ /* 0x020fe20000410000 */
[----:B------:R-:W-:Y:S02]  /*1b0e0*/  FMNMX.FTZ R39, R38, R81, !PT ;  /* 0x0000005126277209 */ /* 0x000fe40007810000 */
[----:B-1----:R-:W-:Y:S02]  /*1b0f0*/  FSEL R81, R84, -INF , P1 ;  /* 0xff80000054517808 */ /* 0x002fe40000800000 */
[----:B------:R-:W-:Y:S02]  /*1b100*/  ISETP.GT.AND P2, PT, R83, 0x90, PT ;  /* 0x000000905300780c */ /* 0x000fe40003f44270 */
[----:B------:R1:W4:Y:S01]  /*1b110*/  MUFU.TANH R96, R15 ;  /* 0x0000000f00607308 */ /* 0x0003220000002400 */
[----:B------:R-:W-:-:S02]  /*1b120*/  FMNMX.FTZ R84, R80, R39, !PT ;  /* 0x0000002750547209 */ /* 0x000fc40007810000 */
[----:B------:R-:W-:Y:S02]  /*1b130*/  ISETP.GT.AND P1, PT, R83, 0x91, PT ;  /* 0x000000915300780c */ /* 0x000fe40003f24270 */
[----:B--2---:R-:W-:Y:S02]  /*1b140*/  FSEL R39, R88, -INF , P2 ;  /* 0xff80000058277808 */ /* 0x004fe40001000000 */
[----:B------:R-:W-:Y:S01]  /*1b150*/  FMNMX.FTZ R84, R81, R84, !PT ;  /* 0x0000005451547209 */ /* 0x000fe20007810000 */
[----:B0-----:R-:W-:Y:S01]  /*1b160*/  FMUL.FTZ R82, R2, R44 ;  /* 0x0000002c02527220 */ /* 0x001fe20000410000 */
[----:B------:R-:W-:Y:S02]  /*1b170*/  ISETP.GT.AND P2, PT, R83, 0x98, PT ;  /* 0x000000985300780c */ /* 0x000fe40003f44270 */
[----:B------:R-:W-:Y:S02]  /*1b180*/  FSEL R44, R94, -INF , P1 ;  /* 0xff8000005e2c7808 */ /* 0x000fe40000800000 */
[----:B-1----:R-:W-:Y:S01]  /*1b190*/  FMNMX.FTZ R15, R39, R84, !PT ;  /* 0x00000054270f7209 */ /* 0x002fe20007810000 */
[----:B------:R-:W-:Y:S01]  /*1b1a0*/  FMUL.FTZ R84, R2, R45 ;  /* 0x0000002d02547220 */ /* 0x000fe20000410000 */
[----:B------:R-:W-:-:S02]  /*1b1b0*/  ISETP.GT.AND P1, PT, R83, 0x99, PT ;  /* 0x000000995300780c */ /* 0x000fc40003f24270 */
[----:B---3--:R-:W-:Y:S02]  /*1b1c0*/  FSEL R45, R85, -INF , P2 ;  /* 0xff800000552d7808 */ /* 0x008fe40001000000 */
[----:B------:R-:W-:Y:S02]  /*1b1d0*/  FMNMX.FTZ R86, R44, R15, !PT ;  /* 0x0000000f2c567209 */ /* 0x000fe40007810000 */
[----:B----4-:R-:W-:Y:S02]  /*1b1e0*/  FSEL R83, R96, -INF , P1 ;  /* 0xff80000060537808 */ /* 0x010fe40000800000 */
[----:B------:R-:W-:-:S04]  /*1b1f0*/  FMNMX.FTZ R86, R45, R86, !PT ;  /* 0x000000562d567209 */ /* 0x000fc80007810000 */
[----:B------:R-:W-:-:S05]  /*1b200*/  FMNMX.FTZ R86, R83, R86, !PT ;  /* 0x0000005653567209 */ /* 0x000fca0007810000 */
[----:B------:R-:W0:Y:S04]  /*1b210*/  SHFL.BFLY PT, R15, R86, 0x2, 0x1f ;  /* 0x0c401f00560f7f89 */ /* 0x000e2800000e0000 */
[----:B------:R-:W1:Y:S01]  /*1b220*/  SHFL.IDX PT, R90, R90, RZ, 0x1c1f ;  /* 0x001c1fff5a5a7589 */ /* 0x000e6200000e0000 */
[----:B0-----:R-:W-:-:S05]  /*1b230*/  FMNMX.FTZ R85, R86, R15, !PT ;  /* 0x0000000f56557209 */ /* 0x001fca0007810000 */
[----:B------:R-:W0:Y:S01]  /*1b240*/  SHFL.BFLY PT, R86, R85, 0x1, 0x1f ;  /* 0x0c201f0055567f89 */ /* 0x000e2200000e0000 */
[----:B-1----:R-:W-:-:S04]  /*1b250*/  VIADDMNMX R91, R90, R92, R91, PT ;  /* 0x0000005c5a5b7246 */ /* 0x002fc8000380015b */
[C---:B------:R-:W-:Y:S02]  /*1b260*/  ISETP.GT.AND P2, PT, R91.reuse, 0x1, PT ;  /* 0x000000015b00780c */ /* 0x040fe40003f44270 */
[----:B------:R-:W-:Y:S02]  /*1b270*/  ISETP.GT.AND P3, PT, R91, 0x8, PT ;  /* 0x000000085b00780c */ /* 0x000fe40003f64270 */
[----:B0-----:R-:W-:Y:S01]  /*1b280*/  FMNMX.FTZ R15, R85, R86, !PT ;  /* 0x00000056550f7209 */ /* 0x001fe20007810000 */
[----:B------:R-:W-:Y:S01]  /*1b290*/  FMUL.FTZ R85, R2, R36 ;  /* 0x0000002402557220 */ /* 0x000fe20000410000 */
[----:B------:R-:W-:Y:S02]  /*1b2a0*/  IMAD.U32 R36, RZ, RZ, UR52 ;  /* 0x00000034ff247e24 */ /* 0x000fe4000f8e00ff */
[C---:B------:R-:W-:Y:S02]  /*1b2b0*/  FSETP.NEU.FTZ.AND P1, PT, R15.reuse, -INF , PT ;  /* 0xff8000000f00780b */ /* 0x040fe40003f3d000 */
[----:B------:R-:W-:-:S05]  /*1b2c0*/  FFMA.FTZ R36, R15, R36, -8 ;  /* 0xc10000000f247423 */ /* 0x000fca0000010024 */
[----:B------:R-:W-:Y:S02]  /*1b2d0*/  FSEL R36, R36, RZ, P1 ;  /* 0x000000ff24247208 */ /* 0x000fe40000800000 */
[----:B------:R-:W-:Y:S02]  /*1b2e0*/  ISETP.GT.AND P1, PT, R91, RZ, PT ;  /* 0x000000ff5b00720c */ /* 0x000fe40003f24270 */
[----:B------:R-:W-:Y:S02]  /*1b2f0*/  FSEL R92, R4, -INF , P2 ;  /* 0xff800000045c7808 */ /* 0x000fe40001000000 */
[----:B------:R-:W-:Y:S01]  /*1b300*/  FSEL R3, R3, -INF , P1 ;  /* 0xff80000003037808 */ /* 0x000fe20000800000 */
[----:B------:R-:W-:Y:S01]  /*1b310*/  FFMA.FTZ R94, R93, UR52, -R36 ;  /* 0x000000345d5e7c23 */ /* 0x000fe20008010824 */
[----:B------:R-:W-:Y:S02]  /*1b320*/  ISETP.GT.AND P1, PT, R91, 0x9, PT ;  /* 0x000000095b00780c */ /* 0x000fe40003f24270 */
[----:B------:R-:W-:-:S02]  /*1b330*/  FSEL R93, R5, -INF , P3 ;  /* 0xff800000055d7808 */ /* 0x000fc40001800000 */
[----:B------:R-:W-:Y:S01]  /*1b340*/  FMNMX.FTZ R4, R3, R92, !PT ;  /* 0x0000005c03047209 */ /* 0x000fe20007810000 */
[--C-:B------:R-:W-:Y:S01]  /*1b350*/  FFMA.FTZ R88, R95, UR52, -R36.reuse ;  /* 0x000000345f587c23 */ /* 0x100fe20008010824 */
[----:B------:R-:W-:Y:S02]  /*1b360*/  ISETP.GT.AND P2, PT, R91, 0x10, PT ;  /* 0x000000105b00780c */ /* 0x000fe40003f44270 */
[----:B------:R-:W-:Y:S02]  /*1b370*/  FSEL R6, R6, -INF , P1 ;  /* 0xff80000006067808 */ /* 0x000fe40000800000 */
[----:B------:R-:W-:Y:S01]  /*1b380*/  FMNMX.FTZ R95, R93, R4, !PT ;  /* 0x000000045d5f7209 */ /* 0x000fe20007810000 */
[----:B------:R-:W-:Y:S01]  /*1b390*/  FFMA.FTZ R96, R43, UR52, -R36 ;  /* 0x000000342b607c23 */ /* 0x000fe20008010824 */
[----:B------:R-:W-:Y:S02]  /*1b3a0*/  ISETP.GT.AND P1, PT, R91, 0x11, PT ;  /* 0x000000115b00780c */ /* 0x000fe40003f24270 */
[----:B------:R-:W-:-:S02]  /*1b3b0*/  FSEL R43, R7, -INF , P2 ;  /* 0xff800000072b7808 */ /* 0x000fc40001000000 */
[----:B------:R-:W-:Y:S01]  /*1b3c0*/  FMNMX.FTZ R4, R6, R95, !PT ;  /* 0x0000005f06047209 */ /* 0x000fe20007810000 */
[----:B------:R0:W-:Y:S01]  /*1b3d0*/  MUFU.EX2 R5, R94 ;  /* 0x0000005e00057308 */ /* 0x0001e20000000800 */
[----:B------:R-:W-:Y:S02]  /*1b3e0*/  ISETP.GT.AND P2, PT, R91, 0x18, PT ;  /* 0x000000185b00780c */ /* 0x000fe40003f44270 */
[----:B------:R-:W-:Y:S02]  /*1b3f0*/  FMNMX.FTZ R95, R43, R4, !PT ;  /* 0x000000042b5f7209 */ /* 0x000fe40007810000 */
[----:B------:R-:W-:Y:S02]  /*1b400*/  FSEL R9, R9, -INF , P2 ;  /* 0xff80000009097808 */ /* 0x000fe40001000000 */
[----:B0-----:R-:W-:Y:S02]  /*1b410*/  FSEL R94, R8, -INF , P1 ;  /* 0xff800000085e7808 */ /* 0x001fe40000800000 */
[----:B------:R-:W-:-:S02]  /*1b420*/  ISETP.GT.AND P1, PT, R91, 0x19, PT ;  /* 0x000000195b00780c */ /* 0x000fc40003f24270 */
[----:B------:R-:W-:Y:S02]  /*1b430*/  FMNMX.FTZ R4, R94, R95, !PT ;  /* 0x0000005f5e047209 */ /* 0x000fe40007810000 */
[----:B------:R-:W-:Y:S02]  /*1b440*/  ISETP.GT.AND P2, PT, R91, 0x20, PT ;  /* 0x000000205b00780c */ /* 0x000fe40003f44270 */
[----:B------:R-:W-:Y:S02]  /*1b450*/  FSEL R10, R10, -INF , P1 ;  /* 0xff8000000a0a7808 */ /* 0x000fe40000800000 */
[----:B------:R-:W-:Y:S01]  /*1b460*/  FMNMX.FTZ R95, R9, R4, !PT ;  /* 0x00000004095f7209 */ /* 0x000fe20007810000 */
[----:B------:R-:W-:Y:S01]  /*1b470*/  FFMA.FTZ R8, R46, UR52, -R36 ;  /* 0x000000342e087c23 */ /* 0x000fe20008010824 */
[----:B------:R-:W-:Y:S02]  /*1b480*/  ISETP.GT.AND P1, PT, R91, 0x21, PT ;  /* 0x000000215b00780c */ /* 0x000fe40003f24270 */
[----:B------:R-:W-:-:S02]  /*1b490*/  FSEL R46, R11, -INF , P2 ;  /* 0xff8000000b2e7808 */ /* 0x000fc40001000000 */
[----:B------:R-:W-:Y:S02]  /*1b4a0*/  FMNMX.FTZ R95, R10, R95, !PT ;  /* 0x0000005f0a5f7209 */ /* 0x000fe40007810000 */
[C---:B------:R-:W-:Y:S02]  /*1b4b0*/  ISETP.GT.AND P2, PT, R91.reuse, 0x28, PT ;  /* 0x000000285b00780c */ /* 0x040fe40003f44270 */
        /* <DEDUP_REMOVED lines=8> */
[----:B------:R0:W-:Y:S01]  /*1b540*/  MUFU.EX2 R7, R96 ;  /* 0x0000006000077308 */ /* 0x0001e20000000800 */
[----:B------:R-:W-:Y:S02]  /*1b550*/  ISETP.GT.AND P1, PT, R91, 0x31, PT ;  /* 0x000000315b00780c */ /* 0x000fe40003f24270 */
[----:B------:R-:W-:Y:S01]  /*1b560*/  FMNMX.FTZ R4, R20, R95, !PT ;  /* 0x0000005f14047209 */ /* 0x000fe20007810000 */
[----:B------:R-:W-:-:S01]  /*1b570*/  FFMA.FTZ R11, R64, UR52, -R36 ;  /* 0x00000034400b7c23 */ /* 0x000fc20008010824 */
[--C-:B------:R-:W-:Y:S01]  /*1b580*/  FFMA.FTZ R64, R65, UR52, -R36.reuse ;  /* 0x0000003441407c23 */ /* 0x100fe20008010824 */
[----:B0-----:R-:W-:-:S01]  /*1b590*/  FFMA.FTZ R96, R47, UR52, -R36 ;  /* 0x000000342f607c23 */ /* 0x001fc20008010824 */
[----:B------:R-:W-:-:S02]  /*1b5a0*/  FSEL R47, R21, -INF , P2 ;  /* 0xff800000152f7808 */ /* 0x000fc40001000000 */
[----:B------:R-:W-:Y:S02]  /*1b5b0*/  ISETP.GT.AND P2, PT, R91, 0x38, PT ;  /* 0x000000385b00780c */ /* 0x000fe40003f44270 */
[----:B------:R-:W-:Y:S02]  /*1b5c0*/  FSEL R72, R72, -INF , P1 ;  /* 0xff80000048487808 */ /* 0x000fe40000800000 */
[----:B------:R-:W-:Y:S02]  /*1b5d0*/  FMNMX.FTZ R65, R47, R4, !PT ;  /* 0x000000042f417209 */ /* 0x000fe40007810000 */
[----:B------:R-:W-:Y:S02]  /*1b5e0*/  ISETP.GT.AND P1, PT, R91, 0x39, PT ;  /* 0x000000395b00780c */ /* 0x000fe40003f24270 */
[----:B------:R-:W-:Y:S02]  /*1b5f0*/  FSEL R73, R73, -INF , P2 ;  /* 0xff80000049497808 */ /* 0x000fe40001000000 */
[----:B------:R-:W-:Y:S01]  /*1b600*/  FMNMX.FTZ R4, R72, R65, !PT ;  /* 0x0000004148047209 */ /* 0x000fe20007810000 */
[----:B------:R-:W0:Y:S01]  /*1b610*/  MUFU.TANH R59, R59 ;  /* 0x0000003b003b7308 */ /* 0x000e220000002400 */
[----:B------:R-:W-:-:S02]  /*1b620*/  ISETP.GT.AND P2, PT, R91, 0x40, PT ;  /* 0x000000405b00780c */ /* 0x000fc40003f44270 */
[----:B------:R-:W-:Y:S02]  /*1b630*/  FSEL R74, R74, -INF , P1 ;  /* 0xff8000004a4a7808 */ /* 0x000fe40000800000 */
[----:B------:R-:W-:Y:S02]  /*1b640*/  FMNMX.FTZ R65, R73, R4, !PT ;  /* 0x0000000449417209 */ /* 0x000fe40007810000 */
[C---:B------:R-:W-:Y:S01]  /*1b650*/  ISETP.GT.AND P1, PT, R91.reuse, 0x41, PT ;  /* 0x000000415b00780c */ /* 0x040fe20003f24270 */
[----:B------:R-:W1:Y:S01]  /*1b660*/  MUFU.TANH R60, R60 ;  /* 0x0000003c003c7308 */ /* 0x000e620000002400 */
[----:B------:R-:W-:Y:S02]  /*1b670*/  FSEL R56, R56, -INF , P2 ;  /* 0xff80000038387808 */ /* 0x000fe40001000000 */
[----:B------:R-:W-:Y:S02]  /*1b680*/  FMNMX.FTZ R65, R74, R65, !PT ;  /* 0x000000414a417209 */ /* 0x000fe40007810000 */
[----:B------:R-:W-:-:S02]  /*1b690*/  ISETP.GT.AND P2, PT, R91, 0x48, PT ;  /* 0x000000485b00780c */ /* 0x000fc40003f44270 */
[----:B------:R-:W-:Y:S01]  /*1b6a0*/  FSEL R57, R57, -INF , P1 ;  /* 0xff80000039397808 */ /* 0x000fe20000800000 */
[----:B------:R-:W2:Y:S01]  /*1b6b0*/  MUFU.TANH R61, R61 ;  /* 0x0000003d003d7308 */ /* 0x000ea20000002400 */
[----:B------:R-:W-:Y:S02]  /*1b6c0*/  FMNMX.FTZ R4, R56, R65, !PT ;  /* 0x0000004138047209 */ /* 0x000fe40007810000 */
[----:B------:R-:W-:Y:S02]  /*1b6d0*/  ISETP.GT.AND P1, PT, R91, 0x49, PT ;  /* 0x000000495b00780c */ /* 0x000fe40003f24270 */
[----:B------:R-:W-:Y:S02]  /*1b6e0*/  FSEL R58, R58, -INF , P2 ;  /* 0xff8000003a3a7808 */ /* 0x000fe40001000000 */
[----:B------:R-:W-:Y:S01]  /*1b6f0*/  FMNMX.FTZ R65, R57, R4, !PT ;  /* 0x0000000439417209 */ /* 0x000fe20007810000 */
[----:B------:R-:W3:Y:S01]  /*1b700*/  MUFU.TANH R62, R62 ;  /* 0x0000003e003e7308 */ /* 0x000ee20000002400 */
[----:B------:R-:W-:-:S02]  /*1b710*/  ISETP.GT.AND P2, PT, R91, 0x50, PT ;  /* 0x000000505b00780c */ /* 0x000fc40003f44270 */
[----:B0-----:R-:W-:Y:S02]  /*1b720*/  FSEL R59, R59, -INF , P1 ;  /* 0xff8000003b3b7808 */ /* 0x001fe40000800000 */
[----:B------:R-:W-:-:S03]  /*1b730*/  FMNMX.FTZ R4, R58, R65, !PT ;  /* 0x000000413a047209 */ /* 0x000fc60007810000 */
[----:B------:R-:W0:Y:S01]  /*1b740*/  MUFU.TANH R63, R63 ;  /* 0x0000003f003f7308 */ /* 0x000e220000002400 */
[----:B------:R-:W-:Y:S02]  /*1b750*/  ISETP.GT.AND P1, PT, R91, 0x51, PT ;  /* 0x000000515b00780c */ /* 0x000fe40003f24270 */
[----:B-1----:R-:W-:Y:S02]  /*1b760*/  FSEL R60, R60, -INF , P2 ;  /* 0xff8000003c3c7808 */ /* 0x002fe40001000000 */
[----:B------:R-:W-:-:S03]  /*1b770*/  FMNMX.FTZ R65, R59, R4, !PT ;  /* 0x000000043b417209 */ /* 0x000fc60007810000 */
[----:B------:R-:W1:Y:S01]  /*1b780*/  MUFU.TANH R40, R40 ;  /* 0x0000002800287308 */ /* 0x000e620000002400 */
[----:B------:R-:W-:Y:S02]  /*1b790*/  ISETP.GT.AND P2, PT, R91, 0x58, PT ;  /* 0x000000585b00780c */ /* 0x000fe40003f44270 */
[----:B--2---:R-:W-:Y:S02]  /*1b7a0*/  FSEL R61, R61, -INF , P1 ;  /* 0xff8000003d3d7808 */ /* 0x004fe40000800000 */
[----:B------:R-:W-:-:S03]  /*1b7b0*/  FMNMX.FTZ R4, R60, R65, !PT ;  /* 0x000000413c047209 */ /* 0x000fc60007810000 */
[----:B------:R-:W-:Y:S01]  /*1b7c0*/  MUFU.TANH R41, R41 ;  /* 0x0000002900297308 */ /* 0x000fe20000002400 */
[----:B------:R-:W-:Y:S02]  /*1b7d0*/  ISETP.GT.AND P1, PT, R91, 0x59, PT ;  /* 0x000000595b00780c */ /* 0x000fe40003f24270 */
[----:B---3--:R-:W-:Y:S02]  /*1b7e0*/  FSEL R65, R62, -INF , P2 ;  /* 0xff8000003e417808 */ /* 0x008fe40001000000 */
[----:B------:R-:W-:-:S03]  /*1b7f0*/  FMNMX.FTZ R4, R61, R4, !PT ;  /* 0x000000043d047209 */ /* 0x000fc60007810000 */
[----:B------:R-:W2:Y:S01]  /*1b800*/  MUFU.TANH R82, R82 ;  /* 0x0000005200527308 */ /* 0x000ea20000002400 */
[----:B------:R-:W-:Y:S01]  /*1b810*/  ISETP.GT.AND P2, PT, R91, 0x60, PT ;  /* 0x000000605b00780c */ /* 0x000fe20003f44270 */
[----:B------:R-:W-:Y:S01]  /*1b820*/  FFMA.FTZ R215, R50, UR52, -R36 ;  /* 0x0000003432d77c23 */ /* 0x000fe20008010824 */
[----:B0-----:R-:W-:Y:S02]  /*1b830*/  FSEL R63, R63, -INF , P1 ;  /* 0xff8000003f3f7808 */ /* 0x001fe40000800000 */
[----:B------:R-:W-:-:S03]  /*1b840*/  FMNMX.FTZ R4, R65, R4, !PT ;  /* 0x0000000441047209 */ /* 0x000fc60007810000 */
[----:B------:R-:W0:Y:S01]  /*1b850*/  MUFU.TANH R84, R84 ;  /* 0x0000005400547308 */ /* 0x000e220000002400 */
[----:B------:R-:W-:-:S01]  /*1b860*/  FFMA.FTZ R50, R66, UR52, -R36 ;  /* 0x0000003442327c23 */ /* 0x000fc20008010824 */
[--C-:B------:R-:W-:Y:S01]  /*1b870*/  FFMA.FTZ R66, R67, UR52, -R36.reuse ;  /* 0x0000003443427c23 */ /* 0x100fe20008010824 */
[----:B------:R-:W-:-:S01]  /*1b880*/  FFMA.FTZ R209, R54, UR52, -R36 ;  /* 0x0000003436d17c23 */ /* 0x000fc20008010824 */
[----:B------:R-:W-:Y:S02]  /*1b890*/  ISETP.GT.AND P1, PT, R91, 0x61, PT ;  /* 0x000000615b00780c */ /* 0x000fe40003f24270 */
[----:B-1----:R-:W-:Y:S02]  /*1b8a0*/  FSEL R54, R40, -INF , P2 ;  /* 0xff80000028367808 */ /* 0x002fe40001000000 */
[----:B------:R-:W1:Y:S01]  /*1b8b0*/  MUFU.TANH R48, R48 ;  /* 0x0000003000307308 */ /* 0x000e620000002400 */
[----:B------:R-:W-:Y:S02]  /*1b8c0*/  FMNMX.FTZ R67, R63, R4, !PT ;  /* 0x000000043f437209 */ /* 0x000fe40007810000 */
[----:B------:R-:W-:-:S02]  /*1b8d0*/  ISETP.GT.AND P2, PT, R91, 0x68, PT ;  /* 0x000000685b00780c */ /* 0x000fc40003f44270 */
[----:B------:R-:W-:-:S03]  /*1b8e0*/  FMNMX.FTZ R67, R54, R67, !PT ;  /* 0x0000004336437209 */ /* 0x000fc60007810000 */
[----:B------:R-:W3:Y:S01]  /*1b8f0*/  MUFU.TANH R49, R49 ;  /* 0x0000003100317308 */ /* 0x000ee20000002400 */
[----:B--2---:R-:W-:-:S07]  /*1b900*/  FSEL R82, R82, -INF , P2 ;  /* 0xff80000052527808 */ /* 0x004fce0001000000 */
[----:B------:R2:W-:Y:S01]  /*1b910*/  MUFU.EX2 R62, R66 ;  /* 0x00000042003e7308 */ /* 0x0005e20000000800 */
[----:B------:R-:W-:Y:S02]  /*1b920*/  ISETP.GT.AND P2, PT, R91, 0x70, PT ;  /* 0x000000705b00780c */ /* 0x000fe40003f44270 */
[----:B--2---:R-:W-:-:S05]  /*1b930*/  FSEL R66, R41, -INF , P1 ;  /* 0xff80000029427808 */ /* 0x004fca0000800000 */
[----:B------:R-:W2:Y:S01]  /*1b940*/  MUFU.TANH R52, R52 ;  /* 0x0000003400347308 */ /* 0x000ea20000002400 */
[----:B------:R-:W-:Y:S02]  /*1b950*/  ISETP.GT.AND P1, PT, R91, 0x69, PT ;  /* 0x000000695b00780c */ /* 0x000fe40003f24270 */
[----:B------:R-:W-:Y:S01]  /*1b960*/  FMNMX.FTZ R67, R66, R67, !PT ;  /* 0x0000004342437209 */ /* 0x000fe20007810000 */
[----:B------:R-:W-:-:S01]  /*1b970*/  FFMA.FTZ R41, R69, UR52, -R36 ;  /* 0x0000003445297c23 */ /* 0x000fc20008010824 */
[----:B0-----:R-:W-:Y:S02]  /*1b980*/  FSEL R84, R84, -INF , P1 ;  /* 0xff80000054547808 */ /* 0x001fe40000800000 */
[----:B------:R-:W-:Y:S01]  /*1b990*/  FMNMX.FTZ R69, R82, R67, !PT ;  /* 0x0000004352457209 */ /* 0x000fe20007810000 */
[----:B------:R-:W0:Y:S01]  /*1b9a0*/  MUFU.TANH R53, R53 ;  /* 0x0000003500357308 */ /* 0x000e220000002400 */
[----:B------:R-:W-:Y:S02]  /*1b9b0*/  ISETP.GT.AND P1, PT, R91, 0x71, PT ;  /* 0x000000715b00780c */ /* 0x000fe40003f24270 */
[----:B-1----:R-:W-:-:S02]  /*1b9c0*/  FSEL R67, R48, -INF , P2 ;  /* 0xff80000030437808 */ /* 0x002fc40001000000 */
[----:B------:R-:W-:-:S03]  /*1b9d0*/  FMNMX.FTZ R4, R84, R69, !PT ;  /* 0x0000004554047209 */ /* 0x000fc60007810000 */
[----:B------:R-:W1:Y:S01]  /*1b9e0*/  MUFU.TANH R24, R24 ;  /* 0x0000001800187308 */ /* 0x000e620000002400 */
[----:B------:R-:W-:Y:S02]  /*1b9f0*/  ISETP.GT.AND P2, PT, R91, 0x78, PT ;  /* 0x000000785b00780c */ /* 0x000fe40003f44270 */
[----:B---3--:R-:W-:Y:S02]  /*1ba00*/  FSEL R49, R49, -INF , P1 ;  /* 0xff80000031317808 */ /* 0x008fe40000800000 */
[----:B------:R-:W-:-:S03]  /*1ba10*/  FMNMX.FTZ R4, R67, R4, !PT ;  /* 0x0000000443047209 */ /* 0x000fc60007810000 */
[----:B------:R-:W3:Y:S01]  /*1ba20*/  MUFU.TANH R25, R25 ;  /* 0x0000001900197308 */ /* 0x000ee20000002400 */
[----:B------:R-:W-:-:S01]  /*1ba30*/  FFMA.FTZ R48, R55, UR52, -R36 ;  /* 0x0000003437307c23 */ /* 0x000fc20008010824 */
[----:B------:R-:W-:Y:S02]  /*1ba40*/  ISETP.GT.AND P1, PT, R91, 0x79, PT ;  /* 0x000000795b00780c */ /* 0x000fe40003f24270 */
[----:B--2---:R-:W-:Y:S02]  /*1ba50*/  FSEL R52, R52, -INF , P2 ;  /* 0xff80000034347808 */ /* 0x004fe40001000000 */
[----:B------:R-:W-:Y:S02]  /*1ba60*/  FMNMX.FTZ R55, R49, R4, !PT ;  /* 0x0000000431377209 */ /* 0x000fe40007810000 */
[----:B------:R-:W2:Y:S01]  /*1ba70*/  MUFU.TANH R28, R28 ;  /* 0x0000001c001c7308 */ /* 0x000ea20000002400 */
[----:B------:R-:W-:Y:S02]  /*1ba80*/  ISETP.GT.AND P2, PT, R91, 0x80, PT ;  /* 0x000000805b00780c */ /* 0x000fe40003f44270 */
[----:B0-----:R-:W-:-:S02]  /*1ba90*/  FSEL R53, R53, -INF , P1 ;  /* 0xff80000035357808 */ /* 0x001fc40000800000 */
[----:B------:R-:W-:-:S03]  /*1baa0*/  FMNMX.FTZ R4, R52, R55, !PT ;  /* 0x0000003734047209 */ /* 0x000fc60007810000 */
[----:B------:R-:W0:Y:S01]  /*1bab0*/  MUFU.TANH R29, R29 ;  /* 0x0000001d001d7308 */ /* 0x000e220000002400 */
[----:B------:R-:W-:-:S01]  /*1bac0*/  FFMA.FTZ R211, R26, UR52, -R36 ;  /* 0x000000341ad37c23 */ /* 0x000fc20008010824 */
[----:B------:R-:W-:Y:S02]  /*1bad0*/  ISETP.GT.AND P1, PT, R91, 0x81, PT ;  /* 0x000000815b00780c */ /* 0x000fe40003f24270 */
[----:B-1----:R-:W-:Y:S02]  /*1bae0*/  FSEL R26, R24, -INF , P2 ;  /* 0xff800000181a7808 */ /* 0x002fe40001000000 */
[----:B------:R-:W-:Y:S02]  /*1baf0*/  FMNMX.FTZ R69, R53, R4, !PT ;  /* 0x0000000435457209 */ /* 0x000fe40007810000 */
[----:B------:R-:W1:Y:S01]  /*1bb00*/  MUFU.TANH R32, R32 ;  /* 0x0000002000207308 */ /* 0x000e620000002400 */
[----:B------:R-:W-:Y:S02]  /*1bb10*/  ISETP.GT.AND P2, PT, R91, 0x88, PT ;  /* 0x000000885b00780c */ /* 0x000fe40003f44270 */
[----:B---3--:R-:W-:-:S02]  /*1bb20*/  FSEL R55, R25, -INF , P1 ;  /* 0xff80000019377808 */ /* 0x008fc40000800000 */
        /* <DEDUP_REMOVED lines=11> */
[----:B------:R-:W-:Y:S02]  /*1bbe0*/  ISETP.GT.AND P1, PT, R91, 0x91, PT ;  /* 0x000000915b00780c */ /* 0x000fe40003f24270 */
[----:B-1----:R-:W-:Y:S02]  /*1bbf0*/  FSEL R95, R32, -INF , P2 ;  /* 0xff800000205f7808 */ /* 0x002fe40001000000 */
[----:B------:R-:W-:Y:S02]  /*1bc00*/  FMNMX.FTZ R4, R69, R4, !PT ;  /* 0x0000000445047209 */ /* 0x000fe40007810000 */
[----:B------:R-:W-:Y:S02]  /*1bc10*/  ISETP.GT.AND P2, PT, R91, 0x98, PT ;  /* 0x000000985b00780c */ /* 0x000fe40003f44270 */
[----:B---3--:R-:W-:Y:S02]  /*1bc20*/  FSEL R33, R33, -INF , P1 ;  /* 0xff80000021217808 */ /* 0x008fe40000800000 */
[----:B------:R-:W-:-:S02]  /*1bc30*/  FMNMX.FTZ R4, R95, R4, !PT ;  /* 0x000000045f047209 */ /* 0x000fc40007810000 */
[----:B------:R-:W-:Y:S02]  /*1bc40*/  ISETP.GT.AND P1, PT, R91, 0x99, PT ;  /* 0x000000995b00780c */ /* 0x000fe40003f24270 */
[----:B--2---:R-:W-:Y:S02]  /*1bc50*/  FSEL R85, R85, -INF , P2 ;  /* 0xff80000055557808 */ /* 0x004fe40001000000 */
[----:B------:R-:W-:Y:S02]  /*1bc60*/  FMNMX.FTZ R4, R33, R4, !PT ;  /* 0x0000000421047209 */ /* 0x000fe40007810000 */
[----:B0-----:R-:W-:Y:S02]  /*1bc70*/  FSEL R37, R37, -INF , P1 ;  /* 0xff80000025257808 */ /* 0x001fe40000800000 */
[----:B------:R-:W-:-:S04]  /*1bc80*/  FMNMX.FTZ R4, R85, R4, !PT ;  /* 0x0000000455047209 */ /* 0x000fc80007810000 */
[----:B------:R-:W-:-:S05]  /*1bc90*/  FMNMX.FTZ R4, R37, R4, !PT ;  /* 0x0000000425047209 */ /* 0x000fca0007810000 */
[----:B------:R-:W0:Y:S01]  /*1bca0*/  SHFL.BFLY PT, R29, R4, 0x2, 0x1f ;  /* 0x0c401f00041d7f89 */ /* 0x000e2200000e0000 */
[----:B------:R-:W-:-:S01]  /*1bcb0*/  FFMA.FTZ R32, R71, UR52, -R36 ;  /* 0x0000003447207c23 */ /* 0x000fc20008010824 */
[----:B0-----:R-:W-:-:S05]  /*1bcc0*/  FMNMX.FTZ R71, R4, R29, !PT ;  /* 0x0000001d04477209 */ /* 0x001fca0007810000 */
[----:B------:R-:W0:Y:S01]  /*1bcd0*/  SHFL.BFLY PT, R4, R71, 0x1, 0x1f ;  /* 0x0c201f0047047f89 */ /* 0x000e2200000e0000 */
[----:B------:R-:W-:-:S01]  /*1bce0*/  FFMA.FTZ R86, R87, UR52, -R36 ;  /* 0x0000003457567c23 */ /* 0x000fc20008010824 */
[--C-:B------:R-:W-:Y:S01]  /*1bcf0*/  FFMA.FTZ R87, R89, UR52, -R36.reuse ;  /* 0x0000003459577c23 */ /* 0x100fe20008010824 */
[----:B------:R-:W-:-:S01]  /*1bd00*/  FFMA.FTZ R29, R35, UR52, -R36 ;  /* 0x00000034231d7c23 */ /* 0x000fc20008010824 */
[----:B------:R-:W-:Y:S01]  /*1bd10*/  FFMA.FTZ R35, R45, UR52, -R36 ;  /* 0x000000342d237c23 */ /* 0x000fe20008010824 */
[----:B0-----:R-:W-:Y:S01]  /*1bd20*/  FMNMX.FTZ R4, R71, R4, !PT ;  /* 0x0000000447047209 */ /* 0x001fe20007810000 */
[----:B------:R-:W-:-:S03]  /*1bd30*/  IMAD.U32 R71, RZ, RZ, UR52 ;  /* 0x00000034ff477e24 */ /* 0x000fc6000f8e00ff */
[C---:B------:R-:W-:Y:S01]  /*1bd40*/  FSETP.NEU.FTZ.AND P1, PT, R4.reuse, -INF , PT ;  /* 0xff8000000400780b */ /* 0x040fe20003f3d000 */
[----:B------:R-:W-:-:S05]  /*1bd50*/  FFMA.FTZ R71, R4, R71, -8 ;  /* 0xc100000004477423 */ /* 0x000fca0000010047 */
[----:B------:R-:W-:-:S05]  /*1bd60*/  FSEL R71, R71, RZ, P1 ;  /* 0x000000ff47477208 */ /* 0x000fca0000800000 */
[--C-:B------:R-:W-:Y:S01]  /*1bd70*/  FFMA.FTZ R216, R3, UR52, -R71.reuse ;  /* 0x0000003403d87c23 */ /* 0x100fe20008010847 */
[----:B------:R-:W-:-:S01]  /*1bd80*/  FFMA.FTZ R3, R92, UR52, -R71 ;  /* 0x000000345c037c23 */ /* 0x000fc20008010847 */
[----:B------:R-:W-:Y:S01]  /*1bd90*/  FFMA.FTZ R45, R93, UR52, -R71 ;  /* 0x000000345d2d7c23 */ /* 0x000fe20008010847 */
[----:B------:R-:W-:Y:S01]  /*1bda0*/  MUFU.EX2 R86, R86 ;  /* 0x0000005600567308 */ /* 0x000fe20000000800 */
[----:B------:R-:W-:-:S01]  /*1bdb0*/  FFMA.FTZ R89, R97, UR52, -R36 ;  /* 0x0000003461597c23 */ /* 0x000fc20008010824 */
[----:B------:R-:W-:-:S06]  /*1bdc0*/  FFMA.FTZ R6, R6, UR52, -R71 ;  /* 0x0000003406067c23 */ /* 0x000fcc0008010847 */
[----:B------:R-:W0:Y:S01]  /*1bdd0*/  MUFU.EX2 R87, R87 ;  /* 0x0000005700577308 */ /* 0x000e220000000800 */
[----:B------:R-:W-:-:S07]  /*1bde0*/  FFMA.FTZ R218, R43, UR52, -R71 ;  /* 0x000000342bda7c23 */ /* 0x000fce0008010847 */
[----:B------:R-:W-:Y:S01]  /*1bdf0*/  MUFU.EX2 R216, R216 ;  /* 0x000000d800d87308 */ /* 0x000fe20000000800 */
[----:B------:R-:W-:-:S07]  /*1be00*/  FFMA.FTZ R99, R99, UR52, -R36 ;  /* 0x0000003463637c23 */ /* 0x000fce0008010824 */
[----:B------:R-:W1:Y:S01]  /*1be10*/  MUFU.EX2 R3, R3 ;  /* 0x0000000300037308 */ /* 0x000e620000000800 */
[----:B------:R-:W-:-:S07]  /*1be20*/  FFMA.FTZ R203, R39, UR52, -R36 ;  /* 0x0000003427cb7c23 */ /* 0x000fce0008010824 */
[----:B------:R-:W2:Y:S01]  /*1be30*/  MUFU.EX2 R88, R88 ;  /* 0x0000005800587308 */ /* 0x000ea20000000800 */
[----:B------:R-:W-:-:S07]  /*1be40*/  FFMA.FTZ R39, R94, UR52, -R71 ;  /* 0x000000345e277c23 */ /* 0x000fce0008010847 */
[----:B------:R-:W3:Y:S01]  /*1be50*/  MUFU.EX2 R45, R45 ;  /* 0x0000002d002d7308 */ /* 0x000ee20000000800 */
[----:B------:R-:W-:-:S07]  /*1be60*/  FFMA.FTZ R43, R9, UR52, -R71 ;  /* 0x00000034092b7c23 */ /* 0x000fce0008010847 */
[----:B------:R-:W4:Y:S01]  /*1be70*/  MUFU.EX2 R89, R89 ;  /* 0x0000005900597308 */ /* 0x000f220000000800 */
[----:B------:R-:W-:-:S07]  /*1be80*/  FFMA.FTZ R212, R46, UR52, -R71 ;  /* 0x000000342ed47c23 */ /* 0x000fce0008010847 */
[----:B------:R-:W5:Y:S01]  /*1be90*/  MUFU.EX2 R6, R6 ;  /* 0x0000000600067308 */ /* 0x000f620000000800 */
[----:B------:R-:W-:-:S01]  /*1bea0*/  FFMA.FTZ R46, R65, UR52, -R71 ;  /* 0x00000034412e7c23 */ /* 0x000fc20008010847 */
[----:B------:R-:W-:Y:S01]  /*1beb0*/  FFMA.FTZ R204, R54, UR52, -R71 ;  /* 0x0000003436cc7c23 */ /* 0x000fe20008010847 */
[----:B0-----:R-:W-:-:S05]  /*1bec0*/  FADD.FTZ R65, R86, R87 ;  /* 0x0000005756417221 */ /* 0x001fca0000010000 */
[----:B------:R-:W0:Y:S01]  /*1bed0*/  MUFU.EX2 R90, R99 ;  /* 0x00000063005a7308 */ /* 0x000e220000000800 */
[----:B------:R-:W-:-:S01]  /*1bee0*/  FFMA.FTZ R42, R42, UR52, -R36 ;  /* 0x000000342a2a7c23 */ /* 0x000fc20008010824 */
[----:B-1----:R-:W-:-:S06]  /*1bef0*/  FADD.FTZ R54, R216, R3 ;  /* 0x00000003d8367221 */ /* 0x002fcc0000010000 */
[----:B------:R-:W1:Y:S01]  /*1bf00*/  MUFU.EX2 R218, R218 ;  /* 0x000000da00da7308 */ /* 0x000e620000000800 */
[----:B------:R-:W-:-:S01]  /*1bf10*/  FFMA.FTZ R10, R10, UR52, -R71 ;  /* 0x000000340a0a7c23 */ /* 0x000fc20008010847 */
[----:B------:R-:W-:Y:S01]  /*1bf20*/  FFMA.FTZ R208, R56, UR52, -R71 ;  /* 0x0000003438d07c23 */ /* 0x000fe20008010847 */
[----:B--2---:R-:W-:-:S05]  /*1bf30*/  FADD.FTZ R56, R88, R65 ;  /* 0x0000004158387221 */ /* 0x004fca0000010000 */
[----:B------:R-:W2:Y:S01]  /*1bf40*/  MUFU.EX2 R39, R39 ;  /* 0x0000002700277308 */ /* 0x000ea20000000800 */
[----:B---3--:R-:W-:-:S01]  /*1bf50*/  FADD.FTZ R65, R45, R54 ;  /* 0x000000362d417221 */ /* 0x008fc20000010000 */
[----:B------:R-:W-:Y:S01]  /*1bf60*/  FFMA.FTZ R54, R49, UR52, -R71 ;  /* 0x0000003431367c23 */ /* 0x000fe20008010847 */
[----:B----4-:R-:W-:-:S05]  /*1bf70*/  FADD.FTZ R49, R89, R56 ;  /* 0x0000003859317221 */ /* 0x010fca0000010000 */
[----:B------:R-:W3:Y:S01]  /*1bf80*/  MUFU.EX2 R43, R43 ;  /* 0x0000002b002b7308 */ /* 0x000ee20000000800 */
[----:B-----5:R-:W-:-:S01]  /*1bf90*/  FADD.FTZ R65, R6, R65 ;  /* 0x0000004106417221 */ /* 0x020fc20000010000 */
[----:B------:R-:W-:Y:S01]  /*1bfa0*/  FFMA.FTZ R28, R75, UR52, -R36 ;  /* 0x000000344b1c7c23 */ /* 0x000fe20008010824 */
[----:B------:R-:W-:-:S01]  /*1bfb0*/  FFMA.FTZ R9, R12, UR52, -R71 ;  /* 0x000000340c097c23 */ /* 0x000fc20008010847 */
[----:B------:R-:W-:-:S04]  /*1bfc0*/  FFMA.FTZ R75, R20, UR52, -R71 ;  /* 0x00000034144b7c23 */ /* 0x000fc80008010847 */
[----:B------:R-:W4:Y:S01]  /*1bfd0*/  MUFU.EX2 R42, R42 ;  /* 0x0000002a002a7308 */ /* 0x000f220000000800 */
[----:B------:R-:W-:-:S01]  /*1bfe0*/  FFMA.FTZ R210, R60, UR52, -R71 ;  /* 0x000000343cd27c23 */ /* 0x000fc20008010847 */
[----:B------:R-:W-:Y:S01]  /*1bff0*/  FFMA.FTZ R20, R58, UR52, -R71 ;  /* 0x000000343a147c23 */ /* 0x000fe20008010847 */
[----:B0-----:R-:W-:-:S05]  /*1c000*/  FADD.FTZ R60, R90, R49 ;  /* 0x000000315a3c7221 */ /* 0x001fca0000010000 */
[----:B------:R-:W0:Y:S01]  /*1c010*/  MUFU.EX2 R10, R10 ;  /* 0x0000000a000a7308 */ /* 0x000e220000000800 */
[----:B-1----:R-:W-:-:S01]  /*1c020*/  FADD.FTZ R58, R218, R65 ;  /* 0x00000041da3a7221 */ /* 0x002fc20000010000 */
[----:B------:R-:W-:Y:S01]  /*1c030*/  FFMA.FTZ R12, R14, UR52, -R71 ;  /* 0x000000340e0c7c23 */ /* 0x000fe20008010847 */
[----:B------:R-:W-:-:S05]  /*1c040*/  FADD.FTZ R60, R5, R60 ;  /* 0x0000003c053c7221 */ /* 0x000fca0000010000 */
[----:B------:R-:W1:Y:S01]  /*1c050*/  MUFU.EX2 R8, R8 ;  /* 0x0000000800087308 */ /* 0x000e620000000800 */
[----:B--2---:R-:W-:-:S07]  /*1c060*/  FADD.FTZ R58, R39, R58 ;  /* 0x0000003a273a7221 */ /* 0x004fce0000010000 */
[----:B------:R-:W2:Y:S01]  /*1c070*/  MUFU.EX2 R212, R212 ;  /* 0x000000d400d47308 */ /* 0x000ea20000000800 */
[----:B------:R-:W-:-:S01]  /*1c080*/  FFMA.FTZ R56, R53, UR52, -R71 ;  /* 0x0000003435387c23 */ /* 0x000fc20008010847 */
[----:B------:R-:W-:-:S06]  /*1c090*/  FADD.FTZ R65, R7, R60 ;  /* 0x0000003c07417221 */ /* 0x000fcc0000010000 */
[----:B------:R-:W5:Y:S01]  /*1c0a0*/  MUFU.EX2 R11, R11 ;  /* 0x0000000b000b7308 */ /* 0x000f620000000800 */
[----:B---3--:R-:W-:-:S01]  /*1c0b0*/  FADD.FTZ R53, R43, R58 ;  /* 0x0000003a2b357221 */ /* 0x008fc20000010000 */
[----:B------:R-:W-:-:S06]  /*1c0c0*/  FFMA.FTZ R214, R47, UR52, -R71 ;  /* 0x000000342fd67c23 */ /* 0x000fcc0008010847 */
[----:B------:R-:W3:Y:S01]  /*1c0d0*/  MUFU.EX2 R9, R9 ;  /* 0x0000000900097308 */ /* 0x000ee20000000800 */
[----:B----4-:R-:W-:-:S01]  /*1c0e0*/  FADD.FTZ R65, R42, R65 ;  /* 0x000000412a417221 */ /* 0x010fc20000010000 */
[----:B0-----:R-:W-:-:S06]  /*1c0f0*/  FADD.FTZ R53, R10, R53 ;  /* 0x000000350a357221 */ /* 0x001fcc0000010000 */
[----:B------:R-:W0:Y:S01]  /*1c100*/  MUFU.EX2 R21, R96 ;  /* 0x0000006000157308 */ /* 0x000e220000000800 */
[----:B------:R-:W-:-:S07]  /*1c110*/  FFMA.FTZ R47, R72, UR52, -R71 ;  /* 0x00000034482f7c23 */ /* 0x000fce0008010847 */
[----:B------:R-:W4:Y:S01]  /*1c120*/  MUFU.EX2 R12, R12 ;  /* 0x0000000c000c7308 */ /* 0x000f220000000800 */
[----:B------:R-:W-:-:S01]  /*1c130*/  FFMA.FTZ R200, R26, UR52, -R71 ;  /* 0x000000341ac87c23 */ /* 0x000fc20008010847 */
[----:B-1----:R-:W-:-:S06]  /*1c140*/  FADD.FTZ R58, R8, R65 ;  /* 0x00000041083a7221 */ /* 0x002fcc0000010000 */
[----:B------:R-:W1:Y:S01]  /*1c150*/  MUFU.EX2 R64, R64 ;  /* 0x0000004000407308 */ /* 0x000e620000000800 */
[----:B------:R-:W-:-:S01]  /*1c160*/  FFMA.FTZ R51, R51, UR52, -R36 ;  /* 0x0000003433337c23 */ /* 0x000fc20008010824 */
[----:B--2---:R-:W-:-:S06]  /*1c170*/  FADD.FTZ R26, R212, R53 ;  /* 0x00000035d41a7221 */ /* 0x004fcc0000010000 */
[----:B------:R-:W2:Y:S01]  /*1c180*/  MUFU.EX2 R75, R75 ;  /* 0x0000004b004b7308 */ /* 0x000ea20000000800 */
[----:B------:R-:W-:-:S01]  /*1c190*/  FFMA.FTZ R14, R73, UR52, -R71 ;  /* 0x00000034490e7c23 */ /* 0x000fc20008010847 */
[----:B-----5:R-:W-:-:S06]  /*1c1a0*/  FADD.FTZ R58, R11, R58 ;  /* 0x0000003a0b3a7221 */ /* 0x020fcc0000010000 */
[----:B------:R-:W5:Y:S01]  /*1c1b0*/  MUFU.EX2 R215, R215 ;  /* 0x000000d700d77308 */ /* 0x000f620000000800 */
[----:B------:R-:W-:-:S01]  /*1c1c0*/  FFMA.FTZ R73, R74, UR52, -R71 ;  /* 0x000000344a497c23 */ /* 0x000fc20008010847 */
[----:B---3--:R-:W-:-:S06]  /*1c1d0*/  FADD.FTZ R65, R9, R26 ;  /* 0x0000001a09417221 */ /* 0x008fcc0000010000 */
[----:B------:R-:W3:Y:S01]  /*1c1e0*/  MUFU.EX2 R214, R214 ;  /* 0x000000d600d67308 */ /* 0x000ee20000000800 */
[----:B------:R-:W-:-:S01]  /*1c1f0*/  FFMA.FTZ R206, R67, UR52, -R71 ;  /* 0x0000003443ce7c23 */ /* 0x000fc20008010847 */
[----:B0-----:R-:W-:-:S06]  /*1c200*/  FADD.FTZ R67, R21, R58 ;  /* 0x0000003a15437221 */ /* 0x001fcc0000010000 */
[----:B------:R-:W0:Y:S01]  /*1c210*/  MUFU.EX2 R50, R50 ;  /* 0x0000003200327308 */ /* 0x000e220000000800 */
[----:B----4-:R-:W-:-:S07]  /*1c220*/  FADD.FTZ R26, R12, R65 ;  /* 0x000000410c1a7221 */ /* 0x010fce0000010000 */
[----:B------:R-:W4:Y:S01]  /*1c230*/  MUFU.EX2 R47, R47 ;  /* 0x0000002f002f7308 */ /* 0x000f220000000800 */
[----:B------:R-:W-:Y:S01]  /*1c240*/  F2FP.SATFINITE.E4M3.F32.PACK_AB_MERGE_C R219, R42, R7, RZ ;  /* 0x000000072adb723e */ /* 0x000fe200048070ff */
[----:B-1----:R-:W-:-:S06]  /*1c250*/  FADD.FTZ R42, R64, R67 ;  /* 0x00000043402a7221 */ /* 0x002fcc0000010000 */
[----:B------:R-:W1:Y:S01]  /*1c260*/  MUFU.EX2 R51, R51 ;  /* 0x0000003300337308 */ /* 0x000e620000000800 */
[----:B--2---:R-:W-:-:S01]  /*1c270*/  FADD.FTZ R7, R75, R26 ;  /* 0x0000001a4b077221 */ /* 0x004fc20000010000 */
[----:B------:R-:W-:-:S06]  /*1c280*/  FFMA.FTZ R57, R57, UR52, -R71 ;  /* 0x0000003439397c23 */ /* 0x000fcc0008010847 */
[----:B------:R-:W2:Y:S01]  /*1c290*/  MUFU.EX2 R14, R14 ;  /* 0x0000000e000e7308 */ /* 0x000ea20000000800 */
[----:B------:R-:W-:Y:S01]  /*1c2a0*/  F2FP.SATFINITE.E4M3.F32.PACK_AB_MERGE_C R58, R6, R45, RZ ;  /* 0x0000002d063a723e */ /* 0x000fe200048070ff */
[----:B-----5:R-:W-:Y:S01]  /*1c2b0*/  FADD.FTZ R45, R215, R42 ;  /* 0x0000002ad72d7221 */ /* 0x020fe20000010000 */
[----:B------:R-:W-:-:S05]  /*1c2c0*/  F2FP.SATFINITE.E4M3.F32.PACK_AB_MERGE_C R26, R10, R43, RZ ;  /* 0x0000002b0a1a723e */ /* 0x000fca00048070ff */
[----:B------:R-:W5:Y:S01]  /*1c2d0*/  MUFU.EX2 R73, R73 ;  /* 0x0000004900497308 */ /* 0x000f620000000800 */
[----:B---3--:R-:W-:-:S01]  /*1c2e0*/  FADD.FTZ R10, R214, R7 ;  /* 0x00000007d60a7221 */ /* 0x008fc20000010000 */
[----:B------:R-:W-:Y:S01]  /*1c2f0*/  FFMA.FTZ R205, R30, UR52, -R36 ;  /* 0x000000341ecd7c23 */ /* 0x000fe20008010824 */
[----:B------:R-:W-:-:S05]  /*1c300*/  F2FP.SATFINITE.E4M3.F32.PACK_AB_MERGE_C R75, R75, R12, RZ ;  /* 0x0000000c4b4b723e */ /* 0x000fca00048070ff */
[----:B------:R-:W3:Y:S01]  /*1c310*/  MUFU.EX2 R209, R209 ;  /* 0x000000d100d17308 */ /* 0x000ee20000000800 */
[----:B------:R-:W-:-:S01]  /*1c320*/  FFMA.FTZ R30, R77, UR52, -R36 ;  /* 0x000000344d1e7c23 */ /* 0x000fc20008010824 */
[----:B0-----:R-:W-:Y:S01]  /*1c330*/  FADD.FTZ R12, R50, R45 ;  /* 0x0000002d320c7221 */ /* 0x001fe20000010000 */
[----:B------:R-:W-:-:S05]  /*1c340*/  F2FP.SATFINITE.E4M3.F32.PACK_AB_MERGE_C R213, R64, R21, RZ ;  /* 0x0000001540d5723e */ /* 0x000fca00048070ff */
[----:B------:R-:W0:Y:S01]  /*1c350*/  MUFU.EX2 R208, R208 ;  /* 0x000000d000d07308 */ /* 0x000e220000000800 */
[----:B------:R-:W-:-:S01]  /*1c360*/  FFMA.FTZ R77, R59, UR52, -R71 ;  /* 0x000000343b4d7c23 */ /* 0x000fc20008010847 */
[----:B----4-:R-:W-:Y:S01]  /*1c370*/  FADD.FTZ R21, R47, R10 ;  /* 0x0000000a2f157221 */ /* 0x010fe20000010000 */
[----:B-1----:R-:W-:-:S05]  /*1c380*/  FADD.FTZ R43, R51, R12 ;  /* 0x0000000c332b7221 */ /* 0x002fca0000010000 */
[----:B------:R-:W1:Y:S01]  /*1c390*/  MUFU.EX2 R40, R40 ;  /* 0x0000002800287308 */ /* 0x000e620000000800 */
[----:B--2---:R-:W-:-:S07]  /*1c3a0*/  FADD.FTZ R10, R14, R21 ;  /* 0x000000150e0a7221 */ /* 0x004fce0000010000 */
[----:B------:R-:W2:Y:S01]  /*1c3b0*/  MUFU.EX2 R57, R57 ;  /* 0x0000003900397308 */ /* 0x000ea20000000800 */
[C---:B------:R-:W-:Y:S01]  /*1c3c0*/  F2FP.SATFINITE.E4M3.F32.PACK_AB_MERGE_C R51, R62.reuse, R51, RZ ;  /* 0x000000333e33723e */ /* 0x040fe200048070ff */
[----:B------:R-:W-:Y:S01]  /*1c3d0*/  FADD.FTZ R62, R62, R43 ;  /* 0x0000002b3e3e7221 */ /* 0x000fe20000010000 */
[----:B-----5:R-:W-:-:S05]  /*1c3e0*/  F2FP.SATFINITE.E4M3.F32.PACK_AB_MERGE_C R14, R73, R14, RZ ;  /* 0x0000000e490e723e */ /* 0x020fca00048070ff */
[----:B------:R-:W4:Y:S01]  /*1c3f0*/  MUFU.EX2 R41, R41 ;  /* 0x0000002900297308 */ /* 0x000f220000000800 */
[----:B------:R-:W-:-:S01]  /*1c400*/  FFMA.FTZ R24, R70, UR52, -R36 ;  /* 0x0000003446187c23 */ /* 0x000fc20008010824 */
[----:B------:R-:W-:-:S06]  /*1c410*/  FADD.FTZ R73, R73, R10 ;  /* 0x0000000a49497221 */ /* 0x000fcc0000010000 */
[----:B------:R-:W5:Y:S01]  /*1c420*/  MUFU.EX2 R20, R20 ;  /* 0x0000001400147308 */ /* 0x000f620000000800 */
[----:B------:R-:W-:-:S01]  /*1c430*/  FFMA.FTZ R59, R61, UR52, -R71 ;  /* 0x000000343d3b7c23 */ /* 0x000fc20008010847 */
[----:B---3--:R-:W-:-:S06]  /*1c440*/  FADD.FTZ R21, R209, R62 ;  /* 0x0000003ed1157221 */ /* 0x008fcc0000010000 */
[----:B------:R-:W3:Y:S01]  /*1c450*/  MUFU.EX2 R48, R48 ;  /* 0x0000003000307308 */ /* 0x000ee20000000800 */
[----:B0-----:R-:W-:-:S07]  /*1c460*/  FADD.FTZ R10, R208, R73 ;  /* 0x00000049d00a7221 */ /* 0x001fce0000010000 */
[----:B------:R-:W0:Y:S01]  /*1c470*/  MUFU.EX2 R77, R77 ;  /* 0x0000004d004d7308 */ /* 0x000e220000000800 */
[----:B------:R-:W-:-:S01]  /*1c480*/  FFMA.FTZ R27, R27, UR52, -R36 ;  /* 0x000000341b1b7c23 */ /* 0x000fc20008010824 */
[----:B------:R-:W-:Y:S01]  /*1c490*/  F2FP.SATFINITE.E4M3.F32.PACK_AB_MERGE_C R216, R3, R216, R58 ;  /* 0x000000d803d8723e */ /* 0x000fe2000480703a */
[----:B-1----:R-:W-:-:S05]  /*1c4a0*/  FADD.FTZ R12, R40, R21 ;  /* 0x00000015280c7221 */ /* 0x002fca0000010000 */
[----:B------:R-:W1:Y:S01]  /*1c4b0*/  MUFU.EX2 R211, R211 ;  /* 0x000000d300d37308 */ /* 0x000e620000000800 */
[----:B------:R-:W-:-:S01]  /*1c4c0*/  FFMA.FTZ R61, R63, UR52, -R71 ;  /* 0x000000343f3d7c23 */ /* 0x000fc20008010847 */
[----:B--2---:R-:W-:-:S06]  /*1c4d0*/  FADD.FTZ R3, R57, R10 ;  /* 0x0000000a39037221 */ /* 0x004fcc0000010000 */
[----:B------:R-:W2:Y:S01]  /*1c4e0*/  MUFU.EX2 R210, R210 ;  /* 0x000000d200d27308 */ /* 0x000ea20000000800 */
[----:B------:R-:W-:Y:S01]  /*1c4f0*/  F2FP.SATFINITE.E4M3.F32.PACK_AB_MERGE_C R219, R5, R90, R219 ;  /* 0x0000005a05db723e */ /* 0x000fe200048070db */
[----:B----4-:R-:W-:-:S06]  /*1c500*/  FADD.FTZ R5, R41, R12 ;  /* 0x0000000c29057221 */ /* 0x010fcc0000010000 */
[----:B------:R-:W4:Y:S01]  /*1c510*/  MUFU.EX2 R24, R24 ;  /* 0x0000001800187308 */ /* 0x000f220000000800 */
[----:B------:R-:W-:Y:S01]  /*1c520*/  MOV R63, UR38 ;  /* 0x00000026003f7c02 */ /* 0x000fe20008000f00 */
[----:B-----5:R-:W-:-:S06]  /*1c530*/  FADD.FTZ R10, R20, R3 ;  /* 0x00000003140a7221 */ /* 0x020fcc0000010000 */
[----:B------:R-:W5:Y:S01]  /*1c540*/  MUFU.EX2 R59, R59 ;  /* 0x0000003b003b7308 */ /* 0x000f620000000800 */
[C---:B---3--:R-:W-:Y:S01]  /*1c550*/  F2FP.SATFINITE.E4M3.F32.PACK_AB_MERGE_C R41, R48.reuse, R41, RZ ;  /* 0x000000293029723e */ /* 0x048fe200048070ff */
[----:B------:R-:W-:Y:S01]  /*1c560*/  FADD.FTZ R48, R48, R5 ;  /* 0x0000000530307221 */ /* 0x000fe20000010000 */
[----:B0-----:R-:W-:-:S05]  /*1c570*/  F2FP.SATFINITE.E4M3.F32.PACK_AB_MERGE_C R20, R77, R20, RZ ;  /* 0x000000144d14723e */ /* 0x001fca00048070ff */
[----:B------:R0:W3:Y:S01]  /*1c580*/  MUFU.EX2 R25, R27 ;  /* 0x0000001b00197308 */ /* 0x0000e20000000800 */
[----:B------:R-:W-:Y:S01]  /*1c590*/  PRMT R0, R63, 0x654, R0 ;  /* 0x000006543f007816 */ /* 0x000fe20000000000 */
[----:B------:R-:W-:-:S06]  /*1c5a0*/  FADD.FTZ R77, R77, R10 ;  /* 0x0000000a4d4d7221 */ /* 0x000fcc0000010000 */
[----:B------:R-:W3:Y:S01]  /*1c5b0*/  MUFU.EX2 R46, R46 ;  /* 0x0000002e002e7308 */ /* 0x000ee20000000800 */
[----:B------:R-:W-:-:S01]  /*1c5c0*/  FFMA.FTZ R63, R66, UR52, -R71 ;  /* 0x00000034423f7c23 */ /* 0x000fc20008010847 */
[----:B-1----:R-:W-:-:S06]  /*1c5d0*/  FADD.FTZ R3, R211, R48 ;  /* 0x00000030d3037221 */ /* 0x002fcc0000010000 */
[----:B------:R-:W1:Y:S01]  /*1c5e0*/  MUFU.EX2 R32, R32 ;  /* 0x0000002000207308 */ /* 0x000e620000000800 */
[----:B------:R-:W-:Y:S01]  /*1c5f0*/  F2FP.SATFINITE.E4M3.F32.PACK_AB_MERGE_C R213, R11, R8, R213 ;  /* 0x000000080bd5723e */ /* 0x000fe200048070d5 */
[----:B0-----:R-:W-:Y:S01]  /*1c600*/  FFMA.FTZ R27, R76, UR52, -R36 ;  /* 0x000000344c1b7c23 */ /* 0x001fe20008010824 */
[----:B------:R0:W-:Y:S05]  /*1c610*/  SYNCS.ARRIVE.TRANS64.RED.A1T0 RZ, [R0+URZ], RZ ;  /* 0x000000ff00ff79a7 */ /* 0x0001ea000810043f */
[----:B------:R-:W1:Y:S01]  /*1c620*/  MUFU.EX2 R61, R61 ;  /* 0x0000003d003d7308 */ /* 0x000e620000000800 */
[----:B--2---:R-:W-:-:S01]  /*1c630*/  FADD.FTZ R8, R210, R77 ;  /* 0x0000004dd2087221 */ /* 0x004fc20000010000 */
[----:B0-----:R-:W-:-:S06]  /*1c640*/  FFMA.FTZ R0, R82, UR52, -R71 ;  /* 0x0000003452007c23 */ /* 0x001fcc0008010847 */
[----:B------:R-:W0:Y:S01]  /*1c650*/  MUFU.EX2 R205, R205 ;  /* 0x000000cd00cd7308 */ /* 0x000e220000000800 */
[----:B------:R-:W-:-:S01]  /*1c660*/  FFMA.FTZ R70, R31, UR52, -R36 ;  /* 0x000000341f467c23 */ /* 0x000fc20008010824 */
[----:B----4-:R-:W-:Y:S01]  /*1c670*/  FADD.FTZ R10, R24, R3 ;  /* 0x00000003180a7221 */ /* 0x010fe20000010000 */
[----:B-----5:R-:W-:-:S05]  /*1c680*/  FADD.FTZ R3, R59, R8 ;  /* 0x000000083b037221 */ /* 0x020fca0000010000 */
[----:B------:R-:W2:Y:S01]  /*1c690*/  MUFU.EX2 R204, R204 ;  /* 0x000000cc00cc7308 */ /* 0x000ea20000000800 */
[----:B------:R-:W-:-:S01]  /*1c6a0*/  FFMA.FTZ R84, R84, UR52, -R71 ;  /* 0x0000003454547c23 */ /* 0x000fc20008010847 */
[----:B---3--:R-:W-:-:S06]  /*1c6b0*/  FADD.FTZ R5, R25, R10 ;  /* 0x0000000a19057221 */ /* 0x008fcc0000010000 */
[----:B------:R-:W3:Y:S01]  /*1c6c0*/  MUFU.EX2 R28, R28 ;  /* 0x0000001c001c7308 */ /* 0x000ee20000000800 */
[----:B------:R-:W-:-:S01]  /*1c6d0*/  FFMA.FTZ R207, R34, UR52, -R36 ;  /* 0x0000003422cf7c23 */ /* 0x000fc20008010824 */
[----:B------:R-:W-:-:S06]  /*1c6e0*/  FADD.FTZ R8, R46, R3 ;  /* 0x000000032e087221 */ /* 0x000fcc0000010000 */
[----:B------:R-:W4:Y:S01]  /*1c6f0*/  MUFU.EX2 R63, R63 ;  /* 0x0000003f003f7308 */ /* 0x000f220000000800 */
[C---:B-1----:R-:W-:Y:S01]  /*1c700*/  F2FP.SATFINITE.E4M3.F32.PACK_AB_MERGE_C R25, R32.reuse, R25, RZ ;  /* 0x000000192019723e */ /* 0x042fe200048070ff */
[----:B------:R-:W-:Y:S01]  /*1c710*/  FADD.FTZ R32, R32, R5 ;  /* 0x0000000520207221 */ /* 0x000fe20000010000 */
[----:B------:R-:W-:-:S05]  /*1c720*/  F2FP.SATFINITE.E4M3.F32.PACK_AB_MERGE_C R46, R61, R46, RZ ;  /* 0x0000002e3d2e723e */ /* 0x000fca00048070ff */
[----:B------:R-:W1:Y:S01]  /*1c730*/  MUFU.EX2 R27, R27 ;  /* 0x0000001b001b7308 */ /* 0x000e620000000800 */
[----:B------:R-:W-:-:S07]  /*1c740*/  FADD.FTZ R61, R61, R8 ;  /* 0x000000083d3d7221 */ /* 0x000fce0000010000 */
[----:B------:R-:W5:Y:S01]  /*1c750*/  MUFU.EX2 R0, R0 ;  /* 0x0000000000007308 */ /* 0x000f620000000800 */
[----:B0-----:R-:W-:-:S07]  /*1c760*/  FADD.FTZ R3, R205, R32 ;  /* 0x00000020cd037221 */ /* 0x001fce0000010000 */
[----:B------:R-:W0:Y:S01]  /*1c770*/  MUFU.EX2 R70, R70 ;  /* 0x0000004600467308 */ /* 0x000e220000000800 */
[----:B--2---:R-:W-:-:S07]  /*1c780*/  FADD.FTZ R8, R204, R61 ;  /* 0x0000003dcc087221 */ /* 0x004fce0000010000 */
[----:B------:R-:W2:Y:S01]  /*1c790*/  MUFU.EX2 R49, R84 ;  /* 0x0000005400317308 */ /* 0x000ea20000000800 */
[----:B------:R-:W-:-:S01]  /*1c7a0*/  FFMA.FTZ R52, R52, UR52, -R71 ;  /* 0x0000003434347c23 */ /* 0x000fc20008010847 */
[----:B---3--:R-:W-:-:S06]  /*1c7b0*/  FADD.FTZ R10, R28, R3 ;  /* 0x000000031c0a7221 */ /* 0x008fcc0000010000 */
[----:B------:R-:W3:Y:S01]  /*1c7c0*/  MUFU.EX2 R207, R207 ;  /* 0x000000cf00cf7308 */ /* 0x000ee20000000800 */
[----:B----4-:R-:W-:-:S07]  /*1c7d0*/  FADD.FTZ R3, R63, R8 ;  /* 0x000000083f037221 */ /* 0x010fce0000010000 */
[----:B------:R-:W4:Y:S01]  /*1c7e0*/  MUFU.EX2 R206, R206 ;  /* 0x000000ce00ce7308 */ /* 0x000f220000000800 */
[----:B-1----:R-:W-:-:S01]  /*1c7f0*/  FADD.FTZ R5, R27, R10 ;  /* 0x0000000a1b057221 */ /* 0x002fc20000010000 */
[----:B------:R-:W-:-:S06]  /*1c800*/  F2FP.SATFINITE.E4M3.F32.PACK_AB_MERGE_C R212, R9, R212, R75 ;  /* 0x000000d409d4723e */ /* 0x000fcc000480704b */
[----:B------:R-:W1:Y:S01]  /*1c810*/  MUFU.EX2 R30, R30 ;  /* 0x0000001e001e7308 */ /* 0x000e620000000800 */
[----:B-----5:R-:W-:-:S01]  /*1c820*/  FADD.FTZ R8, R0, R3 ;  /* 0x0000000300087221 */ /* 0x020fc20000010000 */
[----:B------:R-:W5:Y:S06]  /*1c830*/  @P4 LDC R9, c[0x0][0x44c] ;  /* 0x00011300ff094b82 */ /* 0x000f6c0000000800 */
[----:B------:R-:W1:Y:S01]  /*1c840*/  MUFU.EX2 R53, R54 ;  /* 0x0000003600357308 */ /* 0x000e620000000800 */
[C---:B0-----:R-:W-:Y:S01]  /*1c850*/  F2FP.SATFINITE.E4M3.F32.PACK_AB_MERGE_C R27, R70.reuse, R27, RZ ;  /* 0x0000001b461b723e */ /* 0x041fe200048070ff */
[----:B------:R-:W-:Y:S01]  /*1c860*/  FADD.FTZ R70, R70, R5 ;  /* 0x0000000546467221 */ /* 0x000fe20000010000 */
[----:B--2---:R-:W-:-:S05]  /*1c870*/  F2FP.SATFINITE.E4M3.F32.PACK_AB_MERGE_C R0, R49, R0, RZ ;  /* 0x000000003100723e */ /* 0x004fca00048070ff */
[----:B------:R-:W-:Y:S01]  /*1c880*/  MUFU.EX2 R6, R52 ;  /* 0x0000003400067308 */ /* 0x000fe20000000800 */
[----:B------:R-:W-:-:S07]  /*1c890*/  FADD.FTZ R49, R49, R8 ;  /* 0x0000000831317221 */ /* 0x000fce0000010000 */
[----:B------:R-:W0:Y:S01]  /*1c8a0*/  MUFU.EX2 R7, R56 ;  /* 0x0000003800077308 */ /* 0x000e220000000800 */
[----:B------:R-:W-:Y:S01]  /*1c8b0*/  F2FP.SATFINITE.E4M3.F32.PACK_AB_MERGE_C R204, R63, R204, R0 ;  /* 0x000000cc3fcc723e */ /* 0x000fe20004807000 */
[----:B---3--:R-:W-:Y:S01]  /*1c8c0*/  FADD.FTZ R3, R207, R70 ;  /* 0x00000046cf037221 */ /* 0x008fe20000010000 */
[----:B----4-:R-:W-:-:S05]  /*1c8d0*/  FADD.FTZ R0, R206, R49 ;  /* 0x00000031ce007221 */ /* 0x010fca0000010000 */
[----:B------:R-:W2:Y:S01]  /*1c8e0*/  MUFU.EX2 R200, R200 ;  /* 0x000000c800c87308 */ /* 0x000ea20000000800 */
[----:B-1----:R-:W-:-:S01]  /*1c8f0*/  FADD.FTZ R5, R30, R3 ;  /* 0x000000031e057221 */ /* 0x002fc20000010000 */
[----:B------:R-:W-:Y:S01]  /*1c900*/  FADD.FTZ R3, R53, R0 ;  /* 0x0000000035037221 */ /* 0x000fe20000010000 */
[----:B------:R-:W-:-:S01]  /*1c910*/  FFMA.FTZ R34, R78, UR52, -R36 ;  /* 0x000000344e227c23 */ /* 0x000fc20008010824 */
[----:B------:R-:W-:-:S04]  /*1c920*/  FFMA.FTZ R201, R79, UR52, -R36 ;  /* 0x000000344fc97c23 */ /* 0x000fc80008010824 */
[----:B------:R-:W-:Y:S01]  /*1c930*/  MUFU.EX2 R29, R29 ;  /* 0x0000001d001d7308 */ /* 0x000fe20000000800 */
[----:B0-----:R-:W-:Y:S01]  /*1c940*/  F2FP.SATFINITE.E4M3.F32.PACK_AB_MERGE_C R0, R7, R6, RZ ;  /* 0x000000060700723e */ /* 0x001fe200048070ff */
[----:B------:R-:W-:Y:S01]  /*1c950*/  FADD.FTZ R6, R6, R3 ;  /* 0x0000000306067221 */ /* 0x000fe20000010000 */
[----:B------:R-:W-:-:S01]  /*1c960*/  FFMA.FTZ R68, R68, UR52, -R71 ;  /* 0x0000003444447c23 */ /* 0x000fc20008010847 */
[----:B------:R-:W-:Y:S01]  /*1c970*/  FFMA.FTZ R69, R69, UR52, -R71 ;  /* 0x0000003445457c23 */ /* 0x000fe20008010847 */
[----:B------:R-:W-:-:S01]  /*1c980*/  FFMA.FTZ R38, R38, UR52, -R36 ;  /* 0x0000003426267c23 */ /* 0x000fc20008010824 */
[----:B------:R-:W-:Y:S01]  /*1c990*/  FADD.FTZ R7, R7, R6 ;  /* 0x0000000607077221 */ /* 0x000fe20000010000 */
[----:B------:R-:W-:Y:S01]  /*1c9a0*/  F2FP.SATFINITE.E4M3.F32.PACK_AB_MERGE_C R206, R53, R206, R0 ;  /* 0x000000ce35ce723e */ /* 0x000fe20004807000 */
[----:B------:R-:W-:Y:S01]  /*1c9b0*/  FFMA.FTZ R55, R55, UR52, -R71 ;  /* 0x0000003437377c23 */ /* 0x000fe20008010847 */
[----:B------:R-:W0:Y:S01]  /*1c9c0*/  @P4 LDC R10, c[0x0][0x450] ;  /* 0x00011400ff0a4b82 */ /* 0x000e220000000800 */
[----:B--2---:R-:W-:-:S01]  /*1c9d0*/  FADD.FTZ R0, R200, R7 ;  /* 0x00000007c8007221 */ /* 0x004fc20000010000 */
[----:B-----5:R-:W-:-:S02]  /*1c9e0*/  @P4 IMAD.HI.U32 R7, R108, R9, RZ ;  /* 0x000000096c074227 */ /* 0x020fc400078e00ff */
[----:B------:R-:W2:Y:S01]  /*1c9f0*/  LDL R9, [R1+0x44] ;  /* 0x0000440001097983 */ /* 0x000ea20000100800 */
[----:B------:R-:W1:Y:S01]  /*1ca00*/  MUFU.EX2 R34, R34 ;  /* 0x0000002200227308 */ /* 0x000e620000000800 */
[----:B------:R-:W-:-:S01]  /*1ca10*/  FFMA.FTZ R31, R80, UR52, -R36 ;  /* 0x00000034501f7c23 */ /* 0x000fc20008010824 */
[----:B------:R-:W-:-:S06]  /*1ca20*/  FFMA.FTZ R76, R81, UR52, -R36 ;  /* 0x00000034514c7c23 */ /* 0x000fcc0008010824 */
[----:B------:R-:W3:Y:S08]  /*1ca30*/  MUFU.EX2 R201, R201 ;  /* 0x000000c900c97308 */ /* 0x000ef00000000800 */
[----:B------:R-:W-:Y:S01]  /*1ca40*/  MUFU.EX2 R68, R68 ;  /* 0x0000004400447308 */ /* 0x000fe20000000800 */
[----:B-1----:R-:W-:Y:S01]  /*1ca50*/  F2FP.SATFINITE.E4M3.F32.PACK_AB_MERGE_C R8, R29, R34, RZ ;  /* 0x000000221d08723e */ /* 0x002fe200048070ff */
[----:B------:R-:W-:-:S06]  /*1ca60*/  FADD.FTZ R34, R34, R5 ;  /* 0x0000000522227221 */ /* 0x000fcc0000010000 */
[----:B------:R-:W1:Y:S08]  /*1ca70*/  MUFU.EX2 R69, R69 ;  /* 0x0000004500457308 */ /* 0x000e700000000800 */
[----:B------:R-:W4:Y:S01]  /*1ca80*/  MUFU.EX2 R38, R38 ;  /* 0x0000002600267308 */ /* 0x000f220000000800 */
[----:B------:R-:W-:-:S07]  /*1ca90*/  FFMA.FTZ R95, R95, UR52, -R71 ;  /* 0x000000345f5f7c23 */ /* 0x000fce0008010847 */
[----:B------:R-:W5:Y:S01]  /*1caa0*/  MUFU.EX2 R55, R55 ;  /* 0x0000003700377308 */ /* 0x000f620000000800 */
[----:B------:R-:W-:-:S01]  /*1cab0*/  FADD.FTZ R34, R29, R34 ;  /* 0x000000221d227221 */ /* 0x000fc20000010000 */
[----:B------:R-:W-:-:S06]  /*1cac0*/  FFMA.FTZ R44, R44, UR52, -R36 ;  /* 0x000000342c2c7c23 */ /* 0x000fcc0008010824 */
[----:B------:R-:W0:Y:S01]  /*1cad0*/  MUFU.EX2 R31, R31 ;  /* 0x0000001f001f7308 */ /* 0x000e220000000800 */
[----:B------:R-:W-:-:S01]  /*1cae0*/  FFMA.FTZ R36, R83, UR52, -R36 ;  /* 0x0000003453247c23 */ /* 0x000fc20008010824 */
[----:B---3--:R-:W-:-:S06]  /*1caf0*/  FADD.FTZ R3, R201, R34 ;  /* 0x00000022c9037221 */ /* 0x008fcc0000010000 */
[----:B------:R-:W3:Y:S01]  /*1cb00*/  MUFU.EX2 R76, R76 ;  /* 0x0000004c004c7308 */ /* 0x000ee20000000800 */
[----:B------:R-:W-:-:S01]  /*1cb10*/  FFMA.FTZ R33, R33, UR52, -R71 ;  /* 0x0000003421217c23 */ /* 0x000fc20008010847 */
[----:B-1----:R-:W-:Y:S01]  /*1cb20*/  F2FP.SATFINITE.E4M3.F32.PACK_AB_MERGE_C R5, R69, R68, RZ ;  /* 0x000000444505723e */ /* 0x002fe200048070ff */
[----:B----4-:R-:W-:-:S05]  /*1cb30*/  FADD.FTZ R6, R38, R3 ;  /* 0x0000000326067221 */ /* 0x010fca0000010000 */
[----:B------:R-:W1:Y:S01]  /*1cb40*/  MUFU.EX2 R203, R203 ;  /* 0x000000cb00cb7308 */ /* 0x000e620000000800 */
[----:B------:R-:W-:Y:S01]  /*1cb50*/  F2FP.SATFINITE.E4M3.F32.PACK_AB_MERGE_C R207, R30, R207, R8 ;  /* 0x000000cf1ecf723e */ /* 0x000fe20004807008 */
[----:B------:R-:W-:Y:S02]  /*1cb60*/  IMAD.MOV.U32 R8, RZ, RZ, R108 ;  /* 0x000000ffff087224 */ /* 0x000fe400078e006c */
[----:B-----5:R-:W-:-:S04]  /*1cb70*/  FADD.FTZ R3, R55, R0 ;  /* 0x0000000037037221 */ /* 0x020fc80000010000 */
[----:B------:R-:W4:Y:S01]  /*1cb80*/  MUFU.EX2 R95, R95 ;  /* 0x0000005f005f7308 */ /* 0x000f220000000800 */
[----:B------:R-:W-:Y:S01]  /*1cb90*/  F2FP.SATFINITE.E4M3.F32.PACK_AB_MERGE_C R200, R55, R200, R5 ;  /* 0x000000c837c8723e */ /* 0x000fe20004807005 */
[----:B0-----:R-:W-:Y:S01]  /*1cba0*/  FADD.FTZ R5, R31, R6 ;  /* 0x000000061f057221 */ /* 0x001fe20000010000 */
[----:B------:R-:W-:-:S05]  /*1cbb0*/  @P4 SHF.R.U32.HI R8, RZ, R10, R7 ;  /* 0x0000000aff084219 */ /* 0x000fca0000011607 */
[----:B------:R-:W0:Y:S01]  /*1cbc0*/  MUFU.EX2 R44, R44 ;  /* 0x0000002c002c7308 */ /* 0x000e220000000800 */
[----:B------:R-:W-:-:S01]  /*1cbd0*/  FADD.FTZ R68, R68, R3 ;  /* 0x0000000344447221 */ /* 0x000fc20000010000 */
[----:B---3--:R-:W-:-:S06]  /*1cbe0*/  F2FP.SATFINITE.E4M3.F32.PACK_AB_MERGE_C R31, R76, R31, RZ ;  /* 0x0000001f4c1f723e */ /* 0x008fcc00048070ff */
[----:B------:R-:W3:Y:S01]  /*1cbf0*/  MUFU.EX2 R202, R33 ;  /* 0x0000002100ca7308 */ /* 0x000ee20000000800 */
[----:B------:R-:W-:Y:S01]  /*1cc00*/  IADD3 R0, R8, R105, -R107 ;  /* 0x0000006908007210 */ /* 0x000fe20007ffe86b */
[----:B------:R-:W-:-:S06]  /*1cc10*/  FADD.FTZ R76, R76, R5 ;  /* 0x000000054c4c7221 */ /* 0x000fcc0000010000 */
[----:B------:R-:W-:Y:S08]  /*1cc20*/  MUFU.EX2 R35, R35 ;  /* 0x0000002300237308 */ /* 0x000ff00000000800 */
[----:B------:R-:W5:Y:S01]  /*1cc30*/  MUFU.EX2 R36, R36 ;  /* 0x0000002400247308 */ /* 0x000f620000000800 */
[----:B------:R-:W-:-:S01]  /*1cc40*/  FADD.FTZ R68, R69, R68 ;  /* 0x0000004445447221 */ /* 0x000fc20000010000 */
[----:B-1----:R-:W-:Y:S01]  /*1cc50*/  FADD.FTZ R5, R203, R76 ;  /* 0x0000004ccb057221 */ /* 0x002fe20000010000 */
[----:B------:R-:W-:-:S04]  /*1cc60*/  IMAD.HI R8, R0, 0x66666667, RZ ;  /* 0x6666666700087827 */ /* 0x000fc800078e02ff */
[----:B------:R-:W-:Y:S01]  /*1cc70*/  FFMA.FTZ R85, R85, UR52, -R71 ;  /* 0x0000003455557c23 */ /* 0x000fe20008010847 */
[----:B----4-:R-:W-:-:S01]  /*1cc80*/  FADD.FTZ R3, R95, R68 ;  /* 0x000000445f037221 */ /* 0x010fc20000010000 */
[----:B0-----:R-:W-:Y:S01]  /*1cc90*/  FADD.FTZ R6, R44, R5 ;  /* 0x000000052c067221 */ /* 0x001fe20000010000 */
[----:B------:R-:W-:-:S01]  /*1cca0*/  FFMA.FTZ R37, R37, UR52, -R71 ;  /* 0x0000003425257c23 */ /* 0x000fc20008010847 */
[----:B------:R-:W-:Y:S01]  /*1ccb0*/  SHF.R.U32.HI R5, RZ, 0x1f, R8 ;  /* 0x0000001fff057819 */ /* 0x000fe20000011608 */
[----:B---3--:R-:W-:-:S01]  /*1ccc0*/  FADD.FTZ R0, R202, R3 ;  /* 0x00000003ca007221 */ /* 0x008fc20000010000 */
[----:B------:R-:W-:Y:S02]  /*1ccd0*/  MUFU.EX2 R85, R85 ;  /* 0x0000005500557308 */ /* 0x000fe40000000800 */
[----:B------:R-:W-:Y:S02]  /*1cce0*/  LEA.HI.SX32 R5, R8, R5, 0x1a ;  /* 0x0000000508057211 */ /* 0x000fe400078fd2ff */
[----:B-----5:R-:W-:-:S04]  /*1ccf0*/  F2FP.SATFINITE.E4M3.F32.PACK_AB_MERGE_C R3, R36, R35, RZ ;  /* 0x000000232403723e */ /* 0x020fc800048070ff */
[----:B------:R-:W0:Y:S01]  /*1cd00*/  MUFU.EX2 R12, R37 ;  /* 0x00000025000c7308 */ /* 0x000e220000000800 */
[----:B------:R-:W-:Y:S02]  /*1cd10*/  F2FP.SATFINITE.E4M3.F32.PACK_AB_MERGE_C R208, R57, R208, R20 ;  /* 0x000000d039d0723e */ /* 0x000fe40004807014 */
[----:B------:R-:W-:Y:S01]  /*1cd20*/  F2FP.SATFINITE.E4M3.F32.PACK_AB_MERGE_C R203, R44, R203, R3 ;  /* 0x000000cb2ccb723e */ /* 0x000fe20004807003 */
[----:B------:R-:W-:Y:S01]  /*1cd30*/  VIADD R3, R106, 0xfffffffe ;  /* 0xfffffffe6a037836 */ /* 0x000fe20000000000 */
[----:B------:R-:W-:Y:S01]  /*1cd40*/  F2FP.SATFINITE.E4M3.F32.PACK_AB_MERGE_C R217, R89, R88, RZ ;  /* 0x0000005859d9723e */ /* 0x000fe200048070ff */
[----:B------:R-:W-:-:S01]  /*1cd50*/  FADD.FTZ R11, R35, R6 ;  /* 0x00000006230b7221 */ /* 0x000fc20000010000 */
[----:B------:R-:W-:Y:S02]  /*1cd60*/  F2FP.SATFINITE.E4M3.F32.PACK_AB_MERGE_C R218, R39, R218, R26 ;  /* 0x000000da27da723e */ /* 0x000fe4000480701a */
[----:B------:R-:W-:Y:S02]  /*1cd70*/  CS2R R32, SRZ ;  /* 0x0000000000207805 */ /* 0x000fe4000001ff00 */
[----:B------:R-:W-:Y:S01]  /*1cd80*/  F2FP.SATFINITE.E4M3.F32.PACK_AB_MERGE_C R217, R87, R86, R217 ;  /* 0x0000005657d9723e */ /* 0x000fe200048070d9 */
[----:B------:R-:W-:-:S01]  /*1cd90*/  FADD.FTZ R11, R36, R11 ;  /* 0x0000000b240b7221 */ /* 0x000fc20000010000 */
[----:B------:R-:W-:-:S02]  /*1cda0*/  F2FP.SATFINITE.E4M3.F32.PACK_AB_MERGE_C R214, R47, R214, R14 ;  /* 0x000000d62fd6723e */ /* 0x000fc4000480700e */
[----:B0-----:R-:W-:Y:S01]  /*1cdb0*/  F2FP.SATFINITE.E4M3.F32.PACK_AB_MERGE_C R7, R12, R85, RZ ;  /* 0x000000550c07723e */ /* 0x001fe200048070ff */
[----:B------:R-:W-:Y:S01]  /*1cdc0*/  FADD.FTZ R85, R85, R0 ;  /* 0x0000000055557221 */ /* 0x000fe20000010000 */
[----:B------:R-:W-:Y:S02]  /*1cdd0*/  F2FP.SATFINITE.E4M3.F32.PACK_AB_MERGE_C R215, R50, R215, R51 ;  /* 0x000000d732d7723e */ /* 0x000fe40004807033 */
[----:B------:R-:W-:Y:S02]  /*1cde0*/  CS2R R34, SRZ ;  /* 0x0000000000227805 */ /* 0x000fe4000001ff00 */
[----:B------:R-:W-:Y:S01]  /*1cdf0*/  F2FP.SATFINITE.E4M3.F32.PACK_AB_MERGE_C R209, R40, R209, R41 ;  /* 0x000000d128d1723e */ /* 0x000fe20004807029 */
[----:B------:R-:W-:Y:S01]  /*1ce00*/  FADD.FTZ R12, R12, R85 ;  /* 0x000000550c0c7221 */ /* 0x000fe20000010000 */
[----:B------:R-:W-:Y:S02]  /*1ce10*/  F2FP.SATFINITE.E4M3.F32.PACK_AB_MERGE_C R210, R59, R210, R46 ;  /* 0x000000d23bd2723e */ /* 0x000fe4000480702e */
[----:B------:R-:W-:-:S02]  /*1ce20*/  CS2R R36, SRZ ;  /* 0x0000000000247805 */ /* 0x000fc4000001ff00 */
[----:B------:R-:W-:Y:S02]  /*1ce30*/  F2FP.SATFINITE.E4M3.F32.PACK_AB_MERGE_C R211, R24, R211, R25 ;  /* 0x000000d318d3723e */ /* 0x000fe40004807019 */
[----:B------:R-:W-:Y:S02]  /*1ce40*/  CS2R R24, SRZ ;  /* 0x0000000000187805 */ /* 0x000fe4000001ff00 */
[----:B------:R-:W-:Y:S02]  /*1ce50*/  F2FP.SATFINITE.E4M3.F32.PACK_AB_MERGE_C R205, R28, R205, R27 ;  /* 0x000000cd1ccd723e */ /* 0x000fe4000480701b */
[----:B------:R-:W-:Y:S02]  /*1ce60*/  CS2R R26, SRZ ;  /* 0x00000000001a7805 */ /* 0x000fe4000001ff00 */
[----:B------:R-:W-:Y:S02]  /*1ce70*/  F2FP.SATFINITE.E4M3.F32.PACK_AB_MERGE_C R201, R38, R201, R31 ;  /* 0x000000c926c9723e */ /* 0x000fe4000480701f */
[----:B------:R-:W-:-:S02]  /*1ce80*/  CS2R R28, SRZ ;  /* 0x00000000001c7805 */ /* 0x000fc4000001ff00 */
[----:B------:R-:W-:Y:S02]  /*1ce90*/  F2FP.SATFINITE.E4M3.F32.PACK_AB_MERGE_C R202, R202, R95, R7 ;  /* 0x0000005fcaca723e */ /* 0x000fe40004807007 */
        /* <DEDUP_REMOVED lines=42> */
[----:B--2---:R-:W-:-:S04]  /*1d140*/  VIMNMX R20, R9, R5, !PT ;  /* 0x0000000509147248 */ /* 0x004fc80007fe0100 */
[----:B------:R-:W-:-:S13]  /*1d150*/  ISETP.GE.AND P1, PT, R3, R20, PT ;  /* 0x000000140300720c */ /* 0x000fda0003f26270 */
[----:B------:R-:W-:Y:S05]  /*1d160*/  @!P1 BRA `(.L_x_2909) ;  /* 0x0000004c00a09947 */ /* 0x000fea0003800000 */
[----:B------:R-:W-:Y:S01]  /*1d170*/  IMAD.MOV.U32 R0, RZ, RZ, R3 ;  /* 0x000000ffff007224 */ /* 0x000fe200078e0003 */
[----:B------:R-:W-:Y:S01]  /*1d180*/  MOV R8, R229 ;  /* 0x000000e500087202 */ /* 0x000fe20000000f00 */
        /* <DEDUP_REMOVED lines=50> */
[----:B------:R-:W-:-:S07]  /*1d4b0*/  CS2R R24, SRZ ;  /* 0x0000000000187805 */ /* 0x000fce000001ff00 */
.L_x_2921:
[----:B------:R-:W2:Y:S01]  /*1d4c0*/  LDL R4, [R1+0x2c] ;  /* 0x00002c0001047983 */ /* 0x000ea20000100800 */
[----:B------:R-:W-:Y:S01]  /*1d4d0*/  ISETP.NE.AND P1, PT, R3, 0x1, PT ;  /* 0x000000010300780c */ /* 0x000fe20003f25270 */
[----:B------:R-:W-:Y:S05]  /*1d4e0*/  YIELD ;  /* 0x0000000000007946 */ /* 0x000fea0003800000 */
[----:B------:R-:W-:-:S04]  /*1d4f0*/  SEL R229, RZ, 0x1, P1 ;  /* 0x00000001ffe57807 */ /* 0x000fc80000800000 */
[----:B------:R-:W-:Y:S02]  /*1d500*/  LOP3.LUT R229, R8, R229, RZ, 0x3c, !PT ;  /* 0x000000e508e57212 */ /* 0x000fe400078e3cff */
[----:B--2---:R-:W-:-:S13]  /*1d510*/  ISETP.NE.AND P1, PT, R4, RZ, PT ;  /* 0x000000ff0400720c */ /* 0x004fda0003f25270 */
[----:B------:R-:W-:Y:S05]  /*1d520*/  @P1 BRA `(.L_x_2910) ;  /* 0x00000000003c1947 */ /* 0x000fea0003800000 */
[----:B------:R-:W-:Y:S05]  /*1d530*/  @!P0 BRA `(.L_x_2911) ;  /* 0x0000000000048947 */ /* 0x000fea0003800000 */
[----:B------:R-:W-:Y:S01]  /*1d540*/  BPT.TRAP 0x1 ;  /* 0x000000040000795c */ /* 0x000fe20000300000 */
.L_x_2911:
[----:B------:R-:W-:-:S05]  /*1d550*/  VIADD R4, R3, 0x1 ;  /* 0x0000000103047836 */ /* 0x000fca0000000000 */
[----:B------:R-:W-:-:S04]  /*1d560*/  ISETP.NE.AND P2, PT, R4, 0x2, PT ;  /* 0x000000020400780c */ /* 0x000fc80003f45270 */
[----:B------:R-:W-:Y:S02]  /*1d570*/  SEL R5, R4, RZ, P2 ;  /* 0x000000ff04057207 */ /* 0x000fe40001000000 */
[----:B------:R-:W-:-:S03]  /*1d580*/  SHF.L.U32 R4, R229, 0x1f, RZ ;  /* 0x0000001fe5047819 */ /* 0x000fc600000006ff */
[----:B------:R-:W-:-:S04]  /*1d590*/  IMAD R5, R5, 0x8, R18 ;  /* 0x0000000805057824 */ /* 0x000fc800078e0212 */
[----:B------:R0:W1:Y:S01]  /*1d5a0*/  SYNCS.PHASECHK.TRANS64.TRYWAIT P2, [R5+URZ+0x33430], R4 ;  /* 0x03343004050075a7 */ /* 0x000062000804017f */
[----:B------:R-:W-:Y:S05]  /*1d5b0*/  @!P0 BRA `(.L_x_2912) ;  /* 0x0000000000048947 */ /* 0x000fea0003800000 */
[----:B------:R-:W-:Y:S01]  /*1d5c0*/  BPT.TRAP 0x1 ;  /* 0x000000040000795c */ /* 0x000fe20000300000 */
.L_x_2912:
[----:B------:R-:W-:Y:S04]  /*1d5d0*/  BSSY B0, `(.L_x_2910) ;  /* 0x0000004000007945 */ /* 0x000fe80003800000 */
[----:B-1----:R-:W-:Y:S05]  /*1d5e0*/  @P2 BRA `(.L_x_2913) ;  /* 0x0000000000082947 */ /* 0x002fea0003800000 */
[----:B------:R-:W1:Y:S02]  /*1d5f0*/  SYNCS.PHASECHK.TRANS64.TRYWAIT P2, [R5+URZ+0x33430], R4 ;  /* 0x03343004050075a7 */ /* 0x000e64000804017f */
[----:B-1----:R-:W-:Y:S05]  /*1d600*/  @!P2 BRA `(.L_x_2914) ;  /* 0x000001900090a947 */ /* 0x002fea0003800000 */
.L_x_2913:
[----:B------:R-:W-:Y:S05]  /*1d610*/  BSYNC B0 ;  /* 0x0000000000007941 */ /* 0x000fea0003800000 */
.L_x_2910:
[----:B01----:R-:W0:Y:S01]  /*1d620*/  S2R R4, SR_TID.X ;  /* 0x0000000000047919 */ /* 0x003e220000002100 */
[----:B------:R-:W-:Y:S01]  /*1d630*/  VIADD R221, R3, 0x1 ;  /* 0x0000000103dd7836 */ /* 0x000fe20000000000 */
[----:B------:R-:W-:Y:S05]  /*1d640*/  WARPSYNC.ALL ;  /* 0x0000000000007948 */ /* 0x000fea0003800000 */
[C---:B------:R-:W-:Y:S01]  /*1d650*/  ISETP.NE.AND P2, PT, R221.reuse, 0x2, PT ;  /* 0x00000002dd00780c */ /* 0x040fe20003f45270 */
[----:B------:R-:W-:Y:S01]  /*1d660*/  UMOV UR44, UR24 ;  /* 0x00000018002c7c82 */ /* 0x000fe20008000000 */
[----:B------:R-:W-:Y:S01]  /*1d670*/  UMOV UR45, UR25 ;  /* 0x00000019002d7c82 */ /* 0x000fe20008000000 */
[----:B------:R-:W-:Y:S01]  /*1d680*/  IMAD.MOV.U32 R121, RZ, RZ, -0x7fffffe0 ;  /* 0x80000020ff797424 */ /* 0x000fe200078e00ff */
[----:B------:R-:W-:Y:S01]  /*1d690*/  SEL R221, R221, RZ, P2 ;  /* 0x000000ffdddd7207 */ /* 0x000fe20001000000 */
        /* <DEDUP_REMOVED lines=15> */
[----:B0-----:R-:W-:-:S05]  /*1d790*/  SHF.R.U32.HI R4, RZ, 0x7, R4 ;  /* 0x00000007ff047819 */ /* 0x001fca0000011604 */
[----:B------:R-:W-:Y:S02]  /*1d7a0*/  VIADD R5, R4, 0x8 ;  /* 0x0000000804057836 */ /* 0x000fe40000000000 */
[----:B------:R-:W-:-:S03]  /*1d7b0*/  IMAD R4, R221, 0x780, R13 ;  /* 0x00000780dd047824 */ /* 0x000fc600078e020d */
[----:B------:R0:W-:Y:S01]  /*1d7c0*/  BAR.SYNC.DEFER_BLOCKING R5, 0x100 ;  /* 0x000400050000751d */ /* 0x0001e20000010000 */
[C---:B------:R-:W-:Y:S01]  /*1d7d0*/  VIADD R6, R4.reuse, 0x100 ;  /* 0x0000010004067836 */ /* 0x040fe20000000000 */
[C---:B------:R-:W-:Y:S01]  /*1d7e0*/  R2UR UR46, R4.reuse ;  /* 0x00000000042e72ca */ /* 0x040fe200000e0000 */
[C---:B------:R-:W-:Y:S01]  /*1d7f0*/  VIADD R14, R4.reuse, 0x180 ;  /* 0x00000180040e7836 */ /* 0x040fe20000000000 */
[----:B------:R-:W-:Y:S02]  /*1d800*/  IADD3 R120, R4, 0x80, RZ ;  /* 0x0000008004787810 */ /* 0x000fe40007ffe0ff */
[----:B------:R-:W-:Y:S01]  /*1d810*/  R2UR UR26, R6 ;  /* 0x00000000061a72ca */ /* 0x000fe200000e0000 */
[----:B------:R-:W-:Y:S01]  /*1d820*/  VIADD R6, R4, 0x2 ;  /* 0x0000000204067836 */ /* 0x000fe20000000000 */
[----:B------:R-:W-:Y:S01]  /*1d830*/  R2UR UR42, R120 ;  /* 0x00000000782a72ca */ /* 0x000fe200000e0000 */
[----:B0-----:R-:W-:Y:S01]  /*1d840*/  IMAD.MOV.U32 R5, RZ, RZ, -0x7fffffe0 ;  /* 0x80000020ff057424 */ /* 0x001fe200078e00ff */
[----:B------:R-:W-:Y:S01]  /*1d850*/  R2UR UR34, R14 ;  /* 0x000000000e2272ca */ /* 0x000fe200000e0000 */
[----:B------:R-:W-:Y:S01]  /*1d860*/  VIADD R120, R4, 0x200 ;  /* 0x0000020004787836 */ /* 0x000fe20000000000 */
[----:B------:R-:W-:Y:S01]  /*1d870*/  R2UR UR6, R6 ;  /* 0x00000000060672ca */ /* 0x000fe200000e0000 */
[C---:B------:R-:W-:Y:S01]  /*1d880*/  VIADD R14, R4.reuse, 0x82 ;  /* 0x00000082040e7836 */ /* 0x040fe20000000000 */
[----:B------:R-:W-:Y:S01]  /*1d890*/  R2UR UR47, R5 ;  /* 0x00000000052f72ca */ /* 0x000fe200000e0000 */
[----:B------:R-:W-:Y:S01]  /*1d8a0*/  VIADD R6, R4, 0x102 ;  /* 0x0000010204067836 */ /* 0x000fe20000000000 */
[----:B------:R-:W-:Y:S01]  /*1d8b0*/  R2UR UR30, R120 ;  /* 0x00000000781e72ca */ /* 0x000fe200000e0000 */
[----:B------:R-:W-:Y:S01]  /*1d8c0*/  IMAD.MOV.U32 R5, RZ, RZ, -0x7fffffe0 ;  /* 0x80000020ff057424 */ /* 0x000fe200078e00ff */
[----:B------:R-:W-:-:S09]  /*1d8d0*/  WARPGROUP.ARRIVE ;  /* 0x00000000000079c5 */ /* 0x000fd20000000000 */
        /* <DEDUP_REMOVED lines=14> */
[----:B------:R-:W-:Y:S02]  /*1d9c0*/  WARPGROUP.DEPBAR.LE gsb0, 0x0 ;  /* 0x00008000000079c5 */ /* 0x000fe40000010000 */
[----:B------:R-:W-:-:S06]  /*1d9d0*/  WARPGROUP.ARRIVE ;  /* 0x00000000000079c5 */ /* 0x000fcc0000000000 */
[----:B------:R-:W-:Y:S03]  /*1d9e0*/  QGMMA.64x32x32.F32.E4M3.E4M3 R152, gdesc[UR24], RZ, !UPT, gsb0 ;  /* 0x00600000189879f3 */ /* 0x000fe6000c0008ff */
[----:B------:R-:W-:Y:S02]  /*1d9f0*/  WARPGROUP.DEPBAR.LE gsb0, 0x0 ;  /* 0x00008000000079c5 */ /* 0x000fe40000010000 */
[----:B------:R-:W-:-:S06]  /*1da00*/  WARPGROUP.ARRIVE ;  /* 0x00000000000079c5 */ /* 0x000fcc0000000000 */
[----:B------:R-:W-:Y:S01]  /*1da10*/  QGMMA.64x32x32.F32.E4M3.E4M3 R136, gdesc[UR32], RZ, !UPT, gsb0 ;  /* 0x00600000208879f3 */ /* 0x000fe2000c0008ff */
[----:B------:R-:W-:Y:S01]  /*1da20*/  UMOV UR32, UR4 ;  /* 0x0000000400207c82 */ /* 0x000fe20008000000 */
[----:B------:R-:W-:Y:S01]  /*1da30*/  UMOV UR33, UR5 ;  /* 0x0000000500217c82 */ /* 0x000fe20008000000 */
        /* <DEDUP_REMOVED lines=12> */
[----:B------:R-:W-:Y:S02]  /*1db00*/  MOV R7, 0x80000020 ;  /* 0x8000002000077802 */ /* 0x000fe40000000f00 */
[----:B------:R-:W-:Y:S01]  /*1db10*/  R2UR UR10, R6 ;  /* 0x00000000060a72ca */ /* 0x000fe200000e0000 */
[----:B------:R-:W-:Y:S01]  /*1db20*/  VIADD R6, R4, 0x300 ;  /* 0x0000030004067836 */ /* 0x000fe20000000000 */
[----:B------:R-:W-:Y:S01]  /*1db30*/  R2UR UR11, R7 ;  /* 0x00000000070b72ca */ /* 0x000fe200000e0000 */
[----:B------:R-:W-:Y:S01]  /*1db40*/  IMAD.MOV.U32 R7, RZ, RZ, -0x7fffffe0 ;  /* 0x80000020ff077424 */ /* 0x000fe200078e00ff */
[----:B------:R-:W-:-:S02]  /*1db50*/  WARPGROUP.DEPBAR.LE gsb0, 0x0 ;  /* 0x00008000000079c5 */ /* 0x000fc40000010000 */
[----:B------:R-:W-:-:S06]  /*1db60*/  WARPGROUP.ARRIVE ;  /* 0x00000000000079c5 */ /* 0x000fcc0000000000 */
[----:B------:R-:W-:Y:S03]  /*1db70*/  QGMMA.64x32x32.F32.E4M3.E4M3 R184, gdesc[UR4], R184, gsb0 ;  /* 0x0060000004b879f3 */ /* 0x000fe600080008b8 */
[----:B------:R-:W-:Y:S02]  /*1db80*/  WARPGROUP.DEPBAR.LE gsb0, 0x0 ;  /* 0x00008000000079c5 */ /* 0x000fe40000010000 */
[----:B------:R-:W-:-:S06]  /*1db90*/  WARPGROUP.ARRIVE ;  /* 0x00000000000079c5 */ /* 0x000fcc0000000000 */
[----:B------:R-:W-:Y:S01]  /*1dba0*/  QGMMA.64x32x32.F32.E4M3.E4M3 R168, gdesc[UR40], R168, gsb0 ;  /* 0x0060000028a879f3 */ /* 0x000fe200080008a8 */
[----:B------:R-:W-:Y:S01]  /*1dbb0*/  UMOV UR40, UR8 ;  /* 0x0000000800287c82 */ /* 0x000fe20008000000 */
[----:B------:R-:W-:Y:S01]  /*1dbc0*/  UMOV UR41, UR9 ;  /* 0x0000000900297c82 */ /* 0x000fe20008000000 */
        /* <DEDUP_REMOVED lines=22> */
[----:B------:R-:W-:-:S04]  /*1dd30*/  MOV R7, 0x80000020 ;  /* 0x8000002000077802 */ /* 0x000fc80000000f00 */
[----:B------:R-:W-:Y:S01]  /*1dd40*/  R2UR UR42, R6 ;  /* 0x00000000062a72ca */ /* 0x000fe200000e0000 */
[----:B------:R-:W-:Y:S01]  /*1dd50*/  VIADD R6, R4, 0x480 ;  /* 0x0000048004067836 */ /* 0x000fe20000000000 */
[----:B------:R-:W-:Y:S01]  /*1dd60*/  R2UR UR43, R7 ;  /* 0x00000000072b72ca */ /* 0x000fe200000e0000 */
[----:B------:R-:W-:-:S03]  /*1dd70*/  IMAD.MOV.U32 R7, RZ, RZ, -0x7fffffe0 ;  /* 0x80000020ff077424 */ /* 0x000fc600078e00ff */
[----:B------:R-:W-:Y:S01]  /*1dd80*/  R2UR UR46, R6 ;  /* 0x00000000062e72ca */ /* 0x000fe200000e0000 */
[----:B------:R-:W-:Y:S01]  /*1dd90*/  VIADD R6, R4, 0x282 ;  /* 0x0000028204067836 */ /* 0x000fe20000000000 */
[----:B------:R-:W-:Y:S01]  /*1dda0*/  R2UR UR47, R7 ;  /* 0x00000000072f72ca */ /* 0x000fe200000e0000 */
[----:B------:R-:W-:-:S03]  /*1ddb0*/  IMAD.MOV.U32 R7, RZ, RZ, -0x7fffffe0 ;  /* 0x80000020ff077424 */ /* 0x000fc600078e00ff */
[----:B------:R-:W-:Y:S01]  /*1ddc0*/  R2UR UR14, R6 ;  /* 0x00000000060e72ca */ /* 0x000fe200000e0000 */
[----:B------:R-:W-:Y:S01]  /*1ddd0*/  VIADD R6, R4, 0x302 ;  /* 0x0000030204067836 */ /* 0x000fe20000000000 */
[----:B------:R-:W-:Y:S02]  /*1dde0*/  R2UR UR15, R7 ;  /* 0x00000000070f72ca */ /* 0x000fe400000e0000 */
        /* <DEDUP_REMOVED lines=106> */
[C---:B------:R-:W-:Y:S01]  /*1e490*/  VIADD R6, R4.reuse, 0x682 ;  /* 0x0000068204067836 */ /* 0x040fe20000000000 */
[----:B------:R-:W-:Y:S01]  /*1e4a0*/  MOV R7, 0x80000020 ;  /* 0x8000002000077802 */ /* 0x000fe20000000f00 */
[----:B------:R-:W-:Y:S01]  /*1e4b0*/  VIADD R4, R4, 0x702 ;  /* 0x0000070204047836 */ /* 0x000fe20000000000 */
        /* <DEDUP_REMOVED lines=33> */
.L_x_2916:
[----:B------:R-:W-:Y:S01]  /*1e6d0*/  SHF.L.U32 R4, R8, 0x1f, RZ ;  /* 0x0000001f08047819 */ /* 0x000fe200000006ff */
[----:B------:R-:W-:-:S04]  /*1e6e0*/  IMAD R5, R3, 0x8, R18 ;  /* 0x0000000803057824 */ /* 0x000fc800078e0212 */
[----:B------:R0:W1:Y:S01]  /*1e6f0*/  SYNCS.PHASECHK.TRANS64.TRYWAIT P1, [R5+URZ+0x33450], R4 ;  /* 0x03345004050075a7 */ /* 0x000062000802017f */
[----:B------:R-:W-:Y:S05]  /*1e700*/  @!P0 BRA `(.L_x_2917) ;  /* 0x0000000000048947 */ /* 0x000fea0003800000 */
[----:B------:R-:W-:Y:S01]  /*1e710*/  BPT.TRAP 0x1 ;  /* 0x000000040000795c */ /* 0x000fe20000300000 */
.L_x_2917:
[----:B-1----:R-:W-:Y:S05]  /*1e720*/  @P1 BRA `(.L_x_2915) ;  /* 0x0000000000081947 */ /* 0x002fea0003800000 */
[----:B------:R-:W1:Y:S02]  /*1e730*/  SYNCS.PHASECHK.TRANS64.TRYWAIT P1, [R5+URZ+0x33450], R4 ;  /* 0x03345004050075a7 */ /* 0x000e64000802017f */
[----:B-1----:R-:W-:Y:S05]  /*1e740*/  @!P1 BRA `(.L_x_2918) ;  /* 0x0000018000549947 */ /* 0x002fea0003800000 */
.L_x_2915:
[----:B01----:R-:W-:Y:S01]  /*1e750*/  VIADD R4, R18, 0x200 ;  /* 0x0000020012047836 */ /* 0x003fe20000000000 */
[----:B------:R-:W-:Y:S05]  /*1e760*/  WARPSYNC.ALL ;  /* 0x0000000000007948 */ /* 0x000fea0003800000 */
[----:B------:R-:W-:Y:S01]  /*1e770*/  SHF.R.U32.HI R4, RZ, 0x4, R4 ;  /* 0x00000004ff047819 */ /* 0x000fe20000011604 */
[----:B------:R-:W-:Y:S01]  /*1e780*/  IMAD.MOV.U32 R5, RZ, RZ, -0x3ffffff0 ;  /* 0xc0000010ff057424 */ /* 0x000fe200078e00ff */
[----:B------:R-:W-:Y:S01]  /*1e790*/  WARPGROUP.ARRIVE ;  /* 0x00000000000079c5 */ /* 0x000fe20000000000 */
[----:B------:R-:W-:Y:S01]  /*1e7a0*/  IMAD.MOV.U32 R7, RZ, RZ, -0x3ffffff0 ;  /* 0xc0000010ff077424 */ /* 0x000fe200078e00ff */
[----:B------:R-:W-:-:S04]  /*1e7b0*/  LOP3.LUT R4, R4, 0x3fff, RZ, 0xc0, !PT ;  /* 0x00003fff04047812 */ /* 0x000fc800078ec0ff */
[----:B------:R-:W0:Y:S01]  /*1e7c0*/  S2R R8, SR_TID.X ;  /* 0x0000000000087919 */ /* 0x000e220000002100 */
[----:B------:R-:W-:Y:S01]  /*1e7d0*/  R2UR UR7, R5 ;  /* 0x00000000050772ca */ /* 0x000fe200000e0000 */
[----:B------:R-:W-:Y:S01]  /*1e7e0*/  IMAD.MOV.U32 R5, RZ, RZ, -0x3ffffff0 ;  /* 0xc0000010ff057424 */ /* 0x000fe200078e00ff */
[----:B------:R-:W-:-:S05]  /*1e7f0*/  LOP3.LUT R4, R4, 0x10000, RZ, 0xfc, !PT ;  /* 0x0001000004047812 */ /* 0x000fca00078efcff */
[----:B------:R-:W-:-:S05]  /*1e800*/  IMAD R4, R3, 0x780, R4 ;  /* 0x0000078003047824 */ /* 0x000fca00078e0204 */
[C---:B------:R-:W-:Y:S02]  /*1e810*/  R2UR UR6, R4.reuse ;  /* 0x00000000040672ca */ /* 0x040fe400000e0000 */
[----:B------:R-:W-:-:S11]  /*1e820*/  IADD3 R6, R4, 0x180, RZ ;  /* 0x0000018004067810 */ /* 0x000fd60007ffe0ff */
[----:B------:R-:W-:Y:S01]  /*1e830*/  QGMMA.64x192x32.F32.E4M3.E4M3 R24, R216, gdesc[UR4], R24, gsb0 ;  /* 0x02e00004d8187df3 */ /* 0x000fe20008000818 */
[----:B------:R-:W-:Y:S01]  /*1e840*/  R2UR UR6, R6 ;  /* 0x00000000060672ca */ /* 0x000fe200000e0000 */
[----:B------:R-:W-:Y:S01]  /*1e850*/  VIADD R6, R4, 0x300 ;  /* 0x0000030004067836 */ /* 0x000fe20000000000 */
[----:B------:R-:W-:Y:S01]  /*1e860*/  R2UR UR7, R7 ;  /* 0x00000000070772ca */ /* 0x000fe200000e0000 */
[----:B------:R-:W-:Y:S01]  /*1e870*/  IMAD.MOV.U32 R7, RZ, RZ, -0x3ffffff0 ;  /* 0xc0000010ff077424 */ /* 0x000fe200078e00ff */
[----:B0-----:R-:W-:Y:S01]  /*1e880*/  SHF.R.U32.HI R8, RZ, 0x7, R8 ;  /* 0x00000007ff087819 */ /* 0x001fe20000011608 */
[----:B------:R-:W-:Y:S02]  /*1e890*/  WARPGROUP.DEPBAR.LE gsb0, 0x0 ;  /* 0x00008000000079c5 */ /* 0x000fe40000010000 */
[----:B------:R-:W-:-:S12]  /*1e8a0*/  WARPGROUP.ARRIVE ;  /* 0x00000000000079c5 */ /* 0x000fd80000000000 */
        /* <DEDUP_REMOVED lines=24> */
.L_x_2919:
[----:B------:R-:W2:Y:S01]  /*1ea30*/  LDL R7, [R1+0x48] ;  /* 0x0000480001077983 */ /* 0x000ea20000100800 */
[----:B------:R-:W1:Y:S03]  /*1ea40*/  LDC R5, c[0x0][0x448] ;  /* 0x00011200ff057b82 */ /* 0x000e660000000800 */
[----:B0-----:R-:W2:Y:S04]  /*1ea50*/  LDL R4, [R1+0x5c] ;  /* 0x00005c0001047983 */ /* 0x001ea80000100800 */
[----:B------:R-:W3:Y:S04]  /*1ea60*/  LDL R202, [R1+0x54] ;  /* 0x0000540001ca7983 */ /* 0x000ee80000100800 */
[----:B------:R-:W4:Y:S04]  /*1ea70*/  LDL R201, [R1+0x50] ;  /* 0x0000500001c97983 */ /* 0x000f280000100800 */
[----:B------:R-:W4:Y:S01]  /*1ea80*/  LDL R200, [R1+0x4c] ;  /* 0x00004c0001c87983 */ /* 0x000f220000100800 */
[----:B-1----:R-:W-:-:S13]  /*1ea90*/  ISETP.NE.AND P1, PT, R5, 0x1, PT ;  /* 0x000000010500780c */ /* 0x002fda0003f25270 */
[----:B------:R-:W0:Y:S08]  /*1eaa0*/  @P1 LDC R6, c[0x0][0x44c] ;  /* 0x00011300ff061b82 */ /* 0x000e300000000800 */
[----:B------:R-:W1:Y:S01]  /*1eab0*/  @P1 LDC R5, c[0x0][0x450] ;  /* 0x00011400ff051b82 */ /* 0x000e620000000800 */
[C---:B------:R-:W-:Y:S01]  /*1eac0*/  FMUL.FTZ R8, R2.reuse, R187 ;  /* 0x000000bb02087220 */ /* 0x040fe20000410000 */
[C---:B------:R-:W-:Y:S01]  /*1ead0*/  FMUL.FTZ R187, R2.reuse, R194 ;  /* 0x000000c202bb7220 */ /* 0x040fe20000410000 */
[C---:B------:R-:W-:Y:S01]  /*1eae0*/  FMUL.FTZ R14, R2.reuse, R188 ;  /* 0x000000bc020e7220 */ /* 0x040fe20000410000 */
[----:B------:R-:W-:Y:S01]  /*1eaf0*/  FMUL.FTZ R15, R2, R189 ;  /* 0x000000bd020f7220 */ /* 0x000fe20000410000 */
[----:B------:R-:W-:-:S02]  /*1eb00*/  IMAD R194, R0, -0xa0, RZ ;  /* 0xffffff6000c27824 */ /* 0x000fc400078e02ff */
[C---:B------:R-:W-:Y:S01]  /*1eb10*/  FMUL.FTZ R21, R2.reuse, R190 ;  /* 0x000000be02157220 */ /* 0x040fe20000410000 */
[C---:B------:R-:W-:Y:S01]  /*1eb20*/  FMUL.FTZ R189, R2.reuse, R196 ;  /* 0x000000c402bd7220 */ /* 0x040fe20000410000 */
[C---:B------:R-:W-:Y:S01]  /*1eb30*/  FMUL.FTZ R190, R2.reuse, R197 ;  /* 0x000000c502be7220 */ /* 0x040fe20000410000 */
[----:B------:R-:W-:Y:S01]  /*1eb40*/  MUFU.TANH R14, R14 ;  /* 0x0000000e000e7308 */ /* 0x000fe20000002400 */
[C---:B------:R-:W-:Y:S01]  /*1eb50*/  FMUL.FTZ R168, R2.reuse, R168 ;  /* 0x000000a802a87220 */ /* 0x040fe20000410000 */
[C---:B------:R-:W-:Y:S01]  /*1eb60*/  FMUL.FTZ R169, R2.reuse, R169 ;  /* 0x000000a902a97220 */ /* 0x040fe20000410000 */
[C---:B------:R-:W-:Y:S01]  /*1eb70*/  FMUL.FTZ R172, R2.reuse, R172 ;  /* 0x000000ac02ac7220 */ /* 0x040fe20000410000 */
[----:B------:R-:W-:-:S04]  /*1eb80*/  FMUL.FTZ R173, R2, R173 ;  /* 0x000000ad02ad7220 */ /* 0x000fc80000410000 */
[----:B------:R-:W-:Y:S01]  /*1eb90*/  MUFU.TANH R15, R15 ;  /* 0x0000000f000f7308 */ /* 0x000fe20000002400 */
[C---:B------:R-:W-:Y:S01]  /*1eba0*/  FMUL.FTZ R176, R2.reuse, R176 ;  /* 0x000000b002b07220 */ /* 0x040fe20000410000 */
[C---:B------:R-:W-:Y:S01]  /*1ebb0*/  FMUL.FTZ R177, R2.reuse, R177 ;  /* 0x000000b102b17220 */ /* 0x040fe20000410000 */
[C---:B------:R-:W-:Y:S01]  /*1ebc0*/  FMUL.FTZ R180, R2.reuse, R180 ;  /* 0x000000b402b47220 */ /* 0x040fe20000410000 */
[----:B------:R-:W-:-:S04]  /*1ebd0*/  FMUL.FTZ R181, R2, R181 ;  /* 0x000000b502b57220 */ /* 0x000fc80000410000 */
[----:B------:R-:W-:Y:S08]  /*1ebe0*/  MUFU.TANH R189, R189 ;  /* 0x000000bd00bd7308 */ /* 0x000ff00000002400 */
[----:B------:R-:W-:Y:S01]  /*1ebf0*/  MUFU.TANH R190, R190 ;  /* 0x000000be00be7308 */ /* 0x000fe20000002400 */
[C---:B------:R-:W-:Y:S01]  /*1ec00*/  FMUL.FTZ R152, R2.reuse, R152 ;  /* 0x0000009802987220 */ /* 0x040fe20000410000 */
[C---:B------:R-:W-:Y:S01]  /*1ec10*/  FMUL.FTZ R153, R2.reuse, R153 ;  /* 0x0000009902997220 */ /* 0x040fe20000410000 */
[C---:B------:R-:W-:Y:S01]  /*1ec20*/  FMUL.FTZ R156, R2.reuse, R156 ;  /* 0x0000009c029c7220 */ /* 0x040fe20000410000 */
[----:B------:R-:W-:-:S04]  /*1ec30*/  FMUL.FTZ R157, R2, R157 ;  /* 0x0000009d029d7220 */ /* 0x000fc80000410000 */
[----:B------:R-:W-:Y:S08]  /*1ec40*/  MUFU.TANH R168, R168 ;  /* 0x000000a800a87308 */ /* 0x000ff00000002400 */
[----:B------:R-:W-:Y:S08]  /*1ec50*/  MUFU.TANH R169, R169 ;  /* 0x000000a900a97308 */ /* 0x000ff00000002400 */
        /* <DEDUP_REMOVED lines=34> */
[----:B--2---:R-:W-:-:S04]  /*1ee80*/  IMAD.IADD R4, R4, 0x1, R7 ;  /* 0x0000000104047824 */ /* 0x004fc800078e0207 */
[----:B0-----:R-:W-:-:S04]  /*1ee90*/  @P1 IMAD.HI.U32 R6, R4, R6, RZ ;  /* 0x0000000604061227 */ /* 0x001fc800078e00ff */
[C---:B------:R-:W-:Y:S01]  /*1eea0*/  FMUL.FTZ R7, R2.reuse, R186 ;  /* 0x000000ba02077220 */ /* 0x040fe20000410000 */
[----:B-1----:R-:W-:Y:S01]  /*1eeb0*/  @P1 SHF.R.U32.HI R4, RZ, R5, R6 ;  /* 0x00000005ff041219 */ /* 0x002fe20000011606 */
[----:B------:R-:W-:-:S04]  /*1eec0*/  FMUL.FTZ R186, R2, R193 ;  /* 0x000000c102ba7220 */ /* 0x000fc80000410000 */
[----:B------:R-:W0:Y:S01]  /*1eed0*/  SHFL.IDX PT, R193, R4, RZ, 0x1c1f ;  /* 0x001c1fff04c17589 */ /* 0x000e2200000e0000 */
[C---:B------:R-:W-:Y:S01]  /*1eee0*/  FMUL.FTZ R5, R2.reuse, R184 ;  /* 0x000000b802057220 */ /* 0x040fe20000410000 */
[C---:B------:R-:W-:Y:S01]  /*1eef0*/  FMUL.FTZ R6, R2.reuse, R185 ;  /* 0x000000b902067220 */ /* 0x040fe20000410000 */
[----:B------:R-:W-:Y:S01]  /*1ef00*/  FMUL.FTZ R185, R2, R192 ;  /* 0x000000c002b97220 */ /* 0x000fe20000410000 */
[----:B---3--:R-:W-:-:S03]  /*1ef10*/  IADD3 R194, -R202, 0x1, R194 ;  /* 0x00000001cac27810 */ /* 0x008fc60007ffe1c2 */
[----:B------:R-:W1:Y:S01]  /*1ef20*/  MUFU.TANH R5, R5 ;  /* 0x0000000500057308 */ /* 0x000e620000002400 */
[----:B----4-:R-:W-:-:S07]  /*1ef30*/  IADD3 R194, -R200, R194, R201 ;  /* 0x000000c2c8c27210 */ /* 0x010fce0007ffe1c9 */
[----:B------:R-:W2:Y:S08]  /*1ef40*/  MUFU.TANH R6, R6 ;  /* 0x0000000600067308 */ /* 0x000eb00000002400 */
[----:B------:R-:W3:Y:S01]  /*1ef50*/  MUFU.TANH R185, R185 ;  /* 0x000000b900b97308 */ /* 0x000ee20000002400 */
[----:B0-----:R-:W-:-:S07]  /*1ef60*/  IMAD.IADD R193, R194, 0x1, R193 ;  /* 0x00000001c2c17824 */ /* 0x001fce00078e02c1 */
[----:B------:R-:W0:Y:S01]  /*1ef70*/  MUFU.TANH R186, R186 ;  /* 0x000000ba00ba7308 */ /* 0x000e220000002400 */
[C---:B------:R-:W-:Y:S02]  /*1ef80*/  ISETP.GT.AND P2, PT, R193.reuse, RZ, PT ;  /* 0x000000ffc100720c */ /* 0x040fe40003f44270 */
[C---:B------:R-:W-:Y:S02]  /*1ef90*/  ISETP.GT.AND P3, PT, R193.reuse, 0x1, PT ;  /* 0x00000001c100780c */ /* 0x040fe40003f64270 */
[C---:B------:R-:W-:Y:S02]  /*1efa0*/  ISETP.GT.AND P4, PT, R193.reuse, 0x8, PT ;  /* 0x00000008c100780c */ /* 0x040fe40003f84270 */
[----:B------:R-:W-:Y:S02]  /*1efb0*/  ISETP.GT.AND P1, PT, R193, 0x9, PT ;  /* 0x00000009c100780c */ /* 0x000fe40003f24270 */
[----:B-1----:R-:W-:Y:S02]  /*1efc0*/  FSEL R5, R5, -INF , P2 ;  /* 0xff80000005057808 */ /* 0x002fe40001000000 */
[----:B--2---:R-:W-:-:S02]  /*1efd0*/  FSEL R6, R6, -INF , P3 ;  /* 0xff80000006067808 */ /* 0x004fc40001800000 */
[----:B------:R-:W-:Y:S02]  /*1efe0*/  FSEL R14, R14, -INF , P4 ;  /* 0xff8000000e0e7808 */ /* 0x000fe40002000000 */
[----:B------:R-:W-:Y:S02]  /*1eff0*/  FSEL R15, R15, -INF , P1 ;  /* 0xff8000000f0f7808 */ /* 0x000fe40000800000 */
[C---:B------:R-:W-:Y:S02]  /*1f000*/  ISETP.GT.AND P2, PT, R193.reuse, 0x10, PT ;  /* 0x00000010c100780c */ /* 0x040fe40003f44270 */
[C---:B------:R-:W-:Y:S02]  /*1f010*/  ISETP.GT.AND P3, PT, R193.reuse, 0x11, PT ;  /* 0x00000011c100780c */ /* 0x040fe40003f64270 */
[C---:B------:R-:W-:Y:S02]  /*1f020*/  ISETP.GT.AND P4, PT, R193.reuse, 0x18, PT ;  /* 0x00000018c100780c */ /* 0x040fe40003f84270 */
[----:B------:R-:W-:-:S02]  /*1f030*/  ISETP.GT.AND P1, PT, R193, 0x19, PT ;  /* 0x00000019c100780c */ /* 0x000fc40003f24270 */
[----:B---3--:R-:W-:Y:S02]  /*1f040*/  FSEL R185, R185, -INF , P2 ;  /* 0xff800000b9b97808 */ /* 0x008fe40001000000 */
[----:B0-----:R-:W-:Y:S02]  /*1f050*/  FSEL R186, R186, -INF , P3 ;  /* 0xff800000baba7808 */ /* 0x001fe40001800000 */
[----:B------:R-:W-:Y:S02]  /*1f060*/  FSEL R189, R189, -INF , P4 ;  /* 0xff800000bdbd7808 */ /* 0x000fe40002000000 */
[----:B------:R-:W-:Y:S02]  /*1f070*/  FSEL R190, R190, -INF , P1 ;  /* 0xff800000bebe7808 */ /* 0x000fe40000800000 */
[C---:B------:R-:W-:Y:S02]  /*1f080*/  ISETP.GT.AND P2, PT, R193.reuse, 0x20, PT ;  /* 0x00000020c100780c */ /* 0x040fe40003f44270 */
[----:B------:R-:W-:-:S02]  /*1f090*/  ISETP.GT.AND P3, PT, R193, 0x21, PT ;  /* 0x00000021c100780c */ /* 0x000fc40003f64270 */
[C---:B------:R-:W-:Y:S02]  /*1f0a0*/  ISETP.GT.AND P4, PT, R193.reuse, 0x28, PT ;  /* 0x00000028c100780c */ /* 0x040fe40003f84270 */
[----:B------:R-:W-:Y:S02]  /*1f0b0*/  ISETP.GT.AND P1, PT, R193, 0x29, PT ;  /* 0x00000029c100780c */ /* 0x000fe40003f24270 */
[----:B------:R-:W-:Y:S02]  /*1f0c0*/  FSEL R168, R168, -INF , P2 ;  /* 0xff800000a8a87808 */ /* 0x000fe40001000000 */
[----:B------:R-:W-:Y:S02]  /*1f0d0*/  FSEL R169, R169, -INF , P3 ;  /* 0xff800000a9a97808 */ /* 0x000fe40001800000 */
[----:B------:R-:W-:Y:S02]  /*1f0e0*/  FSEL R172, R172, -INF , P4 ;  /* 0xff800000acac7808 */ /* 0x000fe40002000000 */
[----:B------:R-:W-:-:S02]  /*1f0f0*/  FSEL R173, R173, -INF , P1 ;  /* 0xff800000adad7808 */ /* 0x000fc40000800000 */
[C---:B------:R-:W-:Y:S02]  /*1f100*/  ISETP.GT.AND P2, PT, R193.reuse, 0x30, PT ;  /* 0x00000030c100780c */ /* 0x040fe40003f44270 */
[C---:B------:R-:W-:Y:S02]  /*1f110*/  ISETP.GT.AND P3, PT, R193.reuse, 0x31, PT ;  /* 0x00000031c100780c */ /* 0x040fe40003f64270 */
[C---:B------:R-:W-:Y:S02]  /*1f120*/  ISETP.GT.AND P4, PT, R193.reuse, 0x38, PT ;  /* 0x00000038c100780c */ /* 0x040fe40003f84270 */
[----:B------:R-:W-:Y:S02]  /*1f130*/  ISETP.GT.AND P1, PT, R193, 0x39, PT ;  /* 0x00000039c100780c */ /* 0x000fe40003f24270 */
[----:B------:R-:W-:Y:S02]  /*1f140*/  FSEL R176, R176, -INF , P2 ;  /* 0xff800000b0b07808 */ /* 0x000fe40001000000 */
[----:B------:R-:W-:-:S02]  /*1f150*/  FSEL R177, R177, -INF , P3 ;  /* 0xff800000b1b17808 */ /* 0x000fc40001800000 */
[----:B------:R-:W-:Y:S02]  /*1f160*/  FSEL R180, R180, -INF , P4 ;  /* 0xff800000b4b47808 */ /* 0x000fe40002000000 */
[----:B------:R-:W-:Y:S02]  /*1f170*/  FSEL R181, R181, -INF , P1 ;  /* 0xff800000b5b57808 */ /* 0x000fe40000800000 */
[C---:B------:R-:W-:Y:S02]  /*1f180*/  ISETP.GT.AND P2, PT, R193.reuse, 0x40, PT ;  /* 0x00000040c100780c */ /* 0x040fe40003f44270 */
[C---:B------:R-:W-:Y:S02]  /*1f190*/  ISETP.GT.AND P3, PT, R193.reuse, 0x41, PT ;  /* 0x00000041c100780c */ /* 0x040fe40003f64270 */
[C---:B------:R-:W-:Y:S02]  /*1f1a0*/  ISETP.GT.AND P4, PT, R193.reuse, 0x48, PT ;  /* 0x00000048c100780c */ /* 0x040fe40003f84270 */
[----:B------:R-:W-:Y:S01]  /*1f1b0*/  ISETP.GT.AND P1, PT, R193, 0x49, PT ;  /* 0x00000049c100780c */ /* 0x000fe20003f24270 */
[----:B------:R-:W0:Y:S01]  /*1f1c0*/  MUFU.TANH R144, R144 ;  /* 0x0000009000907308 */ /* 0x000e220000002400 */
[----:B------:R-:W-:-:S02]  /*1f1d0*/  FSEL R152, R152, -INF , P2 ;  /* 0xff80000098987808 */ /* 0x000fc40001000000 */
[----:B------:R-:W-:Y:S02]  /*1f1e0*/  FSEL R153, R153, -INF , P3 ;  /* 0xff80000099997808 */ /* 0x000fe40001800000 */
[----:B------:R-:W-:-:S03]  /*1f1f0*/  FSEL R156, R156, -INF , P4 ;  /* 0xff8000009c9c7808 */ /* 0x000fc60002000000 */
[----:B------:R-:W1:Y:S01]  /*1f200*/  MUFU.TANH R145, R145 ;  /* 0x0000009100917308 */ /* 0x000e620000002400 */
[----:B------:R-:W-:Y:S02]  /*1f210*/  FSEL R157, R157, -INF , P1 ;  /* 0xff8000009d9d7808 */ /* 0x000fe40000800000 */
[C---:B------:R-:W-:Y:S02]  /*1f220*/  ISETP.GT.AND P2, PT, R193.reuse, 0x50, PT ;  /* 0x00000050c100780c */ /* 0x040fe40003f44270 */
[----:B------:R-:W-:-:S03]  /*1f230*/  ISETP.GT.AND P3, PT, R193, 0x51, PT ;  /* 0x00000051c100780c */ /* 0x000fc60003f64270 */
[----:B------:R-:W2:Y:S01]  /*1f240*/  MUFU.TANH R148, R148 ;  /* 0x0000009400947308 */ /* 0x000ea20000002400 */
[C---:B------:R-:W-:Y:S02]  /*1f250*/  ISETP.GT.AND P4, PT, R193.reuse, 0x58, PT ;  /* 0x00000058c100780c */ /* 0x040fe40003f84270 */
[----:B------:R-:W-:-:S05]  /*1f260*/  ISETP.GT.AND P1, PT, R193, 0x59, PT ;  /* 0x00000059c100780c */ /* 0x000fca0003f24270 */
[----:B------:R-:W3:Y:S01]  /*1f270*/  MUFU.TANH R149, R149 ;  /* 0x0000009500957308 */ /* 0x000ee20000002400 */
[----:B------:R-:W-:Y:S02]  /*1f280*/  FSEL R160, R160, -INF , P2 ;  /* 0xff800000a0a07808 */ /* 0x000fe40001000000 */
[----:B------:R-:W-:Y:S02]  /*1f290*/  FSEL R161, R161, -INF , P3 ;  /* 0xff800000a1a17808 */ /* 0x000fe40001800000 */
[----:B------:R-:W-:-:S03]  /*1f2a0*/  FSEL R164, R164, -INF , P4 ;  /* 0xff800000a4a47808 */ /* 0x000fc60002000000 */
[----:B------:R-:W4:Y:S01]  /*1f2b0*/  MUFU.TANH R120, R120 ;  /* 0x0000007800787308 */ /* 0x000f220000002400 */
[----:B------:R-:W-:Y:S02]  /*1f2c0*/  FSEL R165, R165, -INF , P1 ;  /* 0xff800000a5a57808 */ /* 0x000fe40000800000 */
[C---:B------:R-:W-:Y:S02]  /*1f2d0*/  ISETP.GT.AND P2, PT, R193.reuse, 0x60, PT ;  /* 0x00000060c100780c */ /* 0x040fe40003f44270 */
[----:B------:R-:W-:-:S03]  /*1f2e0*/  ISETP.GT.AND P3, PT, R193, 0x61, PT ;  /* 0x00000061c100780c */ /* 0x000fc60003f64270 */
[----:B------:R-:W5:Y:S01]  /*1f2f0*/  MUFU.TANH R121, R121 ;  /* 0x0000007900797308 */ /* 0x000f620000002400 */
[C---:B------:R-:W-:Y:S02]  /*1f300*/  ISETP.GT.AND P4, PT, R193.reuse, 0x68, PT ;  /* 0x00000068c100780c */ /* 0x040fe40003f84270 */
[----:B------:R-:W-:-:S05]  /*1f310*/  ISETP.GT.AND P1, PT, R193, 0x69, PT ;  /* 0x00000069c100780c */ /* 0x000fca0003f24270 */
[----:B------:R-:W5:Y:S01]  /*1f320*/  MUFU.TANH R124, R124 ;  /* 0x0000007c007c7308 */ /* 0x000f620000002400 */
[----:B------:R-:W-:-:S07]  /*1f330*/  FSEL R136, R136, -INF , P2 ;  /* 0xff80000088887808 */ /* 0x000fce0001000000 */
[----:B------:R-:W5:Y:S01]  /*1f340*/  MUFU.TANH R125, R125 ;  /* 0x0000007d007d7308 */ /* 0x000f620000002400 */
[----:B------:R-:W-:Y:S02]  /*1f350*/  FSEL R137, R137, -INF , P3 ;  /* 0xff80000089897808 */ /* 0x000fe40001800000 */
[----:B------:R-:W-:Y:S02]  /*1f360*/  FSEL R140, R140, -INF , P4 ;  /* 0xff8000008c8c7808 */ /* 0x000fe40002000000 */
[----:B------:R-:W-:Y:S02]  /*1f370*/  FSEL R141, R141, -INF , P1 ;  /* 0xff8000008d8d7808 */ /* 0x000fe40000800000 */
[C---:B------:R-:W-:Y:S02]  /*1f380*/  ISETP.GT.AND P2, PT, R193.reuse, 0x70, PT ;  /* 0x00000070c100780c */ /* 0x040fe40003f44270 */
[C---:B------:R-:W-:Y:S02]  /*1f390*/  ISETP.GT.AND P3, PT, R193.reuse, 0x71, PT ;  /* 0x00000071c100780c */ /* 0x040fe40003f64270 */
[----:B------:R-:W-:-:S02]  /*1f3a0*/  ISETP.GT.AND P4, PT, R193, 0x78, PT ;  /* 0x00000078c100780c */ /* 0x000fc40003f84270 */
[----:B------:R-:W-:Y:S02]  /*1f3b0*/  ISETP.GT.AND P1, PT, R193, 0x79, PT ;  /* 0x00000079c100780c */ /* 0x000fe40003f24270 */
[----:B0-----:R-:W-:Y:S02]  /*1f3c0*/  FSEL R144, R144, -INF , P2 ;  /* 0xff80000090907808 */ /* 0x001fe40001000000 */
[----:B-1----:R-:W-:Y:S02]  /*1f3d0*/  FSEL R145, R145, -INF , P3 ;  /* 0xff80000091917808 */ /* 0x002fe40001800000 */
[----:B--2---:R-:W-:Y:S02]  /*1f3e0*/  FSEL R148, R148, -INF , P4 ;  /* 0xff80000094947808 */ /* 0x004fe40002000000 */
[----:B---3--:R-:W-:Y:S02]  /*1f3f0*/  FSEL R149, R149, -INF , P1 ;  /* 0xff80000095957808 */ /* 0x008fe40000800000 */
[----:B------:R-:W-:-:S02]  /*1f400*/  ISETP.GT.AND P2, PT, R193, 0x80, PT ;  /* 0x00000080c100780c */ /* 0x000fc40003f44270 */
[C---:B------:R-:W-:Y:S02]  /*1f410*/  ISETP.GT.AND P3, PT, R193.reuse, 0x81, PT ;  /* 0x00000081c100780c */ /* 0x040fe40003f64270 */
[C---:B------:R-:W-:Y:S02]  /*1f420*/  ISETP.GT.AND P4, PT, R193.reuse, 0x88, PT ;  /* 0x00000088c100780c */ /* 0x040fe40003f84270 */
[----:B------:R-:W-:Y:S02]  /*1f430*/  ISETP.GT.AND P1, PT, R193, 0x89, PT ;  /* 0x00000089c100780c */ /* 0x000fe40003f24270 */
[----:B----4-:R-:W-:Y:S02]  /*1f440*/  FSEL R120, R120, -INF , P2 ;  /* 0xff80000078787808 */ /* 0x010fe40001000000 */
[----:B-----5:R-:W-:Y:S02]  /*1f450*/  FSEL R121, R121, -INF , P3 ;  /* 0xff80000079797808 */ /* 0x020fe40001800000 */
[----:B------:R-:W-:-:S02]  /*1f460*/  FSEL R124, R124, -INF , P4 ;  /* 0xff8000007c7c7808 */ /* 0x000fc40002000000 */
[----:B------:R-:W-:Y:S02]  /*1f470*/  FSEL R125, R125, -INF , P1 ;  /* 0xff8000007d7d7808 */ /* 0x000fe40000800000 */
[C---:B------:R-:W-:Y:S02]  /*1f480*/  ISETP.GT.AND P2, PT, R193.reuse, 0x90, PT ;  /* 0x00000090c100780c */ /* 0x040fe40003f44270 */
[C---:B------:R-:W-:Y:S02]  /*1f490*/  ISETP.GT.AND P3, PT, R193.reuse, 0x91, PT ;  /* 0x00000091c100780c */ /* 0x040fe40003f64270 */
[C---:B------:R-:W-:Y:S02]  /*1f4a0*/  ISETP.GT.AND P4, PT, R193.reuse, 0x98, PT ;  /* 0x00000098c100780c */ /* 0x040fe40003f84270 */
[----:B------:R-:W-:Y:S02]  /*1f4b0*/  ISETP.GT.AND P1, PT, R193, 0x99, PT ;  /* 0x00000099c100780c */ /* 0x000fe40003f24270 */
        /* <DEDUP_REMOVED lines=15> */
[----:B------:R-:W-:Y:S01]  /*1f5b0*/  FMNMX.FTZ R193, R181, R193, !PT ;  /* 0x000000c1b5c17209 */ /* 0x000fe20007810000 */
[----:B------:R-:W0:Y:S03]  /*1f5c0*/  SHFL.IDX PT, R4, R4, 0x1, 0x1c1f ;  /* 0x003c1f0004047f89 */ /* 0x000e2600000e0000 */
[----:B------:R-:W-:-:S04]  /*1f5d0*/  FMNMX.FTZ R193, R152, R193, !PT ;  /* 0x000000c198c17209 */ /* 0x000fc80007810000 */
[----:B------:R-:W-:-:S04]  /*1f5e0*/  FMNMX.FTZ R193, R153, R193, !PT ;  /* 0x000000c199c17209 */ /* 0x000fc80007810000 */
[----:B------:R-:W-:-:S04]  /*1f5f0*/  FMNMX.FTZ R193, R156, R193, !PT ;  /* 0x000000c19cc17209 */ /* 0x000fc80007810000 */
[----:B------:R-:W-:Y:S01]  /*1f600*/  FMNMX.FTZ R193, R157, R193, !PT ;  /* 0x000000c19dc17209 */ /* 0x000fe20007810000 */
[C---:B------:R-:W-:Y:S01]  /*1f610*/  FMUL.FTZ R128, R2.reuse, R128 ;  /* 0x0000008002807220 */ /* 0x040fe20000410000 */
[----:B------:R-:W-:Y:S02]  /*1f620*/  FMUL.FTZ R129, R2, R129 ;  /* 0x0000008102817220 */ /* 0x000fe40000410000 */
[----:B------:R-:W-:Y:S01]  /*1f630*/  FMNMX.FTZ R193, R160, R193, !PT ;  /* 0x000000c1a0c17209 */ /* 0x000fe20007810000 */
[----:B------:R-:W-:-:S03]  /*1f640*/  FMUL.FTZ R132, R2, R132 ;  /* 0x0000008402847220 */ /* 0x000fc60000410000 */
[----:B------:R-:W-:Y:S01]  /*1f650*/  FMNMX.FTZ R193, R161, R193, !PT ;  /* 0x000000c1a1c17209 */ /* 0x000fe20007810000 */
[----:B------:R-:W1:Y:S01]  /*1f660*/  MUFU.TANH R128, R128 ;  /* 0x0000008000807308 */ /* 0x000e620000002400 */
[----:B0-----:R-:W-:Y:S02]  /*1f670*/  IMAD.IADD R4, R194, 0x1, R4 ;  /* 0x00000001c2047824 */ /* 0x001fe400078e0204 */
[----:B------:R-:W-:Y:S01]  /*1f680*/  FMUL.FTZ R194, R2, R133 ;  /* 0x0000008502c27220 */ /* 0x000fe20000410000 */
[----:B------:R-:W-:Y:S01]  /*1f690*/  FMNMX.FTZ R193, R164, R193, !PT ;  /* 0x000000c1a4c17209 */ /* 0x000fe20007810000 */
[----:B------:R-:W-:-:S03]  /*1f6a0*/  FMUL.FTZ R184, R2, R191 ;  /* 0x000000bf02b87220 */ /* 0x000fc60000410000 */
[----:B------:R-:W0:Y:S01]  /*1f6b0*/  MUFU.TANH R129, R129 ;  /* 0x0000008100817308 */ /* 0x000e220000002400 */
[C---:B------:R-:W-:Y:S01]  /*1f6c0*/  FMUL.FTZ R188, R2.reuse, R195 ;  /* 0x000000c302bc7220 */ /* 0x040fe20000410000 */
[C---:B------:R-:W-:Y:S01]  /*1f6d0*/  FMUL.FTZ R191, R2.reuse, R198 ;  /* 0x000000c602bf7220 */ /* 0x040fe20000410000 */
[----:B------:R-:W-:Y:S01]  /*1f6e0*/  FMUL.FTZ R133, R2, R126 ;  /* 0x0000007e02857220 */ /* 0x000fe20000410000 */
[----:B------:R-:W-:-:S04]  /*1f6f0*/  FMNMX.FTZ R193, R165, R193, !PT ;  /* 0x000000c1a5c17209 */ /* 0x000fc80007810000 */
[----:B------:R-:W2:Y:S01]  /*1f700*/  MUFU.TANH R132, R132 ;  /* 0x0000008400847308 */ /* 0x000ea20000002400 */
[----:B------:R-:W-:Y:S01]  /*1f710*/  FMNMX.FTZ R193, R136, R193, !PT ;  /* 0x000000c188c17209 */ /* 0x000fe20007810000 */
[C---:B------:R-:W-:Y:S01]  /*1f720*/  FMUL.FTZ R192, R2.reuse, R199 ;  /* 0x000000c702c07220 */ /* 0x040fe20000410000 */
[C---:B------:R-:W-:Y:S01]  /*1f730*/  FMUL.FTZ R170, R2.reuse, R170 ;  /* 0x000000aa02aa7220 */ /* 0x040fe20000410000 */
[----:B------:R-:W-:-:S04]  /*1f740*/  FMUL.FTZ R171, R2, R171 ;  /* 0x000000ab02ab7220 */ /* 0x000fc80000410000 */
[----:B------:R-:W-:Y:S01]  /*1f750*/  MUFU.TANH R7, R7 ;  /* 0x0000000700077308 */ /* 0x000fe20000002400 */
[----:B------:R-:W-:-:S07]  /*1f760*/  FMUL.FTZ R174, R2, R174 ;  /* 0x000000ae02ae7220 */ /* 0x000fce0000410000 */
[----:B------:R-:W-:Y:S01]  /*1f770*/  MUFU.TANH R8, R8 ;  /* 0x0000000800087308 */ /* 0x000fe20000002400 */
[----:B------:R-:W-:-:S07]  /*1f780*/  FMNMX.FTZ R193, R137, R193, !PT ;  /* 0x000000c189c17209 */ /* 0x000fce0007810000 */
[----:B------:R-:W-:Y:S08]  /*1f790*/  MUFU.TANH R21, R21 ;  /* 0x0000001500157308 */ /* 0x000ff00000002400 */
[----:B------:R-:W3:Y:S01]  /*1f7a0*/  MUFU.TANH R126, R194 ;  /* 0x000000c2007e7308 */ /* 0x000ee20000002400 */
[C---:B------:R-:W-:Y:S01]  /*1f7b0*/  FMUL.FTZ R175, R2.reuse, R175 ;  /* 0x000000af02af7220 */ /* 0x040fe20000410000 */
[C---:B------:R-:W-:Y:S01]  /*1f7c0*/  FMUL.FTZ R178, R2.reuse, R178 ;  /* 0x000000b202b27220 */ /* 0x040fe20000410000 */
[C---:B------:R-:W-:Y:S01]  /*1f7d0*/  FMUL.FTZ R179, R2.reuse, R179 ;  /* 0x000000b302b37220 */ /* 0x040fe20000410000 */
[----:B------:R-:W-:-:S04]  /*1f7e0*/  FMUL.FTZ R182, R2, R182 ;  /* 0x000000b602b67220 */ /* 0x000fc80000410000 */
[----:B------:R-:W4:Y:S01]  /*1f7f0*/  MUFU.TANH R184, R184 ;  /* 0x000000b800b87308 */ /* 0x000f220000002400 */
[----:B------:R-:W-:-:S07]  /*1f800*/  FMNMX.FTZ R193, R140, R193, !PT ;  /* 0x000000c18cc17209 */ /* 0x000fce0007810000 */
[----:B------:R-:W5:Y:S01]  /*1f810*/  MUFU.TANH R187, R187 ;  /* 0x000000bb00bb7308 */ /* 0x000f620000002400 */
[----:B-1----:R-:W-:-:S07]  /*1f820*/  FSEL R128, R128, -INF , P2 ;  /* 0xff80000080807808 */ /* 0x002fce0001000000 */
[----:B------:R-:W1:Y:S01]  /*1f830*/  MUFU.TANH R188, R188 ;  /* 0x000000bc00bc7308 */ /* 0x000e620000002400 */
[----:B0-----:R-:W-:-:S07]  /*1f840*/  FSEL R129, R129, -INF , P3 ;  /* 0xff80000081817808 */ /* 0x001fce0001800000 */
[----:B------:R-:W0:Y:S01]  /*1f850*/  MUFU.TANH R191, R191 ;  /* 0x000000bf00bf7308 */ /* 0x000e220000002400 */
[----:B--2---:R-:W-:Y:S01]  /*1f860*/  FSEL R132, R132, -INF , P4 ;  /* 0xff80000084847808 */ /* 0x004fe20002000000 */
[----:B------:R-:W-:Y:S01]  /*1f870*/  FMUL.FTZ R183, R2, R183 ;  /* 0x000000b702b77220 */ /* 0x000fe20000410000 */
[----:B------:R-:W-:Y:S01]  /*1f880*/  ISETP.GT.AND P2, PT, R4, RZ, PT ;  /* 0x000000ff0400720c */ /* 0x000fe20003f44270 */
[----:B------:R-:W-:Y:S01]  /*1f890*/  FMUL.FTZ R154, R2, R154 ;  /* 0x0000009a029a7220 */ /* 0x000fe20000410000 */
[----:B------:R-:W-:-:S03]  /*1f8a0*/  ISETP.GT.AND P3, PT, R4, 0x1, PT ;  /* 0x000000010400780c */ /* 0x000fc60003f64270 */
[----:B------:R-:W2:Y:S01]  /*1f8b0*/  MUFU.TANH R192, R192 ;  /* 0x000000c000c07308 */ /* 0x000ea20000002400 */
[----:B------:R-:W-:Y:S01]  /*1f8c0*/  ISETP.GT.AND P4, PT, R4, 0x8, PT ;  /* 0x000000080400780c */ /* 0x000fe20003f84270 */
[C---:B------:R-:W-:Y:S01]  /*1f8d0*/  FMUL.FTZ R155, R2.reuse, R155 ;  /* 0x0000009b029b7220 */ /* 0x040fe20000410000 */
[----:B------:R-:W-:-:S05]  /*1f8e0*/  FMUL.FTZ R158, R2, R158 ;  /* 0x0000009e029e7220 */ /* 0x000fca0000410000 */
[----:B------:R-:W2:Y:S01]  /*1f8f0*/  MUFU.TANH R170, R170 ;  /* 0x000000aa00aa7308 */ /* 0x000ea20000002400 */
[----:B------:R-:W-:-:S07]  /*1f900*/  FMNMX.FTZ R193, R141, R193, !PT ;  /* 0x000000c18dc17209 */ /* 0x000fce0007810000 */
[----:B------:R-:W2:Y:S01]  /*1f910*/  MUFU.TANH R171, R171 ;  /* 0x000000ab00ab7308 */ /* 0x000ea20000002400 */
[----:B---3--:R-:W-:-:S07]  /*1f920*/  FSEL R126, R126, -INF , P1 ;  /* 0xff8000007e7e7808 */ /* 0x008fce0000800000 */
[----:B------:R-:W3:Y:S01]  /*1f930*/  MUFU.TANH R174, R174 ;  /* 0x000000ae00ae7308 */ /* 0x000ee20000002400 */
[----:B------:R-:W-:Y:S02]  /*1f940*/  FSEL R7, R7, -INF , P2 ;  /* 0xff80000007077808 */ /* 0x000fe40001000000 */
[----:B------:R-:W-:Y:S02]  /*1f950*/  FSEL R8, R8, -INF , P3 ;  /* 0xff80000008087808 */ /* 0x000fe40001800000 */
[----:B------:R-:W-:-:S03]  /*1f960*/  FSEL R21, R21, -INF , P4 ;  /* 0xff80000015157808 */ /* 0x000fc60002000000 */
[----:B------:R-:W3:Y:S01]  /*1f970*/  MUFU.TANH R175, R175 ;  /* 0x000000af00af7308 */ /* 0x000ee20000002400 */
[----:B------:R-:W-:Y:S01]  /*1f980*/  ISETP.GT.AND P1, PT, R4, 0x9, PT ;  /* 0x000000090400780c */ /* 0x000fe20003f24270 */
[----:B------:R-:W-:Y:S01]  /*1f990*/  FMUL.FTZ R159, R2, R159 ;  /* 0x0000009f029f7220 */ /* 0x000fe20000410000 */
[----:B------:R-:W-:Y:S01]  /*1f9a0*/  ISETP.GT.AND P2, PT, R4, 0x10, PT ;  /* 0x000000100400780c */ /* 0x000fe20003f44270 */
[----:B------:R-:W-:Y:S01]  /*1f9b0*/  FMUL.FTZ R162, R2, R162 ;  /* 0x000000a202a27220 */ /* 0x000fe20000410000 */
[----:B------:R-:W-:-:S03]  /*1f9c0*/  ISETP.GT.AND P3, PT, R4, 0x11, PT ;  /* 0x000000110400780c */ /* 0x000fc60003f64270 */
[----:B------:R-:W3:Y:S01]  /*1f9d0*/  MUFU.TANH R178, R178 ;  /* 0x000000b200b27308 */ /* 0x000ee20000002400 */
[----:B------:R-:W-:Y:S01]  /*1f9e0*/  ISETP.GT.AND P4, PT, R4, 0x18, PT ;  /* 0x000000180400780c */ /* 0x000fe20003f84270 */
[C---:B------:R-:W-:Y:S01]  /*1f9f0*/  FMUL.FTZ R163, R2.reuse, R163 ;  /* 0x000000a302a37220 */ /* 0x040fe20000410000 */
[----:B------:R-:W-:Y:S01]  /*1fa00*/  FMUL.FTZ R166, R2, R166 ;  /* 0x000000a602a67220 */ /* 0x000fe20000410000 */
[----:B------:R-:W-:-:S04]  /*1fa10*/  FMNMX.FTZ R193, R144, R193, !PT ;  /* 0x000000c190c17209 */ /* 0x000fc80007810000 */
[----:B------:R-:W3:Y:S01]  /*1fa20*/  MUFU.TANH R179, R179 ;  /* 0x000000b300b37308 */ /* 0x000ee20000002400 */
[----:B----4-:R-:W-:-:S07]  /*1fa30*/  FSEL R184, R184, -INF , P1 ;  /* 0xff800000b8b87808 */ /* 0x010fce0000800000 */
[----:B------:R-:W4:Y:S01]  /*1fa40*/  MUFU.TANH R182, R182 ;  /* 0x000000b600b67308 */ /* 0x000f220000002400 */
[----:B-----5:R-:W-:Y:S02]  /*1fa50*/  FSEL R187, R187, -INF , P2 ;  /* 0xff800000bbbb7808 */ /* 0x020fe40001000000 */
[----:B-1----:R-:W-:Y:S02]  /*1fa60*/  FSEL R188, R188, -INF , P3 ;  /* 0xff800000bcbc7808 */ /* 0x002fe40001800000 */
[----:B0-----:R-:W-:-:S03]  /*1fa70*/  FSEL R191, R191, -INF , P4 ;  /* 0xff800000bfbf7808 */ /* 0x001fc60002000000 */
[----:B------:R-:W0:Y:S01]  /*1fa80*/  MUFU.TANH R183, R183 ;  /* 0x000000b700b77308 */ /* 0x000e220000002400 */
[----:B------:R-:W-:Y:S01]  /*1fa90*/  ISETP.GT.AND P1, PT, R4, 0x19, PT ;  /* 0x000000190400780c */ /* 0x000fe20003f24270 */
[----:B------:R-:W-:Y:S01]  /*1faa0*/  FMUL.FTZ R167, R2, R167 ;  /* 0x000000a702a77220 */ /* 0x000fe20000410000 */
[----:B------:R-:W-:Y:S01]  /*1fab0*/  ISETP.GT.AND P2, PT, R4, 0x20, PT ;  /* 0x000000200400780c */ /* 0x000fe20003f44270 */
[----:B------:R-:W-:Y:S01]  /*1fac0*/  FMUL.FTZ R138, R2, R138 ;  /* 0x0000008a028a7220 */ /* 0x000fe20000410000 */
[----:B------:R-:W-:-:S03]  /*1fad0*/  ISETP.GT.AND P3, PT, R4, 0x21, PT ;  /* 0x000000210400780c */ /* 0x000fc60003f64270 */
[----:B------:R-:W1:Y:S01]  /*1fae0*/  MUFU.TANH R154, R154 ;  /* 0x0000009a009a7308 */ /* 0x000e620000002400 */
[----:B------:R-:W-:Y:S01]  /*1faf0*/  ISETP.GT.AND P4, PT, R4, 0x28, PT ;  /* 0x000000280400780c */ /* 0x000fe20003f84270 */
[C---:B------:R-:W-:Y:S01]  /*1fb00*/  FMUL.FTZ R139, R2.reuse, R139 ;  /* 0x0000008b028b7220 */ /* 0x040fe20000410000 */
[----:B------:R-:W-:Y:S01]  /*1fb10*/  FMNMX.FTZ R193, R145, R193, !PT ;  /* 0x000000c191c17209 */ /* 0x000fe20007810000 */
[----:B------:R-:W-:-:S04]  /*1fb20*/  FMUL.FTZ R142, R2, R142 ;  /* 0x0000008e028e7220 */ /* 0x000fc80000410000 */
[----:B------:R-:W5:Y:S01]  /*1fb30*/  MUFU.TANH R155, R155 ;  /* 0x0000009b009b7308 */ /* 0x000f620000002400 */
[----:B--2---:R-:W-:-:S07]  /*1fb40*/  FSEL R192, R192, -INF , P1 ;  /* 0xff800000c0c07808 */ /* 0x004fce0000800000 */
[----:B------:R-:W2:Y:S01]  /*1fb50*/  MUFU.TANH R158, R158 ;  /* 0x0000009e009e7308 */ /* 0x000ea20000002400 */
[----:B------:R-:W-:Y:S02]  /*1fb60*/  FSEL R170, R170, -INF , P2 ;  /* 0xff800000aaaa7808 */ /* 0x000fe40001000000 */
[----:B------:R-:W-:Y:S02]  /*1fb70*/  FSEL R171, R171, -INF , P3 ;  /* 0xff800000abab7808 */ /* 0x000fe40001800000 */
[----:B---3--:R-:W-:-:S03]  /*1fb80*/  FSEL R174, R174, -INF , P4 ;  /* 0xff800000aeae7808 */ /* 0x008fc60002000000 */
[----:B------:R-:W3:Y:S01]  /*1fb90*/  MUFU.TANH R159, R159 ;  /* 0x0000009f009f7308 */ /* 0x000ee20000002400 */
[----:B------:R-:W-:Y:S01]  /*1fba0*/  FMNMX.FTZ R193, R148, R193, !PT ;  /* 0x000000c194c17209 */ /* 0x000fe20007810000 */
[----:B------:R-:W-:Y:S01]  /*1fbb0*/  FMUL.FTZ R143, R2, R143 ;  /* 0x0000008f028f7220 */ /* 0x000fe20000410000 */
[----:B------:R-:W-:Y:S01]  /*1fbc0*/  ISETP.GT.AND P1, PT, R4, 0x29, PT ;  /* 0x000000290400780c */ /* 0x000fe20003f24270 */
[----:B------:R-:W-:Y:S01]  /*1fbd0*/  FMUL.FTZ R146, R2, R146 ;  /* 0x0000009202927220 */ /* 0x000fe20000410000 */
[----:B------:R-:W-:-:S03]  /*1fbe0*/  ISETP.GT.AND P2, PT, R4, 0x30, PT ;  /* 0x000000300400780c */ /* 0x000fc60003f44270 */
[----:B------:R-:W3:Y:S01]  /*1fbf0*/  MUFU.TANH R162, R162 ;  /* 0x000000a200a27308 */ /* 0x000ee20000002400 */
[----:B------:R-:W-:Y:S01]  /*1fc00*/  ISETP.GT.AND P3, PT, R4, 0x31, PT ;  /* 0x000000310400780c */ /* 0x000fe20003f64270 */
[----:B------:R-:W-:Y:S01]  /*1fc10*/  FMUL.FTZ R147, R2, R147 ;  /* 0x0000009302937220 */ /* 0x000fe20000410000 */
[----:B------:R-:W-:Y:S01]  /*1fc20*/  ISETP.GT.AND P4, PT, R4, 0x38, PT ;  /* 0x000000380400780c */ /* 0x000fe20003f84270 */
[----:B------:R-:W-:-:S04]  /*1fc30*/  FMUL.FTZ R150, R2, R150 ;  /* 0x0000009602967220 */ /* 0x000fc80000410000 */
[----:B------:R-:W3:Y:S01]  /*1fc40*/  MUFU.TANH R163, R163 ;  /* 0x000000a300a37308 */ /* 0x000ee20000002400 */
[----:B------:R-:W-:-:S07]  /*1fc50*/  FMNMX.FTZ R193, R149, R193, !PT ;  /* 0x000000c195c17209 */ /* 0x000fce0007810000 */
[----:B------:R-:W3:Y:S01]  /*1fc60*/  MUFU.TANH R166, R166 ;  /* 0x000000a600a67308 */ /* 0x000ee20000002400 */
[----:B------:R-:W-:Y:S02]  /*1fc70*/  FSEL R175, R175, -INF , P1 ;  /* 0xff800000afaf7808 */ /* 0x000fe40000800000 */
[----:B------:R-:W-:Y:S02]  /*1fc80*/  FSEL R178, R178, -INF , P2 ;  /* 0xff800000b2b27808 */ /* 0x000fe40001000000 */
[----:B------:R-:W-:-:S03]  /*1fc90*/  FSEL R179, R179, -INF , P3 ;  /* 0xff800000b3b37808 */ /* 0x000fc60001800000 */
[----:B------:R-:W3:Y:S01]  /*1fca0*/  MUFU.TANH R167, R167 ;  /* 0x000000a700a77308 */ /* 0x000ee20000002400 */
[----:B----4-:R-:W-:Y:S01]  /*1fcb0*/  FSEL R182, R182, -INF , P4 ;  /* 0xff800000b6b67808 */ /* 0x010fe20002000000 */
[----:B------:R-:W-:Y:S01]  /*1fcc0*/  FMUL.FTZ R151, R2, R151 ;  /* 0x0000009702977220 */ /* 0x000fe20000410000 */
[----:B------:R-:W-:Y:S01]  /*1fcd0*/  ISETP.GT.AND P1, PT, R4, 0x39, PT ;  /* 0x000000390400780c */ /* 0x000fe20003f24270 */
[----:B------:R-:W-:Y:S01]  /*1fce0*/  FMUL.FTZ R122, R2, R122 ;  /* 0x0000007a027a7220 */ /* 0x000fe20000410000 */
[----:B------:R-:W-:-:S03]  /*1fcf0*/  ISETP.GT.AND P2, PT, R4, 0x40, PT ;  /* 0x000000400400780c */ /* 0x000fc60003f44270 */
[----:B------:R-:W4:Y:S01]  /*1fd00*/  MUFU.TANH R138, R138 ;  /* 0x0000008a008a7308 */ /* 0x000f220000002400 */
[----:B------:R-:W-:Y:S01]  /*1fd10*/  ISETP.GT.AND P3, PT, R4, 0x41, PT ;  /* 0x000000410400780c */ /* 0x000fe20003f64270 */
[----:B------:R-:W-:Y:S01]  /*1fd20*/  FMUL.FTZ R123, R2, R123 ;  /* 0x0000007b027b7220 */ /* 0x000fe20000410000 */
[----:B------:R-:W-:-:S05]  /*1fd30*/  ISETP.GT.AND P4, PT, R4, 0x48, PT ;  /* 0x000000480400780c */ /* 0x000fca0003f84270 */
[----:B------:R-:W4:Y:S01]  /*1fd40*/  MUFU.TANH R139, R139 ;  /* 0x0000008b008b7308 */ /* 0x000f220000002400 */
[----:B------:R-:W-:-:S07]  /*1fd50*/  FMNMX.FTZ R193, R120, R193, !PT ;  /* 0x000000c178c17209 */ /* 0x000fce0007810000 */
[----:B------:R-:W4:Y:S01]  /*1fd60*/  MUFU.TANH R142, R142 ;  /* 0x0000008e008e7308 */ /* 0x000f220000002400 */
[----:B0-----:R-:W-:Y:S02]  /*1fd70*/  FSEL R183, R183, -INF , P1 ;  /* 0xff800000b7b77808 */ /* 0x001fe40000800000 */
[----:B-1----:R-:W-:Y:S02]  /*1fd80*/  FSEL R154, R154, -INF , P2 ;  /* 0xff8000009a9a7808 */ /* 0x002fe40001000000 */
[----:B-----5:R-:W-:-:S03]  /*1fd90*/  FSEL R155, R155, -INF , P3 ;  /* 0xff8000009b9b7808 */ /* 0x020fc60001800000 */
[----:B------:R-:W0:Y:S01]  /*1fda0*/  MUFU.TANH R143, R143 ;  /* 0x0000008f008f7308 */ /* 0x000e220000002400 */
[----:B--2---:R-:W-:Y:S02]  /*1fdb0*/  FSEL R158, R158, -INF , P4 ;  /* 0xff8000009e9e7808 */ /* 0x004fe40002000000 */
[C---:B------:R-:W-:Y:S02]  /*1fdc0*/  ISETP.GT.AND P1, PT, R4.reuse, 0x49, PT ;  /* 0x000000490400780c */ /* 0x040fe40003f24270 */
[----:B------:R-:W-:-:S03]  /*1fdd0*/  ISETP.GT.AND P2, PT, R4, 0x50, PT ;  /* 0x000000500400780c */ /* 0x000fc60003f44270 */
[----:B------:R-:W1:Y:S01]  /*1fde0*/  MUFU.TANH R146, R146 ;  /* 0x0000009200927308 */ /* 0x000e620000002400 */
[C---:B------:R-:W-:Y:S02]  /*1fdf0*/  ISETP.GT.AND P3, PT, R4.reuse, 0x51, PT ;  /* 0x000000510400780c */ /* 0x040fe40003f64270 */
[----:B------:R-:W-:-:S05]  /*1fe00*/  ISETP.GT.AND P4, PT, R4, 0x58, PT ;  /* 0x000000580400780c */ /* 0x000fca0003f84270 */
[----:B------:R-:W2:Y:S01]  /*1fe10*/  MUFU.TANH R147, R147 ;  /* 0x0000009300937308 */ /* 0x000ea20000002400 */
[----:B------:R-:W-:-:S07]  /*1fe20*/  FMNMX.FTZ R193, R121, R193, !PT ;  /* 0x000000c179c17209 */ /* 0x000fce0007810000 */
[----:B------:R-:W5:Y:S01]  /*1fe30*/  MUFU.TANH R150, R150 ;  /* 0x0000009600967308 */ /* 0x000f620000002400 */
[----:B---3--:R-:W-:Y:S02]  /*1fe40*/  FSEL R159, R159, -INF , P1 ;  /* 0xff8000009f9f7808 */ /* 0x008fe40000800000 */
[----:B------:R-:W-:Y:S02]  /*1fe50*/  FSEL R162, R162, -INF , P2 ;  /* 0xff800000a2a27808 */ /* 0x000fe40001000000 */
[----:B------:R-:W-:-:S03]  /*1fe60*/  FSEL R163, R163, -INF , P3 ;  /* 0xff800000a3a37808 */ /* 0x000fc60001800000 */
[----:B------:R-:W3:Y:S01]  /*1fe70*/  MUFU.TANH R151, R151 ;  /* 0x0000009700977308 */ /* 0x000ee20000002400 */
[----:B------:R-:W-:Y:S02]  /*1fe80*/  FSEL R166, R166, -INF , P4 ;  /* 0xff800000a6a67808 */ /* 0x000fe40002000000 */
[C---:B------:R-:W-:Y:S02]  /*1fe90*/  ISETP.GT.AND P1, PT, R4.reuse, 0x59, PT ;  /* 0x000000590400780c */ /* 0x040fe40003f24270 */
[----:B------:R-:W-:-:S03]  /*1fea0*/  ISETP.GT.AND P2, PT, R4, 0x60, PT ;  /* 0x000000600400780c */ /* 0x000fc60003f44270 */
[----:B------:R-:W3:Y:S01]  /*1feb0*/  MUFU.TANH R122, R122 ;  /* 0x0000007a007a7308 */ /* 0x000ee20000002400 */
[C---:B------:R-:W-:Y:S02]  /*1fec0*/  ISETP.GT.AND P3, PT, R4.reuse, 0x61, PT ;  /* 0x000000610400780c */ /* 0x040fe40003f64270 */
[----:B------:R-:W-:Y:S02]  /*1fed0*/  ISETP.GT.AND P4, PT, R4, 0x68, PT ;  /* 0x000000680400780c */ /* 0x000fe40003f84270 */
[----:B------:R-:W-:-:S03]  /*1fee0*/  FMNMX.FTZ R193, R124, R193, !PT ;  /* 0x000000c17cc17209 */ /* 0x000fc60007810000 */
[----:B------:R-:W3:Y:S01]  /*1fef0*/  MUFU.TANH R123, R123 ;  /* 0x0000007b007b7308 */ /* 0x000ee20000002400 */
[----:B------:R-:W-:-:S07]  /*1ff00*/  FSEL R167, R167, -INF , P1 ;  /* 0xff800000a7a77808 */ /* 0x000fce0000800000 */
[----:B------:R-:W3:Y:S01]  /*1ff10*/  MUFU.TANH R133, R133 ;  /* 0x0000008500857308 */ /* 0x000ee20000002400 */
[----:B----4-:R-:W-:Y:S02]  /*1ff20*/  FSEL R138, R138, -INF , P2 ;  /* 0xff8000008a8a7808 */ /* 0x010fe40001000000 */
[----:B------:R-:W-:Y:S02]  /*1ff30*/  FSEL R139, R139, -INF , P3 ;  /* 0xff8000008b8b7808 */ /* 0x000fe40001800000 */
[----:B------:R-:W-:Y:S02]  /*1ff40*/  FSEL R142, R142, -INF , P4 ;  /* 0xff8000008e8e7808 */ /* 0x000fe40002000000 */
[----:B------:R-:W-:Y:S02]  /*1ff50*/  FMNMX.FTZ R193, R125, R193, !PT ;  /* 0x000000c17dc17209 */ /* 0x000fe40007810000 */
[C---:B------:R-:W-:Y:S02]  /*1ff60*/  ISETP.GT.AND P1, PT, R4.reuse, 0x69, PT ;  /* 0x000000690400780c */ /* 0x040fe40003f24270 */
[----:B------:R-:W-:-:S02]  /*1ff70*/  ISETP.GT.AND P2, PT, R4, 0x70, PT ;  /* 0x000000700400780c */ /* 0x000fc40003f44270 */
[C---:B------:R-:W-:Y:S02]  /*1ff80*/  ISETP.GT.AND P3, PT, R4.reuse, 0x71, PT ;  /* 0x000000710400780c */ /* 0x040fe40003f64270 */
[----:B------:R-:W-:Y:S02]  /*1ff90*/  ISETP.GT.AND P4, PT, R4, 0x78, PT ;  /* 0x000000780400780c */ /* 0x000fe40003f84270 */
[----:B------:R-:W-:Y:S02]  /*1ffa0*/  FMNMX.FTZ R193, R128, R193, !PT ;  /* 0x000000c180c17209 */ /* 0x000fe40007810000 */
[----:B0-----:R-:W-:Y:S02]  /*1ffb0*/  FSEL R143, R143, -INF , P1 ;  /* 0xff8000008f8f7808 */ /* 0x001fe40000800000 */
[----:B-1----:R-:W-:Y:S02]  /*1ffc0*/  FSEL R146, R146, -INF , P2 ;  /* 0xff80000092927808 */ /* 0x002fe40001000000 */
[----:B--2---:R-:W-:-:S02]  /*1ffd0*/  FSEL R147, R147, -INF , P3 ;  /* 0xff80000093937808 */ /* 0x004fc40001800000 */
[----:B-----5:R-:W-:Y:S02]  /*1ffe0*/  FSEL R150, R150, -INF , P4 ;  /* 0xff80000096967808 */ /* 0x020fe40002000000 */
[C---:B------:R-:W-:Y:S02]  /*1fff0*/  ISETP.GT.AND P1, PT, R4.reuse, 0x79, PT ;  /* 0x000000790400780c */ /* 0x040fe40003f24270 */
[C---:B------:R-:W-:Y:S02]  /*20000*/  ISETP.GT.AND P2, PT, R4.reuse, 0x80, PT ;  /* 0x000000800400780c */ /* 0x040fe40003f44270 */
[C---:B------:R-:W-:Y:S02]  /*20010*/  ISETP.GT.AND P3, PT, R4.reuse, 0x81, PT ;  /* 0x000000810400780c */ /* 0x040fe40003f64270 */
[----:B------:R-:W-:Y:S02]  /*20020*/  ISETP.GT.AND P4, PT, R4, 0x88, PT ;  /* 0x000000880400780c */ /* 0x000fe40003f84270 */
[----:B------:R-:W-:-:S02]  /*20030*/  FMNMX.FTZ R193, R129, R193, !PT ;  /* 0x000000c181c17209 */ /* 0x000fc40007810000 */
[----:B---3--:R-:W-:Y:S02]  /*20040*/  FSEL R151, R151, -INF , P1 ;  /* 0xff80000097977808 */ /* 0x008fe40000800000 */
[----:B------:R-:W-:Y:S02]  /*20050*/  FSEL R122, R122, -INF , P2 ;  /* 0xff8000007a7a7808 */ /* 0x000fe40001000000 */
[----:B------:R-:W-:Y:S02]  /*20060*/  FSEL R123, R123, -INF , P3 ;  /* 0xff8000007b7b7808 */ /* 0x000fe40001800000 */
[----:B------:R-:W-:Y:S02]  /*20070*/  FSEL R133, R133, -INF , P4 ;  /* 0xff80000085857808 */ /* 0x000fe40002000000 */
[C---:B------:R-:W-:Y:S02]  /*20080*/  ISETP.GT.AND P1, PT, R4.reuse, 0x89, PT ;  /* 0x000000890400780c */ /* 0x040fe40003f24270 */
[----:B------:R-:W-:-:S02]  /*20090*/  ISETP.GT.AND P2, PT, R4, 0x90, PT ;  /* 0x000000900400780c */ /* 0x000fc40003f44270 */
[C---:B------:R-:W-:Y:S02]  /*200a0*/  ISETP.GT.AND P3, PT, R4.reuse, 0x91, PT ;  /* 0x000000910400780c */ /* 0x040fe40003f64270 */
[C---:B------:R-:W-:Y:S02]  /*200b0*/  ISETP.GT.AND P4, PT, R4.reuse, 0x98, PT ;  /* 0x000000980400780c */ /* 0x040fe40003f84270 */
[----:B------:R-:W-:Y:S02]  /*200c0*/  ISETP.GT.AND P5, PT, R4, 0x99, PT ;  /* 0x000000990400780c */ /* 0x000fe40003fa4270 */
[----:B------:R-:W-:-:S04]  /*200d0*/  FMNMX.FTZ R4, R132, R193, !PT ;  /* 0x000000c184047209 */ /* 0x000fc80007810000 */
[----:B------:R-:W-:-:S05]  /*200e0*/  FMNMX.FTZ R4, R126, R4, !PT ;  /* 0x000000047e047209 */ /* 0x000fca0007810000 */
[----:B------:R-:W0:Y:S02]  /*200f0*/  SHFL.BFLY PT, R193, R4, 0x2, 0x1f ;  /* 0x0c401f0004c17f89 */ /* 0x000e2400000e0000 */
[----:B0-----:R-:W-:-:S05]  /*20100*/  FMNMX.FTZ R4, R4, R193, !PT ;  /* 0x000000c104047209 */ /* 0x001fca0007810000 */
[----:B------:R-:W0:Y:S01]  /*20110*/  SHFL.BFLY PT, R193, R4, 0x1, 0x1f ;  /* 0x0c201f0004c17f89 */ /* 0x000e2200000e0000 */
[----:B------:R-:W-:Y:S01]  /*20120*/  UMOV UR52, UR51 ;  /* 0x0000003300347c82 */ /* 0x000fe20008000000 */
[----:B0-----:R-:W-:-:S04]  /*20130*/  FMNMX.FTZ R4, R4, R193, !PT ;  /* 0x000000c104047209 */ /* 0x001fc80007810000 */
[----:B------:R-:W-:-:S04]  /*20140*/  FSETP.NEU.FTZ.AND P6, PT, R4, -INF , PT ;  /* 0xff8000000400780b */ /* 0x000fc80003fdd000 */
[----:B------:R-:W-:-:S05]  /*20150*/  FSEL R193, R4, RZ, P6 ;  /* 0x000000ff04c17208 */ /* 0x000fca0003000000 */
[----:B------:R-:W-:Y:S01]  /*20160*/  FADD.FTZ R9, -R193, R9 ;  /* 0x00000009c1097221 */ /* 0x000fe20000010100 */
[----:B------:R-:W-:-:S04]  /*20170*/  IMAD.U32 R193, RZ, RZ, UR52 ;  /* 0x00000034ffc17e24 */ /* 0x000fc8000f8e00ff */
[----:B------:R-:W-:-:S05]  /*20180*/  FFMA.FTZ R193, R4, R193, -8 ;  /* 0xc100000004c17423 */ /* 0x000fca00000100c1 */
[----:B------:R-:W-:-:S05]  /*20190*/  FSEL R193, R193, RZ, P6 ;  /* 0x000000ffc1c17208 */ /* 0x000fca0003000000 */
        /* <DEDUP_REMOVED lines=68> */
[----:B------:R-:W-:-:S03]  /*205e0*/  FMUL.FTZ R127, R2, R127 ;  /* 0x0000007f027f7220 */ /* 0x000fc60000410000 */
[----:B------:R-:W-:Y:S01]  /*205f0*/  FMNMX.FTZ R193, R146, R193, !PT ;  /* 0x000000c192c17209 */ /* 0x000fe20007810000 */
[----:B------:R-:W-:-:S03]  /*20600*/  FMUL.FTZ R130, R2, R130 ;  /* 0x0000008202827220 */ /* 0x000fc60000410000 */
[----:B------:R-:W-:Y:S01]  /*20610*/  FMNMX.FTZ R193, R147, R193, !PT ;  /* 0x000000c193c17209 */ /* 0x000fe20007810000 */
[----:B------:R-:W0:Y:S01]  /*20620*/  MUFU.TANH R127, R127 ;  /* 0x0000007f007f7308 */ /* 0x000e220000002400 */
[----:B------:R-:W-:Y:S02]  /*20630*/  FMUL.FTZ R131, R2, R131 ;  /* 0x0000008302837220 */ /* 0x000fe40000410000 */
[----:B------:R-:W-:Y:S01]  /*20640*/  FMNMX.FTZ R193, R150, R193, !PT ;  /* 0x000000c196c17209 */ /* 0x000fe20007810000 */
[----:B------:R-:W-:-:S03]  /*20650*/  FMUL.FTZ R134, R2, R134 ;  /* 0x0000008602867220 */ /* 0x000fc60000410000 */
[----:B------:R-:W-:Y:S01]  /*20660*/  FMNMX.FTZ R193, R151, R193, !PT ;  /* 0x000000c197c17209 */ /* 0x000fe20007810000 */
[----:B------:R-:W1:Y:S01]  /*20670*/  MUFU.TANH R130, R130 ;  /* 0x0000008200827308 */ /* 0x000e620000002400 */
[----:B------:R-:W-:Y:S02]  /*20680*/  FMUL.FTZ R135, R2, R135 ;  /* 0x0000008702877220 */ /* 0x000fe40000410000 */
[----:B------:R-:W-:-:S05]  /*20690*/  FMNMX.FTZ R193, R122, R193, !PT ;  /* 0x000000c17ac17209 */ /* 0x000fca0007810000 */
[----:B------:R-:W2:Y:S01]  /*206a0*/  MUFU.TANH R131, R131 ;  /* 0x0000008300837308 */ /* 0x000ea20000002400 */
[----:B------:R-:W-:Y:S02]  /*206b0*/  FMNMX.FTZ R193, R123, R193, !PT ;  /* 0x000000c17bc17209 */ /* 0x000fe40007810000 */
[----:B0-----:R-:W-:-:S05]  /*206c0*/  FSEL R127, R127, -INF , P1 ;  /* 0xff8000007f7f7808 */ /* 0x001fca0000800000 */
[----:B------:R-:W0:Y:S01]  /*206d0*/  MUFU.TANH R134, R134 ;  /* 0x0000008600867308 */ /* 0x000e220000002400 */
[----:B------:R-:W-:Y:S02]  /*206e0*/  FMNMX.FTZ R193, R133, R193, !PT ;  /* 0x000000c185c17209 */ /* 0x000fe40007810000 */
[----:B-1----:R-:W-:-:S05]  /*206f0*/  FSEL R130, R130, -INF , P2 ;  /* 0xff80000082827808 */ /* 0x002fca0001000000 */
[----:B------:R-:W1:Y:S01]  /*20700*/  MUFU.TANH R135, R135 ;  /* 0x0000008700877308 */ /* 0x000e620000002400 */
[----:B------:R-:W-:Y:S02]  /*20710*/  FMNMX.FTZ R193, R127, R193, !PT ;  /* 0x000000c17fc17209 */ /* 0x000fe40007810000 */
[----:B--2---:R-:W-:Y:S02]  /*20720*/  FSEL R131, R131, -INF , P3 ;  /* 0xff80000083837808 */ /* 0x004fe40001800000 */
[----:B------:R-:W-:Y:S02]  /*20730*/  FMNMX.FTZ R193, R130, R193, !PT ;  /* 0x000000c182c17209 */ /* 0x000fe40007810000 */
[----:B0-----:R-:W-:Y:S02]  /*20740*/  FSEL R134, R134, -INF , P4 ;  /* 0xff80000086867808 */ /* 0x001fe40002000000 */
[----:B------:R-:W-:-:S04]  /*20750*/  FMNMX.FTZ R193, R131, R193, !PT ;  /* 0x000000c183c17209 */ /* 0x000fc80007810000 */
[----:B------:R-:W-:Y:S02]  /*20760*/  FMNMX.FTZ R193, R134, R193, !PT ;  /* 0x000000c186c17209 */ /* 0x000fe40007810000 */
[----:B-1----:R-:W-:-:S04]  /*20770*/  FSEL R135, R135, -INF , P5 ;  /* 0xff80000087877808 */ /* 0x002fc80002800000 */
[----:B------:R-:W-:-:S05]  /*20780*/  FMNMX.FTZ R193, R135, R193, !PT ;  /* 0x000000c187c17209 */ /* 0x000fca0007810000 */
[----:B------:R-:W0:Y:S01]  /*20790*/  SHFL.BFLY PT, R194, R193, 0x2, 0x1f ;  /* 0x0c401f00c1c27f89 */ /* 0x000e2200000e0000 */
[----:B------:R1:W-:Y:S01]  /*207a0*/  MUFU.EX2 R195, R15 ;  /* 0x0000000f00c37308 */ /* 0x0003e20000000800 */
[----:B0-----:R-:W-:-:S05]  /*207b0*/  FMNMX.FTZ R194, R193, R194, !PT ;  /* 0x000000c2c1c27209 */ /* 0x001fca0007810000 */
[----:B-1----:R-:W0:Y:S02]  /*207c0*/  SHFL.BFLY PT, R15, R194, 0x1, 0x1f ;  /* 0x0c201f00c20f7f89 */ /* 0x002e2400000e0000 */
[----:B0-----:R-:W-:-:S04]  /*207d0*/  FMNMX.FTZ R15, R194, R15, !PT ;  /* 0x0000000fc20f7209 */ /* 0x001fc80007810000 */
[----:B------:R-:W-:-:S04]  /*207e0*/  FSETP.NEU.FTZ.AND P1, PT, R15, -INF , PT ;  /* 0xff8000000f00780b */ /* 0x000fc80003f3d000 */
[----:B------:R-:W-:-:S05]  /*207f0*/  FSEL R193, R15, RZ, P1 ;  /* 0x000000ff0fc17208 */ /* 0x000fca0000800000 */
[----:B------:R-:W-:Y:S01]  /*20800*/  FADD.FTZ R10, -R193, R10 ;  /* 0x0000000ac10a7221 */ /* 0x000fe20000010100 */
[----:B------:R-:W-:-:S05]  /*20810*/  MOV R193, UR52 ;  /* 0x0000003400c17c02 */ /* 0x000fca0008000f00 */
[----:B------:R-:W-:Y:S01]  /*20820*/  FFMA.FTZ R193, R15, R193, -8 ;  /* 0xc10000000fc17423 */ /* 0x000fe200000100c1 */
[----:B------:R-:W-:-:S04]  /*20830*/  FMUL.FTZ R9, R9, UR52 ;  /* 0x0000003409097c20 */ /* 0x000fc80008410000 */
[----:B------:R-:W-:Y:S01]  /*20840*/  FSEL R194, R193, RZ, P1 ;  /* 0x000000ffc1c27208 */ /* 0x000fe20000800000 */
[----:B------:R-:W-:-:S04]  /*20850*/  FMUL.FTZ R10, R10, UR52 ;  /* 0x000000340a0a7c20 */ /* 0x000fc80008410000 */
[--C-:B------:R-:W-:Y:S01]  /*20860*/  FFMA.FTZ R7, R7, UR52, -R194.reuse ;  /* 0x0000003407077c23 */ /* 0x100fe200080108c2 */
[----:B------:R-:W-:-:S01]  /*20870*/  FFMA.FTZ R8, R8, UR52, -R194 ;  /* 0x0000003408087c23 */ /* 0x000fc200080108c2 */
[----:B------:R-:W-:Y:S01]  /*20880*/  MUFU.EX2 R5, R5 ;  /* 0x0000000500057308 */ /* 0x000fe20000000800 */
[----:B------:R-:W-:-:S07]  /*20890*/  FFMA.FTZ R21, R21, UR52, -R194 ;  /* 0x0000003415157c23 */ /* 0x000fce00080108c2 */
[----:B------:R-:W0:Y:S01]  /*208a0*/  MUFU.EX2 R9, R9 ;  /* 0x0000000900097308 */ /* 0x000e220000000800 */
[----:B------:R-:W-:-:S07]  /*208b0*/  FFMA.FTZ R184, R184, UR52, -R194 ;  /* 0x00000034b8b87c23 */ /* 0x000fce00080108c2 */
[----:B------:R-:W-:Y:S01]  /*208c0*/  MUFU.EX2 R7, R7 ;  /* 0x0000000700077308 */ /* 0x000fe20000000800 */
[----:B------:R-:W-:-:S07]  /*208d0*/  IMAD R193, R221, 0x8, R18 ;  /* 0x00000008ddc17824 */ /* 0x000fce00078e0212 */
[----:B------:R-:W1:Y:S01]  /*208e0*/  MUFU.EX2 R10, R10 ;  /* 0x0000000a000a7308 */ /* 0x000e620000000800 */
[----:B------:R-:W-:-:S07]  /*208f0*/  FFMA.FTZ R187, R187, UR52, -R194 ;  /* 0x00000034bbbb7c23 */ /* 0x000fce00080108c2 */
[----:B------:R-:W2:Y:S01]  /*20900*/  MUFU.EX2 R6, R6 ;  /* 0x0000000600067308 */ /* 0x000ea20000000800 */
[----:B------:R-:W-:-:S01]  /*20910*/  FFMA.FTZ R188, R188, UR52, -R194 ;  /* 0x00000034bcbc7c23 */ /* 0x000fc200080108c2 */
[----:B------:R-:W-:-:S06]  /*20920*/  FFMA.FTZ R191, R191, UR52, -R194 ;  /* 0x00000034bfbf7c23 */ /* 0x000fcc00080108c2 */
[----:B------:R-:W3:Y:S01]  /*20930*/  MUFU.EX2 R8, R8 ;  /* 0x0000000800087308 */ /* 0x000ee20000000800 */
[----:B------:R-:W-:-:S01]  /*20940*/  FFMA.FTZ R192, R192, UR52, -R194 ;  /* 0x00000034c0c07c23 */ /* 0x000fc200080108c2 */
[--C-:B------:R-:W-:Y:S01]  /*20950*/  FFMA.FTZ R170, R170, UR52, -R194.reuse ;  /* 0x00000034aaaa7c23 */ /* 0x100fe200080108c2 */
[----:B------:R-:W-:-:S01]  /*20960*/  FFMA.FTZ R171, R171, UR52, -R194 ;  /* 0x00000034abab7c23 */ /* 0x000fc200080108c2 */
[--C-:B------:R-:W-:Y:S01]  /*20970*/  FFMA.FTZ R174, R174, UR52, -R194.reuse ;  /* 0x00000034aeae7c23 */ /* 0x100fe200080108c2 */
[----:B------:R-:W-:-:S03]  /*20980*/  FFMA.FTZ R175, R175, UR52, -R194 ;  /* 0x00000034afaf7c23 */ /* 0x000fc600080108c2 */
[----:B------:R-:W4:Y:S01]  /*20990*/  MUFU.EX2 R14, R14 ;  /* 0x0000000e000e7308 */ /* 0x000f220000000800 */
        /* <DEDUP_REMOVED lines=29> */
[----:B------:R-:W-:Y:S01]  /*20b70*/  VIADD R193, R193, 0x33440 ;  /* 0x00033440c1c17836 */ /* 0x000fe20000000000 */
[----:B------:R-:W5:Y:S01]  /*20b80*/  MUFU.EX2 R184, R184 ;  /* 0x000000b800b87308 */ /* 0x000f620000000800 */
[----:B------:R-:W-:-:S02]  /*20b90*/  IMAD.U32 R194, RZ, RZ, UR38 ;  /* 0x00000026ffc27e24 */ /* 0x000fc4000f8e00ff */
[----:B0-----:R-:W-:Y:S01]  /*20ba0*/  FFMA.FTZ R12, R9, R12, R5 ;  /* 0x0000000c090c7223 */ /* 0x001fe20000010005 */
[----:B-1----:R-:W-:-:S02]  /*20bb0*/  FFMA.FTZ R11, R10, R11, R7 ;  /* 0x0000000b0a0b7223 */ /* 0x002fc40000010007 */
[----:B------:R-:W-:Y:S02]  /*20bc0*/  PRMT R193, R194, 0x654, R193 ;  /* 0x00000654c2c17816 */ /* 0x000fe400000000c1 */
[----:B------:R-:W0:Y:S01]  /*20bd0*/  MUFU.EX2 R185, R185 ;  /* 0x000000b900b97308 */ /* 0x000e220000000800 */
[----:B--2---:R-:W-:-:S01]  /*20be0*/  FADD.FTZ R12, R6, R12 ;  /* 0x0000000c060c7221 */ /* 0x004fc20000010000 */
[----:B------:R3:W-:Y:S06]  /*20bf0*/  SYNCS.ARRIVE.TRANS64.RED.A1T0 RZ, [R193+URZ], RZ ;  /* 0x000000ffc1ff79a7 */ /* 0x0007ec000810043f */
[----:B------:R-:W1:Y:S01]  /*20c00*/  MUFU.EX2 R187, R187 ;  /* 0x000000bb00bb7308 */ /* 0x000e620000000800 */
[----:B---3--:R-:W-:-:S01]  /*20c10*/  FADD.FTZ R193, R8, R11 ;  /* 0x0000000b08c17221 */ /* 0x008fc20000010000 */
[----:B----4-:R-:W-:-:S06]  /*20c20*/  FADD.FTZ R11, R14, R12 ;  /* 0x0000000c0e0b7221 */ /* 0x010fcc0000010000 */
[----:B------:R-:W2:Y:S01]  /*20c30*/  MUFU.EX2 R186, R186 ;  /* 0x000000ba00ba7308 */ /* 0x000ea20000000800 */
[----:B-----5:R-:W-:-:S07]  /*20c40*/  FADD.FTZ R12, R21, R193 ;  /* 0x000000c1150c7221 */ /* 0x020fce0000010000 */
[----:B------:R-:W3:Y:S01]  /*20c50*/  MUFU.EX2 R188, R188 ;  /* 0x000000bc00bc7308 */ /* 0x000ee20000000800 */
[----:B------:R-:W-:-:S01]  /*20c60*/  FADD.FTZ R11, R195, R11 ;  /* 0x0000000bc30b7221 */ /* 0x000fc20000010000 */
[----:B------:R-:W-:-:S06]  /*20c70*/  FADD.FTZ R12, R184, R12 ;  /* 0x0000000cb80c7221 */ /* 0x000fcc0000010000 */
[----:B------:R-:W4:Y:S08]  /*20c80*/  MUFU.EX2 R189, R189 ;  /* 0x000000bd00bd7308 */ /* 0x000f300000000800 */
[----:B------:R-:W5:Y:S01]  /*20c90*/  MUFU.EX2 R191, R191 ;  /* 0x000000bf00bf7308 */ /* 0x000f620000000800 */
[----:B0-----:R-:W-:-:S01]  /*20ca0*/  FADD.FTZ R11, R185, R11 ;  /* 0x0000000bb90b7221 */ /* 0x001fc20000010000 */
[----:B-1----:R-:W-:-:S06]  /*20cb0*/  FADD.FTZ R12, R187, R12 ;  /* 0x0000000cbb0c7221 */ /* 0x002fcc0000010000 */
[----:B------:R-:W0:Y:S08]  /*20cc0*/  MUFU.EX2 R190, R190 ;  /* 0x000000be00be7308 */ /* 0x000e300000000800 */
[----:B------:R-:W1:Y:S01]  /*20cd0*/  MUFU.EX2 R192, R192 ;  /* 0x000000c000c07308 */ /* 0x000e620000000800 */
[----:B--2---:R-:W-:-:S01]  /*20ce0*/  FADD.FTZ R11, R186, R11 ;  /* 0x0000000bba0b7221 */ /* 0x004fc20000010000 */
[----:B---3--:R-:W-:-:S06]  /*20cf0*/  FADD.FTZ R12, R188, R12 ;  /* 0x0000000cbc0c7221 */ /* 0x008fcc0000010000 */
[----:B------:R-:W2:Y:S08]  /*20d00*/  MUFU.EX2 R168, R168 ;  /* 0x000000a800a87308 */ /* 0x000eb00000000800 */
[----:B------:R-:W3:Y:S01]  /*20d10*/  MUFU.EX2 R170, R170 ;  /* 0x000000aa00aa7308 */ /* 0x000ee20000000800 */
[----:B----4-:R-:W-:-:S01]  /*20d20*/  FADD.FTZ R11, R189, R11 ;  /* 0x0000000bbd0b7221 */ /* 0x010fc20000010000 */
[----:B-----5:R-:W-:-:S06]  /*20d30*/  FADD.FTZ R12, R191, R12 ;  /* 0x0000000cbf0c7221 */ /* 0x020fcc0000010000 */
        /* <DEDUP_REMOVED lines=123> */
[----:B-1----:R-:W-:-:S03]  /*214f0*/  FADD.FTZ R12, R131, R12 ;  /* 0x0000000c830c7221 */ /* 0x002fc60000010000 */
[----:B--2---:R-:W-:Y:S01]  /*21500*/  FADD.FTZ R11, R132, R11 ;  /* 0x0000000b840b7221 */ /* 0x004fe20000010000 */
[----:B---3--:R-:W-:-:S03]  /*21510*/  FADD.FTZ R193, R134, R12 ;  /* 0x0000000c86c17221 */ /* 0x008fc60000010000 */
[----:B----4-:R-:W-:Y:S01]  /*21520*/  FADD.FTZ R12, R126, R11 ;  /* 0x0000000b7e0c7221 */ /* 0x010fe20000010000 */
[----:B-----5:R-:W-:-:S01]  /*21530*/  FADD.FTZ R11, R135, R193 ;  /* 0x000000c1870b7221 */ /* 0x020fc20000010000 */
[----:B------:R-:W-:Y:S06]  /*21540*/  @!P0 BRA `(.L_x_2920) ;  /* 0x0000000000048947 */ /* 0x000fec0003800000 */
[----:B------:R-:W-:Y:S01]  /*21550*/  BPT.TRAP 0x1 ;  /* 0x000000040000795c */ /* 0x000fe20000300000 */
.L_x_2920:
[----:B------:R-:W-:Y:S01]  /*21560*/  IMAD R3, R3, 0x8, R18 ;  /* 0x0000000803037824 */ /* 0x000fe200078e0212 */
[----:B------:R-:W-:Y:S01]  /*21570*/  ISETP.GT.AND P1, PT, R0, R20, PT ;  /* 0x000000140000720c */ /* 0x000fe20003f24270 */
[----:B------:R-:W-:Y:S01]  /*21580*/  FMUL.FTZ R24, R24, R9 ;  /* 0x0000000918187220 */ /* 0x000fe20000410000 */
[----:B------:R-:W-:Y:S01]  /*21590*/  MOV R193, UR38 ;  /* 0x0000002600c17c02 */ /* 0x000fe20008000f00 */
[----:B------:R-:W-:Y:S01]  /*215a0*/  VIADD R3, R3, 0x33460 ;  /* 0x0003346003037836 */ /* 0x000fe20000000000 */
        /* <DEDUP_REMOVED lines=139> */
[----:B------:R-:W-:Y:S01]  /*21e60*/  IMAD.MOV.U32 R10, RZ, RZ, R15 ;  /* 0x000000ffff0a7224 */ /* 0x000fe200078e000f */
[----:B------:R-:W-:Y:S01]  /*21e70*/  MOV R214, R180 ;  /* 0x000000b400d67202 */ /* 0x000fe20000000f00 */
[----:B------:R-:W-:Y:S01]  /*21e80*/  IMAD.MOV.U32 R9, RZ, RZ, R4 ;  /* 0x000000ffff097224 */ /* 0x000fe200078e0004 */
[----:B------:R-:W-:Y:S01]  /*21e90*/  MOV R204, R140 ;  /* 0x0000008c00cc7202 */ /* 0x000fe20000000f00 */
[----:B------:R-:W-:Y:S01]  /*21ea0*/  IMAD.MOV.U32 R8, RZ, RZ, R229 ;  /* 0x000000ffff087224 */ /* 0x000fe200078e00e5 */
[----:B------:R-:W-:Y:S01]  /*21eb0*/  MOV R202, R126 ;  /* 0x0000007e00ca7202 */ /* 0x000fe20000000f00 */
[----:B0-----:R-:W-:-:S02]  /*21ec0*/  IMAD.MOV.U32 R3, RZ, RZ, R221 ;  /* 0x000000ffff037224 */ /* 0x001fc400078e00dd */
        /* <DEDUP_REMOVED lines=15> */
[----:B------:R-:W-:Y:S01]  /*21fc0*/  IMAD.MOV.U32 R203, RZ, RZ, R134 ;  /* 0x000000ffffcb7224 */ /* 0x000fe200078e0086 */
[----:B------:R-:W-:Y:S06]  /*21fd0*/  @P1 BRA `(.L_x_2921) ;  /* 0xffffffb400381947 */ /* 0x000fec000383ffff */
[----:B------:R-:W-:-:S07]  /*21fe0*/  IMAD.MOV.U32 R3, RZ, RZ, R0 ;  /* 0x000000ffff037224 */ /* 0x000fce00078e0000 */
.L_x_2909:
[----:B------:R-:W2:Y:S02]  /*21ff0*/  LDL R0, [R1+0x44] ;  /* 0x0000440001007983 */ /* 0x000ea40000100800 */
[----:B--2---:R-:W-:-:S13]  /*22000*/  ISETP.GE.AND P1, PT, R3, R0, PT ;  /* 0x000000000300720c */ /* 0x004fda0003f26270 */
[----:B------:R-:W-:Y:S05]  /*22010*/  @!P1 BRA `(.L_x_2922) ;  /* 0x0000003c00e89947 */ /* 0x000fea0003800000 */
[----:B------:R-:W-:Y:S01]  /*22020*/  IMAD.MOV.U32 R10, RZ, RZ, R15 ;  /* 0x000000ffff0a7224 */ /* 0x000fe200078e000f */
[----:B------:R-:W-:Y:S01]  /*22030*/  MOV R0, R221 ;  /* 0x000000dd00007202 */ /* 0x000fe20000000f00 */
[----:B------:R-:W-:Y:S02]  /*22040*/  IMAD.MOV.U32 R9, RZ, RZ, R4 ;  /* 0x000000ffff097224 */ /* 0x000fe400078e0004 */
[----:B------:R-:W-:-:S07]  /*22050*/  IMAD.MOV.U32 R8, RZ, RZ, R229 ;  /* 0x000000ffff087224 */ /* 0x000fce00078e00e5 */
.L_x_2934:
[----:B------:R-:W2:Y:S01]  /*22060*/  LDL R4, [R1+0x2c] ;  /* 0x00002c0001047983 */ /* 0x000ea20000100800 */
[----:B------:R-:W-:Y:S01]  /*22070*/  VIADD R221, R0, 0x1 ;  /* 0x0000000100dd7836 */ /* 0x000fe20000000000 */
[----:B------:R-:W-:Y:S05]  /*22080*/  YIELD ;  /* 0x0000000000007946 */ /* 0x000fea0003800000 */
[----:B------:R-:W-:-:S04]  /*22090*/  ISETP.NE.AND P1, PT, R221, 0x2, PT ;  /* 0x00000002dd00780c */ /* 0x000fc80003f25270 */
[----:B------:R-:W-:Y:S02]  /*220a0*/  SEL R229, RZ, 0x1, P1 ;  /* 0x00000001ffe57807 */ /* 0x000fe40000800000 */
[----:B------:R-:W-:Y:S02]  /*220b0*/  SEL R221, R221, RZ, P1 ;  /* 0x000000ffdddd7207 */ /* 0x000fe40000800000 */
[----:B------:R-:W-:Y:S02]  /*220c0*/  LOP3.LUT R229, R8, R229, RZ, 0x3c, !PT ;  /* 0x000000e508e57212 */ /* 0x000fe400078e3cff */
[----:B--2---:R-:W-:-:S13]  /*220d0*/  ISETP.NE.AND P2, PT, R4, RZ, PT ;  /* 0x000000ff0400720c */ /* 0x004fda0003f45270 */
[----:B------:R-:W-:Y:S05]  /*220e0*/  @P2 BRA `(.L_x_2923) ;  /* 0x0000000000302947 */ /* 0x000fea0003800000 */
[----:B------:R-:W-:Y:S05]  /*220f0*/  @!P0 BRA `(.L_x_2924) ;  /* 0x0000000000048947 */ /* 0x000fea0003800000 */
[----:B------:R-:W-:Y:S01]  /*22100*/  BPT.TRAP 0x1 ;  /* 0x000000040000795c */ /* 0x000fe20000300000 */
.L_x_2924:
[----:B------:R-:W-:Y:S01]  /*22110*/  IMAD R4, R221, 0x8, R18 ;  /* 0x00000008dd047824 */ /* 0x000fe200078e0212 */
[----:B------:R-:W-:-:S04]  /*22120*/  SHF.L.U32 R5, R229, 0x1f, RZ ;  /* 0x0000001fe5057819 */ /* 0x000fc800000006ff */
[----:B------:R0:W1:Y:S01]  /*22130*/  SYNCS.PHASECHK.TRANS64.TRYWAIT P1, [R4+URZ+0x33430], R5 ;  /* 0x03343005040075a7 */ /* 0x000062000802017f */
[----:B------:R-:W-:Y:S05]  /*22140*/  @!P0 BRA `(.L_x_2925) ;  /* 0x0000000000048947 */ /* 0x000fea0003800000 */
[----:B------:R-:W-:Y:S01]  /*22150*/  BPT.TRAP 0x1 ;  /* 0x000000040000795c */ /* 0x000fe20000300000 */
.L_x_2925:
[----:B------:R-:W-:Y:S04]  /*22160*/  BSSY B0, `(.L_x_2923) ;  /* 0x0000004000007945 */ /* 0x000fe80003800000 */
[----:B-1----:R-:W-:Y:S05]  /*22170*/  @P1 BRA `(.L_x_2926) ;  /* 0x0000000000081947 */ /* 0x002fea0003800000 */
[----:B------:R-:W1:Y:S02]  /*22180*/  SYNCS.PHASECHK.TRANS64.TRYWAIT P1, [R4+URZ+0x33430], R5 ;  /* 0x03343005040075a7 */ /* 0x000e64000802017f */
[----:B-1----:R-:W-:Y:S05]  /*22190*/  @!P1 BRA `(.L_x_2927) ;  /* 0x0000014400d49947 */ /* 0x002fea0003800000 */
.L_x_2926:
[----:B------:R-:W-:Y:S05]  /*221a0*/  BSYNC B0 ;  /* 0x0000000000007941 */ /* 0x000fea0003800000 */
.L_x_2923:
[----:B01----:R-:W0:Y:S01]  /*221b0*/  S2R R4, SR_TID.X ;  /* 0x0000000000047919 */ /* 0x003e220000002100 */
[----:B------:R-:W-:Y:S05]  /*221c0*/  WARPSYNC.ALL ;  /* 0x0000000000007948 */ /* 0x000fea0003800000 */
[----:B------:R-:W-:Y:S01]  /*221d0*/  IMAD.MOV.U32 R5, RZ, RZ, -0x7fffffe0 ;  /* 0x80000020ff057424 */ /* 0x000fe200078e00ff */
[----:B------:R-:W-:Y:S01]  /*221e0*/  UMOV UR44, UR24 ;  /* 0x00000018002c7c82 */ /* 0x000fe20008000000 */
[----:B------:R-:W-:Y:S01]  /*221f0*/  UMOV UR45, UR25 ;  /* 0x00000019002d7c82 */ /* 0x000fe20008000000 */
[----:B------:R-:W-:Y:S01]  /*22200*/  IMAD.MOV.U32 R21, RZ, RZ, -0x7fffffe0 ;  /* 0x80000020ff157424 */ /* 0x000fe200078e00ff */
[----:B------:R-:W-:Y:S01]  /*22210*/  UMOV UR40, UR24 ;  /* 0x0000001800287c82 */ /* 0x000fe20008000000 */
[----:B------:R-:W-:Y:S01]  /*22220*/  R2UR UR47, R5 ;  /* 0x00000000052f72ca */ /* 0x000fe200000e0000 */
[----:B------:R-:W-:Y:S01]  /*22230*/  UMOV UR41, UR25 ;  /* 0x0000001900297c82 */ /* 0x000fe20008000000 */
[----:B------:R-:W-:Y:S01]  /*22240*/  IMAD.MOV.U32 R7, RZ, RZ, -0x7fffffe0 ;  /* 0x80000020ff077424 */ /* 0x000fe200078e00ff */
[----:B------:R-:W-:Y:S01]  /*22250*/  R2UR UR43, R21 ;  /* 0x00000000152b72ca */ /* 0x000fe200000e0000 */
[----:B------:R-:W-:Y:S01]  /*22260*/  IMAD.MOV.U32 R15, RZ, RZ, -0x7fffffe0 ;  /* 0x80000020ff0f7424 */ /* 0x000fe200078e00ff */
[----:B------:R-:W-:Y:S01]  /*22270*/  UMOV UR32, UR24 ;  /* 0x0000001800207c82 */ /* 0x000fe20008000000 */
[----:B------:R-:W-:Y:S01]  /*22280*/  UMOV UR33, UR25 ;  /* 0x0000001900217c82 */ /* 0x000fe20008000000 */
[----:B------:R-:W-:Y:S01]  /*22290*/  R2UR UR27, R7 ;  /* 0x00000000071b72ca */ /* 0x000fe200000e0000 */
[----:B------:R-:W-:Y:S01]  /*222a0*/  UMOV UR28, UR24 ;  /* 0x00000018001c7c82 */ /* 0x000fe20008000000 */
[----:B------:R-:W-:Y:S01]  /*222b0*/  R2UR UR35, R15 ;  /* 0x000000000f2372ca */ /* 0x000fe200000e0000 */
[----:B------:R-:W-:Y:S01]  /*222c0*/  UMOV UR29, UR25 ;  /* 0x00000019001d7c82 */ /* 0x000fe20008000000 */
[----:B------:R-:W-:Y:S01]  /*222d0*/  R2UR UR31, R21 ;  /* 0x00000000151f72ca */ /* 0x000fe200000e0000 */
[----:B------:R-:W-:Y:S01]  /*222e0*/  IMAD.MOV.U32 R15, RZ, RZ, -0x7fffffe0 ;  /* 0x80000020ff0f7424 */ /* 0x000fe200078e00ff */
        /* <DEDUP_REMOVED lines=13> */
[----:B------:R-:W-:Y:S02]  /*223c0*/  R2UR UR26, R6 ;  /* 0x00000000061a72ca */ /* 0x000fe400000e0000 */
[----:B------:R-:W-:Y:S01]  /*223d0*/  R2UR UR34, R14 ;  /* 0x000000000e2272ca */ /* 0x000fe200000e0000 */
[----:B------:R-:W-:Y:S01]  /*223e0*/  VIADD R14, R4, 0x82 ;  /* 0x00000082040e7836 */ /* 0x000fe20000000000 */
[----:B------:R-:W-:-:S02]  /*223f0*/  R2UR UR30, R20 ;  /* 0x00000000141e72ca */ /* 0x000fc400000e0000 */
[----:B------:R-:W-:-:S04]  /*22400*/  IADD3 R6, R4, 0x2, RZ ;  /* 0x0000000204067810 */ /* 0x000fc80007ffe0ff */
[----:B------:R-:W-:Y:S01]  /*22410*/  R2UR UR6, R6 ;  /* 0x00000000060672ca */ /* 0x000fe200000e0000 */
[----:B------:R-:W-:Y:S01]  /*22420*/  VIADD R6, R4, 0x102 ;  /* 0x0000010204067836 */ /* 0x000fe20000000000 */
        /* <DEDUP_REMOVED lines=224> */
.L_x_2929:
[----:B------:R-:W-:Y:S01]  /*23230*/  SHF.L.U32 R4, R8, 0x1f, RZ ;  /* 0x0000001f08047819 */ /* 0x000fe200000006ff */
[----:B------:R-:W-:-:S04]  /*23240*/  IMAD R5, R0, 0x8, R18 ;  /* 0x0000000800057824 */ /* 0x000fc800078e0212 */
[----:B------:R0:W1:Y:S01]  /*23250*/  SYNCS.PHASECHK.TRANS64.TRYWAIT P1, [R5+URZ+0x33450], R4 ;  /* 0x03345004050075a7 */ /* 0x000062000802017f */
[----:B------:R-:W-:Y:S05]  /*23260*/  @!P0 BRA `(.L_x_2930) ;  /* 0x0000000000048947 */ /* 0x000fea0003800000 */
[----:B------:R-:W-:Y:S01]  /*23270*/  BPT.TRAP 0x1 ;  /* 0x000000040000795c */ /* 0x000fe20000300000 */
.L_x_2930:
[----:B-1----:R-:W-:Y:S05]  /*23280*/  @P1 BRA `(.L_x_2928) ;  /* 0x0000000000081947 */ /* 0x002fea0003800000 */
[----:B------:R-:W1:Y:S02]  /*23290*/  SYNCS.PHASECHK.TRANS64.TRYWAIT P1, [R5+URZ+0x33450], R4 ;  /* 0x03345004050075a7 */ /* 0x000e64000802017f */
[----:B-1----:R-:W-:Y:S05]  /*232a0*/  @!P1 BRA `(.L_x_2931) ;  /* 0x0000013400a49947 */ /* 0x002fea0003800000 */
.L_x_2928:
        /* <DEDUP_REMOVED lines=11> */
[----:B------:R-:W-:-:S04]  /*23360*/  IMAD R4, R0, 0x780, R4 ;  /* 0x0000078000047824 */ /* 0x000fc800078e0204 */
[C---:B------:R-:W-:Y:S01]  /*23370*/  VIADD R6, R4.reuse, 0x180 ;  /* 0x0000018004067836 */ /* 0x040fe20000000000 */
[----:B------:R-:W-:-:S13]  /*23380*/  R2UR UR6, R4 ;  /* 0x00000000040672ca */ /* 0x000fda00000e0000 */
[----:B------:R-:W-:Y:S01]  /*23390*/  QGMMA.64x192x32.F32.E4M3.E4M3 R24, R216, gdesc[UR4], R24, gsb0 ;  /* 0x02e00004d8187df3 */ /* 0x000fe20008000818 */
[----:B------:R-:W-:Y:S02]  /*233a0*/  R2UR UR6, R6 ;  /* 0x00000000060672ca */ /* 0x000fe400000e0000 */
[----:B------:R-:W-:Y:S01]  /*233b0*/  R2UR UR7, R7 ;  /* 0x00000000070772ca */ /* 0x000fe200000e0000 */
[----:B------:R-:W-:Y:S01]  /*233c0*/  IMAD.MOV.U32 R7, RZ, RZ, -0x3ffffff0 ;  /* 0xc0000010ff077424 */ /* 0x000fe200078e00ff */
[----:B------:R-:W-:Y:S02]  /*233d0*/  IADD3 R6, R4, 0x300, RZ ;  /* 0x0000030004067810 */ /* 0x000fe40007ffe0ff */
[----:B0-----:R-:W-:Y:S01]  /*233e0*/  SHF.R.U32.HI R8, RZ, 0x7, R8 ;  /* 0x00000007ff087819 */ /* 0x001fe20000011608 */
[----:B------:R-:W-:Y:S02]  /*233f0*/  WARPGROUP.DEPBAR.LE gsb0, 0x0 ;  /* 0x00008000000079c5 */ /* 0x000fe40000010000 */
[----:B------:R-:W-:-:S10]  /*23400*/  WARPGROUP.ARRIVE ;  /* 0x00000000000079c5 */ /* 0x000fd40000000000 */
[----:B------:R-:W-:Y:S01]  /*23410*/  QGMMA.64x192x32.F32.E4M3.E4M3 R24, R212, gdesc[UR4], R24, gsb0 ;  /* 0x02e00004d4187df3 */ /* 0x000fe20008000818 */
[----:B------:R-:W-:Y:S01]  /*23420*/  R2UR UR6, R6 ;  /* 0x00000000060672ca */ /* 0x000fe200000e0000 */
[C---:B------:R-:W-:Y:S01]  /*23430*/  VIADD R6, R4.reuse, 0x480 ;  /* 0x0000048004067836 */ /* 0x040fe20000000000 */
[----:B------:R-:W-:Y:S01]  /*23440*/  R2UR UR7, R7 ;  /* 0x00000000070772ca */ /* 0x000fe200000e0000 */
[----:B------:R-:W-:Y:S02]  /*23450*/  IMAD.MOV.U32 R7, RZ, RZ, -0x3ffffff0 ;  /* 0xc0000010ff077424 */ /* 0x000fe400078e00ff */
[----:B------:R-:W-:Y:S01]  /*23460*/  VIADD R4, R4, 0x600 ;  /* 0x0000060004047836 */ /* 0x000fe20000000000 */
[----:B------:R-:W-:Y:S02]  /*23470*/  WARPGROUP.DEPBAR.LE gsb0, 0x0 ;  /* 0x00008000000079c5 */ /* 0x000fe40000010000 */
[----:B------:R-:W-:-:S11]  /*23480*/  WARPGROUP.ARRIVE ;  /* 0x00000000000079c5 */ /* 0x000fd60000000000 */
        /* <DEDUP_REMOVED lines=16> */
.L_x_2932:
[C---:B------:R-:W-:Y:S01]  /*23590*/  FMUL.FTZ R5, R2.reuse, R184 ;  /* 0x000000b802057220 */ /* 0x040fe20000410000 */
[C---:B------:R-:W-:Y:S01]  /*235a0*/  FMUL.FTZ R6, R2.reuse, R185 ;  /* 0x000000b902067220 */ /* 0x040fe20000410000 */
[C---:B------:R-:W-:Y:S01]  /*235b0*/  FMUL.FTZ R14, R2.reuse, R188 ;  /* 0x000000bc020e7220 */ /* 0x040fe20000410000 */
[----:B0-----:R-:W-:Y:S01]  /*235c0*/  LEA R4, R221, R18, 0x3 ;  /* 0x00000012dd047211 */ /* 0x001fe200078e18ff */
[C---:B------:R-:W-:Y:S01]  /*235d0*/  FMUL.FTZ R20, R2.reuse, R189 ;  /* 0x000000bd02147220 */ /* 0x040fe20000410000 */
[----:B------:R-:W-:Y:S01]  /*235e0*/  IMAD.U32 R15, RZ, RZ, UR38 ;  /* 0x00000026ff0f7e24 */ /* 0x000fe2000f8e00ff */
[----:B------:R-:W0:Y:S01]  /*235f0*/  MUFU.TANH R5, R5 ;  /* 0x0000000500057308 */ /* 0x000e220000002400 */
[----:B------:R-:W-:Y:S01]  /*23600*/  FMUL.FTZ R185, R2, R192 ;  /* 0x000000c002b97220 */ /* 0x000fe20000410000 */
[----:B------:R-:W-:Y:S02]  /*23610*/  VIADD R4, R4, 0x33440 ;  /* 0x0003344004047836 */ /* 0x000fe40000000000 */
[C---:B------:R-:W-:Y:S01]  /*23620*/  FMUL.FTZ R7, R2.reuse, R186 ;  /* 0x000000ba02077220 */ /* 0x040fe20000410000 */
[C---:B------:R-:W-:Y:S01]  /*23630*/  FMUL.FTZ R186, R2.reuse, R193 ;  /* 0x000000c102ba7220 */ /* 0x040fe20000410000 */
[C---:B------:R-:W-:Y:S01]  /*23640*/  FMUL.FTZ R189, R2.reuse, R196 ;  /* 0x000000c402bd7220 */ /* 0x040fe20000410000 */
[C---:B------:R-:W-:Y:S01]  /*23650*/  FMUL.FTZ R21, R2.reuse, R190 ;  /* 0x000000be02157220 */ /* 0x040fe20000410000 */
[----:B------:R-:W-:Y:S01]  /*23660*/  PRMT R4, R15, 0x654, R4 ;  /* 0x000006540f047816 */ /* 0x000fe20000000004 */
[----:B------:R-:W1:Y:S01]  /*23670*/  MUFU.TANH R6, R6 ;  /* 0x0000000600067308 */ /* 0x000e620000002400 */
[C---:B------:R-:W-:Y:S01]  /*23680*/  FMUL.FTZ R190, R2.reuse, R197 ;  /* 0x000000c502be7220 */ /* 0x040fe20000410000 */
[C---:B------:R-:W-:Y:S01]  /*23690*/  FMUL.FTZ R168, R2.reuse, R168 ;  /* 0x000000a802a87220 */ /* 0x040fe20000410000 */
[----:B------:R0:W-:Y:S01]  /*236a0*/  SYNCS.ARRIVE.TRANS64.RED.A1T0 RZ, [R4+URZ], RZ ;  /* 0x000000ff04ff79a7 */ /* 0x0001e2000810043f */
[C---:B------:R-:W-:Y:S01]  /*236b0*/  FMUL.FTZ R169, R2.reuse, R169 ;  /* 0x000000a902a97220 */ /* 0x040fe20000410000 */
[C---:B------:R-:W-:Y:S01]  /*236c0*/  FMUL.FTZ R172, R2.reuse, R172 ;  /* 0x000000ac02ac7220 */ /* 0x040fe20000410000 */
[C---:B------:R-:W-:Y:S01]  /*236d0*/  FMUL.FTZ R173, R2.reuse, R173 ;  /* 0x000000ad02ad7220 */ /* 0x040fe20000410000 */
[C---:B------:R-:W-:Y:S01]  /*236e0*/  FMUL.FTZ R176, R2.reuse, R176 ;  /* 0x000000b002b07220 */ /* 0x040fe20000410000 */
[----:B------:R-:W2:Y:S01]  /*236f0*/  MUFU.TANH R14, R14 ;  /* 0x0000000e000e7308 */ /* 0x000ea20000002400 */
[C---:B------:R-:W-:Y:S01]  /*23700*/  FMUL.FTZ R177, R2.reuse, R177 ;  /* 0x000000b102b17220 */ /* 0x040fe20000410000 */
[C---:B------:R-:W-:Y:S01]  /*23710*/  FMUL.FTZ R180, R2.reuse, R180 ;  /* 0x000000b402b47220 */ /* 0x040fe20000410000 */
[----:B0-----:R-:W-:Y:S01]  /*23720*/  FMNMX.FTZ R4, R5, R9, !PT ;  /* 0x0000000905047209 */ /* 0x001fe20007810000 */
        /* <DEDUP_REMOVED lines=82> */
[----:B------:R-:W-:Y:S01]  /*23c50*/  FMUL.FTZ R193, R2, R135 ;  /* 0x0000008702c17220 */ /* 0x000fe20000410000 */
[----:B------:R-:W-:Y:S01]  /*23c60*/  UMOV UR52, UR50 ;  /* 0x0000003200347c82 */ /* 0x000fe20008000000 */
        /* <DEDUP_REMOVED lines=57> */
[----:B0-----:R-:W-:-:S05]  /*24000*/  FMNMX.FTZ R15, R133, R4, !PT ;  /* 0x00000004850f7209 */ /* 0x001fca0007810000 */
[----:B------:R-:W0:Y:S02]  /*24010*/  SHFL.BFLY PT, R4, R15, 0x2, 0x1f ;  /* 0x0c401f000f047f89 */ /* 0x000e2400000e0000 */
[----:B------:R-:W3:Y:S08]  /*24020*/  MUFU.TANH R21, R21 ;  /* 0x0000001500157308 */ /* 0x000ef00000002400 */
[----:B------:R-:W4:Y:S08]  /*24030*/  MUFU.TANH R184, R184 ;  /* 0x000000b800b87308 */ /* 0x000f300000002400 */
[----:B------:R-:W5:Y:S01]  /*24040*/  MUFU.TANH R187, R187 ;  /* 0x000000bb00bb7308 */ /* 0x000f620000002400 */
[----:B0-----:R-:W-:-:S07]  /*24050*/  FMNMX.FTZ R4, R15, R4, !PT ;  /* 0x000000040f047209 */ /* 0x001fce0007810000 */
[----:B------:R-:W0:Y:S01]  /*24060*/  MUFU.TANH R188, R188 ;  /* 0x000000bc00bc7308 */ /* 0x000e220000002400 */
[----:B------:R-:W1:Y:S07]  /*24070*/  SHFL.BFLY PT, R15, R4, 0x1, 0x1f ;  /* 0x0c201f00040f7f89 */ /* 0x000e6e00000e0000 */
[----:B------:R-:W0:Y:S08]  /*24080*/  MUFU.TANH R191, R191 ;  /* 0x000000bf00bf7308 */ /* 0x000e300000002400 */
[----:B------:R-:W0:Y:S08]  /*24090*/  MUFU.TANH R192, R192 ;  /* 0x000000c000c07308 */ /* 0x000e300000002400 */
[----:B------:R-:W0:Y:S01]  /*240a0*/  MUFU.TANH R170, R170 ;  /* 0x000000aa00aa7308 */ /* 0x000e220000002400 */
[----:B-1----:R-:W-:-:S02]  /*240b0*/  FMNMX.FTZ R4, R4, R15, !PT ;  /* 0x0000000f04047209 */ /* 0x002fc40007810000 */
[----:B------:R-:W-:-:S05]  /*240c0*/  FMNMX.FTZ R15, R7, R10, !PT ;  /* 0x0000000a070f7209 */ /* 0x000fca0007810000 */
[----:B------:R-:W1:Y:S01]  /*240d0*/  MUFU.TANH R171, R171 ;  /* 0x000000ab00ab7308 */ /* 0x000e620000002400 */
[----:B--2---:R-:W-:Y:S01]  /*240e0*/  FMNMX.FTZ R15, R8, R15, !PT ;  /* 0x0000000f080f7209 */ /* 0x004fe20007810000 */
[----:B------:R-:W-:-:S03]  /*240f0*/  FADD.FTZ R9, -R4, R9 ;  /* 0x0000000904097221 */ /* 0x000fc60000010100 */
[----:B---3--:R-:W-:Y:S01]  /*24100*/  FMNMX.FTZ R15, R21, R15, !PT ;  /* 0x0000000f150f7209 */ /* 0x008fe20007810000 */
[----:B------:R-:W-:Y:S02]  /*24110*/  FMUL.FTZ R9, R9, UR52 ;  /* 0x0000003409097c20 */ /* 0x000fe40008410000 */
[----:B------:R-:W2:Y:S01]  /*24120*/  MUFU.TANH R174, R174 ;  /* 0x000000ae00ae7308 */ /* 0x000ea20000002400 */
[----:B----4-:R-:W-:-:S04]  /*24130*/  FMNMX.FTZ R15, R184, R15, !PT ;  /* 0x0000000fb80f7209 */ /* 0x010fc80007810000 */
[----:B-----5:R-:W-:-:S03]  /*24140*/  FMNMX.FTZ R15, R187, R15, !PT ;  /* 0x0000000fbb0f7209 */ /* 0x020fc60007810000 */
[----:B------:R-:W3:Y:S01]  /*24150*/  MUFU.TANH R175, R175 ;  /* 0x000000af00af7308 */ /* 0x000ee20000002400 */
[----:B0-----:R-:W-:-:S04]  /*24160*/  FMNMX.FTZ R15, R188, R15, !PT ;  /* 0x0000000fbc0f7209 */ /* 0x001fc80007810000 */
[----:B------:R-:W-:-:S03]  /*24170*/  FMNMX.FTZ R15, R191, R15, !PT ;  /* 0x0000000fbf0f7209 */ /* 0x000fc60007810000 */
[----:B------:R-:W0:Y:S01]  /*24180*/  MUFU.TANH R178, R178 ;  /* 0x000000b200b27308 */ /* 0x000e220000002400 */
[----:B------:R-:W-:-:S04]  /*24190*/  FMNMX.FTZ R15, R192, R15, !PT ;  /* 0x0000000fc00f7209 */ /* 0x000fc80007810000 */
[----:B------:R-:W-:-:S03]  /*241a0*/  FMNMX.FTZ R15, R170, R15, !PT ;  /* 0x0000000faa0f7209 */ /* 0x000fc60007810000 */
[----:B------:R-:W4:Y:S01]  /*241b0*/  MUFU.TANH R179, R179 ;  /* 0x000000b300b37308 */ /* 0x000f220000002400 */
[----:B-1----:R-:W-:-:S04]  /*241c0*/  FMNMX.FTZ R15, R171, R15, !PT ;  /* 0x0000000fab0f7209 */ /* 0x002fc80007810000 */
[----:B--2---:R-:W-:-:S03]  /*241d0*/  FMNMX.FTZ R15, R174, R15, !PT ;  /* 0x0000000fae0f7209 */ /* 0x004fc60007810000 */
[----:B------:R-:W1:Y:S01]  /*241e0*/  MUFU.TANH R182, R182 ;  /* 0x000000b600b67308 */ /* 0x000e620000002400 */
[----:B---3--:R-:W-:-:S04]  /*241f0*/  FMNMX.FTZ R15, R175, R15, !PT ;  /* 0x0000000faf0f7209 */ /* 0x008fc80007810000 */
[----:B0-----:R-:W-:-:S03]  /*24200*/  FMNMX.FTZ R15, R178, R15, !PT ;  /* 0x0000000fb20f7209 */ /* 0x001fc60007810000 */
[----:B------:R-:W0:Y:S01]  /*24210*/  MUFU.TANH R183, R183 ;  /* 0x000000b700b77308 */ /* 0x000e220000002400 */
[----:B----4-:R-:W-:-:S07]  /*24220*/  FMNMX.FTZ R15, R179, R15, !PT ;  /* 0x0000000fb30f7209 */ /* 0x010fce0007810000 */
[----:B------:R-:W2:Y:S01]  /*24230*/  MUFU.TANH R154, R154 ;  /* 0x0000009a009a7308 */ /* 0x000ea20000002400 */
[----:B-1----:R-:W-:-:S07]  /*24240*/  FMNMX.FTZ R15, R182, R15, !PT ;  /* 0x0000000fb60f7209 */ /* 0x002fce0007810000 */
[----:B------:R-:W1:Y:S01]  /*24250*/  MUFU.TANH R155, R155 ;  /* 0x0000009b009b7308 */ /* 0x000e620000002400 */
[----:B0-----:R-:W-:-:S07]  /*24260*/  FMNMX.FTZ R15, R183, R15, !PT ;  /* 0x0000000fb70f7209 */ /* 0x001fce0007810000 */
[----:B------:R-:W0:Y:S01]  /*24270*/  MUFU.TANH R158, R158 ;  /* 0x0000009e009e7308 */ /* 0x000e220000002400 */
[----:B--2---:R-:W-:-:S07]  /*24280*/  FMNMX.FTZ R15, R154, R15, !PT ;  /* 0x0000000f9a0f7209 */ /* 0x004fce0007810000 */
        /* <DEDUP_REMOVED lines=42> */
[----:B------:R-:W-:Y:S01]  /*24530*/  MUFU.EX2 R9, R9 ;  /* 0x0000000900097308 */ /* 0x000fe20000000800 */
[----:B-1----:R-:W-:-:S04]  /*24540*/  FMNMX.FTZ R15, R134, R15, !PT ;  /* 0x0000000f860f7209 */ /* 0x002fc80007810000 */
[----:B0-----:R-:W-:-:S05]  /*24550*/  FMNMX.FTZ R15, R193, R15, !PT ;  /* 0x0000000fc10f7209 */ /* 0x001fca0007810000 */
        /* <DEDUP_REMOVED lines=99> */
[----:B0-----:R-:W-:Y:S01]  /*24b90*/  FADD.FTZ R12, R6, R12 ;  /* 0x0000000c060c7221 */ /* 0x001fe20000010000 */
[----:B--2---:R-:W-:-:S01]  /*24ba0*/  FADD.FTZ R193, R8, R11 ;  /* 0x0000000b08c17221 */ /* 0x004fc20000010000 */
[----:B------:R-:W0:Y:S02]  /*24bb0*/  MUFU.EX2 R20, R20 ;  /* 0x0000001400147308 */ /* 0x000e240000000800 */
        /* <DEDUP_REMOVED lines=151> */
.L_x_2933:
[----:B------:R-:W2:Y:S01]  /*25530*/  LDL R194, [R1+0x44] ;  /* 0x0000440001c27983 */ /* 0x000ea20000100800 */
[----:B------:R-:W-:Y:S01]  /*25540*/  IMAD R0, R0, 0x8, R18 ;  /* 0x0000000800007824 */ /* 0x000fe200078e0212 */
[----:B------:R-:W-:Y:S01]  /*25550*/  F2FP.SATFINITE.E4M3.F32.PACK_AB_MERGE_C R14, R20, R14, RZ ;  /* 0x0000000e140e723e */ /* 0x000fe200048070ff */
[----:B------:R-:W-:Y:S01]  /*25560*/  IMAD.U32 R193, RZ, RZ, UR38 ;  /* 0x00000026ffc17e24 */ /* 0x000fe2000f8e00ff */
[----:B------:R-:W-:Y:S01]  /*25570*/  F2FP.SATFINITE.E4M3.F32.PACK_AB_MERGE_C R21, R184, R21, RZ ;  /* 0x00000015b815723e */ /* 0x000fe200048070ff */
[-C--:B------:R-:W-:Y:S01]  /*25580*/  FMUL.FTZ R24, R24, R9.reuse ;  /* 0x0000000918187220 */ /* 0x080fe20000410000 */
[----:B------:R-:W-:Y:S01]  /*25590*/  IADD3 R0, R0, 0x33460, RZ ;  /* 0x0003346000007810 */ /* 0x000fe20007ffe0ff */
        /* <DEDUP_REMOVED lines=135> */
[----:B------:R-:W-:Y:S01]  /*25e10*/  IMAD.MOV.U32 R10, RZ, RZ, R15 ;  /* 0x000000ffff0a7224 */ /* 0x000fe200078e000f */
[----:B0-----:R-:W-:Y:S01]  /*25e20*/  MOV R0, R221 ;  /* 0x000000dd00007202 */ /* 0x001fe20000000f00 */
        /* <DEDUP_REMOVED lines=22> */
[C---:B--2---:R-:W-:Y:S01]  /*25f90*/  ISETP.GT.AND P1, PT, R3.reuse, R194, PT ;  /* 0x000000c20300720c */ /* 0x044fe20003f24270 */
[----:B------:R-:W-:-:S12]  /*25fa0*/  VIADD R3, R3, 0xffffffff ;  /* 0xffffffff03037836 */ /* 0x000fd80000000000 */
[----:B------:R-:W-:Y:S05]  /*25fb0*/  @P1 BRA `(.L_x_2934) ;  /* 0xffffffc000281947 */ /* 0x000fea000383ffff */
.L_x_2922:
[----:B------:R-:W-:Y:S05]  /*25fc0*/  WARPSYNC.ALL ;  /* 0x0000000000007948 */ /* 0x000fea0003800000 */
[----:B------:R-:W-:Y:S06]  /*25fd0*/  BAR.ARV 0x8, 0x180 ;  /* 0x0206000000007b1d */ /* 0x000fec0000002000 */
[----:B------:R-:W-:Y:S05]  /*25fe0*/  @!P0 BRA `(.L_x_2935) ;  /* 0x0000000000048947 */ /* 0x000fea0003800000 */
[----:B------:R-:W-:Y:S01]  /*25ff0*/  BPT.TRAP 0x1 ;  /* 0x000000040000795c */ /* 0x000fe20000300000 */
.L_x_2935:
[----:B------:R-:W-:Y:S01]  /*26000*/  IMAD R5, R221, 0x8, R18 ;  /* 0x00000008dd057824 */ /* 0x000fe200078e0212 */
[----:B------:R-:W-:-:S04]  /*26010*/  SHF.L.U32 R0, R229, 0x1f, RZ ;  /* 0x0000001fe5007819 */ /* 0x000fc800000006ff */
[----:B------:R0:W1:Y:S01]  /*26020*/  SYNCS.PHASECHK.TRANS64.TRYWAIT P1, [R5+URZ+0x33450], R0 ;  /* 0x03345000050075a7 */ /* 0x000062000802017f */
[----:B------:R-:W-:Y:S05]  /*26030*/  @!P0 BRA `(.L_x_2936) ;  /* 0x0000000000048947 */ /* 0x000fea0003800000 */
[----:B------:R-:W-:Y:S01]  /*26040*/  BPT.TRAP 0x1 ;  /* 0x000000040000795c */ /* 0x000fe20000300000 */
.L_x_2936:
[----:B------:R-:W-:-:S05]  /*26050*/  VIADD R18, R18, 0x200 ;  /* 0x0000020012127836 */ /* 0x000fca0000000000 */
[----:B------:R-:W-:-:S04]  /*26060*/  SHF.R.U32.HI R18, RZ, 0x4, R18 ;  /* 0x00000004ff127819 */ /* 0x000fc80000011612 */
[----:B------:R-:W-:-:S04]  /*26070*/  LOP3.LUT R18, R18, 0x3fff, RZ, 0xc0, !PT ;  /* 0x00003fff12127812 */ /* 0x000fc800078ec0ff */
[----:B------:R-:W-:Y:S01]  /*26080*/  LOP3.LUT R18, R18, 0x10000, RZ, 0xfc, !PT ;  /* 0x0001000012127812 */ /* 0x000fe200078efcff */
[----:B-1----:R-:W-:Y:S06]  /*26090*/  @P1 BRA `(.L_x_2937) ;  /* 0x0000000000081947 */ /* 0x002fec0003800000 */
[----:B------:R-:W1:Y:S02]  /*260a0*/  SYNCS.PHASECHK.TRANS64.TRYWAIT P1, [R5+URZ+0x33450], R0 ;  /* 0x03345000050075a7 */ /* 0x000e64000802017f */
[----:B-1----:R-:W-:Y:S05]  /*260b0*/  @!P1 BRA `(.L_x_2938) ;  /* 0x0000010800349947 */ /* 0x002fea0003800000 */
.L_x_2937:
[----:B------:R-:W-:Y:S01]  /*260c0*/  IMAD R2, R221, 0x780, R18 ;  /* 0x00000780dd027824 */ /* 0x000fe200078e0212 */
[----:B------:R-:W0:Y:S01]  /*260d0*/  LDL R13, [R1+0x70] ;  /* 0x00007000010d7983 */ /* 0x000e220000100800 */
[----:B------:R-:W-:Y:S01]  /*260e0*/  IMAD.MOV.U32 R3, RZ, RZ, -0x3ffffff0 ;  /* 0xc0000010ff037424 */ /* 0x000fe200078e00ff */
[----:B------:R-:W-:Y:S05]  /*260f0*/  WARPSYNC.ALL ;  /* 0x0000000000007948 */ /* 0x000fea0003800000 */
[C---:B------:R-:W-:Y:S01]  /*26100*/  R2UR UR6, R2.reuse ;  /* 0x00000000020672ca */ /* 0x040fe200000e0000 */
[----:B------:R-:W2:Y:S01]  /*26110*/  LDL R10, [R1+0x60] ;  /* 0x00006000010a7983 */ /* 0x000ea20000100800 */
[----:B------:R-:W-:Y:S01]  /*26120*/  R2UR UR7, R3 ;  /* 0x00000000030772ca */ /* 0x000fe200000e0000 */
[----:B------:R-:W-:Y:S01]  /*26130*/  WARPGROUP.ARRIVE ;  /* 0x00000000000079c5 */ /* 0x000fe20000000000 */
[----:B------:R-:W-:Y:S01]  /*26140*/  IMAD.MOV.U32 R7, RZ, RZ, -0x3ffffff0 ;  /* 0xc0000010ff077424 */ /* 0x000fe200078e00ff */
[----:B------:R-:W-:Y:S01]  /*26150*/  IADD3 R6, R2, 0x180, RZ ;  /* 0x0000018002067810 */ /* 0x000fe20007ffe0ff */
[----:B------:R-:W-:-:S02]  /*26160*/  ULDC.64 UR4, c[0x0][0x9a0] ;  /* 0x0002680000047ab9 */ /* 0x000fc40000000a00 */
[----:B------:R-:W-:-:S04]  /*26170*/  ISETP.NE.U32.AND P1, PT, RZ, UR4, PT ;  /* 0x00000004ff007c0c */ /* 0x000fc8000bf25070 */
[----:B------:R-:W-:-:S03]  /*26180*/  ISETP.NE.AND.EX P1, PT, RZ, UR5, PT, P1 ;  /* 0x00000005ff007c0c */ /* 0x000fc6000bf25310 */
[----:B------:R-:W-:Y:S01]  /*26190*/  QGMMA.64x192x32.F32.E4M3.E4M3 R24, R216, gdesc[UR4], R24, gsb0 ;  /* 0x02e00004d8187df3 */ /* 0x000fe20008000818 */
[----:B------:R-:W-:Y:S01]  /*261a0*/  R2UR UR6, R6 ;  /* 0x00000000060672ca */ /* 0x000fe200000e0000 */
[----:B------:R-:W-:Y:S01]  /*261b0*/  VIADD R6, R2, 0x300 ;  /* 0x0000030002067836 */ /* 0x000fe20000000000 */
[----:B------:R-:W-:Y:S01]  /*261c0*/  R2UR UR7, R7 ;  /* 0x00000000070772ca */ /* 0x000fe200000e0000 */
[----:B------:R-:W-:-:S06]  /*261d0*/  IMAD.MOV.U32 R7, RZ, RZ, -0x3ffffff0 ;  /* 0xc0000010ff077424 */ /* 0x000fcc00078e00ff */
[----:B------:R-:W0:Y:S01]  /*261e0*/  @P1 LDC.64 R8, c[0x0][0x9c8] ;  /* 0x00027200ff081b82 */ /* 0x000e220000000a00 */
[----:B------:R-:W-:Y:S02]  /*261f0*/  WARPGROUP.DEPBAR.LE gsb0, 0x0 ;  /* 0x00008000000079c5 */ /* 0x000fe40000010000 */
[----:B------:R-:W-:-:S07]  /*26200*/  WARPGROUP.ARRIVE ;  /* 0x00000000000079c5 */ /* 0x000fce0000000000 */
[----:B------:R-:W-:Y:S01]  /*26210*/  QGMMA.64x192x32.F32.E4M3.E4M3 R24, R212, gdesc[UR4], R24, gsb0 ;  /* 0x02e00004d4187df3 */ /* 0x000fe20008000818 */
[----:B------:R-:W-:Y:S02]  /*26220*/  R2UR UR6, R6 ;  /* 0x00000000060672ca */ /* 0x000fe400000e0000 */
[----:B------:R-:W-:Y:S02]  /*26230*/  R2UR UR7, R7 ;  /* 0x00000000070772ca */ /* 0x000fe400000e0000 */
[----:B------:R-:W3:Y:S01]  /*26240*/  @P1 LDC.64 R6, c[0x0][0x9d0] ;  /* 0x00027400ff061b82 */ /* 0x000ee20000000a00 */
[----:B01----:R-:W-:-:S04]  /*26250*/  @P1 IMAD R0, R13, R8, RZ ;  /* 0x000000080d001224 */ /* 0x003fc800078e02ff */
[C---:B--2---:R-:W-:Y:S02]  /*26260*/  @P1 IMAD R3, R10.reuse, R9, R0 ;  /* 0x000000090a031224 */ /* 0x044fe400078e0200 */
[----:B------:R-:W-:-:S04]  /*26270*/  @P1 IMAD.WIDE.U32 R8, R10, R8, RZ ;  /* 0x000000080a081225 */ /* 0x000fc800078e00ff */
[----:B------:R-:W-:Y:S02]  /*26280*/  @P1 IMAD.IADD R9, R9, 0x1, R3 ;  /* 0x0000000109091824 */ /* 0x000fe400078e0203 */
[----:B------:R-:W-:Y:S02]  /*26290*/  IMAD.MOV.U32 R0, RZ, RZ, 0x3f800000 ;  /* 0x3f800000ff007424 */ /* 0x000fe400078e00ff */
[----:B---3--:R-:W-:-:S04]  /*262a0*/  @P1 IMAD.WIDE.U32 R8, R226, R6, R8 ;  /* 0x00000006e2081225 */ /* 0x008fc800078e0008 */
[----:B------:R-:W-:Y:S01]  /*262b0*/  @P1 IMAD R7, R226, R7, R9 ;  /* 0x00000007e2071224 */ /* 0x000fe200078e0209 */
[----:B------:R-:W-:-:S04]  /*262c0*/  @P1 LEA R6, P2, R8, UR4, 0x2 ;  /* 0x0000000408061c11 */ /* 0x000fc8000f8410ff */
[----:B------:R-:W-:-:S05]  /*262d0*/  @P1 LEA.HI.X R7, R8, UR5, R7, 0x2, P2 ;  /* 0x0000000508071c11 */ /* 0x000fca00090f1407 */
[----:B------:R0:W2:Y:S01]  /*262e0*/  @P1 LDG.E R0, desc[UR54][R6.64] ;  /* 0x0000003606001981 */ /* 0x0000a2000c1e1900 */
[----:B------:R-:W-:Y:S02]  /*262f0*/  WARPGROUP.DEPBAR.LE gsb0, 0x0 ;  /* 0x00008000000079c5 */ /* 0x000fe40000010000 */
[----:B------:R-:W-:-:S06]  /*26300*/  WARPGROUP.ARRIVE ;  /* 0x00000000000079c5 */ /* 0x000fcc0000000000 */
[----:B------:R-:W-:Y:S01]  /*26310*/  QGMMA.64x192x32.F32.E4M3.E4M3 R24, R208, gdesc[UR4], R24, gsb0 ;  /* 0x02e00004d0187df3 */ /* 0x000fe20008000818 */
[----:B0-----:R-:W-:Y:S01]  /*26320*/  IMAD.MOV.U32 R7, RZ, RZ, -0x3ffffff0 ;  /* 0xc0000010ff077424 */ /* 0x001fe200078e00ff */
[----:B------:R-:W-:-:S04]  /*26330*/  IADD3 R6, R2, 0x480, RZ ;  /* 0x0000048002067810 */ /* 0x000fc80007ffe0ff */
[----:B------:R-:W-:Y:S02]  /*26340*/  R2UR UR6, R6 ;  /* 0x00000000060672ca */ /* 0x000fe400000e0000 */
[----:B------:R-:W-:Y:S01]  /*26350*/  R2UR UR7, R7 ;  /* 0x00000000070772ca */ /* 0x000fe200000e0000 */
[----:B------:R-:W-:Y:S02]  /*26360*/  VIADD R2, R2, 0x600 ;  /* 0x0000060002027836 */ /* 0x000fe40000000000 */
[----:B------:R-:W-:Y:S01]  /*26370*/  IMAD.MOV.U32 R3, RZ, RZ, -0x3ffffff0 ;  /* 0xc0000010ff037424 */ /* 0x000fe200078e00ff */
[----:B------:R-:W0:Y:S01]  /*26380*/  SHFL.BFLY PT, R8, R11, 0x2, 0x1f ;  /* 0x0c401f000b087f89 */ /* 0x000e2200000e0000 */
[----:B------:R-:W-:Y:S02]  /*26390*/  WARPGROUP.DEPBAR.LE gsb0, 0x0 ;  /* 0x00008000000079c5 */ /* 0x000fe40000010000 */
[----:B------:R-:W-:-:S06]  /*263a0*/  WARPGROUP.ARRIVE ;  /* 0x00000000000079c5 */ /* 0x000fcc0000000000 */
        /* <DEDUP_REMOVED lines=24> */
[----:B------:R-:W-:-:S07]  /*26530*/  MOV R3, UR52 ;  /* 0x0000003400037c02 */ /* 0x000fce0008000f00 */
[----:B------:R-:W3:Y:S01]  /*26540*/  @P1 MUFU.RCP R9, R13 ;  /* 0x0000000d00091308 */ /* 0x000ee20000001000 */
[----:B------:R-:W-:Y:S02]  /*26550*/  IMAD.U32 R21, RZ, RZ, UR52 ;  /* 0x00000034ff157e24 */ /* 0x000fe4000f8e00ff */
[----:B------:R-:W-:Y:S01]  /*26560*/  @P2 FMUL.FTZ R3, R3, 0.69314718246459960938 ;  /* 0x3f31721803032820 */ /* 0x000fe20000410000 */
[----:B0-----:R-:W-:Y:S01]  /*26570*/  @P2 FMUL.FTZ R2, R2, 0.69314718246459960938 ;  /* 0x3f31721802022820 */ /* 0x001fe20000410000 */
[----:B------:R-:W-:Y:S02]  /*26580*/  IMAD.MOV.U32 R151, RZ, RZ, -0x800000 ;  /* 0xff800000ff977424 */ /* 0x000fe400078e00ff */
        /* <DEDUP_REMOVED lines=10> */
.L_x_2939:
[----:B------:R-:W-:Y:S01]  /*26630*/  IADD3 R221, R221, 0x1, RZ ;  /* 0x00000001dddd7810 */ /* 0x000fe20007ffe0ff */
[----:B------:R-:W-:Y:S02]  /*26640*/  VIADD R5, R5, 0x33460 ;  /* 0x0003346005057836 */ /* 0x000fe40000000000 */
[-C--:B------:R-:W-:Y:S01]  /*26650*/  FMUL.FTZ R8, R64, R2.reuse ;  /* 0x0000000240087220 */ /* 0x080fe20000410000 */
[----:B------:R-:W-:Y:S01]  /*26660*/  IMAD.U32 R6, RZ, RZ, UR38 ;  /* 0x00000026ff067e24 */ /* 0x000fe2000f8e00ff */
[----:B------:R-:W-:Y:S01]  /*26670*/  ISETP.NE.AND P1, PT, R221, 0x2, PT ;  /* 0x00000002dd00780c */ /* 0x000fe20003f25270 */
        /* <DEDUP_REMOVED lines=49> */
[----:B------:R-:W-:Y:S01]  /*26990*/  SEL R2, RZ, 0x1, P1 ;  /* 0x00000001ff027807 */ /* 0x000fe20000800000 */
[-C--:B------:R-:W-:Y:S01]  /*269a0*/  FMUL.FTZ R100, R42, R0.reuse ;  /* 0x000000002a647220 */ /* 0x080fe20000410000 */
[-C--:B------:R-:W-:Y:S01]  /*269b0*/  FMUL.FTZ R47, R74, R0.reuse ;  /* 0x000000004a2f7220 */ /* 0x080fe20000410000 */
[-C--:B------:R-:W-:Y:S01]  /*269c0*/  FMUL.FTZ R42, R79, R0.reuse ;  /* 0x000000004f2a7220 */ /* 0x080fe20000410000 */
[-C--:B------:R-:W-:Y:S01]  /*269d0*/  FMUL.FTZ R74, R38, R0.reuse ;  /* 0x00000000264a7220 */ /* 0x080fe20000410000 */
        /* <DEDUP_REMOVED lines=24> */
[-C--:B0-----:R-:W-:Y:S01]  /*26b60*/  FMUL.FTZ R5, R119, R0.reuse ;  /* 0x0000000077057220 */ /* 0x081fe20000410000 */
        /* <DEDUP_REMOVED lines=22> */
[----:B------:R-:W-:-:S11]  /*26cd0*/  SEL R221, R221, RZ, P1 ;  /* 0x000000ffdddd7207 */ /* 0x000fd60000800000 */
.L_x_2868:
        /* <DEDUP_REMOVED lines=35> */
[----:B------:R-:W-:Y:S02]  /*26f10*/  LOP3.LUT R54, R55, 0x380, RZ, 0xc0, !PT ;  /* 0x0000038037367812 */ /* 0x000fe400078ec0ff */
[----:B------:R-:W-:Y:S02]  /*26f20*/  LOP3.LUT R66, R67, 0x380, RZ, 0xc0, !PT ;  /* 0x0000038043427812 */ /* 0x000fe400078ec0ff */
[----:B------:R-:W-:Y:S02]  /*26f30*/  SHF.R.U64 R54, R54, 0x3, RZ ;  /* 0x0000000336367819 */ /* 0x000fe400000012ff */
[----:B------:R-:W-:-:S02]  /*26f40*/  IADD3 R59, P4, R50, 0x8040, RZ ;  /* 0x00008040323b7810 */ /* 0x000fc40007f9e0ff */
[----:B------:R-:W-:Y:S01]  /*26f50*/  LOP3.LUT R54, R54, R55, RZ, 0x3c, !PT ;  /* 0x0000003736367212 */ /* 0x000fe200078e3cff */
[----:B------:R-:W-:Y:S01]  /*26f60*/  IMAD.X R55, RZ, RZ, R51, P3 ;  /* 0x000000ffff377224 */ /* 0x000fe200018e0633 */
[C---:B------:R-:W-:Y:S02]  /*26f70*/  IADD3 R63, P5, R50.reuse, 0x8020, RZ ;  /* 0x00008020323f7810 */ /* 0x040fe40007fbe0ff */
[----:B------:R-:W-:Y:S02]  /*26f80*/  IADD3 R69, P2, R50, 0x4060, RZ ;  /* 0x0000406032457810 */ /* 0x000fe40007f5e0ff */
[----:B------:R-:W-:Y:S02]  /*26f90*/  SHF.R.U64 R66, R66, 0x3, RZ ;  /* 0x0000000342427819 */ /* 0x000fe400000012ff */
[----:B------:R-:W-:Y:S02]  /*26fa0*/  IADD3 R71, P3, R50, 0x4040, RZ ;  /* 0x0000404032477810 */ /* 0x000fe40007f7e0ff */
[----:B------:R-:W-:-:S02]  /*26fb0*/  LOP3.LUT R58, R59, 0x380, RZ, 0xc0, !PT ;  /* 0x000003803b3a7812 */ /* 0x000fc400078ec0ff */
[----:B------:R-:W-:Y:S02]  /*26fc0*/  LOP3.LUT R62, R63, 0x380, RZ, 0xc0, !PT ;  /* 0x000003803f3e7812 */ /* 0x000fe400078ec0ff */
[----:B------:R-:W-:Y:S02]  /*26fd0*/  LOP3.LUT R68, R69, 0x380, RZ, 0xc0, !PT ;  /* 0x0000038045447812 */ /* 0x000fe400078ec0ff */
[----:B------:R-:W-:Y:S01]  /*26fe0*/  LOP3.LUT R66, R66, R67, RZ, 0x3c, !PT ;  /* 0x0000004342427212 */ /* 0x000fe200078e3cff */
[----:B------:R-:W-:Y:S01]  /*26ff0*/  IMAD.X R67, RZ, RZ, R51, P1 ;  /* 0x000000ffff437224 */ /* 0x000fe200008e0633 */
[----:B------:R-:W-:Y:S02]  /*27000*/  LOP3.LUT R70, R71, 0x380, RZ, 0xc0, !PT ;  /* 0x0000038047467812 */ /* 0x000fe400078ec0ff */
[----:B------:R-:W-:Y:S02]  /*27010*/  IADD3 R25, P1, R50, 0x60, RZ ;  /* 0x0000006032197810 */ /* 0x000fe40007f3e0ff */
[----:B------:R-:W-:-:S02]  /*27020*/  SHF.R.U64 R58, R58, 0x3, RZ ;  /* 0x000000033a3a7819 */ /* 0x000fc400000012ff */
[----:B------:R-:W-:Y:S02]  /*27030*/  SHF.R.U64 R62, R62, 0x3, RZ ;  /* 0x000000033e3e7819 */ /* 0x000fe400000012ff */
[----:B------:R-:W-:Y:S02]  /*27040*/  SHF.R.U64 R68, R68, 0x3, RZ ;  /* 0x0000000344447819 */ /* 0x000fe400000012ff */
[----:B------:R-:W-:Y:S02]  /*27050*/  SHF.R.U64 R70, R70, 0x3, RZ ;  /* 0x0000000346467819 */ /* 0x000fe400000012ff */
[----:B------:R-:W-:Y:S02]  /*27060*/  LOP3.LUT R24, R25, 0x380, RZ, 0xc0, !PT ;  /* 0x0000038019187812 */ /* 0x000fe400078ec0ff */
[----:B------:R-:W-:Y:S01]  /*27070*/  LOP3.LUT R58, R58, R59, RZ, 0x3c, !PT ;  /* 0x0000003b3a3a7212 */ /* 0x000fe200078e3cff */
[----:B------:R-:W-:Y:S01]  /*27080*/  IMAD.X R59, RZ, RZ, R51, P4 ;  /* 0x000000ffff3b7224 */ /* 0x000fe200020e0633 */
[----:B------:R-:W-:-:S02]  /*27090*/  LOP3.LUT R62, R62, R63, RZ, 0x3c, !PT ;  /* 0x0000003f3e3e7212 */ /* 0x000fc400078e3cff */
[----:B------:R-:W-:Y:S01]  /*270a0*/  LOP3.LUT R68, R68, R69, RZ, 0x3c, !PT ;  /* 0x0000004544447212 */ /* 0x000fe200078e3cff */
[--C-:B------:R-:W-:Y:S01]  /*270b0*/  IMAD.X R69, RZ, RZ, R51.reuse, P2 ;  /* 0x000000ffff457224 */ /* 0x100fe200010e0633 */
[----:B------:R-:W-:Y:S01]  /*270c0*/  LOP3.LUT R70, R70, R71, RZ, 0x3c, !PT ;  /* 0x0000004746467212 */ /* 0x000fe200078e3cff */
[----:B------:R-:W-:Y:S01]  /*270d0*/  IMAD.X R71, RZ, RZ, R51, P3 ;  /* 0x000000ffff477224 */ /* 0x000fe200018e0633 */
[----:B------:R-:W-:Y:S02]  /*270e0*/  IADD3.X R63, RZ, R51, RZ, P5, !PT ;  /* 0x00000033ff3f7210 */ /* 0x000fe40002ffe4ff */
[C---:B------:R-:W-:Y:S02]  /*270f0*/  IADD3 R73, P4, R50.reuse, 0x4020, RZ ;  /* 0x0000402032497810 */ /* 0x040fe40007f9e0ff */
[----:B-1----:R-:W-:Y:S02]  /*27100*/  IADD3 R15, P5, R50, 0x4000, RZ ;  /* 0x00004000320f7810 */ /* 0x002fe40007fbe0ff */
[----:B------:R-:W-:-:S02]  /*27110*/  SHF.R.U64 R24, R24, 0x3, RZ ;  /* 0x0000000318187819 */ /* 0x000fc400000012ff */
[C---:B------:R-:W-:Y:S02]  /*27120*/  IADD3 R27, P2, R50.reuse, 0x40, RZ ;  /* 0x00000040321b7810 */ /* 0x040fe40007f5e0ff */
[----:B------:R-:W-:Y:S02]  /*27130*/  IADD3 R35, P3, R50, 0x20, RZ ;  /* 0x0000002032237810 */ /* 0x000fe40007f7e0ff */
[----:B------:R-:W-:Y:S02]  /*27140*/  LOP3.LUT R72, R73, 0x380, RZ, 0xc0, !PT ;  /* 0x0000038049487812 */ /* 0x000fe400078ec0ff */
[----:B------:R-:W-:Y:S02]  /*27150*/  LOP3.LUT R14, R15, 0x380, RZ, 0xc0, !PT ;  /* 0x000003800f0e7812 */ /* 0x000fe400078ec0ff */
[----:B------:R-:W-:Y:S02]  /*27160*/  LOP3.LUT R24, R24, R25, RZ, 0x3c, !PT ;  /* 0x0000001918187212 */ /* 0x000fe400078e3cff */
        /* <DEDUP_REMOVED lines=17> */
[----:B------:R-:W-:Y:S02]  /*27280*/  IADD3.X R25, RZ, R51, RZ, P1, !PT ;  /* 0x00000033ff197210 */ /* 0x000fe40000ffe4ff */
        /* <DEDUP_REMOVED lines=16> */
[----:B------:R-:W-:Y:S02]  /*27390*/  SEL R147, R127, R3, P0 ;  /* 0x000000037f937207 */ /* 0x000fe40000000000 */
[----:B------:R-:W-:Y:S02]  /*273a0*/  SEL R28, R33, R85, P0 ;  /* 0x00000055211c7207 */ /* 0x000fe40000000000 */
[----:B------:R-:W-:Y:S01]  /*273b0*/  SEL R32, R85, R33, P0 ;  /* 0x0000002155207207 */ /* 0x000fe20000000000 */
[----:B-----5:R-:W-:Y:S01]  /*273c0*/  SHFL.IDX PT, R119, R119, R0, 0x1c1f ;  /* 0x001c1f0077777589 */ /* 0x020fe200000e0000 */
        /* <DEDUP_REMOVED lines=9> */
[----:B------:R-:W-:-:S02]  /*27460*/  LOP3.LUT R121, R0, 0x2, RZ, 0x3c, !PT ;  /* 0x0000000200797812 */ /* 0x000fc400078e3cff */
[----:B------:R-:W-:Y:S02]  /*27470*/  SEL R142, R123, R7, P0 ;  /* 0x000000077b8e7207 */ /* 0x000fe40000000000 */
        /* <DEDUP_REMOVED lines=29> */
[----:B------:R1:W2:Y:S01]  /*27650*/  SHFL.IDX PT, R5, R124, R0, 0x1c1f ;  /* 0x001c1f007c057589 */ /* 0x0002a200000e0000 */
        /* <DEDUP_REMOVED lines=30> */
[----:B-1----:R-:W-:Y:S02]  /*27840*/  SEL R124, R3, R4, P0 ;  /* 0x00000004037c7207 */ /* 0x002fe40000000000 */
[----:B------:R-:W-:Y:S01]  /*27850*/  SEL R3, R4, R3, P0 ;  /* 0x0000000304037207 */ /* 0x000fe20000000000 */
[----:B------:R-:W1:Y:S01]  /*27860*/  SHFL.IDX PT, R54, R54, R121, 0x1c1f ;  /* 0x001c1f7936367589 */ /* 0x000e6200000e0000 */
[----:B------:R-:W-:-:S02]  /*27870*/  SEL R65, R113, R141, P0 ;  /* 0x0000008d71417207 */ /* 0x000fc40000000000 */
[----:B------:R-:W-:Y:S01]  /*27880*/  SEL R66, R141, R113, P0 ;  /* 0x000000718d427207 */ /* 0x000fe20000000000 */
[----:B------:R-:W-:Y:S01]  /*27890*/  SHFL.IDX PT, R55, R55, R0, 0x1c1f ;  /* 0x001c1f0037377589 */ /* 0x000fe200000e0000 */
[----:B--2---:R-:W-:Y:S02]  /*278a0*/  SEL R4, R5, R6, P0 ;  /* 0x0000000605047207 */ /* 0x004fe40000000000 */
[----:B------:R-:W-:Y:S01]  /*278b0*/  SEL R5, R6, R5, P0 ;  /* 0x0000000506057207 */ /* 0x000fe20000000000 */
[----:B------:R-:W2:Y:S01]  /*278c0*/  SHFL.IDX PT, R56, R56, R121, 0x1c1f ;  /* 0x001c1f7938387589 */ /* 0x000ea200000e0000 */
[----:B------:R-:W-:Y:S02]  /*278d0*/  SEL R67, R139, R108, P0 ;  /* 0x0000006c8b437207 */ /* 0x000fe40000000000 */
[----:B------:R-:W-:Y:S01]  /*278e0*/  SEL R68, R108, R139, P0 ;  /* 0x0000008b6c447207 */ /* 0x000fe20000000000 */
[----:B------:R-:W-:Y:S01]  /*278f0*/  SHFL.IDX PT, R57, R57, R0, 0x1c1f ;  /* 0x001c1f0039397589 */ /* 0x000fe200000e0000 */
[----:B------:R-:W-:-:S02]  /*27900*/  SEL R6, R7, R8, P0 ;  /* 0x0000000807067207 */ /* 0x000fc40000000000 */
[----:B------:R-:W-:Y:S01]  /*27910*/  SEL R7, R8, R7, P0 ;  /* 0x0000000708077207 */ /* 0x000fe20000000000 */
[----:B------:R-:W2:Y:S01]  /*27920*/  SHFL.IDX PT, R58, R58, R121, 0x1c1f ;  /* 0x001c1f793a3a7589 */ /* 0x000ea200000e0000 */
[----:B------:R-:W-:Y:S02]  /*27930*/  SEL R69, R105, R140, P0 ;  /* 0x0000008c69457207 */ /* 0x000fe40000000000 */
[----:B------:R-:W-:Y:S01]  /*27940*/  SEL R70, R140, R105, P0 ;  /* 0x000000698c467207 */ /* 0x000fe20000000000 */
[----:B------:R-:W-:Y:S01]  /*27950*/  SHFL.IDX PT, R59, R59, R0, 0x1c1f ;  /* 0x001c1f003b3b7589 */ /* 0x000fe200000e0000 */
[----:B---3--:R-:W-:Y:S02]  /*27960*/  SEL R8, R9, R10, P0 ;  /* 0x0000000a09087207 */ /* 0x008fe40000000000 */
[----:B------:R-:W-:Y:S01]  /*27970*/  SEL R75, R79, R97, P0 ;  /* 0x000000614f4b7207 */ /* 0x000fe20000000000 */
[----:B------:R-:W3:Y:S01]  /*27980*/  SHFL.IDX PT, R60, R60, R121, 0x1c1f ;  /* 0x001c1f793c3c7589 */ /* 0x000ee200000e0000 */
        /* <DEDUP_REMOVED lines=10> */
[----:B------:R-:W-:Y:S01]  /*27a30*/  SEL R20, R21, R20, P0 ;  /* 0x0000001415147207 */ /* 0x000fe20000000000 */
[----:B------:R-:W3:Y:S01]  /*27a40*/  SHFL.IDX PT, R64, R64, R121, 0x1c1f ;  /* 0x001c1f7940407589 */ /* 0x000ee200000e0000 */
[----:B------:R-:W-:Y:S02]  /*27a50*/  SEL R73, R100, R138, P0 ;  /* 0x0000008a64497207 */ /* 0x000fe40000000000 */
[----:B------:R-:W-:Y:S01]  /*27a60*/  SEL R74, R138, R100, P0 ;  /* 0x000000648a4a7207 */ /* 0x000fe20000000000 */
[----:B------:R-:W-:Y:S01]  /*27a70*/  SHFL.IDX PT, R65, R65, R0, 0x1c1f ;  /* 0x001c1f0041417589 */ /* 0x000fe200000e0000 */
[----:B------:R-:W-:Y:S02]  /*27a80*/  SEL R77, R92, R137, P0 ;  /* 0x000000895c4d7207 */ /* 0x000fe40000000000 */
[----:B------:R-:W-:Y:S01]  /*27a90*/  SEL R78, R137, R92, P0 ;  /* 0x0000005c894e7207 */ /* 0x000fe20000000000 */
[----:B------:R-:W3:Y:S01]  /*27aa0*/  SHFL.IDX PT, R66, R66, R121, 0x1c1f ;  /* 0x001c1f7942427589 */ /* 0x000ee200000e0000 */
[----:B------:R-:W-:-:S02]  /*27ab0*/  SEL R44, R44, R103, P0 ;  /* 0x000000672c2c7207 */ /* 0x000fc40000000000 */
[----:B------:R-:W-:Y:S01]  /*27ac0*/  SEL R42, R42, R95, P0 ;  /* 0x0000005f2a2a7207 */ /* 0x000fe20000000000 */
[----:B------:R-:W-:Y:S01]  /*27ad0*/  SHFL.IDX PT, R67, R67, R0, 0x1c1f ;  /* 0x001c1f0043437589 */ /* 0x000fe200000e0000 */
[----:B------:R-:W-:Y:S02]  /*27ae0*/  SEL R97, R43, R40, P0 ;  /* 0x000000282b617207 */ /* 0x000fe40000000000 */
[----:B----4-:R-:W-:Y:S01]  /*27af0*/  SEL R21, R24, R25, P0 ;  /* 0x0000001918157207 */ /* 0x010fe20000000000 */
[----:B------:R-:W4:Y:S01]  /*27b00*/  SHFL.IDX PT, R68, R68, R121, 0x1c1f ;  /* 0x001c1f7944447589 */ /* 0x000f2200000e0000 */
[----:B------:R-:W-:Y:S02]  /*27b10*/  SEL R85, R46, R76, P0 ;  /* 0x0000004c2e557207 */ /* 0x000fe40000000000 */
[----:B------:R-:W-:Y:S01]  /*27b20*/  SEL R87, R49, R135, P0 ;  /* 0x0000008731577207 */ /* 0x000fe20000000000 */
[----:B------:R-:W-:Y:S01]  /*27b30*/  SHFL.IDX PT, R69, R69, R0, 0x1c1f ;  /* 0x001c1f0045457589 */ /* 0x000fe200000e0000 */
        /* <DEDUP_REMOVED lines=30> */
[----:B0-----:R-:W-:Y:S02]  /*27d20*/  SEL R25, R26, R27, P0 ;  /* 0x0000001b1a197207 */ /* 0x001fe40000000000 */
        /* <DEDUP_REMOVED lines=10> */
[----:B------:R-:W0:Y:S01]  /*27dd0*/  SHFL.IDX PT, R92, R148, R121, 0x1c1f ;  /* 0x001c1f79945c7589 */ /* 0x000e2200000e0000 */
[----:B-1----:R-:W-:Y:S02]  /*27de0*/  SEL R52, R53, R54, P0 ;  /* 0x0000003635347207 */ /* 0x002fe40000000000 */
[----:B------:R-:W-:Y:S01]  /*27df0*/  SEL R53, R54, R53, P0 ;  /* 0x0000003536357207 */ /* 0x000fe20000000000 */
[----:B------:R-:W1:Y:S01]  /*27e00*/  SHFL.IDX PT, R86, R146, R121, 0x1c1f ;  /* 0x001c1f7992567589 */ /* 0x000e6200000e0000 */
[----:B--2---:R-:W-:-:S02]  /*27e10*/  SEL R54, R55, R56, P0 ;  /* 0x0000003837367207 */ /* 0x004fc40000000000 */
[----:B------:R-:W-:Y:S01]  /*27e20*/  SEL R55, R56, R55, P0 ;  /* 0x0000003738377207 */ /* 0x000fe20000000000 */
[----:B------:R-:W2:Y:S01]  /*27e30*/  SHFL.IDX PT, R88, R147, R121, 0x1c1f ;  /* 0x001c1f7993587589 */ /* 0x000ea200000e0000 */
[----:B------:R-:W-:Y:S02]  /*27e40*/  SEL R56, R57, R58, P0 ;  /* 0x0000003a39387207 */ /* 0x000fe40000000000 */
[----:B------:R-:W-:Y:S01]  /*27e50*/  SEL R57, R58, R57, P0 ;  /* 0x000000393a397207 */ /* 0x000fe20000000000 */
[----:B------:R-:W2:Y:S01]  /*27e60*/  SHFL.IDX PT, R84, R144, R121, 0x1c1f ;  /* 0x001c1f7990547589 */ /* 0x000ea200000e0000 */
[----:B---3--:R-:W-:Y:S02]  /*27e70*/  SEL R58, R59, R60, P0 ;  /* 0x0000003c3b3a7207 */ /* 0x008fe40000000000 */
[----:B------:R-:W-:Y:S01]  /*27e80*/  SEL R59, R60, R59, P0 ;  /* 0x0000003b3c3b7207 */ /* 0x000fe20000000000 */
[----:B------:R-:W-:Y:S01]  /*27e90*/  SHFL.IDX PT, R82, R145, R121, 0x1c1f ;  /* 0x001c1f7991527589 */ /* 0x000fe200000e0000 */
[----:B------:R-:W-:-:S02]  /*27ea0*/  SEL R60, R61, R62, P0 ;  /* 0x0000003e3d3c7207 */ /* 0x000fc40000000000 */
[----:B------:R-:W-:Y:S01]  /*27eb0*/  SEL R61, R62, R61, P0 ;  /* 0x0000003d3e3d7207 */ /* 0x000fe20000000000 */
[----:B------:R-:W3:Y:S01]  /*27ec0*/  SHFL.IDX PT, R74, R74, R121, 0x1c1f ;  /* 0x001c1f794a4a7589 */ /* 0x000ee200000e0000 */
[----:B------:R-:W-:Y:S02]  /*27ed0*/  SEL R62, R63, R64, P0 ;  /* 0x000000403f3e7207 */ /* 0x000fe40000000000 */
[----:B------:R-:W-:Y:S01]  /*27ee0*/  SEL R63, R64, R63, P0 ;  /* 0x0000003f403f7207 */ /* 0x000fe20000000000 */
[----:B------:R-:W3:Y:S01]  /*27ef0*/  SHFL.IDX PT, R78, R78, R121, 0x1c1f ;  /* 0x001c1f794e4e7589 */ /* 0x000ee200000e0000 */
[----:B------:R-:W-:Y:S02]  /*27f00*/  SEL R64, R65, R66, P0 ;  /* 0x0000004241407207 */ /* 0x000fe40000000000 */
[----:B------:R-:W-:Y:S01]  /*27f10*/  SEL R65, R66, R65, P0 ;  /* 0x0000004142417207 */ /* 0x000fe20000000000 */
[----:B------:R-:W-:Y:S01]  /*27f20*/  SHFL.IDX PT, R75, R75, R0, 0x1c1f ;  /* 0x001c1f004b4b7589 */ /* 0x000fe200000e0000 */
[----:B----4-:R-:W-:-:S02]  /*27f30*/  SEL R66, R67, R68, P0 ;  /* 0x0000004443427207 */ /* 0x010fc40000000000 */
        /* <DEDUP_REMOVED lines=12> */
[----:B-1----:R-:W-:Y:S01]  /*28000*/  SEL R112, R114, R86, P0 ;  /* 0x0000005672707207 */ /* 0x002fe20000000000 */
[----:B------:R-:W-:Y:S01]  /*28010*/  SHFL.IDX PT, R89, R89, R0, 0x1c1f ;  /* 0x001c1f0059597589 */ /* 0x000fe200000e0000 */
[----:B--2---:R-:W-:Y:S02]  /*28020*/  SEL R117, R119, R88, P0 ;  /* 0x0000005877757207 */ /* 0x004fe40000000000 */
[----:B------:R-:W-:Y:S01]  /*28030*/  SEL R116, R118, R84, P0 ;  /* 0x0000005476747207 */ /* 0x000fe20000000000 */
[----:B------:R-:W-:Y:S01]  /*28040*/  SHFL.IDX PT, R91, R91, R0, 0x1c1f ;  /* 0x001c1f005b5b7589 */ /* 0x000fe200000e0000 */
[----:B---3--:R-:W-:-:S02]  /*28050*/  SEL R72, R73, R74, P0 ;  /* 0x0000004a49487207 */ /* 0x008fc40000000000 */
        /* <DEDUP_REMOVED lines=21> */
[----:B------:R-:W4:Y:S04]  /*281b0*/  SHFL.IDX PT, R44, R44, R121, 0x1c1f ;  /* 0x001c1f792c2c7589 */ /* 0x000f2800000e0000 */
[----:B------:R-:W-:Y:S01]  /*281c0*/  SHFL.IDX PT, R47, R47, R121, 0x1c1f ;  /* 0x001c1f792f2f7589 */ /* 0x000fe200000e0000 */
        /* <DEDUP_REMOVED lines=12> */
[----:B------:R-:W3:Y:S01]  /*28290*/  SHFL.IDX PT, R38, R38, R121, 0x1c1f ;  /* 0x001c1f7926267589 */ /* 0x000ee200000e0000 */
[----:B----4-:R-:W-:Y:S02]  /*282a0*/  SEL R88, R89, R44, P0 ;  /* 0x0000002c59587207 */ /* 0x010fe40000000000 */
[----:B------:R-:W-:Y:S01]  /*282b0*/  SEL R89, R44, R89, P0 ;  /* 0x000000592c597207 */ /* 0x000fe20000000000 */
[----:B------:R-:W4:Y:S04]  /*282c0*/  SHFL.IDX PT, R41, R41, R121, 0x1c1f ;  /* 0x001c1f7929297589 */ /* 0x000f2800000e0000 */
[----:B------:R-:W4:Y:S01]  /*282d0*/  SHFL.IDX PT, R37, R37, R121, 0x1c1f ;  /* 0x001c1f7925257589 */ /* 0x000f2200000e0000 */
[----:B0-----:R-:W-:-:S02]  /*282e0*/  SEL R92, R93, R42, P0 ;  /* 0x0000002a5d5c7207 */ /* 0x001fc40000000000 */
[----:B------:R-:W-:Y:S01]  /*282f0*/  SEL R93, R42, R93, P0 ;  /* 0x0000005d2a5d7207 */ /* 0x000fe20000000000 */
[----:B------:R-:W0:Y:S01]  /*28300*/  SHFL.IDX PT, R39, R39, R121, 0x1c1f ;  /* 0x001c1f7927277589 */ /* 0x000e2200000e0000 */
[----:B-1----:R-:W-:Y:S02]  /*28310*/  SEL R94, R95, R45, P0 ;  /* 0x0000002d5f5e7207 */ /* 0x002fe40000000000 */
[----:B------:R-:W-:Y:S01]  /*28320*/  SEL R95, R45, R95, P0 ;  /* 0x0000005f2d5f7207 */ /* 0x000fe20000000000 */
[----:B------:R-:W1:Y:S01]  /*28330*/  SHFL.IDX PT, R36, R36, R121, 0x1c1f ;  /* 0x001c1f7924247589 */ /* 0x000e6200000e0000 */
[----:B------:R-:W-:Y:S02]  /*28340*/  SEL R96, R97, R40, P0 ;  /* 0x0000002861607207 */ /* 0x000fe40000000000 */
[----:B------:R-:W-:Y:S01]  /*28350*/  SEL R97, R40, R97, P0 ;  /* 0x0000006128617207 */ /* 0x000fe20000000000 */
[----:B------:R-:W0:Y:S01]  /*28360*/  SHFL.IDX PT, R127, R153, R0, 0x1c1f ;  /* 0x001c1f00997f7589 */ /* 0x000e2200000e0000 */
[----:B--2---:R-:W-:-:S02]  /*28370*/  SEL R98, R99, R43, P0 ;  /* 0x0000002b63627207 */ /* 0x004fc40000000000 */
[----:B------:R-:W-:Y:S01]  /*28380*/  SEL R99, R43, R99, P0 ;  /* 0x000000632b637207 */ /* 0x000fe20000000000 */
[----:B------:R2:W0:Y:S01]  /*28390*/  SHFL.IDX PT, R125, R125, R0, 0x1c1f ;  /* 0x001c1f007d7d7589 */ /* 0x00042200000e0000 */
[----:B---3--:R-:W-:Y:S02]  /*283a0*/  SEL R100, R101, R38, P0 ;  /* 0x0000002665647207 */ /* 0x008fe40000000000 */
[----:B------:R-:W-:Y:S01]  /*283b0*/  SEL R101, R38, R101, P0 ;  /* 0x0000006526657207 */ /* 0x000fe20000000000 */
[----:B------:R-:W3:Y:S01]  /*283c0*/  SHFL.IDX PT, R11, R154, R121, 0x1c1f ;  /* 0x001c1f799a0b7589 */ /* 0x000ee200000e0000 */
[----:B----4-:R-:W-:Y:S02]  /*283d0*/  SEL R102, R103, R41, P0 ;  /* 0x0000002967667207 */ /* 0x010fe40000000000 */
[----:B------:R-:W-:Y:S01]  /*283e0*/  SEL R103, R41, R103, P0 ;  /* 0x0000006729677207 */ /* 0x000fe20000000000 */
[----:B------:R4:W3:Y:S01]  /*283f0*/  SHFL.IDX PT, R126, R126, R121, 0x1c1f ;  /* 0x001c1f797e7e7589 */ /* 0x0008e200000e0000 */
[----:B------:R-:W-:-:S02]  /*28400*/  SEL R104, R105, R37, P0 ;  /* 0x0000002569687207 */ /* 0x000fc40000000000 */
[----:B--2---:R-:W-:Y:S02]  /*28410*/  SEL R0, R111, R2, P0 ;  /* 0x000000026f007207 */ /* 0x004fe40000000000 */
[----:B------:R-:W-:Y:S02]  /*28420*/  SEL R111, R2, R111, P0 ;  /* 0x0000006f026f7207 */ /* 0x000fe40000000000 */
[----:B------:R-:W-:Y:S02]  /*28430*/  SEL R2, R110, R90, P0 ;  /* 0x0000005a6e027207 */ /* 0x000fe40000000000 */
[----:B------:R-:W-:Y:S02]  /*28440*/  SEL R110, R90, R110, P0 ;  /* 0x0000006e5a6e7207 */ /* 0x000fe40000000000 */
[----:B----4-:R-:W-:Y:S02]  /*28450*/  SEL R121, R123, R82, P0 ;  /* 0x000000527b797207 */ /* 0x010fe40000000000 */
[----:B------:R-:W-:-:S02]  /*28460*/  SEL R123, R82, R123, P0 ;  /* 0x0000007b527b7207 */ /* 0x000fc40000000000 */
[----:B------:R-:W-:Y:S02]  /*28470*/  SEL R82, R83, R51, P0 ;  /* 0x0000003353527207 */ /* 0x000fe40000000000 */
[----:B------:R-:W-:Y:S02]  /*28480*/  SEL R90, R91, R47, P0 ;  /* 0x0000002f5b5a7207 */ /* 0x000fe40000000000 */
[----:B0-----:R-:W-:Y:S02]  /*28490*/  SEL R106, R107, R39, P0 ;  /* 0x000000276b6a7207 */ /* 0x001fe40000000000 */
[----:B-1----:R-:W-:Y:S02]  /*284a0*/  SEL R108, R109, R36, P0 ;  /* 0x000000246d6c7207 */ /* 0x002fe40000000000 */
[----:B------:R-:W-:Y:S02]  /*284b0*/  SEL R83, R51, R83, P0 ;  /* 0x0000005333537207 */ /* 0x000fe40000000000 */
[----:B------:R-:W-:-:S02]  /*284c0*/  SEL R91, R47, R91, P0 ;  /* 0x0000005b2f5b7207 */ /* 0x000fc40000000000 */
[----:B------:R-:W-:Y:S02]  /*284d0*/  SEL R105, R37, R105, P0 ;  /* 0x0000006925697207 */ /* 0x000fe40000000000 */
[----:B------:R-:W-:Y:S02]  /*284e0*/  SEL R107, R39, R107, P0 ;  /* 0x0000006b276b7207 */ /* 0x000fe40000000000 */
[----:B---3--:R-:W-:-:S07]  /*284f0*/  SEL R109, R36, R109, P0 ;  /* 0x0000006d246d7207 */ /* 0x008fce0000000000 */
.L_x_3263:
        /* <DEDUP_REMOVED lines=62> */
[----:B------:R1:W-:Y:S01]  /*288e0*/  STSM.16.M88.4 [R164], R44 ;  /* 0x0000002ca4007844 */ /* 0x0003e20000000200 */
[----:B------:R-:W-:Y:S02]  /*288f0*/  F2FP.BF16.F32.PACK_AB R14, R59, R57 ;  /* 0x000000393b0e723e */ /* 0x000fe400000010ff */
[----:B------:R-:W-:Y:S02]  /*28900*/  F2FP.BF16.F32.PACK_AB R15, R109, R107 ;  /* 0x0000006b6d0f723e */ /* 0x000fe400000010ff */
[----:B------:R-:W-:Y:S02]  /*28910*/  ISETP.NE.U32.AND P0, PT, RZ, UR4, PT ;  /* 0x00000004ff007c0c */ /* 0x000fe4000bf05070 */
[----:B----4-:R-:W-:Y:S01]  /*28920*/  F2FP.BF16.F32.PACK_AB R36, R62, R60 ;  /* 0x0000003c3e24723e */ /* 0x010fe200000010ff */
[----:B------:R4:W-:Y:S01]  /*28930*/  STSM.16.M88.4 [R165], R12 ;  /* 0x0000000ca5007844 */ /* 0x0009e20000000200 */
        /* <DEDUP_REMOVED lines=14> */
[----:B----4-:R-:W-:Y:S01]  /*28a20*/  @P3 IADD3 R12, P1, R130, UR6, RZ ;  /* 0x00000006820c3c10 */ /* 0x010fe2000ff3e0ff */
[----:B------:R-:W-:Y:S02]  /*28a30*/  ULDC UR6, c[0x0][0xa88] ;  /* 0x0002a20000067ab9 */ /* 0x000fe40000000800 */
[----:B------:R-:W-:Y:S01]  /*28a40*/  IMAD.U32 R43, RZ, RZ, UR6 ;  /* 0x00000006ff2b7e24 */ /* 0x000fe2000f8e00ff */
[----:B------:R-:W-:Y:S01]  /*28a50*/  @P3 IADD3.X R13, R129, UR7, RZ, P1, !PT ;  /* 0x00000007810d3c10 */ /* 0x000fe20008ffe4ff */
[----:B0-----:R0:W1:Y:S04]  /*28a60*/  LDC.64 R36, c[0x0][R46+0x218] ;  /* 0x000086002e247b82 */ /* 0x0010680000000a00 */
[----:B------:R2:W5:Y:S01]  /*28a70*/  @P3 LDG.E R43, desc[UR54][R12.64] ;  /* 0x000000360c2b3981 */ /* 0x000562000c1e1900 */
[----:B------:R-:W-:-:S03]  /*28a80*/  ISETP.NE.AND P1, PT, R125, 0x1, PT ;  /* 0x000000017d00780c */ /* 0x000fc60003f25270 */
[----:B------:R0:W3:Y:S08]  /*28a90*/  LDC.64 R14, c[0x0][R46+0x228] ;  /* 0x00008a002e0e7b82 */ /* 0x0000f00000000a00 */
[----:B--2---:R0:W2:Y:S01]  /*28aa0*/  LDC.64 R12, c[0x0][R46+0x220] ;  /* 0x000088002e0c7b82 */ /* 0x0040a20000000a00 */
[----:B------:R-:W-:Y:S05]  /*28ab0*/  @P3 BRA `(.L_x_2943) ;  /* 0x0000000000103947 */ /* 0x000fea0003800000 */
[----:B------:R-:W-:Y:S05]  /*28ac0*/  @!P0 BRA `(.L_x_2943) ;  /* 0x00000000000c8947 */ /* 0x000fea0003800000 */
[----:B------:R-:W4:Y:S04]  /*28ad0*/  LDG.E R38, desc[UR54][R40.64] ;  /* 0x0000003628267981 */ /* 0x000f28000c1e1900 */
[----:B-----5:R-:W4:Y:S02]  /*28ae0*/  LDG.E R43, desc[UR54][R40.64+0x4] ;  /* 0x00000436282b7981 */ /* 0x020f24000c1e1900 */
[----:B----4-:R-:W-:-:S07]  /*28af0*/  IADD3 R43, -R38, R43, RZ ;  /* 0x0000002b262b7210 */ /* 0x010fce0007ffe1ff */
.L_x_2943:
[----:B------:R-:W4:Y:S01]  /*28b00*/  LDL.LU R11, [R1+0x60] ;  /* 0x00006000010b7983 */ /* 0x000f220000300800 */
[----:B------:R0:W3:Y:S03]  /*28b10*/  LDC.64 R40, c[0x0][R46+0x210] ;  /* 0x000084002e287b82 */ /* 0x0000e60000000a00 */
[----:B------:R-:W2:Y:S04]  /*28b20*/  LDL.LU R38, [R1+0x70] ;  /* 0x0000700001267983 */ /* 0x000ea80000300800 */
[----:B------:R-:W3:Y:S01]  /*28b30*/  LDL R42, [R1+0x5c] ;  /* 0x00005c00012a7983 */ /* 0x000ee20000100800 */
[----:B------:R-:W-:Y:S01]  /*28b40*/  ISETP.NE.U32.AND P0, PT, RZ, UR4, PT ;  /* 0x00000004ff007c0c */ /* 0x000fe2000bf05070 */
[----:B------:R-:W3:Y:S02]  /*28b50*/  @P1 LDC R127, c[0x0][0xbec] ;  /* 0x0002fb00ff7f1b82 */ /* 0x000ee40000000800 */
[----:B------:R-:W3:Y:S04]  /*28b60*/  LDL R131, [R1+0x48] ;  /* 0x0000480001837983 */ /* 0x000ee80000100800 */
[----:B------:R-:W3:Y:S01]  /*28b70*/  LDL R130, [R1+0x74] ;  /* 0x0000740001827983 */ /* 0x000ee20000100800 */
[----:B------:R-:W-:Y:S01]  /*28b80*/  ISETP.NE.AND.EX P0, PT, RZ, UR5, PT, P0 ;  /* 0x00000005ff007c0c */ /* 0x000fe2000bf05300 */
[----:B------:R-:W3:Y:S02]  /*28b90*/  @P1 LDC R129, c[0x0][0xbf0] ;  /* 0x0002fc00ff811b82 */ /* 0x000ee40000000800 */
[----:B------:R-:W3:Y:S04]  /*28ba0*/  LDL R132, [R1+0x140] ;  /* 0x0001400001847983 */ /* 0x000ee80000100800 */
[----:B0-----:R-:W3:Y:S01]  /*28bb0*/  LDL R46, [R1+0xd4] ;  /* 0x0000d400012e7983 */ /* 0x001ee20000100800 */
[----:B----4-:R-:W-:-:S02]  /*28bc0*/  SEL R11, R11, RZ, !P0 ;  /* 0x000000ff0b0b7207 */ /* 0x010fc40004000000 */
[----:B--2---:R-:W-:-:S03]  /*28bd0*/  SEL R45, R38, RZ, !P0 ;  /* 0x000000ff262d7207 */ /* 0x004fc60004000000 */
[----:B------:R-:W-:Y:S01]  /*28be0*/  IMAD R13, R13, R11, RZ ;  /* 0x0000000b0d0d7224 */ /* 0x000fe200078e02ff */
[----:B------:R-:W0:Y:S03]  /*28bf0*/  LDC.64 R38, c[0x0][0xba8] ;  /* 0x0002ea00ff267b82 */ /* 0x000e260000000a00 */
[C---:B------:R-:W-:Y:S02]  /*28c00*/  IMAD R47, R12.reuse, R45, R13 ;  /* 0x0000002d0c2f7224 */ /* 0x040fe400078e020d */
[----:B-1----:R-:W-:Y:S02]  /*28c10*/  IMAD R45, R37, R226, RZ ;  /* 0x000000e2252d7224 */ /* 0x002fe400078e02ff */
[----:B------:R-:W-:-:S04]  /*28c20*/  IMAD.WIDE.U32 R12, R12, R11, RZ ;  /* 0x0000000b0c0c7225 */ /* 0x000fc800078e00ff */
[----:B------:R-:W-:-:S04]  /*28c30*/  IMAD.WIDE.U32 R36, R36, R226, RZ ;  /* 0x000000e224247225 */ /* 0x000fc800078e00ff */
[----:B---3--:R-:W-:Y:S01]  /*28c40*/  IMAD.IADD R42, R42, 0x1, R131 ;  /* 0x000000012a2a7824 */ /* 0x008fe200078e0283 */
[----:B-----5:R-:W-:Y:S01]  /*28c50*/  IADD3 R44, P0, P3, R12, R36, R128 ;  /* 0x000000240c2c7210 */ /* 0x020fe20007b1e080 */
[----:B------:R-:W-:Y:S02]  /*28c60*/  IMAD.IADD R126, R13, 0x1, R47 ;  /* 0x000000010d7e7824 */ /* 0x000fe400078e022f */
[----:B------:R-:W-:Y:S01]  /*28c70*/  @P1 IMAD.HI.U32 R12, R42, R127, RZ ;  /* 0x0000007f2a0c1227 */ /* 0x000fe200078e00ff */
[----:B------:R-:W-:-:S03]  /*28c80*/  SEL R13, R130, RZ, P2 ;  /* 0x000000ff820d7207 */ /* 0x000fc60001000000 */
[----:B------:R-:W-:Y:S01]  /*28c90*/  IMAD.IADD R45, R37, 0x1, R45 ;  /* 0x00000001252d7824 */ /* 0x000fe200078e022d */
[----:B0-----:R-:W0:Y:S01]  /*28ca0*/  @!P2 LDC R38, c[0x0][0xb50] ;  /* 0x0002d400ff26ab82 */ /* 0x001e220000000800 */
[----:B------:R-:W-:Y:S01]  /*28cb0*/  IMAD.MOV.U32 R37, RZ, RZ, R42 ;  /* 0x000000ffff257224 */ /* 0x000fe200078e002a */
[----:B------:R-:W-:Y:S01]  /*28cc0*/  @P1 SHF.R.U32.HI R37, RZ, R129, R12 ;  /* 0x00000081ff251219 */ /* 0x000fe2000001160c */
[-C--:B------:R-:W-:Y:S01]  /*28cd0*/  IMAD R47, R15, R13.reuse, RZ ;  /* 0x0000000d0f2f7224 */ /* 0x080fe200078e02ff */
[----:B------:R-:W-:Y:S01]  /*28ce0*/  SHF.R.S32.HI R36, RZ, 0x1f, R128 ;  /* 0x0000001fff247819 */ /* 0x000fe20000011480 */
[----:B------:R-:W-:-:S03]  /*28cf0*/  IMAD.WIDE.U32 R14, R14, R13, RZ ;  /* 0x0000000d0e0e7225 */ /* 0x000fc600078e00ff */
[----:B------:R-:W1:Y:S01]  /*28d00*/  @!P2 LDC R39, c[0x0][0xb54] ;  /* 0x0002d500ff27ab82 */ /* 0x000e620000000800 */
[--C-:B------:R-:W-:Y:S01]  /*28d10*/  IMAD.MOV R13, RZ, RZ, -R37.reuse ;  /* 0x000000ffff0d7224 */ /* 0x100fe200078e0a25 */
[----:B------:R-:W-:Y:S02]  /*28d20*/  IADD3.X R45, R126, R45, R36, P0, P3 ;  /* 0x0000002d7e2d7210 */ /* 0x000fe400007e6424 */
[----:B------:R-:W-:Y:S01]  /*28d30*/  IADD3 R47, R15, R47, RZ ;  /* 0x0000002f0f2f7210 */ /* 0x000fe20007ffe0ff */
[----:B------:R-:W-:Y:S01]  /*28d40*/  IMAD R13, R125, R13, R42 ;  /* 0x0000000d7d0d7224 */ /* 0x000fe200078e022a */
[----:B------:R-:W-:Y:S02]  /*28d50*/  IADD3 R14, P0, P3, R37, R44, R14 ;  /* 0x0000002c250e7210 */ /* 0x000fe40007b1e00e */
[----:B------:R-:W-:Y:S02]  /*28d60*/  SHF.R.S32.HI R12, RZ, 0x1f, R37 ;  /* 0x0000001fff0c7819 */ /* 0x000fe40000011425 */
[----:B------:R-:W-:-:S02]  /*28d70*/  SHF.R.S32.HI R37, RZ, 0x1f, R13 ;  /* 0x0000001fff257819 */ /* 0x000fc4000001140d */
[----:B------:R-:W-:Y:S01]  /*28d80*/  IADD3.X R15, R12, R45, R47, P0, P3 ;  /* 0x0000002d0c0f7210 */ /* 0x000fe200007e642f */
[----:B------:R-:W-:-:S04]  /*28d90*/  IMAD R12, R41, R13, RZ ;  /* 0x0000000d290c7224 */ /* 0x000fc800078e02ff */
[C---:B------:R-:W-:Y:S02]  /*28da0*/  IMAD R37, R40.reuse, R37, R12 ;  /* 0x0000002528257224 */ /* 0x040fe400078e020c */
[----:B------:R-:W-:-:S04]  /*28db0*/  IMAD.WIDE.U32 R14, R40, R13, R14 ;  /* 0x0000000d280e7225 */ /* 0x000fc800078e000e */
[----:B------:R-:W-:Y:S01]  /*28dc0*/  IMAD.IADD R12, R15, 0x1, R37 ;  /* 0x000000010f0c7824 */ /* 0x000fe200078e0225 */
[----:B0-----:R-:W-:-:S04]  /*28dd0*/  LEA R40, P0, R14, R38, 0x2 ;  /* 0x000000260e287211 */ /* 0x001fc800078010ff */
[----:B-1----:R-:W-:Y:S02]  /*28de0*/  LEA.HI.X R41, R14, R39, R12, 0x2, P0 ;  /* 0x000000270e297211 */ /* 0x002fe400000f140c */
[----:B------:R-:W-:Y:S01]  /*28df0*/  SHFL.IDX PT, R12, R40, RZ, 0x1c1f ;  /* 0x001c1fff280c7589 */ /* 0x000fe200000e0000 */
[----:B------:R-:W-:-:S03]  /*28e00*/  IMAD.IADD R37, R132, 0x1, R131 ;  /* 0x0000000184257824 */ /* 0x000fc600078e0283 */
        /* <DEDUP_REMOVED lines=12> */
[----:B------:R-:W1:Y:S01]  /*28ed0*/  @P1 LDC R9, c[0x0][0xbec] ;  /* 0x0002fb00ff091b82 */ /* 0x000e620000000800 */
[----:B------:R-:W-:-:S03]  /*28ee0*/  ULDC.64 UR4, c[0x0][0xaa0] ;  /* 0x0002a80000047ab9 */ /* 0x000fc60000000a00 */
[----:B------:R-:W-:-:S04]  /*28ef0*/  SHF.R.S32.HI R3, RZ, 0x1f, R0 ;  /* 0x0000001fff037819 */ /* 0x000fc80000011400 */
[----:B------:R-:W-:Y:S01]  /*28f00*/  LEA.HI R3, R3, R0, RZ, 0x3 ;  /* 0x0000000003037211 */ /* 0x000fe200078f18ff */
[----:B0-----:R-:W0:Y:S03]  /*28f10*/  @P1 LDC R13, c[0x0][0xbf0] ;  /* 0x0002fc00ff0d1b82 */ /* 0x001e260000000800 */
[----:B------:R-:W-:Y:S02]  /*28f20*/  LOP3.LUT R5, R3, 0xfffffff8, RZ, 0xc0, !PT ;  /* 0xfffffff803057812 */ /* 0x000fe400078ec0ff */
[----:B------:R-:W-:-:S03]  /*28f30*/  SHF.R.S32.HI R2, RZ, 0x3, R3 ;  /* 0x00000003ff027819 */ /* 0x000fc60000011403 */
[----:B------:R-:W-:-:S05]  /*28f40*/  IMAD.IADD R15, R0, 0x1, -R5 ;  /* 0x00000001000f7824 */ /* 0x000fca00078e0a05 */
[----:B------:R-:W-:-:S05]  /*28f50*/  SHF.L.U32 R21, R15, 0x3, RZ ;  /* 0x000000030f157819 */ /* 0x000fca00000006ff */
        /* <DEDUP_REMOVED lines=13> */
[----:B------:R-:W5:Y:S01]  /*29030*/  LD.E.128 R24, desc[UR54][R24.64] ;  /* 0x0000003618187980 */ /* 0x000f62000c101d00 */
[----:B------:R-:W-:Y:S02]  /*29040*/  LOP3.LUT R32, R33, 0x380, RZ, 0xc0, !PT ;  /* 0x0000038021207812 */ /* 0x000fe400078ec0ff */
[----:B------:R-:W-:-:S02]  /*29050*/  SHF.R.U64 R52, R52, 0x3, RZ ;  /* 0x0000000334347819 */ /* 0x000fc400000012ff */
[----:B------:R-:W-:Y:S02]  /*29060*/  LOP3.LUT R40, R41, 0x380, RZ, 0xc0, !PT ;  /* 0x0000038029287812 */ /* 0x000fe400078ec0ff */
[----:B------:R-:W-:Y:S02]  /*29070*/  LOP3.LUT R44, R45, 0x380, RZ, 0xc0, !PT ;  /* 0x000003802d2c7812 */ /* 0x000fe400078ec0ff */
[----:B------:R-:W-:Y:S02]  /*29080*/  LOP3.LUT R48, R49, 0x380, RZ, 0xc0, !PT ;  /* 0x0000038031307812 */ /* 0x000fe400078ec0ff */
[----:B------:R-:W-:Y:S01]  /*29090*/  LOP3.LUT R52, R52, R53, RZ, 0x3c, !PT ;  /* 0x0000003534347212 */ /* 0x000fe200078e3cff */
[----:B------:R-:W-:Y:S01]  /*290a0*/  IMAD.X R53, RZ, RZ, R81, P3 ;  /* 0x000000ffff357224 */ /* 0x000fe200018e0651 */
[----:B------:R-:W-:Y:S02]  /*290b0*/  SHF.R.U64 R32, R32, 0x3, RZ ;  /* 0x0000000320207819 */ /* 0x000fe400000012ff */
[----:B------:R-:W-:-:S02]  /*290c0*/  SHF.R.U64 R40, R40, 0x3, RZ ;  /* 0x0000000328287819 */ /* 0x000fc400000012ff */
[----:B------:R-:W-:Y:S01]  /*290d0*/  SHF.R.U64 R44, R44, 0x3, RZ ;  /* 0x000000032c2c7819 */ /* 0x000fe200000012ff */
[----:B------:R-:W5:Y:S01]  /*290e0*/  LD.E.128 R52, desc[UR54][R52.64] ;  /* 0x0000003634347980 */ /* 0x000f62000c101d00 */
[----:B------:R-:W-:Y:S02]  /*290f0*/  SHF.R.U64 R48, R48, 0x3, RZ ;  /* 0x0000000330307819 */ /* 0x000fe400000012ff */
[----:B------:R-:W-:Y:S02]  /*29100*/  IADD3 R3, P3, R80, 0xb000, RZ ;  /* 0x0000b00050037810 */ /* 0x000fe40007f7e0ff */
[----:B------:R-:W-:Y:S01]  /*29110*/  LOP3.LUT R32, R32, R33, RZ, 0x3c, !PT ;  /* 0x0000002120207212 */ /* 0x000fe200078e3cff */
[--C-:B------:R-:W-:Y:S01]  /*29120*/  IMAD.X R33, RZ, RZ, R81.reuse, P4 ;  /* 0x000000ffff217224 */ /* 0x100fe200020e0651 */
[----:B------:R-:W-:Y:S01]  /*29130*/  LOP3.LUT R40, R40, R41, RZ, 0x3c, !PT ;  /* 0x0000002928287212 */ /* 0x000fe200078e3cff */
[--C-:B------:R-:W-:Y:S01]  /*29140*/  IMAD.X R41, RZ, RZ, R81.reuse, P5 ;  /* 0x000000ffff297224 */ /* 0x100fe200028e0651 */
[----:B------:R-:W-:Y:S01]  /*29150*/  LOP3.LUT R44, R44, R45, RZ, 0x3c, !PT ;  /* 0x0000002d2c2c7212 */ /* 0x000fe200078e3cff */
[----:B------:R-:W-:Y:S01]  /*29160*/  IMAD.X R45, RZ, RZ, R81, P0 ;  /* 0x000000ffff2d7224 */ /* 0x000fe200000e0651 */
[----:B------:R-:W-:Y:S01]  /*29170*/  LOP3.LUT R48, R48, R49, RZ, 0x3c, !PT ;  /* 0x0000003130307212 */ /* 0x000fe200078e3cff */
[----:B------:R-:W5:Y:S01]  /*29180*/  LD.E.128 R32, desc[UR54][R32.64] ;  /* 0x0000003620207980 */ /* 0x000f62000c101d00 */
[----:B------:R-:W-:-:S02]  /*29190*/  LOP3.LUT R0, R3, 0x380, RZ, 0xc0, !PT ;  /* 0x0000038003007812 */ /* 0x000fc400078ec0ff */
[----:B------:R-:W-:Y:S01]  /*291a0*/  IADD3.X R49, RZ, R81, RZ, P2, !PT ;  /* 0x00000051ff317210 */ /* 0x000fe200017fe4ff */
[----:B------:R-:W5:Y:S01]  /*291b0*/  LD.E.128 R40, desc[UR54][R40.64] ;  /* 0x0000003628287980 */ /* 0x000f62000c101d00 */
[C---:B------:R-:W-:Y:S02]  /*291c0*/  IADD3 R57, P4, R80.reuse, 0x7000, RZ ;  /* 0x0000700050397810 */ /* 0x040fe40007f9e0ff */
[C---:B------:R-:W-:Y:S01]  /*291d0*/  IADD3 R61, P5, R80.reuse, 0x8000, RZ ;  /* 0x00008000503d7810 */ /* 0x040fe20007fbe0ff */
[----:B------:R-:W5:Y:S01]  /*291e0*/  LD.E.128 R44, desc[UR54][R44.64] ;  /* 0x000000362c2c7980 */ /* 0x000f62000c101d00 */
[C---:B------:R-:W-:Y:S02]  /*291f0*/  IADD3 R65, P0, R80.reuse, 0x9000, RZ ;  /* 0x0000900050417810 */ /* 0x040fe40007f1e0ff */
[----:B------:R-:W-:Y:S01]  /*29200*/  IADD3 R69, P2, R80, 0xa000, RZ ;  /* 0x0000a00050457810 */ /* 0x000fe20007f5e0ff */
[----:B------:R-:W5:Y:S01]  /*29210*/  LD.E.128 R48, desc[UR54][R48.64] ;  /* 0x0000003630307980 */ /* 0x000f62000c101d00 */
[----:B------:R-:W-:-:S02]  /*29220*/  SHF.R.U64 R0, R0, 0x3, RZ ;  /* 0x0000000300007819 */ /* 0x000fc400000012ff */
[----:B------:R-:W-:Y:S02]  /*29230*/  LOP3.LUT R56, R57, 0x380, RZ, 0xc0, !PT ;  /* 0x0000038039387812 */ /* 0x000fe400078ec0ff */
[----:B------:R-:W-:Y:S02]  /*29240*/  LOP3.LUT R60, R61, 0x380, RZ, 0xc0, !PT ;  /* 0x000003803d3c7812 */ /* 0x000fe400078ec0ff */
[----:B------:R-:W-:Y:S02]  /*29250*/  LOP3.LUT R64, R65, 0x380, RZ, 0xc0, !PT ;  /* 0x0000038041407812 */ /* 0x000fe400078ec0ff */
[----:B------:R-:W-:Y:S02]  /*29260*/  LOP3.LUT R68, R69, 0x380, RZ, 0xc0, !PT ;  /* 0x0000038045447812 */ /* 0x000fe400078ec0ff */
[----:B------:R-:W-:Y:S02]  /*29270*/  LOP3.LUT R5, R80, 0x380, RZ, 0xc0, !PT ;  /* 0x0000038050057812 */ /* 0x000fe400078ec0ff */
[----:B------:R-:W-:Y:S01]  /*29280*/  LOP3.LUT R72, R0, R3, RZ, 0x3c, !PT ;  /* 0x0000000300487212 */ /* 0x000fe200078e3cff */
[----:B------:R-:W-:Y:S01]  /*29290*/  IMAD R3, R36, UR4, RZ ;  /* 0x0000000424037c24 */ /* 0x000fe2000f8e02ff */
[----:B------:R-:W-:-:S02]  /*292a0*/  SHF.R.U64 R56, R56, 0x3, RZ ;  /* 0x0000000338387819 */ /* 0x000fc400000012ff */
[----:B------:R-:W-:Y:S02]  /*292b0*/  SHF.R.U64 R60, R60, 0x3, RZ ;  /* 0x000000033c3c7819 */ /* 0x000fe400000012ff */
[----:B------:R-:W-:Y:S02]  /*292c0*/  SHF.R.U64 R64, R64, 0x3, RZ ;  /* 0x0000000340407819 */ /* 0x000fe400000012ff */
[----:B------:R-:W-:Y:S01]  /*292d0*/  SHF.R.U64 R68, R68, 0x3, RZ ;  /* 0x0000000344447819 */ /* 0x000fe200000012ff */
[C---:B------:R-:W-:Y:S01]  /*292e0*/  IMAD R3, R128.reuse, UR5, R3 ;  /* 0x0000000580037c24 */ /* 0x040fe2000f8e0203 */
[----:B------:R-:W-:Y:S01]  /*292f0*/  SHF.R.U64 R5, R5, 0x3, RZ ;  /* 0x0000000305057819 */ /* 0x000fe200000012ff */
        /* <DEDUP_REMOVED lines=10> */
[--C-:B------:R-:W-:Y:S01]  /*293a0*/  IMAD.X R65, RZ, RZ, R81.reuse, P0 ;  /* 0x000000ffff417224 */ /* 0x100fe200000e0651 */
[----:B------:R-:W-:Y:S01]  /*293b0*/  LOP3.LUT R80, R5, R80, RZ, 0x3c, !PT ;  /* 0x0000005005507212 */ /* 0x000fe200078e3cff */
[----:B------:R-:W-:Y:S01]  /*293c0*/  IMAD.X R69, RZ, RZ, R81, P2 ;  /* 0x000000ffff457224 */ /* 0x000fe200010e0651 */
[----:B------:R-:W5:Y:S01]  /*293d0*/  LD.E.128 R56, desc[UR54][R56.64] ;  /* 0x0000003638387980 */ /* 0x000f62000c101d00 */
[----:B------:R-:W-:-:S02]  /*293e0*/  IMAD.IADD R129, R129, 0x1, R3 ;  /* 0x0000000181817824 */ /* 0x000fc400078e0203 */
[----:B------:R-:W-:Y:S01]  /*293f0*/  IMAD.IADD R12, R131, 0x1, R0 ;  /* 0x00000001830c7824 */ /* 0x000fe200078e0200 */
[----:B------:R2:W5:Y:S01]  /*29400*/  LD.E.128 R4, desc[UR54][R80.64] ;  /* 0x0000003650047980 */ /* 0x000562000c101d00 */
[----:B------:R-:W-:-:S03]  /*29410*/  IMAD.WIDE.U32 R128, R226, UR4, R128 ;  /* 0x00000004e2807c25 */ /* 0x000fc6000f8e0080 */
[----:B------:R-:W5:Y:S01]  /*29420*/  LD.E.128 R60, desc[UR54][R60.64] ;  /* 0x000000363c3c7980 */ /* 0x000f62000c101d00 */
[----:B-1----:R-:W-:-:S03]  /*29430*/  @P1 IMAD.HI.U32 R0, R12, R9, RZ ;  /* 0x000000090c001227 */ /* 0x002fc600078e00ff */
[----:B------:R-:W5:Y:S01]  /*29440*/  LD.E.128 R64, desc[UR54][R64.64] ;  /* 0x0000003640407980 */ /* 0x000f62000c101d00 */
[----:B------:R-:W-:-:S03]  /*29450*/  SHF.R.S32.HI R8, RZ, 0x1f, R11 ;  /* 0x0000001fff087819 */ /* 0x000fc6000001140b */
[----:B------:R-:W5:Y:S04]  /*29460*/  LD.E.128 R68, desc[UR54][R68.64] ;  /* 0x0000003644447980 */ /* 0x000f68000c101d00 */
[----:B------:R-:W5:Y:S01]  /*29470*/  LD.E.128 R72, desc[UR54][R72.64] ;  /* 0x0000003648487980 */ /* 0x000f62000c101d00 */
[----:B------:R-:W-:Y:S01]  /*29480*/  @!PT LDS RZ, [RZ] ;  /* 0x00000000fffff984 */ /* 0x000fe20000000800 */
[----:B------:R-:W-:Y:S01]  /*29490*/  @!PT LDS RZ, [RZ] ;  /* 0x00000000fffff984 */ /* 0x000fe20000000800 */
[----:B------:R-:W-:Y:S01]  /*294a0*/  @!PT LDS RZ, [RZ] ;  /* 0x00000000fffff984 */ /* 0x000fe20000000800 */
[----:B------:R-:W-:Y:S01]  /*294b0*/  @!PT LDS RZ, [RZ] ;  /* 0x00000000fffff984 */ /* 0x000fe20000000800 */
[----:B------:R1:W-:Y:S06]  /*294c0*/  MEMBAR.ALL.CTA ;  /* 0x0000000000007992 */ /* 0x0003ec0000008000 */
[----:B-1----:R-:W1:Y:S01]  /*294d0*/  FENCE.VIEW.ASYNC.S ;  /* 0x00000000000073c6 */ /* 0x002e620000000000 */
[----:B------:R-:W-:Y:S01]  /*294e0*/  IMAD R129, R226, UR5, R129 ;  /* 0x00000005e2817c24 */ /* 0x000fe2000f8e0281 */
[----:B------:R-:W-:Y:S01]  /*294f0*/  ULDC.64 UR4, c[0x0][0xaf0] ;  /* 0x0002bc0000047ab9 */ /* 0x000fe20000000a00 */
[----:B------:R-:W-:Y:S01]  /*29500*/  IMAD.MOV.U32 R3, RZ, RZ, R12 ;  /* 0x000000ffff037224 */ /* 0x000fe200078e000c */
[----:B0-----:R-:W-:Y:S01]  /*29510*/  @P1 SHF.R.U32.HI R3, RZ, R13, R0 ;  /* 0x0000000dff031219 */ /* 0x001fe20000011600 */
[----:B------:R-:W-:-:S03]  /*29520*/  IMAD R8, R8, UR4, RZ ;  /* 0x0000000408087c24 */ /* 0x000fc6000f8e02ff */
[----:B------:R-:W-:Y:S01]  /*29530*/  SHF.R.S32.HI R0, RZ, 0x1f, R3 ;  /* 0x0000001fff007819 */ /* 0x000fe20000011403 */
[----:B------:R-:W-:Y:S01]  /*29540*/  IMAD R9, R11, UR5, R8 ;  /* 0x000000050b097c24 */ /* 0x000fe2000f8e0208 */
[----:B------:R-:W-:Y:S01]  /*29550*/  IADD3 R10, -R3, RZ, RZ ;  /* 0x000000ff030a7210 */ /* 0x000fe20007ffe1ff */
[----:B------:R-:W-:Y:S01]  /*29560*/  IMAD.WIDE.U32 R128, R11, UR4, R128 ;  /* 0x000000040b807c25 */ /* 0x000fe2000f8e0080 */
[----:B------:R-:W-:-:S03]  /*29570*/  ULDC.64 UR4, c[0x0][0xae0] ;  /* 0x0002b80000047ab9 */ /* 0x000fc60000000a00 */
        /* <DEDUP_REMOVED lines=9> */
[----:B-1----:R0:W-:Y:S01]  /*29610*/  SYNCS.ARRIVE.TRANS64.RED.A1T0 RZ, [R0+URZ], RZ ;  /* 0x000000ff00ff79a7 */ /* 0x0021e2000810043f */
[----:B------:R-:W-:Y:S02]  /*29620*/  IMAD.IADD R129, R129, 0x1, R9 ;  /* 0x0000000181817824 */ /* 0x000fe400078e0209 */
[----:B0-----:R-:W-:Y:S02]  /*29630*/  IMAD R0, R3, UR4, RZ ;  /* 0x0000000403007c24 */ /* 0x001fe4000f8e02ff */
[----:B------:R-:W-:-:S04]  /*29640*/  IMAD.WIDE.U32 R128, R125, UR4, R128 ;  /* 0x000000047d807c25 */ /* 0x000fc8000f8e0080 */
[----:B------:R-:W-:Y:S01]  /*29650*/  IMAD R3, R125, UR5, R0 ;  /* 0x000000057d037c24 */ /* 0x000fe2000f8e0200 */
[----:B------:R-:W-:Y:S02]  /*29660*/  ULDC.64 UR4, c[0x0][0xa80] ;  /* 0x0002a00000047ab9 */ /* 0x000fe40000000a00 */
[----:B------:R-:W-:Y:S01]  /*29670*/  LEA R20, P0, R128, UR4, 0x1 ;  /* 0x0000000480147c11 */ /* 0x000fe2000f8008ff */
[----:B------:R-:W-:Y:S01]  /*29680*/  IMAD.IADD R3, R129, 0x1, R3 ;  /* 0x0000000181037824 */ /* 0x000fe200078e0203 */
[----:B------:R-:W-:Y:S01]  /*29690*/  UMOV UR4, 0xffffffff ;  /* 0xffffffff00047882 */ /* 0x000fe20000000000 */
[----:B------:R-:W-:-:S03]  /*296a0*/  VIADD R39, R21, 0x40 ;  /* 0x0000004015277836 */ /* 0x000fc60000000000 */
[----:B------:R-:W-:Y:S01]  /*296b0*/  LEA.HI.X R128, R128, UR5, R3, 0x1, P0 ;  /* 0x0000000580807c11 */ /* 0x000fe200080f0c03 */
[----:B------:R-:W-:Y:S01]  /*296c0*/  VIADD R77, R21, 0x80 ;  /* 0x00000080154d7836 */ /* 0x000fe20000000000 */
[----:B--2---:R-:W-:Y:S06]  /*296d0*/  BRA.DIV UR4, `(.L_x_2945) ;  /* 0x000000fe04f07947 */ /* 0x004fec000b800000 */
[----:B------:R0:W1:Y:S04]  /*296e0*/  SHFL.IDX PT, R0, R128, RZ, 0x181f ;  /* 0x00181fff80007589 */ /* 0x00006800000e0000 */
[----:B------:R0:W2:Y:S02]  /*296f0*/  SHFL.IDX PT, R14, R20, RZ, 0x181f ;  /* 0x00181fff140e7589 */ /* 0x0000a400000e0000 */
.L_x_3266:
[----:B------:R-:W-:Y:S01]  /*29700*/  IADD3 R37, R2, R131, RZ ;  /* 0x0000008302257210 */ /* 0x000fe20007ffe0ff */
[----:B------:R-:W-:Y:S01]  /*29710*/  BSSY B1, `(.L_x_2946) ;  /* 0x0000014000017945 */ /* 0x000fe20003800000 */
[----:B------:R-:W-:Y:S02]  /*29720*/  SHF.R.S32.HI R28, RZ, 0x1f, R77 ;  /* 0x0000001fff1c7819 */ /* 0x000fe4000001144d */
        /* <DEDUP_REMOVED lines=18> */
.L_x_2947:
[----:B------:R-:W-:Y:S05]  /*29850*/  BSYNC B1 ;  /* 0x0000000000017941 */ /* 0x000fea0003800000 */
.L_x_2946:
[----:B------:R-:W-:Y:S01]  /*29860*/  UMOV UR4, 0xffffffff ;  /* 0xffffffff00047882 */ /* 0x000fe20000000000 */
[----:B---3-5:R-:W-:Y:S02]  /*29870*/  SHF.R.S32.HI R6, RZ, 0x1f, R39 ;  /* 0x0000001fff067819 */ /* 0x028fe40000011427 */
[----:B------:R-:W-:Y:S01]  /*29880*/  SHF.R.S32.HI R7, RZ, 0x1f, R21 ;  /* 0x0000001fff077819 */ /* 0x000fe20000011415 */
[----:B------:R-:W-:Y:S06]  /*29890*/  BRA.DIV UR4, `(.L_x_2948) ;  /* 0x000000fe04b47947 */ /* 0x000fec000b800000 */
[----:B-1----:R1:W3:Y:S04]  /*298a0*/  SHFL.IDX PT, R0, R128, 0x1, 0x181f ;  /* 0x00381f0080007f89 */ /* 0x0022e800000e0000 */
[----:B--2---:R1:W2:Y:S02]  /*298b0*/  SHFL.IDX PT, R14, R20, 0x1, 0x181f ;  /* 0x00381f00140e7f89 */ /* 0x0042a400000e0000 */
.L_x_3270:
        /* <DEDUP_REMOVED lines=17> */
.L_x_2950:
[----:B------:R-:W-:Y:S05]  /*299d0*/  BSYNC B1 ;  /* 0x0000000000017941 */ /* 0x000fea0003800000 */
.L_x_2949:
[----:B------:R-:W-:-:S03]  /*299e0*/  UMOV UR4, 0xffffffff ;  /* 0xffffffff00047882 */ /* 0x000fc60000000000 */
[----:B------:R-:W-:Y:S05]  /*299f0*/  BRA.DIV UR4, `(.L_x_2951) ;  /* 0x000000fe04a47947 */ /* 0x000fea000b800000 */
[----:B---3--:R3:W0:Y:S04]  /*29a00*/  SHFL.IDX PT, R0, R128, 0x2, 0x181f ;  /* 0x00581f0080007f89 */ /* 0x00862800000e0000 */
[----:B--2-4-:R3:W2:Y:S02]  /*29a10*/  SHFL.IDX PT, R14, R20, 0x2, 0x181f ;  /* 0x00581f00140e7f89 */ /* 0x0146a400000e0000 */
.L_x_3274:
        /* <DEDUP_REMOVED lines=17> */
.L_x_2953:
[----:B------:R-:W-:Y:S05]  /*29b30*/  BSYNC B1 ;  /* 0x0000000000017941 */ /* 0x000fea0003800000 */
.L_x_2952:
[----:B------:R-:W-:-:S03]  /*29b40*/  UMOV UR4, 0xffffffff ;  /* 0xffffffff00047882 */ /* 0x000fc60000000000 */
[----:B------:R-:W-:Y:S05]  /*29b50*/  BRA.DIV UR4, `(.L_x_2954) ;  /* 0x000000fe04947947 */ /* 0x000fea000b800000 */
[----:B0-----:R0:W0:Y:S04]  /*29b60*/  SHFL.IDX PT, R0, R128, 0x3, 0x181f ;  /* 0x00781f0080007f89 */ /* 0x00102800000e0000 */
[----:B--2-4-:R2:W4:Y:S02]  /*29b70*/  SHFL.IDX PT, R14, R20, 0x3, 0x181f ;  /* 0x00781f00140e7f89 */ /* 0x01452400000e0000 */
.L_x_3278:
        /* <DEDUP_REMOVED lines=18> */
.L_x_2944:
[----:B------:R-:W-:Y:S01]  /*29ca0*/  ULDC.64 UR4, c[0x0][0xb08] ;  /* 0x0002c20000047ab9 */ /* 0x000fe20000000a00 */
[----:B------:R-:W1:Y:S01]  /*29cb0*/  @P1 LDC R41, c[0x0][0xbec] ;  /* 0x0002fb00ff291b82 */ /* 0x000e620000000800 */
[----:B0-----:R-:W-:Y:S01]  /*29cc0*/  IMAD R15, R36, UR4, RZ ;  /* 0x00000004240f7c24 */ /* 0x001fe2000f8e02ff */
[----:B------:R-:W-:Y:S01]  /*29cd0*/  SHF.R.S32.HI R14, RZ, 0x1f, R11 ;  /* 0x0000001fff0e7819 */ /* 0x000fe2000001140b */
[----:B------:R-:W-:-:S04]  /*29ce0*/  IMAD.WIDE.U32 R12, R128, UR4, RZ ;  /* 0x00000004800c7c25 */ /* 0x000fc8000f8e00ff */
[----:B------:R-:W-:Y:S01]  /*29cf0*/  IMAD R15, R128, UR5, R15 ;  /* 0x00000005800f7c24 */ /* 0x000fe2000f8e020f */
[----:B------:R-:W0:Y:S01]  /*29d00*/  @P1 LDC R36, c[0x0][0xbf0] ;  /* 0x0002fc00ff241b82 */ /* 0x000e220000000800 */
[----:B------:R-:W-:Y:S02]  /*29d10*/  ULDC.64 UR4, c[0x0][0xb38] ;  /* 0x0002ce0000047ab9 */ /* 0x000fe40000000a00 */
        /* <DEDUP_REMOVED lines=8> */
[----:B-1----:R-:W-:-:S03]  /*29da0*/  @P1 IMAD.HI.U32 R41, R42, R41, RZ ;  /* 0x000000292a291227 */ /* 0x002fc600078e00ff */
[----:B------:R-:W-:Y:S01]  /*29db0*/  IADD3 R13, R13, R15, RZ ;  /* 0x0000000f0d0d7210 */ /* 0x000fe20007ffe0ff */
[----:B------:R-:W-:Y:S01]  /*29dc0*/  IMAD.MOV.U32 R11, RZ, RZ, R42 ;  /* 0x000000ffff0b7224 */ /* 0x000fe200078e002a */
[----:B0-----:R-:W-:Y:S01]  /*29dd0*/  @P1 SHF.R.U32.HI R11, RZ, R36, R41 ;  /* 0x00000024ff0b1219 */ /* 0x001fe20000011629 */
[----:B------:R-:W-:Y:S02]  /*29de0*/  VIADD R36, R18, 0x33420 ;  /* 0x0003342012247836 */ /* 0x000fe40000000000 */
[C---:B------:R-:W-:Y:S01]  /*29df0*/  IMAD.WIDE.U32 R12, R130.reuse, UR4, R12 ;  /* 0x00000004820c7c25 */ /* 0x040fe2000f8e000c */
[--C-:B------:R-:W-:Y:S02]  /*29e00*/  SHF.R.S32.HI R14, RZ, 0x1f, R11.reuse ;  /* 0x0000001fff0e7819 */ /* 0x100fe4000001140b */
[----:B------:R-:W-:Y:S01]  /*29e10*/  PRMT R36, RZ, 0x654, R36 ;  /* 0x00000654ff247816 */ /* 0x000fe20000000024 */
[----:B------:R-:W-:Y:S02]  /*29e20*/  IMAD.MOV R15, RZ, RZ, -R11 ;  /* 0x000000ffff0f7224 */ /* 0x000fe400078e0a0b */
        /* <DEDUP_REMOVED lines=21> */
.L_x_3281:
[----:B------:R-:W-:Y:S01]  /*29f80*/  ISETP.GE.AND P0, PT, R37, R38, PT ;  /* 0x000000262500720c */ /* 0x000fe20003f06270 */
[----:B------:R-:W-:-:S12]  /*29f90*/  BSSY B1, `(.L_x_2957) ;  /* 0x00000c6000017945 */ /* 0x000fd80003800000 */
[----:B------:R-:W-:Y:S05]  /*29fa0*/  @P0 BRA `(.L_x_2958) ;  /* 0x0000000c00100947 */ /* 0x000fea0003800000 */
[----:B------:R-:W3:Y:S01]  /*29fb0*/  LDL R36, [R1+0x54] ;  /* 0x0000540001247983 */ /* 0x000ee20000100800 */
[----:B------:R-:W-:-:S03]  /*29fc0*/  ULDC UR4, c[0x0][0xac8] ;  /* 0x0002b20000047ab9 */ /* 0x000fc60000000800 */
[----:B------:R-:W4:Y:S04]  /*29fd0*/  LDL R46, [R1+0xd0] ;  /* 0x0000d000012e7983 */ /* 0x000f280000100800 */
[----:B------:R-:W5:Y:S04]  /*29fe0*/  LDL R80, [R1+0xcc] ;  /* 0x0000cc0001507983 */ /* 0x000f680000100800 */
[----:B------:R-:W2:Y:S04]  /*29ff0*/  LDL R125, [R1+0x130] ;  /* 0x00013000017d7983 */ /* 0x000ea80000100800 */
        /* <DEDUP_REMOVED lines=8> */
[----:B------:R-:W2:Y:S01]  /*2a080*/  LDL R45, [R1+0xb8] ;  /* 0x0000b800012d7983 */ /* 0x000ea20000100800 */
[----:B---3--:R-:W-:-:S02]  /*2a090*/  ISETP.GE.AND P2, PT, R36, UR4, PT ;  /* 0x0000000424007c0c */ /* 0x008fc4000bf46270 */
[----:B----4-:R-:W-:Y:S02]  /*2a0a0*/  ISETP.GE.AND P3, PT, R46, UR4, PT ;  /* 0x000000042e007c0c */ /* 0x010fe4000bf66270 */
[----:B-----5:R-:W-:-:S09]  /*2a0b0*/  ISETP.GE.AND P0, PT, R80, UR4, PT ;  /* 0x0000000450007c0c */ /* 0x020fd2000bf06270 */
[----:B-1----:R-:W-:Y:S01]  /*2a0c0*/  @!P2 MOV R15, R42 ;  /* 0x0000002a000fa202 */ /* 0x002fe20000000f00 */
[----:B--2---:R-:W-:Y:S01]  /*2a0d0*/  @!P2 IMAD.MOV.U32 R14, RZ, RZ, R43 ;  /* 0x000000ffff0ea224 */ /* 0x004fe200078e002b */
[----:B------:R-:W-:-:S03]  /*2a0e0*/  @!P3 LEA R12, P4, R46, R43, 0x2 ;  /* 0x0000002b2e0cb211 */ /* 0x000fc600078810ff */
[----:B------:R-:W-:Y:S01]  /*2a0f0*/  @!P2 IMAD.WIDE R14, R36, 0x4, R14 ;  /* 0x00000004240ea825 */ /* 0x000fe200078e020e */
[----:B------:R-:W-:-:S03]  /*2a100*/  @!P3 LEA.HI.X R13, R46, R42, R125, 0x2, P4 ;  /* 0x0000002a2e0db211 */ /* 0x000fc600020f147d */
[----:B------:R-:W-:Y:S01]  /*2a110*/  @!P2 IMAD.MOV.U32 R36, RZ, RZ, R0 ;  /* 0x000000ffff24a224 */ /* 0x000fe200078e0000 */
[----:B------:R-:W2:Y:S01]  /*2a120*/  LDL R46, [R1+0xb4] ;  /* 0x0000b400012e7983 */ /* 0x000ea20000100800 */
[----:B------:R-:W-:-:S03]  /*2a130*/  @!P2 IMAD.MOV.U32 R37, RZ, RZ, R2 ;  /* 0x000000ffff25a224 */ /* 0x000fc600078e0002 */
[----:B------:R-:W3:Y:S04]  /*2a140*/  LDL R125, [R1+0x11c] ;  /* 0x00011c00017d7983 */ /* 0x000ee80000100800 */
[----:B------:R1:W-:Y:S01]  /*2a150*/  @!P2 ST.E.64 desc[UR54][R14.64], R36 ;  /* 0x000000240e00a985 */ /* 0x0003e2000c101b36 */
[----:B------:R-:W-:Y:S02]  /*2a160*/  ISETP.GE.AND P1, PT, R44, UR4, PT ;  /* 0x000000042c007c0c */ /* 0x000fe4000bf26270 */
[----:B------:R-:W-:Y:S01]  /*2a170*/  @!P3 LOP3.LUT R111, R111, R110, RZ, 0x3c, !PT ;  /* 0x0000006e6f6fb212 */ /* 0x000fe200078e3cff */
[----:B------:R-:W4:Y:S01]  /*2a180*/  LDL R2, [R1+0xb0] ;  /* 0x0000b00001027983 */ /* 0x000f220000100800 */
[----:B------:R-:W-:-:S03]  /*2a190*/  @!P0 LOP3.LUT R113, R113, R112, RZ, 0x3c, !PT ;  /* 0x0000007071718212 */ /* 0x000fc600078e3cff */
[----:B------:R-:W5:Y:S01]  /*2a1a0*/  LDL R0, [R1+0xa0] ;  /* 0x0000a00001007983 */ /* 0x000f620000100800 */
[----:B-1----:R-:W-:-:S03]  /*2a1b0*/  @!P0 LEA R14, P4, R80, R43, 0x2 ;  /* 0x0000002b500e8211 */ /* 0x002fc600078810ff */
[----:B------:R-:W4:Y:S01]  /*2a1c0*/  LDL R37, [R1+0x114] ;  /* 0x0001140001257983 */ /* 0x000f220000100800 */
[----:B------:R-:W-:-:S03]  /*2a1d0*/  @!P0 LEA.HI.X R15, R80, R42, R126, 0x2, P4 ;  /* 0x0000002a500f8211 */ /* 0x000fc600020f147e */
[----:B------:R-:W5:Y:S04]  /*2a1e0*/  LDL R36, [R1+0xa8] ;  /* 0x0000a80001247983 */ /* 0x000f680000100800 */
[----:B------:R-:W4:Y:S01]  /*2a1f0*/  LDL R80, [R1+0x118] ;  /* 0x0001180001507983 */ /* 0x000f220000100800 */
[----:B------:R-:W-:Y:S02]  /*2a200*/  @!P3 LOP3.LUT R110, R111, R110, RZ, 0x3c, !PT ;  /* 0x0000006e6f6eb212 */ /* 0x000fe400078e3cff */
[----:B------:R-:W-:Y:S01]  /*2a210*/  ISETP.GE.AND P2, PT, R127, UR4, PT ;  /* 0x000000047f007c0c */ /* 0x000fe2000bf46270 */
[----:B------:R-:W5:Y:S01]  /*2a220*/  LDL R126, [R1+0xac] ;  /* 0x0000ac00017e7983 */ /* 0x000f620000100800 */
[----:B------:R-:W-:Y:S02]  /*2a230*/  @!P3 LOP3.LUT R111, R111, R110, RZ, 0x3c, !PT ;  /* 0x0000006e6f6fb212 */ /* 0x000fe400078e3cff */
[----:B------:R-:W-:-:S02]  /*2a240*/  @!P0 LOP3.LUT R112, R113, R112, RZ, 0x3c, !PT ;  /* 0x0000007071708212 */ /* 0x000fc400078e3cff */
[----:B------:R-:W-:Y:S01]  /*2a250*/  @!P1 LOP3.LUT R115, R115, R114, RZ, 0x3c, !PT ;  /* 0x0000007273739212 */ /* 0x000fe200078e3cff */
[----:B------:R1:W-:Y:S01]  /*2a260*/  @!P3 ST.E.64 desc[UR54][R12.64], R110 ;  /* 0x0000006e0c00b985 */ /* 0x0003e2000c101b36 */
[----:B------:R-:W-:Y:S02]  /*2a270*/  ISETP.GE.AND P3, PT, R11, UR4, PT ;  /* 0x000000040b007c0c */ /* 0x000fe4000bf66270 */
[----:B------:R-:W-:Y:S02]  /*2a280*/  @!P0 LOP3.LUT R113, R113, R112, RZ, 0x3c, !PT ;  /* 0x0000007071718212 */ /* 0x000fe400078e3cff */
[----:B------:R-:W-:Y:S02]  /*2a290*/  @!P1 LOP3.LUT R114, R115, R114, RZ, 0x3c, !PT ;  /* 0x0000007273729212 */ /* 0x000fe400078e3cff */
[----:B------:R-:W-:Y:S01]  /*2a2a0*/  @!P2 LOP3.LUT R117, R117, R116, RZ, 0x3c, !PT ;  /* 0x000000747575a212 */ /* 0x000fe200078e3cff */
[----:B------:R0:W-:Y:S01]  /*2a2b0*/  @!P0 ST.E.64 desc[UR54][R14.64], R112 ;  /* 0x000000700e008985 */ /* 0x0001e2000c101b36 */
[----:B------:R-:W-:-:S02]  /*2a2c0*/  @!P1 LOP3.LUT R115, R115, R114, RZ, 0x3c, !PT ;  /* 0x0000007273739212 */ /* 0x000fc400078e3cff */
[CC--:B-1----:R-:W-:Y:S01]  /*2a2d0*/  @!P1 LEA R12, P5, R44.reuse, R43.reuse, 0x2 ;  /* 0x0000002b2c0c9211 */ /* 0x0c2fe200078a10ff */
[----:B------:R-:W5:Y:S01]  /*2a2e0*/  LDL R110, [R1+0x9c] ;  /* 0x00009c00016e7983 */ /* 0x000f620000100800 */
[----:B------:R-:W-:Y:S02]  /*2a2f0*/  ISETP.GE.AND P0, PT, R81, UR4, PT ;  /* 0x0000000451007c0c */ /* 0x000fe4000bf06270 */
[----:B------:R-:W-:Y:S01]  /*2a300*/  @!P1 LEA.HI.X R13, R44, R42, R129, 0x2, P5 ;  /* 0x0000002a2c0d9211 */ /* 0x000fe200028f1481 */
[----:B------:R-:W5:Y:S01]  /*2a310*/  LDL R111, [R1+0xfc] ;  /* 0x0000fc00016f7983 */ /* 0x000f620000100800 */
[----:B------:R-:W-:Y:S02]  /*2a320*/  @!P2 LOP3.LUT R116, R117, R116, RZ, 0x3c, !PT ;  /* 0x000000747574a212 */ /* 0x000fe400078e3cff */
[----:B0-----:R-:W-:Y:S01]  /*2a330*/  @!P2 LEA R14, P4, R127, R43, 0x2 ;  /* 0x0000002b7f0ea211 */ /* 0x001fe200078810ff */
[----:B------:R-:W5:Y:S04]  /*2a340*/  LDL R44, [R1+0x110] ;  /* 0x00011000012c7983 */ /* 0x000f680000100800 */
[----:B------:R0:W-:Y:S01]  /*2a350*/  @!P1 ST.E.64 desc[UR54][R12.64], R114 ;  /* 0x000000720c009985 */ /* 0x0001e2000c101b36 */
[----:B------:R-:W-:-:S02]  /*2a360*/  @!P3 LOP3.LUT R119, R119, R118, RZ, 0x3c, !PT ;  /* 0x000000767777b212 */ /* 0x000fc400078e3cff */
[----:B------:R-:W-:Y:S01]  /*2a370*/  ISETP.GE.AND P1, PT, R45, UR4, PT ;  /* 0x000000042d007c0c */ /* 0x000fe2000bf26270 */
[----:B------:R-:W5:Y:S01]  /*2a380*/  LDL R112, [R1+0x10c] ;  /* 0x00010c0001707983 */ /* 0x000f620000100800 */
[----:B------:R-:W-:Y:S02]  /*2a390*/  @!P2 LEA.HI.X R15, R127, R42, R128, 0x2, P4 ;  /* 0x0000002a7f0fa211 */ /* 0x000fe400020f1480 */
[----:B------:R-:W-:Y:S02]  /*2a3a0*/  @!P2 LOP3.LUT R117, R117, R116, RZ, 0x3c, !PT ;  /* 0x000000747575a212 */ /* 0x000fe400078e3cff */
[----:B0-----:R-:W-:-:S04]  /*2a3b0*/  @!P3 LEA R12, P5, R11, R43, 0x2 ;  /* 0x0000002b0b0cb211 */ /* 0x001fc800078a10ff */
[----:B------:R-:W-:Y:S02]  /*2a3c0*/  @!P3 LEA.HI.X R13, R11, R42, R47, 0x2, P5 ;  /* 0x0000002a0b0db211 */ /* 0x000fe400028f142f */
[----:B------:R-:W5:Y:S01]  /*2a3d0*/  LDL R11, [R1+0xa4] ;  /* 0x0000a400010b7983 */ /* 0x000f620000100800 */
[----:B------:R-:W-:Y:S02]  /*2a3e0*/  @!P3 LOP3.LUT R118, R119, R118, RZ, 0x3c, !PT ;  /* 0x000000767776b212 */ /* 0x000fe400078e3cff */
[----:B------:R-:W-:Y:S01]  /*2a3f0*/  @!P0 LOP3.LUT R121, R121, R120, RZ, 0x3c, !PT ;  /* 0x0000007879798212 */ /* 0x000fe200078e3cff */
[----:B------:R0:W-:Y:S01]  /*2a400*/  @!P2 ST.E.64 desc[UR54][R14.64], R116 ;  /* 0x000000740e00a985 */ /* 0x0001e2000c101b36 */
[----:B------:R-:W-:-:S03]  /*2a410*/  @!P3 LOP3.LUT R119, R119, R118, RZ, 0x3c, !PT ;  /* 0x000000767777b212 */ /* 0x000fc600078e3cff */
[----:B------:R-:W5:Y:S01]  /*2a420*/  LDL R47, [R1+0x108] ;  /* 0x00010800012f7983 */ /* 0x000f620000100800 */
[----:B------:R-:W-:-:S03]  /*2a430*/  @!P0 LOP3.LUT R120, R121, R120, RZ, 0x3c, !PT ;  /* 0x0000007879788212 */ /* 0x000fc600078e3cff */
[----:B------:R1:W-:Y:S01]  /*2a440*/  @!P3 ST.E.64 desc[UR54][R12.64], R118 ;  /* 0x000000760c00b985 */ /* 0x0003e2000c101b36 */
[----:B------:R-:W-:Y:S02]  /*2a450*/  @!P0 LOP3.LUT R121, R121, R120, RZ, 0x3c, !PT ;  /* 0x0000007879798212 */ /* 0x000fe400078e3cff */
[-C--:B0-----:R-:W-:Y:S02]  /*2a460*/  @!P0 LEA R14, P4, R81, R43.reuse, 0x2 ;  /* 0x0000002b510e8211 */ /* 0x081fe400078810ff */
[-C--:B------:R-:W-:Y:S02]  /*2a470*/  @!P1 LOP3.LUT R123, R123, R122.reuse, RZ, 0x3c, !PT ;  /* 0x0000007a7b7b9212 */ /* 0x080fe400078e3cff */
[----:B-1----:R-:W-:Y:S02]  /*2a480*/  @!P1 LEA R12, P5, R45, R43, 0x2 ;  /* 0x0000002b2d0c9211 */ /* 0x002fe400078a10ff */
[----:B------:R-:W-:-:S04]  /*2a490*/  @!P1 LOP3.LUT R122, R123, R122, RZ, 0x3c, !PT ;  /* 0x0000007a7b7a9212 */ /* 0x000fc800078e3cff */
[----:B------:R-:W-:Y:S02]  /*2a4a0*/  @!P1 LOP3.LUT R123, R123, R122, RZ, 0x3c, !PT ;  /* 0x0000007a7b7b9212 */ /* 0x000fe400078e3cff */
[C---:B--2---:R-:W-:Y:S02]  /*2a4b0*/  ISETP.GE.AND P2, PT, R46.reuse, UR4, PT ;  /* 0x000000042e007c0c */ /* 0x044fe4000bf46270 */
[----:B---3--:R-:W-:Y:S02]  /*2a4c0*/  @!P0 LEA.HI.X R15, R81, R42, R125, 0x2, P4 ;  /* 0x0000002a510f8211 */ /* 0x008fe400020f147d */
[----:B------:R-:W2:Y:S04]  /*2a4d0*/  LDL R81, [R1+0x98] ;  /* 0x0000980001517983 */ /* 0x000ea80000100800 */
[----:B------:R0:W-:Y:S05]  /*2a4e0*/  @!P0 ST.E.64 desc[UR54][R14.64], R120 ;  /* 0x000000780e008985 */ /* 0x0001ea000c101b36 */
[----:B------:R-:W-:Y:S01]  /*2a4f0*/  @!P2 IMAD.MOV.U32 R125, RZ, RZ, R4 ;  /* 0x000000ffff7da224 */ /* 0x000fe200078e0004 */
[----:B0-----:R-:W-:-:S02]  /*2a500*/  @!P2 LEA R14, P4, R46, R43, 0x2 ;  /* 0x0000002b2e0ea211 */ /* 0x001fc400078810ff */
[-C--:B----4-:R-:W-:Y:S02]  /*2a510*/  @!P1 LEA.HI.X R13, R45, R42.reuse, R80, 0x2, P5 ;  /* 0x0000002a2d0d9211 */ /* 0x090fe400028f1450 */
[----:B------:R-:W3:Y:S01]  /*2a520*/  LDL R45, [R1+0x104] ;  /* 0x00010400012d7983 */ /* 0x000ee20000100800 */
[----:B------:R-:W-:-:S03]  /*2a530*/  @!P2 LEA.HI.X R15, R46, R42, R37, 0x2, P4 ;  /* 0x0000002a2e0fa211 */ /* 0x000fc600020f1425 */
[----:B------:R-:W4:Y:S04]  /*2a540*/  LDL R37, [R1+0x100] ;  /* 0x0001000001257983 */ /* 0x000f280000100800 */
[----:B------:R-:W-:Y:S04]  /*2a550*/  @!P1 ST.E.64 desc[UR54][R12.64], R122 ;  /* 0x0000007a0c009985 */ /* 0x000fe8000c101b36 */
[----:B------:R0:W-:Y:S01]  /*2a560*/  @!P2 ST.E.64 desc[UR54][R14.64], R124 ;  /* 0x0000007c0e00a985 */ /* 0x0001e2000c101b36 */
[----:B------:R-:W-:Y:S02]  /*2a570*/  ISETP.GE.AND P3, PT, R2, UR4, PT ;  /* 0x0000000402007c0c */ /* 0x000fe4000bf66270 */
[----:B-----5:R-:W-:Y:S01]  /*2a580*/  ISETP.GE.AND P0, PT, R126, UR4, PT ;  /* 0x000000047e007c0c */ /* 0x020fe2000bf06270 */
[----:B------:R-:W5:Y:S04]  /*2a590*/  LDL R80, [R1+0x94] ;  /* 0x0000940001507983 */ /* 0x000f680000100800 */
[----:B------:R-:W5:Y:S04]  /*2a5a0*/  LDL R46, [R1+0x90] ;  /* 0x00009000012e7983 */ /* 0x000f680000100800 */
[----:B0-----:R-:W5:Y:S01]  /*2a5b0*/  LDL R14, [R1+0xf8] ;  /* 0x0000f800010e7983 */ /* 0x001f620000100800 */
[----:B------:R-:W-:-:S02]  /*2a5c0*/  ISETP.GE.AND P1, PT, R36, UR4, PT ;  /* 0x0000000424007c0c */ /* 0x000fc4000bf26270 */
[CC--:B------:R-:W-:Y:S01]  /*2a5d0*/  @!P3 LEA R12, P5, R2.reuse, R43.reuse, 0x2 ;  /* 0x0000002b020cb211 */ /* 0x0c0fe200078a10ff */
[----:B------:R-:W5:Y:S03]  /*2a5e0*/  LDL R15, [R1+0x84] ;  /* 0x00008400010f7983 */ /* 0x000f660000100800 */
[----:B------:R-:W-:Y:S01]  /*2a5f0*/  @!P3 LEA.HI.X R13, R2, R42, R44, 0x2, P5 ;  /* 0x0000002a020db211 */ /* 0x000fe200028f142c */
[----:B------:R-:W-:Y:S01]  /*2a600*/  @!P3 IMAD.MOV.U32 R2, RZ, RZ, R3 ;  /* 0x000000ffff02b224 */ /* 0x000fe200078e0003 */
[----:B------:R-:W5:Y:S01]  /*2a610*/  LDL R44, [R1+0x8c] ;  /* 0x00008c00012c7983 */ /* 0x000f620000100800 */
[----:B------:R-:W-:Y:S01]  /*2a620*/  @!P3 IMAD.MOV.U32 R3, RZ, RZ, R5 ;  /* 0x000000ffff03b224 */ /* 0x000fe200078e0005 */
[----:B------:R-:W-:-:S04]  /*2a630*/  @!P0 LEA R4, P5, R126, R43, 0x2 ;  /* 0x0000002b7e048211 */ /* 0x000fc800078a10ff */
[----:B------:R0:W-:Y:S01]  /*2a640*/  @!P3 ST.E.64 desc[UR54][R12.64], R2 ;  /* 0x000000020c00b985 */ /* 0x0001e2000c101b36 */
[----:B------:R-:W-:Y:S02]  /*2a650*/  @!P0 LEA.HI.X R5, R126, R42, R112, 0x2, P5 ;  /* 0x0000002a7e058211 */ /* 0x000fe400028f1470 */
[----:B------:R-:W-:Y:S02]  /*2a660*/  ISETP.GE.AND P4, PT, R0, UR4, PT ;  /* 0x0000000400007c0c */ /* 0x000fe4000bf86270 */
[----:B------:R-:W-:Y:S02]  /*2a670*/  ISETP.GE.AND P2, PT, R11, UR4, PT ;  /* 0x000000040b007c0c */ /* 0x000fe4000bf46270 */
[C---:B0-----:R-:W-:Y:S01]  /*2a680*/  @!P1 LEA R2, P3, R36.reuse, R43, 0x2 ;  /* 0x0000002b24029211 */ /* 0x041fe200078610ff */
[----:B------:R-:W-:Y:S01]  /*2a690*/  @!P0 IMAD.MOV.U32 R13, RZ, RZ, R8 ;  /* 0x000000ffff0d8224 */ /* 0x000fe200078e0008 */
[----:B------:R-:W-:Y:S01]  /*2a6a0*/  @!P0 MOV R12, R6 ;  /* 0x00000006000c8202 */ /* 0x000fe20000000f00 */
[----:B------:R-:W5:Y:S01]  /*2a6b0*/  LDL R8, [R1+0xf4] ;  /* 0x0000f40001087983 */ /* 0x000f620000100800 */
[----:B------:R-:W-:-:S03]  /*2a6c0*/  @!P1 LEA.HI.X R3, R36, R42, R47, 0x2, P3 ;  /* 0x0000002a24039211 */ /* 0x000fc600018f142f */
[----:B------:R-:W5:Y:S04]  /*2a6d0*/  LDL R36, [R1+0x88] ;  /* 0x0000880001247983 */ /* 0x000f680000100800 */
[----:B------:R0:W-:Y:S01]  /*2a6e0*/  @!P0 ST.E.64 desc[UR54][R4.64], R12 ;  /* 0x0000000c04008985 */ /* 0x0001e2000c101b36 */
[----:B------:R-:W-:-:S03]  /*2a6f0*/  @!P2 LEA R6, P3, R11, R43, 0x2 ;  /* 0x0000002b0b06a211 */ /* 0x000fc600078610ff */
[----:B------:R-:W5:Y:S01]  /*2a700*/  LDL R47, [R1+0xf0] ;  /* 0x0000f000012f7983 */ /* 0x000f620000100800 */
[----:B0-----:R-:W-:-:S03]  /*2a710*/  @!P1 IMAD.MOV.U32 R4, RZ, RZ, R7 ;  /* 0x000000ffff049224 */ /* 0x001fc600078e0007 */
[----:B------:R-:W5:Y:S01]  /*2a720*/  LDL R13, [R1+0x80] ;  /* 0x00008000010d7983 */ /* 0x000f620000100800 */
[----:B------:R-:W-:-:S03]  /*2a730*/  @!P1 IMAD.MOV.U32 R5, RZ, RZ, R9 ;  /* 0x000000ffff059224 */ /* 0x000fc600078e0009 */
[----:B------:R-:W5:Y:S04]  /*2a740*/  LDL R12, [R1+0x7c] ;  /* 0x00007c00010c7983 */ /* 0x000f680000100800 */
[----:B------:R0:W-:Y:S02]  /*2a750*/  @!P1 ST.E.64 desc[UR54][R2.64], R4 ;  /* 0x0000000402009985 */ /* 0x0001e4000c101b36 */
[----:B0-----:R-:W-:Y:S02]  /*2a760*/  @!P4 LEA R2, P5, R0, R43, 0x2 ;  /* 0x0000002b0002c211 */ /* 0x001fe400078a10ff */
[----:B--2---:R-:W-:Y:S02]  /*2a770*/  ISETP.GE.AND P1, PT, R81, UR4, PT ;  /* 0x0000000451007c0c */ /* 0x004fe4000bf26270 */
[----:B---3--:R-:W-:-:S02]  /*2a780*/  @!P2 LEA.HI.X R7, R11, R42, R45, 0x2, P3 ;  /* 0x0000002a0b07a211 */ /* 0x008fc400018f142d */
[----:B------:R-:W2:Y:S01]  /*2a790*/  LDL R45, [R1+0xec] ;  /* 0x0000ec00012d7983 */ /* 0x000ea20000100800 */
[----:B------:R-:W-:Y:S01]  /*2a7a0*/  @!P2 IMAD.MOV.U32 R11, RZ, RZ, R21 ;  /* 0x000000ffff0ba224 */ /* 0x000fe200078e0015 */
[----:B----4-:R-:W-:Y:S01]  /*2a7b0*/  @!P4 LEA.HI.X R3, R0, R42, R37, 0x2, P5 ;  /* 0x0000002a0003c211 */ /* 0x010fe200028f1425 */
[----:B------:R-:W-:Y:S01]  /*2a7c0*/  @!P4 IMAD.MOV.U32 R21, RZ, RZ, R24 ;  /* 0x000000ffff15c224 */ /* 0x000fe200078e0018 */
[----:B------:R-:W3:Y:S04]  /*2a7d0*/  LDL R37, [R1+0xe8] ;  /* 0x0000e80001257983 */ /* 0x000ee80000100800 */
[----:B------:R-:W4:Y:S04]  /*2a7e0*/  LDL R0, [R1+0x78] ;  /* 0x0000780001007983 */ /* 0x000f280000100800 */
[----:B------:R0:W-:Y:S04]  /*2a7f0*/  @!P2 ST.E.64 desc[UR54][R6.64], R10 ;  /* 0x0000000a0600a985 */ /* 0x0001e8000c101b36 */
[----:B------:R1:W-:Y:S04]  /*2a800*/  @!P4 ST.E.64 desc[UR54][R2.64], R20 ;  /* 0x000000140200c985 */ /* 0x0003e8000c101b36 */
[----:B0-----:R-:W4:Y:S01]  /*2a810*/  LDL R11, [R1+0xdc] ;  /* 0x0000dc00010b7983 */ /* 0x001f220000100800 */
[----:B-1----:R-:W-:-:S03]  /*2a820*/  @!P1 LEA R2, P5, R81, R43, 0x2 ;  /* 0x0000002b51029211 */ /* 0x002fc600078a10ff */
[----:B------:R-:W4:Y:S01]  /*2a830*/  LDL R20, [R1+0xe4] ;  /* 0x0000e40001147983 */ /* 0x000f220000100800 */
[----:B-----5:R-:W-:-:S03]  /*2a840*/  @!P1 LEA.HI.X R3, R81, R42, R14, 0x2, P5 ;  /* 0x0000002a51039211 */ /* 0x020fc600028f140e */
[----:B------:R-:W5:Y:S04]  /*2a850*/  LDL R10, [R1+0xd8] ;  /* 0x0000d800010a7983 */ /* 0x000f680000100800 */
[----:B------:R-:W5:Y:S01]  /*2a860*/  LDL R14, [R1+0xe0] ;  /* 0x0000e000010e7983 */ /* 0x000f620000100800 */
[----:B------:R-:W-:Y:S02]  /*2a870*/  ISETP.GE.AND P0, PT, R110, UR4, PT ;  /* 0x000000046e007c0c */ /* 0x000fe4000bf06270 */
[----:B------:R-:W-:Y:S02]  /*2a880*/  ISETP.GE.AND P2, PT, R80, UR4, PT ;  /* 0x0000000450007c0c */ /* 0x000fe4000bf46270 */
[----:B------:R-:W-:-:S09]  /*2a890*/  ISETP.GE.AND P4, PT, R46, UR4, PT ;  /* 0x000000042e007c0c */ /* 0x000fd2000bf86270 */
[C---:B------:R-:W-:Y:S01]  /*2a8a0*/  @!P0 LEA R4, P3, R110.reuse, R43, 0x2 ;  /* 0x0000002b6e048211 */ /* 0x040fe200078610ff */
[----:B------:R-:W-:Y:S01]  /*2a8b0*/  @!P0 IMAD.MOV.U32 R7, RZ, RZ, R27 ;  /* 0x000000ffff078224 */ /* 0x000fe200078e001b */
[----:B------:R-:W-:Y:S02]  /*2a8c0*/  @!P0 MOV R6, R25 ;  /* 0x0000001900068202 */ /* 0x000fe40000000f00 */
[----:B------:R-:W-:Y:S01]  /*2a8d0*/  @!P0 LEA.HI.X R5, R110, R42, R111, 0x2, P3 ;  /* 0x0000002a6e058211 */ /* 0x000fe200018f146f */
[----:B------:R-:W-:Y:S01]  /*2a8e0*/  @!P1 IMAD.MOV.U32 R27, RZ, RZ, R28 ;  /* 0x000000ffff1b9224 */ /* 0x000fe200078e001c */
[----:B------:R-:W-:-:S03]  /*2a8f0*/  ISETP.GE.AND P3, PT, R44, UR4, PT ;  /* 0x000000042c007c0c */ /* 0x000fc6000bf66270 */
[----:B------:R0:W-:Y:S04]  /*2a900*/  @!P0 ST.E.64 desc[UR54][R4.64], R6 ;  /* 0x0000000604008985 */ /* 0x0001e8000c101b36 */
[----:B------:R1:W-:Y:S01]  /*2a910*/  @!P1 ST.E.64 desc[UR54][R2.64], R26 ;  /* 0x0000001a02009985 */ /* 0x0003e2000c101b36 */
[CC--:B0-----:R-:W-:Y:S01]  /*2a920*/  @!P2 LEA R4, P0, R80.reuse, R43.reuse, 0x2 ;  /* 0x0000002b5004a211 */ /* 0x0c1fe200078010ff */
[----:B------:R-:W-:Y:S02]  /*2a930*/  @!P2 IMAD.MOV.U32 R6, RZ, RZ, R32 ;  /* 0x000000ffff06a224 */ /* 0x000fe400078e0020 */
[----:B------:R-:W-:Y:S01]  /*2a940*/  @!P2 IMAD.MOV.U32 R7, RZ, RZ, R34 ;  /* 0x000000ffff07a224 */ /* 0x000fe200078e0022 */
[----:B------:R-:W-:Y:S02]  /*2a950*/  @!P2 LEA.HI.X R5, R80, R42, R8, 0x2, P0 ;  /* 0x0000002a5005a211 */ /* 0x000fe400000f1408 */
[----:B-1----:R-:W-:-:S02]  /*2a960*/  @!P4 LEA R2, P1, R46, R43, 0x2 ;  /* 0x0000002b2e02c211 */ /* 0x002fc400078210ff */
[----:B------:R-:W-:Y:S01]  /*2a970*/  ISETP.GE.AND P0, PT, R36, UR4, PT ;  /* 0x0000000424007c0c */ /* 0x000fe2000bf06270 */
[----:B------:R0:W-:Y:S01]  /*2a980*/  @!P2 ST.E.64 desc[UR54][R4.64], R6 ;  /* 0x000000060400a985 */ /* 0x0001e2000c101b36 */
[----:B------:R-:W-:Y:S02]  /*2a990*/  @!P4 LEA.HI.X R3, R46, R42, R47, 0x2, P1 ;  /* 0x0000002a2e03c211 */ /* 0x000fe400008f142f */
[----:B------:R-:W-:Y:S02]  /*2a9a0*/  ISETP.GE.AND P1, PT, R15, UR4, PT ;  /* 0x000000040f007c0c */ /* 0x000fe4000bf26270 */
[----:B------:R-:W-:Y:S01]  /*2a9b0*/  @!P3 LEA R8, P5, R44, R43, 0x2 ;  /* 0x0000002b2c08b211 */ /* 0x000fe200078a10ff */
[----:B0-----:R-:W-:Y:S01]  /*2a9c0*/  @!P4 IMAD.MOV.U32 R4, RZ, RZ, R33 ;  /* 0x000000ffff04c224 */ /* 0x001fe200078e0021 */
[----:B------:R-:W-:-:S05]  /*2a9d0*/  @!P4 MOV R5, R35 ;  /* 0x000000230005c202 */ /* 0x000fca0000000f00 */
[----:B------:R0:W-:Y:S01]  /*2a9e0*/  @!P4 ST.E.64 desc[UR54][R2.64], R4 ;  /* 0x000000040200c985 */ /* 0x0001e2000c101b36 */
[----:B------:R-:W-:Y:S01]  /*2a9f0*/  ISETP.GE.AND P4, PT, R13, UR4, PT ;  /* 0x000000040d007c0c */ /* 0x000fe2000bf86270 */
[----:B------:R-:W-:Y:S02]  /*2aa00*/  @!P0 IMAD.MOV.U32 R6, RZ, RZ, R53 ;  /* 0x000000ffff068224 */ /* 0x000fe400078e0035 */
[----:B------:R-:W-:Y:S02]  /*2aa10*/  @!P0 IMAD.MOV.U32 R7, RZ, RZ, R55 ;  /* 0x000000ffff078224 */ /* 0x000fe400078e0037 */
[----:B0-----:R-:W-:Y:S02]  /*2aa20*/  @!P3 IMAD.MOV.U32 R2, RZ, RZ, R52 ;  /* 0x000000ffff02b224 */ /* 0x001fe400078e0034 */
[----:B------:R-:W-:Y:S01]  /*2aa30*/  @!P3 IMAD.MOV.U32 R3, RZ, RZ, R54 ;  /* 0x000000ffff03b224 */ /* 0x000fe200078e0036 */
[----:B------:R-:W-:Y:S02]  /*2aa40*/  @!P0 LEA R4, P2, R36, R43, 0x2 ;  /* 0x0000002b24048211 */ /* 0x000fe400078410ff */
[----:B--2---:R-:W-:-:S02]  /*2aa50*/  @!P3 LEA.HI.X R9, R44, R42, R45, 0x2, P5 ;  /* 0x0000002a2c09b211 */ /* 0x004fc400028f142d */
[----:B------:R-:W-:Y:S02]  /*2aa60*/  ISETP.GE.AND P5, PT, R12, UR4, PT ;  /* 0x000000040c007c0c */ /* 0x000fe4000bfa6270 */
[----:B---3--:R-:W-:Y:S01]  /*2aa70*/  @!P0 LEA.HI.X R5, R36, R42, R37, 0x2, P2 ;  /* 0x0000002a24058211 */ /* 0x008fe200010f1425 */
[----:B------:R0:W-:Y:S01]  /*2aa80*/  @!P3 ST.E.64 desc[UR54][R8.64], R2 ;  /* 0x000000020800b985 */ /* 0x0001e2000c101b36 */
[----:B----4-:R-:W-:-:S03]  /*2aa90*/  ISETP.GE.AND P3, PT, R0, UR4, PT ;  /* 0x0000000400007c0c */ /* 0x010fc6000bf66270 */
[----:B------:R1:W-:Y:S01]  /*2aaa0*/  @!P0 ST.E.64 desc[UR54][R4.64], R6 ;  /* 0x0000000604008985 */ /* 0x0003e2000c101b36 */
[-C--:B0-----:R-:W-:Y:S01]  /*2aab0*/  @!P1 LEA R2, P2, R15, R43.reuse, 0x2 ;  /* 0x0000002b0f029211 */ /* 0x081fe200078410ff */
[----:B-1----:R-:W-:Y:S01]  /*2aac0*/  @!P1 IMAD.MOV.U32 R4, RZ, RZ, R56 ;  /* 0x000000ffff049224 */ /* 0x002fe200078e0038 */
[----:B------:R-:W-:Y:S02]  /*2aad0*/  @!P1 MOV R5, R58 ;  /* 0x0000003a00059202 */ /* 0x000fe40000000f00 */
[----:B------:R-:W-:Y:S01]  /*2aae0*/  @!P4 LEA R6, P0, R13, R43, 0x2 ;  /* 0x0000002b0d06c211 */ /* 0x000fe200078010ff */
[----:B------:R-:W-:Y:S01]  /*2aaf0*/  @!P4 IMAD.MOV.U32 R8, RZ, RZ, R57 ;  /* 0x000000ffff08c224 */ /* 0x000fe200078e0039 */
[----:B------:R-:W-:Y:S01]  /*2ab00*/  @!P1 LEA.HI.X R3, R15, R42, R20, 0x2, P2 ;  /* 0x0000002a0f039211 */ /* 0x000fe200010f1414 */
[----:B------:R-:W-:-:S04]  /*2ab10*/  @!P4 IMAD.MOV.U32 R9, RZ, RZ, R59 ;  /* 0x000000ffff09c224 */ /* 0x000fc800078e003b */
[----:B------:R0:W-:Y:S01]  /*2ab20*/  @!P1 ST.E.64 desc[UR54][R2.64], R4 ;  /* 0x0000000402009985 */ /* 0x0001e2000c101b36 */
[----:B-----5:R-:W-:-:S05]  /*2ab30*/  @!P4 LEA.HI.X R7, R13, R42, R14, 0x2, P0 ;  /* 0x0000002a0d07c211 */ /* 0x020fca00000f140e */
[----:B------:R1:W-:Y:S01]  /*2ab40*/  @!P4 ST.E.64 desc[UR54][R6.64], R8 ;  /* 0x000000080600c985 */ /* 0x0003e2000c101b36 */
[-C--:B0-----:R-:W-:Y:S02]  /*2ab50*/  @!P5 LEA R2, P1, R12, R43.reuse, 0x2 ;  /* 0x0000002b0c02d211 */ /* 0x081fe400078210ff */
[----:B------:R-:W-:Y:S02]  /*2ab60*/  @!P3 LEA R4, P2, R0, R43, 0x2 ;  /* 0x0000002b0004b211 */ /* 0x000fe400078410ff */
[-C--:B------:R-:W-:Y:S02]  /*2ab70*/  @!P5 LEA.HI.X R3, R12, R42.reuse, R11, 0x2, P1 ;  /* 0x0000002a0c03d211 */ /* 0x080fe400008f140b */
[----:B------:R-:W-:Y:S01]  /*2ab80*/  @!P3 LEA.HI.X R5, R0, R42, R10, 0x2, P2 ;  /* 0x0000002a0005b211 */ /* 0x000fe200010f140a */
[----:B-1----:R-:W-:Y:S01]  /*2ab90*/  @!P5 IMAD.MOV.U32 R6, RZ, RZ, R60 ;  /* 0x000000ffff06d224 */ /* 0x002fe200078e003c */
[----:B------:R-:W-:Y:S01]  /*2aba0*/  @!P3 MOV R9, R63 ;  /* 0x0000003f0009b202 */ /* 0x000fe20000000f00 */
[----:B------:R-:W-:-:S02]  /*2abb0*/  @!P5 IMAD.MOV.U32 R7, RZ, RZ, R62 ;  /* 0x000000ffff07d224 */ /* 0x000fc400078e003e */
[----:B------:R-:W-:-:S03]  /*2abc0*/  @!P3 IMAD.MOV.U32 R8, RZ, RZ, R61 ;  /* 0x000000ffff08b224 */ /* 0x000fc600078e003d */
[----:B------:R3:W-:Y:S04]  /*2abd0*/  @!P5 ST.E.64 desc[UR54][R2.64], R6 ;  /* 0x000000060200d985 */ /* 0x0007e8000c101b36 */
[----:B------:R3:W-:Y:S02]  /*2abe0*/  @!P3 ST.E.64 desc[UR54][R4.64], R8 ;  /* 0x000000080400b985 */ /* 0x0007e4000c101b36 */
.L_x_2958:
[----:B------:R-:W-:Y:S05]  /*2abf0*/  BSYNC B1 ;  /* 0x0000000000017941 */ /* 0x000fea0003800000 */
.L_x_2957:
[----:B------:R-:W-:-:S03]  /*2ac00*/  UMOV UR4, 0xffffffff ;  /* 0xffffffff00047882 */ /* 0x000fc60000000000 */
[----:B------:R-:W-:Y:S05]  /*2ac10*/  BRA.DIV UR4, `(.L_x_2959) ;  /* 0x000000ee04e47947 */ /* 0x000fea000b800000 */
[----:B0-----:R-:W0:Y:S04]  /*2ac20*/  SHFL.IDX PT, R41, R41, 0x1, 0x1c1f ;  /* 0x003c1f0029297f89 */ /* 0x001e2800000e0000 */
[----:B------:R4:W0:Y:S02]  /*2ac30*/  SHFL.IDX PT, R14, R40, 0x1, 0x1c1f ;  /* 0x003c1f00280e7f89 */ /* 0x00082400000e0000 */
.L_x_3285:
[----:B------:R-:W-:-:S13]  /*2ac40*/  ISETP.GE.AND P0, PT, R39, R38, PT ;  /* 0x000000262700720c */ /* 0x000fda0003f06270 */
[----:B------:R-:W-:Y:S05]  /*2ac50*/  @P0 BRA `(.L_x_2955) ;  /* 0x0000001c00380947 */ /* 0x000fea0003800000 */
[----:B------:R-:W5:Y:S01]  /*2ac60*/  LDL R46, [R1+0x54] ;  /* 0x00005400012e7983 */ /* 0x000f620000100800 */
[----:B------:R-:W-:-:S03]  /*2ac70*/  ULDC UR4, c[0x0][0xac8] ;  /* 0x0002b20000047ab9 */ /* 0x000fc60000000800 */
[----:B------:R-:W5:Y:S04]  /*2ac80*/  LDL R58, [R1+0xd0] ;  /* 0x0000d000013a7983 */ /* 0x000f680000100800 */
[----:B------:R-:W5:Y:S04]  /*2ac90*/  LDL R44, [R1+0x130] ;  /* 0x00013000012c7983 */ /* 0x000f680000100800 */
[----:B---3--:R-:W3:Y:S04]  /*2aca0*/  LDL R6, [R1+0x108] ;  /* 0x0001080001067983 */ /* 0x008ee80000100800 */
        /* <DEDUP_REMOVED lines=15> */
[----:B--2---:R-:W2:Y:S04]  /*2ada0*/  LDL R43, [R1+0xac] ;  /* 0x0000ac00012b7983 */ /* 0x004ea80000100800 */
        /* <DEDUP_REMOVED lines=9> */
[----:B----4-:R-:W4:Y:S04]  /*2ae40*/  LDL R40, [R1+0xa0] ;  /* 0x0000a00001287983 */ /* 0x010f280000100800 */
[----:B------:R-:W4:Y:S04]  /*2ae50*/  LDL R33, [R1+0xf4] ;  /* 0x0000f40001217983 */ /* 0x000f280000100800 */
[----:B------:R-:W4:Y:S04]  /*2ae60*/  LDL R9, [R1+0xf0] ;  /* 0x0000f00001097983 */ /* 0x000f280000100800 */
[----:B------:R-:W4:Y:S04]  /*2ae70*/  LDL R26, [R1+0xfc] ;  /* 0x0000fc00011a7983 */ /* 0x000f280000100800 */
[----:B------:R-:W4:Y:S04]  /*2ae80*/  LDL R10, [R1+0xe4] ;  /* 0x0000e400010a7983 */ /* 0x000f280000100800 */
[----:B------:R-:W4:Y:S04]  /*2ae90*/  LDL R11, [R1+0xe0] ;  /* 0x0000e000010b7983 */ /* 0x000f280000100800 */
[----:B------:R-:W4:Y:S04]  /*2aea0*/  LDL R15, [R1+0x7c] ;  /* 0x00007c00010f7983 */ /* 0x000f280000100800 */
[----:B------:R-:W4:Y:S04]  /*2aeb0*/  LDL R28, [R1+0xe8] ;  /* 0x0000e800011c7983 */ /* 0x000f280000100800 */
[----:B------:R-:W4:Y:S04]  /*2aec0*/  LDL R20, [R1+0xdc] ;  /* 0x0000dc0001147983 */ /* 0x000f280000100800 */
[----:B------:R-:W4:Y:S01]  /*2aed0*/  LDL R0, [R1+0x78] ;  /* 0x0000780001007983 */ /* 0x000f220000100800 */
[----:B-----5:R-:W-:-:S02]  /*2aee0*/  ISETP.GE.AND P3, PT, R46, UR4, PT ;  /* 0x000000042e007c0c */ /* 0x020fc4000bf66270 */
[----:B------:R-:W-:Y:S01]  /*2aef0*/  ISETP.GE.AND P0, PT, R58, UR4, PT ;  /* 0x000000043a007c0c */ /* 0x000fe2000bf06270 */
[----:B------:R-:W-:-:S10]  /*2af00*/  IMAD.MOV.U32 R63, RZ, RZ, R44 ;  /* 0x000000ffff3f7224 */ /* 0x000fd400078e002c */
[----:B0-----:R-:W-:Y:S02]  /*2af10*/  @!P3 IMAD.MOV.U32 R2, RZ, RZ, R14 ;  /* 0x000000ffff02b224 */ /* 0x001fe400078e000e */
[----:B------:R-:W-:Y:S01]  /*2af20*/  @!P3 IMAD.MOV.U32 R3, RZ, RZ, R41 ;  /* 0x000000ffff03b224 */ /* 0x000fe200078e0029 */
[----:B---3--:R-:W-:Y:S01]  /*2af30*/  MOV R56, R42 ;  /* 0x0000002a00387202 */ /* 0x008fe20000000f00 */
[----:B------:R-:W-:Y:S01]  /*2af40*/  IMAD.MOV.U32 R44, RZ, RZ, R6 ;  /* 0x000000ffff2c7224 */ /* 0x000fe200078e0006 */
[----:B------:R-:W-:Y:S01]  /*2af50*/  @!P0 LEA R6, P4, R58, R14, 0x2 ;  /* 0x0000000e3a068211 */ /* 0x000fe200078810ff */
[----:B------:R-:W-:Y:S01]  /*2af60*/  @!P3 IMAD.WIDE R2, R46, 0x4, R2 ;  /* 0x000000042e02b825 */ /* 0x000fe200078e0202 */
[----:B------:R-:W3:Y:S03]  /*2af70*/  LDL R42, [R1+0x11c] ;  /* 0x00011c00012a7983 */ /* 0x000ee60000100800 */
[----:B------:R-:W-:-:S02]  /*2af80*/  IMAD.MOV.U32 R54, RZ, RZ, R35 ;  /* 0x000000ffff367224 */ /* 0x000fc400078e0023 */
[----:B------:R-:W-:Y:S02]  /*2af90*/  IMAD.MOV.U32 R52, RZ, RZ, R27 ;  /* 0x000000ffff347224 */ /* 0x000fe400078e001b */
[----:B------:R-:W-:Y:S02]  /*2afa0*/  IMAD.MOV.U32 R46, RZ, RZ, R5 ;  /* 0x000000ffff2e7224 */ /* 0x000fe400078e0005 */
[----:B------:R-:W-:Y:S01]  /*2afb0*/  IMAD.MOV.U32 R27, RZ, RZ, R13 ;  /* 0x000000ffff1b7224 */ /* 0x000fe200078e000d */
[----:B------:R-:W-:Y:S02]  /*2afc0*/  MOV R13, R7 ;  /* 0x00000007000d7202 */ /* 0x000fe40000000f00 */
[----:B------:R-:W-:Y:S01]  /*2afd0*/  @!P0 LEA.HI.X R7, R58, R41, R63, 0x2, P4 ;  /* 0x000000293a078211 */ /* 0x000fe200020f143f */
[----:B------:R-:W-:Y:S02]  /*2afe0*/  IMAD.MOV.U32 R58, RZ, RZ, R54 ;  /* 0x000000ffff3a7224 */ /* 0x000fe400078e0036 */
[----:B------:R-:W-:-:S02]  /*2aff0*/  IMAD.MOV.U32 R54, RZ, RZ, R46 ;  /* 0x000000ffff367224 */ /* 0x000fc400078e002e */
[----:B------:R-:W-:Y:S02]  /*2b000*/  IMAD.MOV.U32 R46, RZ, RZ, R37 ;  /* 0x000000ffff2e7224 */ /* 0x000fe400078e0025 */
[----:B------:R-:W-:Y:S02]  /*2b010*/  IMAD.MOV.U32 R37, RZ, RZ, R34 ;  /* 0x000000ffff257224 */ /* 0x000fe400078e0022 */
[----:B------:R-:W5:Y:S01]  /*2b020*/  LDL R34, [R1+0x10c] ;  /* 0x00010c0001227983 */ /* 0x000f620000100800 */
[----:B------:R-:W-:Y:S01]  /*2b030*/  ISETP.GE.AND P1, PT, R62, UR4, PT ;  /* 0x000000043e007c0c */ /* 0x000fe2000bf26270 */
[----:B------:R-:W-:Y:S02]  /*2b040*/  @!P3 IMAD.MOV.U32 R5, RZ, RZ, R66 ;  /* 0x000000ffff05b224 */ /* 0x000fe400078e0042 */
[----:B------:R-:W-:Y:S02]  /*2b050*/  IMAD.MOV.U32 R35, RZ, RZ, R25 ;  /* 0x000000ffff237224 */ /* 0x000fe400078e0019 */
[----:B------:R-:W-:-:S02]  /*2b060*/  IMAD.MOV.U32 R25, RZ, RZ, R4 ;  /* 0x000000ffff197224 */ /* 0x000fc400078e0004 */
[----:B------:R-:W-:Y:S01]  /*2b070*/  @!P3 IMAD.MOV.U32 R4, RZ, RZ, R64 ;  /* 0x000000ffff04b224 */ /* 0x000fe200078e0040 */
[----:B------:R-:W-:Y:S01]  /*2b080*/  MOV R63, R56 ;  /* 0x00000038003f7202 */ /* 0x000fe20000000f00 */
[----:B------:R-:W-:-:S03]  /*2b090*/  IMAD.MOV.U32 R56, RZ, RZ, R52 ;  /* 0x000000ffff387224 */ /* 0x000fc600078e0034 */
[----:B------:R0:W-:Y:S02]  /*2b0a0*/  @!P3 ST.E.64 desc[UR54][R2.64], R4 ;  /* 0x000000040200b985 */ /* 0x0001e4000c101b36 */
[----:B0-----:R-:W-:-:S04]  /*2b0b0*/  @!P1 LEA R2, P5, R62, R14, 0x2 ;  /* 0x0000000e3e029211 */ /* 0x001fc800078a10ff */
[----:B------:R-:W-:Y:S01]  /*2b0c0*/  @!P1 LEA.HI.X R3, R62, R41, R63, 0x2, P5 ;  /* 0x000000293e039211 */ /* 0x000fe200028f143f */
[----:B------:R-:W-:Y:S01]  /*2b0d0*/  IMAD.MOV.U32 R62, RZ, RZ, R58 ;  /* 0x000000ffff3e7224 */ /* 0x000fe200078e003a */
[----:B------:R-:W-:Y:S01]  /*2b0e0*/  MOV R58, R56 ;  /* 0x00000038003a7202 */ /* 0x000fe20000000f00 */
[----:B------:R-:W-:Y:S02]  /*2b0f0*/  IMAD.MOV.U32 R56, RZ, RZ, R54 ;  /* 0x000000ffff387224 */ /* 0x000fe400078e0036 */
[----:B---3--:R-:W-:Y:S01]  /*2b100*/  IMAD.MOV.U32 R52, RZ, RZ, R42 ;  /* 0x000000ffff347224 */ /* 0x008fe200078e002a */
[----:B------:R-:W-:Y:S01]  /*2b110*/  MOV R42, R36 ;  /* 0x00000024002a7202 */ /* 0x000fe20000000f00 */
[----:B------:R-:W-:Y:S02]  /*2b120*/  IMAD.MOV.U32 R36, RZ, RZ, R32 ;  /* 0x000000ffff247224 */ /* 0x000fe400078e0020 */
[----:B------:R-:W-:Y:S01]  /*2b130*/  IMAD.MOV.U32 R54, RZ, RZ, R52 ;  /* 0x000000ffff367224 */ /* 0x000fe200078e0034 */
[----:B------:R-:W-:Y:S01]  /*2b140*/  ISETP.GE.AND P2, PT, R61, UR4, PT ;  /* 0x000000043d007c0c */ /* 0x000fe2000bf46270 */
[----:B------:R-:W-:-:S02]  /*2b150*/  IMAD.MOV.U32 R52, RZ, RZ, R46 ;  /* 0x000000ffff347224 */ /* 0x000fc400078e002e */
[----:B------:R-:W-:Y:S02]  /*2b160*/  @!P0 IMAD.MOV.U32 R4, RZ, RZ, R65 ;  /* 0x000000ffff048224 */ /* 0x000fe400078e0041 */
[----:B------:R-:W-:Y:S02]  /*2b170*/  @!P0 IMAD.MOV.U32 R5, RZ, RZ, R67 ;  /* 0x000000ffff058224 */ /* 0x000fe400078e0043 */
[----:B------:R-:W-:Y:S01]  /*2b180*/  IMAD.MOV.U32 R47, RZ, RZ, R45 ;  /* 0x000000ffff2f7224 */ /* 0x000fe200078e002d */
[----:B--2---:R-:W-:Y:S01]  /*2b190*/  ISETP.GE.AND P3, PT, R60, UR4, PT ;  /* 0x000000043c007c0c */ /* 0x004fe2000bf66270 */
[----:B------:R-:W-:Y:S01]  /*2b1a0*/  IMAD.MOV.U32 R46, RZ, RZ, R42 ;  /* 0x000000ffff2e7224 */ /* 0x000fe200078e002a */
[----:B------:R-:W2:Y:S01]  /*2b1b0*/  LDL R32, [R1+0x8c] ;  /* 0x00008c0001207983 */ /* 0x000ea20000100800 */
[----:B------:R-:W-:Y:S01]  /*2b1c0*/  IMAD.MOV.U32 R42, RZ, RZ, R36 ;  /* 0x000000ffff2a7224 */ /* 0x000fe200078e0024 */
[----:B-----5:R-:W-:Y:S02]  /*2b1d0*/  MOV R36, R34 ;  /* 0x0000002200247202 */ /* 0x020fe40000000f00 */
[----:B------:R-:W3:Y:S04]  /*2b1e0*/  LDL R34, [R1+0x100] ;  /* 0x0001000001227983 */ /* 0x000ee80000100800 */
[----:B------:R0:W-:Y:S01]  /*2b1f0*/  @!P0 ST.E.64 desc[UR54][R6.64], R4 ;  /* 0x0000000406008985 */ /* 0x0001e2000c101b36 */
[----:B------:R-:W-:-:S02]  /*2b200*/  IMAD.MOV.U32 R45, RZ, RZ, R43 ;  /* 0x000000ffff2d7224 */ /* 0x000fc400078e002b */
[----:B------:R-:W-:Y:S02]  /*2b210*/  IMAD.MOV.U32 R43, RZ, RZ, R24 ;  /* 0x000000ffff2b7224 */ /* 0x000fe400078e0018 */
[----:B------:R-:W5:Y:S01]  /*2b220*/  LDL R24, [R1+0x9c] ;  /* 0x00009c0001187983 */ /* 0x000f620000100800 */
[----:B0-----:R-:W-:-:S04]  /*2b230*/  @!P2 LEA R6, P4, R61, R14, 0x2 ;  /* 0x0000000e3d06a211 */ /* 0x001fc800078810ff */
[----:B------:R-:W-:Y:S01]  /*2b240*/  @!P2 LEA.HI.X R7, R61, R41, R62, 0x2, P4 ;  /* 0x000000293d07a211 */ /* 0x000fe200020f143e */
[----:B------:R-:W-:Y:S02]  /*2b250*/  IMAD.MOV.U32 R61, RZ, RZ, R58 ;  /* 0x000000ffff3d7224 */ /* 0x000fe400078e003a */
[----:B------:R-:W-:Y:S02]  /*2b260*/  IMAD.MOV.U32 R58, RZ, RZ, R56 ;  /* 0x000000ffff3a7224 */ /* 0x000fe400078e0038 */
[----:B------:R-:W-:Y:S01]  /*2b270*/  IMAD.MOV.U32 R56, RZ, RZ, R54 ;  /* 0x000000ffff387224 */ /* 0x000fe200078e0036 */
[----:B------:R-:W-:Y:S01]  /*2b280*/  MOV R54, R52 ;  /* 0x0000003400367202 */ /* 0x000fe20000000f00 */
[----:B------:R-:W-:Y:S02]  /*2b290*/  IMAD.MOV.U32 R52, RZ, RZ, R46 ;  /* 0x000000ffff347224 */ /* 0x000fe400078e002e */
[----:B------:R-:W-:Y:S02]  /*2b2a0*/  IMAD.MOV.U32 R46, RZ, RZ, R42 ;  /* 0x000000ffff2e7224 */ /* 0x000fe400078e002a */
[----:B------:R-:W-:-:S02]  /*2b2b0*/  IMAD.MOV.U32 R42, RZ, RZ, R36 ;  /* 0x000000ffff2a7224 */ /* 0x000fc400078e0024 */
[----:B------:R-:W-:Y:S02]  /*2b2c0*/  @!P1 IMAD.MOV.U32 R4, RZ, RZ, R68 ;  /* 0x000000ffff049224 */ /* 0x000fe400078e0044 */
[----:B------:R-:W-:-:S05]  /*2b2d0*/  @!P1 IMAD.MOV.U32 R5, RZ, RZ, R70 ;  /* 0x000000ffff059224 */ /* 0x000fca00078e0046 */
[----:B------:R0:W-:Y:S02]  /*2b2e0*/  @!P1 ST.E.64 desc[UR54][R2.64], R4 ;  /* 0x0000000402009985 */ /* 0x0001e4000c101b36 */
[----:B0-----:R-:W-:-:S04]  /*2b2f0*/  @!P3 LEA R2, P5, R60, R14, 0x2 ;  /* 0x0000000e3c02b211 */ /* 0x001fc800078a10ff */
[----:B------:R-:W-:Y:S01]  /*2b300*/  @!P3 LEA.HI.X R3, R60, R41, R61, 0x2, P5 ;  /* 0x000000293c03b211 */ /* 0x000fe200028f143d */
[----:B------:R-:W-:Y:S02]  /*2b310*/  IMAD.MOV.U32 R60, RZ, RZ, R58 ;  /* 0x000000ffff3c7224 */ /* 0x000fe400078e003a */
[----:B------:R-:W-:Y:S01]  /*2b320*/  IMAD.MOV.U32 R58, RZ, RZ, R56 ;  /* 0x000000ffff3a7224 */ /* 0x000fe200078e0038 */
[----:B------:R-:W-:Y:S01]  /*2b330*/  MOV R56, R54 ;  /* 0x0000003600387202 */ /* 0x000fe20000000f00 */
[----:B------:R-:W-:Y:S02]  /*2b340*/  IMAD.MOV.U32 R54, RZ, RZ, R46 ;  /* 0x000000ffff367224 */ /* 0x000fe400078e002e */
[----:B------:R-:W-:Y:S02]  /*2b350*/  IMAD.MOV.U32 R46, RZ, RZ, R42 ;  /* 0x000000ffff2e7224 */ /* 0x000fe400078e002a */
[----:B---3--:R-:W-:Y:S02]  /*2b360*/  IMAD.MOV.U32 R36, RZ, RZ, R34 ;  /* 0x000000ffff247224 */ /* 0x008fe400078e0022 */
[----:B------:R-:W-:Y:S01]  /*2b370*/  IMAD.MOV.U32 R34, RZ, RZ, R21 ;  /* 0x000000ffff227224 */ /* 0x000fe200078e0015 */
[----:B------:R-:W-:Y:S01]  /*2b380*/  MOV R21, R12 ;  /* 0x0000000c00157202 */ /* 0x000fe20000000f00 */
[----:B------:R-:W-:-:S02]  /*2b390*/  IMAD.MOV.U32 R12, RZ, RZ, R8 ;  /* 0x000000ffff0c7224 */ /* 0x000fc400078e0008 */
[----:B------:R-:W3:Y:S01]  /*2b3a0*/  LDL R8, [R1+0xec] ;  /* 0x0000ec0001087983 */ /* 0x000ee20000100800 */
[----:B------:R-:W-:Y:S02]  /*2b3b0*/  IMAD.MOV.U32 R42, RZ, RZ, R36 ;  /* 0x000000ffff2a7224 */ /* 0x000fe400078e0024 */
[----:B------:R-:W-:Y:S02]  /*2b3c0*/  IMAD.MOV.U32 R36, RZ, RZ, R21 ;  /* 0x000000ffff247224 */ /* 0x000fe400078e0015 */
[----:B------:R-:W2:Y:S01]  /*2b3d0*/  LDL R21, [R1+0x80] ;  /* 0x0000800001157983 */ /* 0x000ea20000100800 */
[----:B------:R-:W-:Y:S01]  /*2b3e0*/  ISETP.GE.AND P0, PT, R59, UR4, PT ;  /* 0x000000043b007c0c */ /* 0x000fe2000bf06270 */
[----:B------:R-:W-:Y:S01]  /*2b3f0*/  @!P2 IMAD.MOV.U32 R4, RZ, RZ, R69 ;  /* 0x000000ffff04a224 */ /* 0x000fe200078e0045 */
[----:B------:R-:W-:Y:S01]  /*2b400*/  ISETP.GE.AND P1, PT, R57, UR4, PT ;  /* 0x0000000439007c0c */ /* 0x000fe2000bf26270 */
[----:B------:R-:W-:-:S05]  /*2b410*/  @!P2 IMAD.MOV.U32 R5, RZ, RZ, R71 ;  /* 0x000000ffff05a224 */ /* 0x000fca00078e0047 */
[----:B------:R0:W-:Y:S01]  /*2b420*/  @!P2 ST.E.64 desc[UR54][R6.64], R4 ;  /* 0x000000040600a985 */ /* 0x0001e2000c101b36 */
[----:B------:R-:W-:Y:S01]  /*2b430*/  ISETP.GE.AND P2, PT, R55, UR4, PT ;  /* 0x0000000437007c0c */ /* 0x000fe2000bf46270 */
[----:B0-----:R-:W-:Y:S01]  /*2b440*/  @!P3 IMAD.MOV.U32 R4, RZ, RZ, R72 ;  /* 0x000000ffff04b224 */ /* 0x001fe200078e0048 */
[----:B------:R-:W-:Y:S02]  /*2b450*/  @!P3 MOV R5, R74 ;  /* 0x0000004a0005b202 */ /* 0x000fe40000000f00 */
[----:B------:R-:W-:-:S03]  /*2b460*/  @!P0 LEA R6, P4, R59, R14, 0x2 ;  /* 0x0000000e3b068211 */ /* 0x000fc600078810ff */
[----:B------:R0:W-:Y:S01]  /*2b470*/  @!P3 ST.E.64 desc[UR54][R2.64], R4 ;  /* 0x000000040200b985 */ /* 0x0001e2000c101b36 */
[----:B------:R-:W-:Y:S02]  /*2b480*/  @!P0 LEA.HI.X R7, R59, R41, R60, 0x2, P4 ;  /* 0x000000293b078211 */ /* 0x000fe400020f143c */
[----:B------:R-:W-:Y:S01]  /*2b490*/  ISETP.GE.AND P3, PT, R53, UR4, PT ;  /* 0x0000000435007c0c */ /* 0x000fe2000bf66270 */
[----:B0-----:R-:W-:Y:S02]  /*2b4a0*/  @!P0 IMAD.MOV.U32 R4, RZ, RZ, R73 ;  /* 0x000000ffff048224 */ /* 0x001fe400078e0049 */
[----:B------:R-:W-:Y:S01]  /*2b4b0*/  @!P0 IMAD.MOV.U32 R5, RZ, RZ, R75 ;  /* 0x000000ffff058224 */ /* 0x000fe200078e004b */
[----:B------:R-:W-:-:S04]  /*2b4c0*/  @!P1 LEA R2, P5, R57, R14, 0x2 ;  /* 0x0000000e39029211 */ /* 0x000fc800078a10ff */
        /* <DEDUP_REMOVED lines=9> */
[----:B0-----:R-:W-:Y:S01]  /*2b560*/  @!P2 IMAD.MOV.U32 R4, RZ, RZ, R77 ;  /* 0x000000ffff04a224 */ /* 0x001fe200078e004d */
[----:B------:R-:W-:Y:S02]  /*2b570*/  @!P2 MOV R5, R79 ;  /* 0x0000004f0005a202 */ /* 0x000fe40000000f00 */
[----:B------:R-:W-:-:S03]  /*2b580*/  @!P3 LEA R2, P5, R53, R14, 0x2 ;  /* 0x0000000e3502b211 */ /* 0x000fc600078a10ff */
[----:B------:R0:W-:Y:S01]  /*2b590*/  @!P2 ST.E.64 desc[UR54][R6.64], R4 ;  /* 0x000000040600a985 */ /* 0x0001e2000c101b36 */
[----:B------:R-:W-:Y:S02]  /*2b5a0*/  @!P3 LEA.HI.X R3, R53, R41, R54, 0x2, P5 ;  /* 0x000000293503b211 */ /* 0x000fe400028f1436 */
[----:B------:R-:W-:Y:S02]  /*2b5b0*/  ISETP.GE.AND P2, PT, R43, UR4, PT ;  /* 0x000000042b007c0c */ /* 0x000fe4000bf46270 */
[----:B------:R-:W-:Y:S01]  /*2b5c0*/  ISETP.GE.AND P4, PT, R35, UR4, PT ;  /* 0x0000000423007c0c */ /* 0x000fe2000bf86270 */
[----:B0-----:R-:W-:Y:S02]  /*2b5d0*/  @!P3 IMAD.MOV.U32 R4, RZ, RZ, R82 ;  /* 0x000000ffff04b224 */ /* 0x001fe400078e0052 */
[----:B------:R-:W-:Y:S01]  /*2b5e0*/  @!P3 IMAD.MOV.U32 R5, RZ, RZ, R84 ;  /* 0x000000ffff05b224 */ /* 0x000fe200078e0054 */
[----:B------:R-:W-:-:S04]  /*2b5f0*/  @!P0 LEA R6, P5, R47, R14, 0x2 ;  /* 0x0000000e2f068211 */ /* 0x000fc800078a10ff */
[----:B------:R0:W-:Y:S01]  /*2b600*/  @!P3 ST.E.64 desc[UR54][R2.64], R4 ;  /* 0x000000040200b985 */ /* 0x0001e2000c101b36 */
[----:B------:R-:W-:Y:S01]  /*2b610*/  @!P0 LEA.HI.X R7, R47, R41, R52, 0x2, P5 ;  /* 0x000000292f078211 */ /* 0x000fe200028f1434 */
[----:B0-----:R-:W-:Y:S02]  /*2b620*/  @!P0 IMAD.MOV.U32 R4, RZ, RZ, R83 ;  /* 0x000000ffff048224 */ /* 0x001fe400078e0053 */
[----:B------:R-:W-:Y:S01]  /*2b630*/  @!P0 IMAD.MOV.U32 R5, RZ, RZ, R85 ;  /* 0x000000ffff058224 */ /* 0x000fe200078e0055 */
[----:B------:R-:W-:-:S04]  /*2b640*/  @!P1 LEA R2, P3, R45, R14, 0x2 ;  /* 0x0000000e2d029211 */ /* 0x000fc800078610ff */
[----:B------:R0:W-:Y:S01]  /*2b650*/  @!P0 ST.E.64 desc[UR54][R6.64], R4 ;  /* 0x0000000406008985 */ /* 0x0001e2000c101b36 */
[-C--:B------:R-:W-:Y:S02]  /*2b660*/  @!P1 LEA.HI.X R3, R45, R41.reuse, R46, 0x2, P3 ;  /* 0x000000292d039211 */ /* 0x080fe400018f142e */
[----:B----4-:R-:W-:Y:S01]  /*2b670*/  ISETP.GE.AND P0, PT, R40, UR4, PT ;  /* 0x0000000428007c0c */ /* 0x010fe2000bf06270 */
[----:B0-----:R-:W-:Y:S01]  /*2b680*/  @!P1 IMAD.MOV.U32 R4, RZ, RZ, R86 ;  /* 0x000000ffff049224 */ /* 0x001fe200078e0056 */
[----:B------:R-:W-:Y:S02]  /*2b690*/  @!P1 MOV R5, R88 ;  /* 0x0000005800059202 */ /* 0x000fe40000000f00 */
[C---:B------:R-:W-:Y:S01]  /*2b6a0*/  @!P2 LEA R6, P3, R43.reuse, R14, 0x2 ;  /* 0x0000000e2b06a211 */ /* 0x040fe200078610ff */
[----:B------:R-:W-:Y:S02]  /*2b6b0*/  @!P2 IMAD.MOV.U32 R88, RZ, RZ, R87 ;  /* 0x000000ffff58a224 */ /* 0x000fe400078e0057 */
[----:B------:R0:W-:Y:S01]  /*2b6c0*/  @!P1 ST.E.64 desc[UR54][R2.64], R4 ;  /* 0x0000000402009985 */ /* 0x0001e2000c101b36 */
[----:B------:R-:W-:-:S02]  /*2b6d0*/  @!P2 LEA.HI.X R7, R43, R41, R44, 0x2, P3 ;  /* 0x000000292b07a211 */ /* 0x000fc400018f142c */
[----:B-----5:R-:W-:-:S03]  /*2b6e0*/  ISETP.GE.AND P1, PT, R24, UR4, PT ;  /* 0x0000000418007c0c */ /* 0x020fc6000bf26270 */
[----:B------:R1:W-:Y:S01]  /*2b6f0*/  @!P2 ST.E.64 desc[UR54][R6.64], R88 ;  /* 0x000000580600a985 */ /* 0x0003e2000c101b36 */
[----:B------:R-:W-:Y:S02]  /*2b700*/  ISETP.GE.AND P2, PT, R12, UR4, PT ;  /* 0x000000040c007c0c */ /* 0x000fe4000bf46270 */
[----:B0-----:R-:W-:-:S04]  /*2b710*/  @!P4 LEA R2, P5, R35, R14, 0x2 ;  /* 0x0000000e2302c211 */ /* 0x001fc800078a10ff */
[-C--:B------:R-:W-:Y:S01]  /*2b720*/  @!P4 LEA.HI.X R3, R35, R41.reuse, R37, 0x2, P5 ;  /* 0x000000292303c211 */ /* 0x080fe200028f1425 */
[----:B-1----:R-:W-:Y:S01]  /*2b730*/  @!P4 IMAD.MOV.U32 R6, RZ, RZ, R90 ;  /* 0x000000ffff06c224 */ /* 0x002fe200078e005a */
[----:B------:R-:W-:Y:S01]  /*2b740*/  @!P4 MOV R7, R92 ;  /* 0x0000005c0007c202 */ /* 0x000fe20000000f00 */
[----:B------:R-:W-:Y:S01]  /*2b750*/  IMAD.MOV.U32 R37, RZ, RZ, R33 ;  /* 0x000000ffff257224 */ /* 0x000fe200078e0021 */
[----:B------:R-:W-:Y:S01]  /*2b760*/  @!P1 LEA R4, P5, R24, R14, 0x2 ;  /* 0x0000000e18049211 */ /* 0x000fe200078a10ff */
[----:B------:R-:W-:Y:S02]  /*2b770*/  IMAD.MOV.U32 R35, RZ, RZ, R9 ;  /* 0x000000ffff237224 */ /* 0x000fe400078e0009 */
[----:B------:R0:W-:Y:S01]  /*2b780*/  @!P4 ST.E.64 desc[UR54][R2.64], R6 ;  /* 0x000000060200c985 */ /* 0x0001e2000c101b36 */
[----:B------:R-:W-:Y:S01]  /*2b790*/  ISETP.GE.AND P4, PT, R36, UR4, PT ;  /* 0x0000000424007c0c */ /* 0x000fe2000bf86270 */
[----:B------:R-:W-:Y:S01]  /*2b7a0*/  @!P0 IMAD.MOV.U32 R92, RZ, RZ, R91 ;  /* 0x000000ffff5c8224 */ /* 0x000fe200078e005b */
[----:B------:R-:W-:Y:S01]  /*2b7b0*/  @!P1 LEA.HI.X R5, R24, R41, R26, 0x2, P5 ;  /* 0x0000002918059211 */ /* 0x000fe200028f141a */
[----:B------:R-:W-:-:S02]  /*2b7c0*/  IMAD.MOV.U32 R26, RZ, RZ, R10 ;  /* 0x000000ffff1a7224 */ /* 0x000fc400078e000a */
[----:B------:R-:W-:Y:S02]  /*2b7d0*/  IMAD.MOV.U32 R24, RZ, RZ, R11 ;  /* 0x000000ffff187224 */ /* 0x000fe400078e000b */
[----:B0-----:R-:W-:Y:S02]  /*2b7e0*/  @!P1 IMAD.MOV.U32 R2, RZ, RZ, R94 ;  /* 0x000000ffff029224 */ /* 0x001fe400078e005e */
[----:B------:R-:W-:Y:S01]  /*2b7f0*/  @!P1 IMAD.MOV.U32 R3, RZ, RZ, R96 ;  /* 0x000000ffff039224 */ /* 0x000fe200078e0060 */
[----:B------:R-:W-:Y:S01]  /*2b800*/  @!P2 MOV R96, R95 ;  /* 0x0000005f0060a202 */ /* 0x000fe20000000f00 */
        /* <DEDUP_REMOVED lines=12> */
[----:B------:R-:W-:Y:S01]  /*2b8d0*/  @!P3 LEA R12, P5, R34, R14, 0x2 ;  /* 0x0000000e220cb211 */ /* 0x000fe200078a10ff */
[----:B0-----:R-:W-:-:S02]  /*2b8e0*/  @!P4 IMAD.MOV.U32 R2, RZ, RZ, R98 ;  /* 0x000000ffff02c224 */ /* 0x001fc400078e0062 */
[----:B------:R-:W-:Y:S01]  /*2b8f0*/  @!P4 IMAD.MOV.U32 R3, RZ, RZ, R100 ;  /* 0x000000ffff03c224 */ /* 0x000fe200078e0064 */
[----:B------:R-:W-:Y:S01]  /*2b900*/  @!P3 LEA.HI.X R13, R34, R41, R35, 0x2, P5 ;  /* 0x00000029220db211 */ /* 0x000fe200028f1423 */
[----:B------:R-:W-:Y:S01]  /*2b910*/  @!P3 IMAD.MOV.U32 R100, RZ, RZ, R99 ;  /* 0x000000ffff64b224 */ /* 0x000fe200078e0063 */
[----:B------:R-:W-:Y:S01]  /*2b920*/  @!P2 ST.E.64 desc[UR54][R10.64], R96 ;  /* 0x000000600a00a985 */ /* 0x000fe2000c101b36 */
[----:B------:R-:W-:-:S03]  /*2b930*/  @!P0 LEA R4, P2, R32, R14, 0x2 ;  /* 0x0000000e20048211 */ /* 0x000fc600078410ff */
[----:B------:R0:W-:Y:S01]  /*2b940*/  @!P4 ST.E.64 desc[UR54][R6.64], R2 ;  /* 0x000000020600c985 */ /* 0x0001e2000c101b36 */
[----:B------:R-:W-:Y:S02]  /*2b950*/  ISETP.GE.AND P4, PT, R25, UR4, PT ;  /* 0x0000000419007c0c */ /* 0x000fe4000bf86270 */
[----:B------:R-:W-:Y:S01]  /*2b960*/  ISETP.GE.AND P5, PT, R21, UR4, PT ;  /* 0x0000000415007c0c */ /* 0x000fe2000bfa6270 */
        /* <DEDUP_REMOVED lines=29> */
.L_x_2941:
        /* <DEDUP_REMOVED lines=13> */
[----:B------:R-:W-:Y:S01]  /*2bc10*/  @P1 IADD3 R4, P2, R4, UR6, RZ ;  /* 0x0000000604041c10 */ /* 0x000fe2000ff5e0ff */
[----:B------:R-:W-:Y:S01]  /*2bc20*/  IMAD.U32 R20, RZ, RZ, UR4 ;  /* 0x00000004ff147e24 */ /* 0x000fe2000f8e00ff */
[----:B------:R2:W5:Y:S02]  /*2bc30*/  @P0 LDG.E R15, desc[UR54][R2.64] ;  /* 0x00000036020f0981 */ /* 0x000564000c1e1900 */
[----:B------:R-:W-:-:S05]  /*2bc40*/  @P1 IADD3.X R5, R0, UR7, RZ, P2, !PT ;  /* 0x0000000700051c10 */ /* 0x000fca00097fe4ff */
[----:B------:R2:W5:Y:S01]  /*2bc50*/  @P1 LDG.E R20, desc[UR54][R4.64] ;  /* 0x0000003604141981 */ /* 0x000562000c1e1900 */
[----:B-1----:R-:W-:Y:S02]  /*2bc60*/  IADD3 R0, R28, -0x80, RZ ;  /* 0xffffff801c007810 */ /* 0x002fe40007ffe0ff */
[----:B------:R-:W-:Y:S02]  /*2bc70*/  ISETP.GT.AND P2, PT, R167, 0x1, PT ;  /* 0x00000001a700780c */ /* 0x000fe40003f44270 */
[----:B------:R-:W-:Y:S01]  /*2bc80*/  ISETP.GT.AND P3, PT, R0, 0x7f, PT ;  /* 0x0000007f0000780c */ /* 0x000fe20003f64270 */
[----:B------:R-:W-:-:S12]  /*2bc90*/  @P1 BRA `(.L_x_2960) ;  /* 0x0000000000101947 */ /* 0x000fd80003800000 */
[----:B------:R-:W-:Y:S05]  /*2bca0*/  @!P0 BRA `(.L_x_2960) ;  /* 0x00000000000c8947 */ /* 0x000fea0003800000 */
[----:B--2---:R-:W2:Y:S04]  /*2bcb0*/  LDG.E R5, desc[UR54][R2.64] ;  /* 0x0000003602057981 */ /* 0x004ea8000c1e1900 */
[----:B-----5:R-:W2:Y:S02]  /*2bcc0*/  LDG.E R20, desc[UR54][R2.64+0x4] ;  /* 0x0000043602147981 */ /* 0x020ea4000c1e1900 */
[----:B--2---:R-:W-:-:S07]  /*2bcd0*/  IMAD.IADD R20, R20, 0x1, -R5 ;  /* 0x0000000114147824 */ /* 0x004fce00078e0a05 */
.L_x_2960:
        /* <DEDUP_REMOVED lines=9> */
[----:B-1----:R-:W-:Y:S01]  /*2bd70*/  IMAD R0, R20, R33, RZ ;  /* 0x0000002114007224 */ /* 0x002fe200078e02ff */
[----:B--2---:R-:W-:-:S04]  /*2bd80*/  IADD3 R27, R2, -0x80, R28 ;  /* 0xffffff80021b7810 */ /* 0x004fc80007ffe01c */
[----:B------:R-:W-:-:S13]  /*2bd90*/  ISETP.GE.AND P0, PT, R27, R0, PT ;  /* 0x000000001b00720c */ /* 0x000fda0003f06270 */
[----:B------:R-:W-:Y:S05]  /*2bda0*/  @P0 BRA `(.L_x_2962) ;  /* 0x0000000000b00947 */ /* 0x000fea0003800000 */
[----:B------:R-:W2:Y:S01]  /*2bdb0*/  LDL.LU R32, [R1+0x74] ;  /* 0x0000740001207983 */ /* 0x000ea20000300800 */
[----:B------:R-:W-:Y:S01]  /*2bdc0*/  IMAD.MOV.U32 R0, RZ, RZ, 0x9b8 ;  /* 0x000009b8ff007424 */ /* 0x000fe200078e00ff */
[----:B------:R-:W-:Y:S01]  /*2bdd0*/  ISETP.GT.AND P3, PT, R167, 0x1, PT ;  /* 0x00000001a700780c */ /* 0x000fe20003f64270 */
[----:B------:R-:W1:Y:S01]  /*2bde0*/  LDC.64 R2, c[0x0][0xba8] ;  /* 0x0002ea00ff027b82 */ /* 0x000e620000000a00 */
        /* <DEDUP_REMOVED lines=20> */
[----:B------:R-:W-:Y:S01]  /*2bf30*/  IMAD.MOV R0, RZ, RZ, -R21 ;  /* 0x000000ffff007224 */ /* 0x000fe200078e0a15 */
[----:B------:R-:W-:-:S03]  /*2bf40*/  IADD3 R11, R9, R11, RZ ;  /* 0x0000000b090b7210 */ /* 0x000fc60007ffe0ff */
[----:B------:R-:W-:Y:S01]  /*2bf50*/  IMAD R9, R33, R0, R27 ;  /* 0x0000000021097224 */ /* 0x000fe200078e021b */
[----:B------:R-:W-:-:S04]  /*2bf60*/  IADD3.X R0, R11, R13, R14, P0, P1 ;  /* 0x0000000d0b007210 */ /* 0x000fc800007e240e */
[----:B------:R-:W-:Y:S02]  /*2bf70*/  SHF.R.S32.HI R11, RZ, 0x1f, R9 ;  /* 0x0000001fff0b7819 */ /* 0x000fe40000011409 */
[----:B--2---:R-:W-:-:S05]  /*2bf80*/  SEL R37, R32, RZ, P3 ;  /* 0x000000ff20257207 */ /* 0x004fca0001800000 */
[-C--:B------:R-:W-:Y:S02]  /*2bf90*/  IMAD R35, R7, R37.reuse, RZ ;  /* 0x0000002507237224 */ /* 0x080fe400078e02ff */
[----:B------:R-:W-:-:S04]  /*2bfa0*/  IMAD.WIDE.U32 R6, R6, R37, RZ ;  /* 0x0000002506067225 */ /* 0x000fc800078e00ff */
[----:B------:R-:W-:Y:S01]  /*2bfb0*/  IMAD.IADD R7, R35, 0x1, R7 ;  /* 0x0000000123077824 */ /* 0x000fe200078e0207 */
[----:B------:R-:W-:Y:S02]  /*2bfc0*/  IADD3 R6, P0, P1, R21, R12, R6 ;  /* 0x0000000c15067210 */ /* 0x000fe4000791e006 */
        /* <DEDUP_REMOVED lines=10> */
.L_x_2962:
[----:B------:R-:W-:Y:S05]  /*2c070*/  BSYNC B1 ;  /* 0x0000000000017941 */ /* 0x000fea0003800000 */
.L_x_2961:
        /* <DEDUP_REMOVED lines=25> */
[----:B------:R-:W-:-:S07]  /*2c210*/  IMAD.IADD R3, R3, 0x1, R7 ;  /* 0x0000000103037824 */ /* 0x000fce00078e0207 */
[----:B------:R-:W3:Y:S01]  /*2c220*/  @P0 LDC R11, c[0x0][0xbf0] ;  /* 0x0002fc00ff0b0b82 */ /* 0x000ee20000000800 */
[----:B--2---:R-:W-:-:S04]  /*2c230*/  IMAD.IADD R9, R26, 0x1, R0 ;  /* 0x000000011a097824 */ /* 0x004fc800078e0200 */
        /* <DEDUP_REMOVED lines=10> */
[----:B------:R-:W-:Y:S02]  /*2c2e0*/  SHF.R.S32.HI R0, RZ, 0x1f, R7 ;  /* 0x0000001fff007819 */ /* 0x000fe40000011407 */
[----:B------:R-:W-:-:S03]  /*2c2f0*/  IADD3 R3, R3, R5, RZ ;  /* 0x0000000503037210 */ /* 0x000fc60007ffe0ff */
        /* <DEDUP_REMOVED lines=17> */
.L_x_3288:
        /* <DEDUP_REMOVED lines=18> */
.L_x_2965:
[----:B------:R-:W-:Y:S05]  /*2c530*/  BSYNC B1 ;  /* 0x0000000000017941 */ /* 0x000fea0003800000 */
.L_x_2964:
[----:B------:R-:W-:-:S03]  /*2c540*/  UMOV UR4, 0xffffffff ;  /* 0xffffffff00047882 */ /* 0x000fc60000000000 */
[----:B------:R-:W-:Y:S05]  /*2c550*/  BRA.DIV UR4, `(.L_x_2966) ;  /* 0x000000da04107947 */ /* 0x000fea000b800000 */
[----:B--2---:R2:W0:Y:S04]  /*2c560*/  SHFL.IDX PT, R0, R3, 0x1, 0x181f ;  /* 0x00381f0003007f89 */ /* 0x00442800000e0000 */
[----:B---34-:R2:W3:Y:S02]  /*2c570*/  SHFL.IDX PT, R14, R2, 0x1, 0x181f ;  /* 0x00381f00020e7f89 */ /* 0x0184e400000e0000 */
.L_x_3292:
        /* <DEDUP_REMOVED lines=17> */
.L_x_2968:
[----:B------:R-:W-:Y:S05]  /*2c690*/  BSYNC B1 ;  /* 0x0000000000017941 */ /* 0x000fea0003800000 */
.L_x_2967:
[----:B------:R-:W-:-:S03]  /*2c6a0*/  UMOV UR4, 0xffffffff ;  /* 0xffffffff00047882 */ /* 0x000fc60000000000 */
[----:B------:R-:W-:Y:S05]  /*2c6b0*/  BRA.DIV UR4, `(.L_x_2969) ;  /* 0x000000da04007947 */ /* 0x000fea000b800000 */
[----:B0-----:R0:W0:Y:S04]  /*2c6c0*/  SHFL.IDX PT, R0, R3, 0x2, 0x181f ;  /* 0x00581f0003007f89 */ /* 0x00102800000e0000 */
[----:B---34-:R3:W4:Y:S02]  /*2c6d0*/  SHFL.IDX PT, R14, R2, 0x2, 0x181f ;  /* 0x00581f00020e7f89 */ /* 0x01872400000e0000 */
.L_x_3296:
        /* <DEDUP_REMOVED lines=17> */
.L_x_2971:
[----:B------:R-:W-:Y:S05]  /*2c7f0*/  BSYNC B1 ;  /* 0x0000000000017941 */ /* 0x000fea0003800000 */
.L_x_2970:
[----:B------:R-:W-:-:S03]  /*2c800*/  UMOV UR4, 0xffffffff ;  /* 0xffffffff00047882 */ /* 0x000fc60000000000 */
[----:B------:R-:W-:Y:S05]  /*2c810*/  BRA.DIV UR4, `(.L_x_2972) ;  /* 0x000000d604f07947 */ /* 0x000fea000b800000 */
[----:B0-----:R0:W0:Y:S04]  /*2c820*/  SHFL.IDX PT, R0, R3, 0x3, 0x181f ;  /* 0x00781f0003007f89 */ /* 0x00102800000e0000 */
[----:B----4-:R4:W0:Y:S02]  /*2c830*/  SHFL.IDX PT, R14, R2, 0x3, 0x181f ;  /* 0x00781f00020e7f89 */ /* 0x01082400000e0000 */
.L_x_3300:
        /* <DEDUP_REMOVED lines=16> */
.L_x_2955:
[----:B------:R-:W-:Y:S05]  /*2c940*/  BSYNC B0 ;  /* 0x0000000000007941 */ /* 0x000fea0003800000 */
.L_x_2940:
[----:B------:R-:W-:Y:S02]  /*2c950*/  ULDC UR4, c[0x0][0xc3c] ;  /* 0x00030f0000047ab9 */ /* 0x000fe40000000800 */
[----:B------:R-:W-:-:S13]  /*2c960*/  ISETP.GE.AND P0, PT, R31, UR4, PT ;  /* 0x000000041f007c0c */ /* 0x000fda000bf06270 */
[----:B------:R-:W-:Y:S05]  /*2c970*/  @!P0 BRA `(.L_x_2973) ;  /* 0xfffffd5000108947 */ /* 0x000fea000383ffff */
[----:B------:R-:W-:Y:S05]  /*2c980*/  BRA `(.L_x_2748) ;  /* 0x00000090004c7947 */ /* 0x000fea0003800000 */
.L_x_2746:
        /* <DEDUP_REMOVED lines=60> */
.L_x_2977:
[----:B------:R-:W0:Y:S01]  /*2cd50*/  LDC R0, c[0x0][0xc3c] ;  /* 0x00030f00ff007b82 */ /* 0x000e220000000800 */
[----:B------:R-:W-:Y:S01]  /*2cd60*/  UIADD3 UR4, UR4, 0x1f, URZ ;  /* 0x0000001f04047890 */ /* 0x000fe2000fffe03f */
[----:B------:R-:W-:Y:S02]  /*2cd70*/  ULDC UR7, c[0x0][0xc3c] ;  /* 0x00030f0000077ab9 */ /* 0x000fe40000000800 */
[----:B-1----:R-:W-:-:S03]  /*2cd80*/  MOV R19, UR7 ;  /* 0x0000000700137c02 */ /* 0x002fc60008000f00 */
        /* <DEDUP_REMOVED lines=33> */
.L_x_2975:
        /* <DEDUP_REMOVED lines=11> */
[----:B------:R-:W-:-:S06]  /*2d050*/  IADD3 R16, R19, -0x1, RZ ;  /* 0xffffffff13107810 */ /* 0x000fcc0007ffe0ff */
[----:B------:R0:W1:Y:S02]  /*2d060*/  SHFL.IDX PT, R16, R5, R16, 0x1f ;  /* 0x00001f1005107589 */ /* 0x00006400000e0000 */
.L_x_2978:
        /* <DEDUP_REMOVED lines=25> */
[-C--:B------:R-:W-:Y:S01]  /*2d200*/  @!P1 IADD3 R3, R3, -R12.reuse, RZ ;  /* 0x8000000c03039210 */ /* 0x080fe20007ffe0ff */
[----:B------:R-:W-:Y:S01]  /*2d210*/  @!P1 VIADD R2, R2, 0x1 ;  /* 0x0000000102029836 */ /* 0x000fe20000000000 */
[----:B------:R-:W-:Y:S02]  /*2d220*/  ISETP.NE.AND P1, PT, R0, RZ, PT ;  /* 0x000000ff0000720c */ /* 0x000fe40003f25270 */
[----:B------:R-:W-:Y:S02]  /*2d230*/  ISETP.GE.U32.AND P0, PT, R3, R12, PT ;  /* 0x0000000c0300720c */ /* 0x000fe40003f06070 */
[----:B------:R-:W0:Y:S11]  /*2d240*/  F2I.FTZ.U32.TRUNC.NTZ R3, R10 ;  /* 0x0000000a00037305 */ /* 0x000e36000021f000 */
[----:B------:R-:W-:-:S04]  /*2d250*/  @P0 VIADD R2, R2, 0x1 ;  /* 0x0000000102020836 */ /* 0x000fc80000000000 */
[----:B------:R-:W-:Y:S01]  /*2d260*/  IMAD.MOV.U32 R8, RZ, RZ, R2 ;  /* 0x000000ffff087224 */ /* 0x000fe200078e0002 */
[----:B------:R-:W-:Y:S01]  /*2d270*/  IABS R2, R9 ;  /* 0x0000000900027213 */ /* 0x000fe20000000000 */
[----:B0-----:R-:W-:-:S03]  /*2d280*/  IMAD.MOV R11, RZ, RZ, -R3 ;  /* 0x000000ffff0b7224 */ /* 0x001fc600078e0a03 */
[----:B------:R-:W-:Y:S01]  /*2d290*/  @!P2 IADD3 R8, -R8, RZ, RZ ;  /* 0x000000ff0808a210 */ /* 0x000fe20007ffe1ff */
[----:B------:R-:W-:Y:S01]  /*2d2a0*/  IMAD.MOV R10, RZ, RZ, -R2 ;  /* 0x000000ffff0a7224 */ /* 0x000fe200078e0a02 */
[----:B------:R-:W-:Y:S01]  /*2d2b0*/  @!P1 LOP3.LUT R8, RZ, R0, RZ, 0x33, !PT ;  /* 0x00000000ff089212 */ /* 0x000fe200078e33ff */
[----:B------:R-:W-:Y:S02]  /*2d2c0*/  IMAD R11, R11, R4, RZ ;  /* 0x000000040b0b7224 */ /* 0x000fe400078e02ff */
[----:B------:R-:W-:Y:S01]  /*2d2d0*/  IMAD.MOV.U32 R2, RZ, RZ, RZ ;  /* 0x000000ffff027224 */ /* 0x000fe200078e00ff */
[----:B------:R-:W-:-:S03]  /*2d2e0*/  IABS R6, R8 ;  /* 0x0000000800067213 */ /* 0x000fc60000000000 */
[----:B------:R-:W-:-:S04]  /*2d2f0*/  IMAD.HI.U32 R2, R3, R11, R2 ;  /* 0x0000000b03027227 */ /* 0x000fc800078e0002 */
[----:B------:R-:W-:Y:S02]  /*2d300*/  IMAD.MOV.U32 R3, RZ, RZ, R6 ;  /* 0x000000ffff037224 */ /* 0x000fe400078e0006 */
[----:B------:R-:W-:Y:S02]  /*2d310*/  IMAD.MOV.U32 R6, RZ, RZ, R10 ;  /* 0x000000ffff067224 */ /* 0x000fe400078e000a */
[----:B------:R-:W-:-:S04]  /*2d320*/  IMAD.HI.U32 R2, R2, R3, RZ ;  /* 0x0000000302027227 */ /* 0x000fc800078e00ff */
[----:B------:R-:W-:-:S05]  /*2d330*/  IMAD R3, R2, R6, R3 ;  /* 0x0000000602037224 */ /* 0x000fca00078e0203 */
[----:B------:R-:W-:-:S13]  /*2d340*/  ISETP.GT.U32.AND P1, PT, R4, R3, PT ;  /* 0x000000030400720c */ /* 0x000fda0003f24070 */
[----:B------:R-:W-:Y:S01]  /*2d350*/  @!P1 IMAD.IADD R3, R3, 0x1, -R4 ;  /* 0x0000000103039824 */ /* 0x000fe200078e0a04 */
[----:B------:R-:W-:Y:S02]  /*2d360*/  @!P1 IADD3 R2, R2, 0x1, RZ ;  /* 0x0000000102029810 */ /* 0x000fe40007ffe0ff */
        /* <DEDUP_REMOVED lines=11> */
[----:B------:R-:W-:-:S03]  /*2d420*/  IMAD R2, R0, R3, R5 ;  /* 0x0000000300027224 */ /* 0x000fc600078e0205 */
[----:B------:R-:W-:Y:S01]  /*2d430*/  LEA R18, R18, R9, 0x10 ;  /* 0x0000000912127211 */ /* 0x000fe200078e80ff */
[----:B------:R-:W-:Y:S06]  /*2d440*/  BRA `(.L_x_2980) ;  /* 0x0000000000f47947 */ /* 0x000fec0003800000 */
.L_x_2979:
        /* <DEDUP_REMOVED lines=41> */
[----:B0-----:R-:W-:-:S05]  /*2d6e0*/  IADD3 R9, RZ, -R3, RZ ;  /* 0x80000003ff097210 */ /* 0x001fca0007ffe0ff */
        /* <DEDUP_REMOVED lines=15> */
[----:B------:R-:W-:-:S06]  /*2d7e0*/  @P0 IADD3 R2, R2, 0x1, RZ ;  /* 0x0000000102020810 */ /* 0x000fcc0007ffe0ff */
[----:B------:R-:W-:Y:S01]  /*2d7f0*/  @!P2 IMAD.MOV R2, RZ, RZ, -R2 ;  /* 0x000000ffff02a224 */ /* 0x000fe200078e0a02 */
[----:B------:R-:W-:-:S05]  /*2d800*/  @!P1 LOP3.LUT R2, RZ, R11, RZ, 0x33, !PT ;  /* 0x0000000bff029212 */ /* 0x000fca00078e33ff */
[----:B------:R-:W-:-:S07]  /*2d810*/  IMAD R18, R2, R18, R3 ;  /* 0x0000001202127224 */ /* 0x000fce00078e0203 */
.L_x_2980:
[----:B------:R-:W-:-:S05]  /*2d820*/  LOP3.LUT R17, RZ, R2, RZ, 0x33, !PT ;  /* 0x00000002ff117212 */ /* 0x000fca00078e33ff */
[----:B------:R-:W-:Y:S01]  /*2d830*/  IMAD.IADD R17, R0, 0x1, R17 ;  /* 0x0000000100117824 */ /* 0x000fe200078e0211 */
[----:B------:R-:W-:Y:S06]  /*2d840*/  BRA `(.L_x_2981) ;  /* 0x00000000000c7947 */ /* 0x000fec0003800000 */
.L_x_2976:
[----:B------:R-:W-:Y:S01]  /*2d850*/  IMAD.MOV.U32 R17, RZ, RZ, RZ ;  /* 0x000000ffff117224 */ /* 0x000fe200078e00ff */
[----:B------:R-:W-:Y:S01]  /*2d860*/  MOV R18, RZ ;  /* 0x000000ff00127202 */ /* 0x000fe20000000f00 */
[----:B------:R-:W-:-:S07]  /*2d870*/  IMAD.U32 R16, RZ, RZ, UR6 ;  /* 0x00000006ff107e24 */ /* 0x000fce000f8e00ff */
.L_x_2981:
[----:B------:R-:W-:-:S13]  /*2d880*/  ISETP.NE.AND P0, PT, R7, RZ, PT ;  /* 0x000000ff0700720c */ /* 0x000fda0003f05270 */
[----:B------:R-:W0:Y:S01]  /*2d890*/  @!P0 S2R R3, SR_CgaCtaId ;  /* 0x0000000000038919 */ /* 0x000e220000008800 */
[----:B------:R-:W-:-:S04]  /*2d8a0*/  @!P0 MOV R0, 0x400 ;  /* 0x0000040000008802 */ /* 0x000fc80000000f00 */
[----:B0-----:R-:W-:-:S05]  /*2d8b0*/  @!P0 LEA R0, R3, R0, 0x18 ;  /* 0x0000000003008211 */ /* 0x001fca00078ec0ff */
[----:B------:R2:W-:Y:S01]  /*2d8c0*/  @!P0 STS.128 [R0+0x334d0], R16 ;  /* 0x0334d01000008388 */ /* 0x0005e20000000c00 */
[----:B------:R-:W-:Y:S06]  /*2d8d0*/  BAR.ARV 0x5, 0x180 ;  /* 0x0146000000007b1d */ /* 0x000fec0000002000 */
.L_x_2974:
        /* <DEDUP_REMOVED lines=18> */
[C---:B0-----:R-:W-:Y:S01]  /*2da00*/  IMAD.SHL.U32 R2, R9.reuse, 0x40, RZ ;  /* 0x0000004009027824 */ /* 0x041fe200078e00ff */
[C---:B------:R-:W-:Y:S01]  /*2da10*/  LOP3.LUT R11, R9.reuse, 0x7f, RZ, 0xc0, !PT ;  /* 0x0000007f090b7812 */ /* 0x040fe200078ec0ff */
[C---:B------:R-:W-:Y:S01]  /*2da20*/  IMAD.SHL.U32 R36, R9.reuse, 0x10, RZ ;  /* 0x0000001009247824 */ /* 0x040fe200078e00ff */
[----:B------:R-:W-:Y:S01]  /*2da30*/  SHF.R.U32.HI R3, RZ, 0x1, R9 ;  /* 0x00000001ff037819 */ /* 0x000fe20000011609 */
[----:B------:R-:W-:Y:S01]  /*2da40*/  IMAD.SHL.U32 R6, R9, 0x2, RZ ;  /* 0x0000000209067824 */ /* 0x000fe200078e00ff */
[----:B--2---:R-:W-:Y:S01]  /*2da50*/  LOP3.LUT R0, R2, 0x180, RZ, 0xc0, !PT ;  /* 0x0000018002007812 */ /* 0x004fe200078ec0ff */
[----:B------:R-:W-:Y:S01]  /*2da60*/  IMAD.SHL.U32 R4, R11, 0x10, RZ ;  /* 0x000000100b047824 */ /* 0x000fe200078e00ff */
[----:B------:R-:W-:Y:S01]  /*2da70*/  LOP3.LUT R5, R36, 0x1b0, RZ, 0xc0, !PT ;  /* 0x000001b024057812 */ /* 0x000fe200078ec0ff */
[----:B------:R-:W-:Y:S01]  /*2da80*/  IMAD.SHL.U32 R8, R9, 0x4, RZ ;  /* 0x0000000409087824 */ /* 0x000fe200078e00ff */
[----:B------:R-:W-:-:S02]  /*2da90*/  LOP3.LUT R3, R0, 0x30, R3, 0xf8, !PT ;  /* 0x0000003000037812 */ /* 0x000fc400078ef803 */
[----:B------:R-:W-:Y:S02]  /*2daa0*/  SHF.L.U32 R0, R9, 0x5, RZ ;  /* 0x0000000509007819 */ /* 0x000fe400000006ff */
[----:B------:R-:W-:Y:S02]  /*2dab0*/  LOP3.LUT R6, R5, 0x30, R6, 0x78, !PT ;  /* 0x0000003005067812 */ /* 0x000fe400078e7806 */
[----:B------:R-:W-:Y:S02]  /*2dac0*/  LOP3.LUT R5, R0, 0x80, RZ, 0xc0, !PT ;  /* 0x0000008000057812 */ /* 0x000fe400078ec0ff */
[----:B------:R-:W-:Y:S01]  /*2dad0*/  LOP3.LUT R7, R4, 0x600, RZ, 0xc0, !PT ;  /* 0x0000060004077812 */ /* 0x000fe200078ec0ff */
[----:B------:R-:W-:Y:S01]  /*2dae0*/  IMAD.SHL.U32 R4, R9, 0x8, RZ ;  /* 0x0000000809047824 */ /* 0x000fe200078e00ff */
[----:B------:R-:W-:Y:S02]  /*2daf0*/  LOP3.LUT R5, R5, 0x10, R9, 0xf8, !PT ;  /* 0x0000001005057812 */ /* 0x000fe400078ef809 */
[----:B------:R-:W-:-:S02]  /*2db00*/  LOP3.LUT R9, R7, 0x40, R36, 0xf8, !PT ;  /* 0x0000004007097812 */ /* 0x000fc400078ef824 */
[----:B------:R-:W-:Y:S02]  /*2db10*/  LOP3.LUT R3, R3, 0x30, R4, 0x78, !PT ;  /* 0x0000003003037812 */ /* 0x000fe400078e7804 */
[----:B------:R-:W-:Y:S02]  /*2db20*/  LOP3.LUT R7, R7, 0x60, R0, 0xf8, !PT ;  /* 0x0000006007077812 */ /* 0x000fe400078ef800 */
[----:B------:R-:W-:Y:S02]  /*2db30*/  LOP3.LUT R10, R9, R6, RZ, 0xfc, !PT ;  /* 0x00000006090a7212 */ /* 0x000fe400078efcff */
[----:B------:R-:W-:Y:S02]  /*2db40*/  LOP3.LUT R2, R3, 0x640, R2, 0xf8, !PT ;  /* 0x0000064003027812 */ /* 0x000fe400078ef802 */
[----:B------:R-:W-:Y:S01]  /*2db50*/  LOP3.LUT R5, R5, 0x10, R8, 0x78, !PT ;  /* 0x0000001005057812 */ /* 0x000fe200078e7808 */
[----:B------:R-:W-:Y:S01]  /*2db60*/  STL [R1+0x10], R10 ;  /* 0x0000100a01007387 */ /* 0x000fe20000100800 */
[----:B------:R-:W-:-:S02]  /*2db70*/  LOP3.LUT R4, R7, 0x100, R0, 0xf8, !PT ;  /* 0x0000010007047812 */ /* 0x000fc400078ef800 */
[----:B------:R-:W-:Y:S01]  /*2db80*/  SHF.R.U32.HI R3, RZ, 0x2, R11 ;  /* 0x00000002ff037819 */ /* 0x000fe2000001160b */
[----:B------:R0:W-:Y:S01]  /*2db90*/  STL [R1+0x18], R2 ;  /* 0x0000180201007387 */ /* 0x0001e20000100800 */
[----:B------:R-:W-:Y:S02]  /*2dba0*/  LOP3.LUT R36, R36, 0x30, RZ, 0xc0, !PT ;  /* 0x0000003024247812 */ /* 0x000fe400078ec0ff */
[----:B------:R-:W-:Y:S02]  /*2dbb0*/  LOP3.LUT R0, R3, 0x60, R0, 0xf8, !PT ;  /* 0x0000006003007812 */ /* 0x000fe400078ef800 */
[----:B------:R-:W-:Y:S02]  /*2dbc0*/  LOP3.LUT R3, R36, 0x80, RZ, 0xfc, !PT ;  /* 0x0000008024037812 */ /* 0x000fe400078efcff */
[----:B0-----:R-:W-:-:S05]  /*2dbd0*/  LOP3.LUT R2, R4, R5, RZ, 0xfc, !PT ;  /* 0x0000000504027212 */ /* 0x001fca00078efcff */
[----:B------:R1:W-:Y:S04]  /*2dbe0*/  STL [R1+0x14], R2 ;  /* 0x0000140201007387 */ /* 0x0003e80000100800 */
[----:B------:R-:W-:Y:S01]  /*2dbf0*/  STL [R1+0x34], RZ ;  /* 0x000034ff01007387 */ /* 0x000fe20000100800 */
[----:B-1----:R-:W-:-:S04]  /*2dc00*/  MOV R2, UR4 ;  /* 0x0000000400027c02 */ /* 0x002fc80008000f00 */
[----:B------:R-:W-:Y:S01]  /*2dc10*/  LEA R22, R2, R22, 0x18 ;  /* 0x0000001602167211 */ /* 0x000fe200078ec0ff */
[----:B------:R0:W-:Y:S02]  /*2dc20*/  STL [R1+0x8], R2 ;  /* 0x0000080201007387 */ /* 0x0001e40000100800 */
[----:B0-----:R-:W-:Y:S02]  /*2dc30*/  LOP3.LUT R2, R36, 0x40, RZ, 0xfc, !PT ;  /* 0x0000004024027812 */ /* 0x001fe400078efcff */
[----:B------:R-:W-:Y:S01]  /*2dc40*/  LOP3.LUT R2, R0, 0x80, RZ, 0xfc, !PT ;  /* 0x0000008000027812 */ /* 0x000fe200078efcff */
[----:B------:R-:W-:-:S05]  /*2dc50*/  IMAD.IADD R0, R22, 0x1, R10 ;  /* 0x0000000116007824 */ /* 0x000fca00078e020a */
[----:B------:R0:W-:Y:S02]  /*2dc60*/  STL [R1+0x1c], R0 ;  /* 0x00001c0001007387 */ /* 0x0001e40000100800 */
.L_x_3106:
[----:B01----:R-:W1:Y:S02]  /*2dc70*/  LDC.64 R2, c[0x0][0xc88] ;  /* 0x00032200ff027b82 */ /* 0x003e640000000a00 */
[----:B-1----:R-:W-:-:S05]  /*2dc80*/  IMAD.WIDE R2, R19, 0x4, R2 ;  /* 0x0000000413027825 */ /* 0x002fca00078e0202 */
[----:B------:R-:W0:Y:S01]  /*2dc90*/  LDG.E R23, desc[UR54][R2.64] ;  /* 0x0000003602177981 */ /* 0x000e22000c1e1900 */
[----:B------:R-:W-:Y:S05]  /*2dca0*/  YIELD ;  /* 0x0000000000007946 */ /* 0x000fea0003800000 */
[----:B------:R-:W-:Y:S01]  /*2dcb0*/  ULDC.64 UR4, c[0x0][0xa28] ;  /* 0x00028a0000047ab9 */ /* 0x000fe20000000a00 */
[----:B------:R-:W-:Y:S01]  /*2dcc0*/  IMAD.MOV.U32 R37, RZ, RZ, RZ ;  /* 0x000000ffff257224 */ /* 0x000fe200078e00ff */
[----:B------:R-:W-:Y:S01]  /*2dcd0*/  ISETP.NE.U32.AND P0, PT, RZ, UR4, PT ;  /* 0x00000004ff007c0c */ /* 0x000fe2000bf05070 */
[----:B------:R-:W-:Y:S01]  /*2dce0*/  ULDC.64 UR6, c[0x0][0xa10] ;  /* 0x0002840000067ab9 */ /* 0x000fe20000000a00 */
[----:B------:R-:W-:Y:S01]  /*2dcf0*/  MOV R27, RZ ;  /* 0x000000ff001b7202 */ /* 0x000fe20000000f00 */
[----:B------:R-:W-:Y:S01]  /*2dd00*/  ULDC.64 UR8, c[0x0][0xa18] ;  /* 0x0002860000087ab9 */ /* 0x000fe20000000a00 */
[----:B------:R-:W-:-:S02]  /*2dd10*/  ISETP.NE.AND.EX P0, PT, RZ, UR5, PT, P0 ;  /* 0x00000005ff007c0c */ /* 0x000fc4000bf05300 */
[----:B0-2---:R-:W-:-:S11]  /*2dd20*/  SHF.R.S32.HI R0, RZ, 0x1f, R23 ;  /* 0x0000001fff007819 */ /* 0x005fd60000011417 */
        /* <DEDUP_REMOVED lines=8> */
[----:B------:R-:W-:Y:S02]  /*2ddb0*/  ISETP.NE.U32.AND P0, PT, RZ, UR4, PT ;  /* 0x00000004ff007c0c */ /* 0x000fe4000bf05070 */
[----:B------:R-:W-:Y:S01]  /*2ddc0*/  ISETP.NE.AND.EX P1, PT, RZ, UR7, PT, P1 ;  /* 0x00000007ff007c0c */ /* 0x000fe2000bf25310 */
[----:B0-----:R-:W-:Y:S01]  /*2ddd0*/  IMAD.MOV.U32 R0, RZ, RZ, RZ ;  /* 0x000000ffff007224 */ /* 0x001fe200078e00ff */
[----:B------:R-:W-:Y:S02]  /*2dde0*/  ISETP.NE.AND.EX P0, PT, RZ, UR5, PT, P0 ;  /* 0x00000005ff007c0c */ /* 0x000fe4000bf05300 */
[C---:B------:R-:W-:Y:S02]  /*2ddf0*/  IADD3 R4, P4, R24.reuse, UR6, RZ ;  /* 0x0000000618047c10 */ /* 0x040fe4000ff9e0ff */
[----:B------:R-:W-:Y:S02]  /*2de00*/  ISETP.NE.U32.AND P2, PT, RZ, UR8, PT ;  /* 0x00000008ff007c0c */ /* 0x000fe4000bf45070 */
[----:B-1----:R-:W-:-:S02]  /*2de10*/  IADD3 R2, P3, R24, UR4, RZ ;  /* 0x0000000418027c10 */ /* 0x002fc4000ff7e0ff */
[C---:B------:R-:W-:Y:S02]  /*2de20*/  IADD3.X R5, R25.reuse, UR7, RZ, P4, !PT ;  /* 0x0000000719057c10 */ /* 0x040fe4000a7fe4ff */
[----:B------:R-:W-:Y:S02]  /*2de30*/  IADD3.X R3, R25, UR5, RZ, P3, !PT ;  /* 0x0000000519037c10 */ /* 0x000fe40009ffe4ff */
[----:B------:R-:W-:Y:S01]  /*2de40*/  ISETP.NE.AND.EX P2, PT, RZ, UR9, PT, P2 ;  /* 0x00000009ff007c0c */ /* 0x000fe2000bf45320 */
[----:B------:R-:W5:Y:S04]  /*2de50*/  @P1 LDG.E R0, desc[UR54][R4.64] ;  /* 0x0000003604001981 */ /* 0x000f68000c1e1900 */
[----:B------:R-:W5:Y:S01]  /*2de60*/  @P0 LDG.E R27, desc[UR54][R2.64] ;  /* 0x00000036021b0981 */ /* 0x000f62000c1e1900 */
[----:B------:R-:W-:-:S02]  /*2de70*/  ULDC UR4, c[0x0][0x288] ;  /* 0x0000a20000047ab9 */ /* 0x000fc40000000800 */
[----:B------:R-:W-:Y:S01]  /*2de80*/  IMAD.U32 R30, RZ, RZ, UR4 ;  /* 0x00000004ff1e7e24 */ /* 0x000fe2000f8e00ff */
[----:B------:R-:W-:Y:S02]  /*2de90*/  ULDC.64 UR4, c[0x0][0x418] ;  /* 0x0001060000047ab9 */ /* 0x000fe40000000a00 */
[----:B------:R-:W-:-:S03]  /*2dea0*/  UISETP.NE.U32.AND UP0, UPT, UR4, URZ, UPT ;  /* 0x0000003f0400728c */ /* 0x000fc6000bf05070 */
[----:B------:R-:W-:Y:S01]  /*2deb0*/  ULDC UR4, c[0x0][0x424] ;  /* 0x0001090000047ab9 */ /* 0x000fe20000000800 */
[----:B------:R-:W-:Y:S01]  /*2dec0*/  UISETP.NE.AND.EX UP0, UPT, UR5, URZ, UPT, UP0 ;  /* 0x0000003f0500728c */ /* 0x000fe2000bf05300 */
[----:B------:R-:W-:Y:S02]  /*2ded0*/  @P2 IADD3 R6, P3, R24, UR8, RZ ;  /* 0x0000000818062c10 */ /* 0x000fe4000ff7e0ff */
[----:B------:R-:W-:Y:S01]  /*2dee0*/  ULDC UR5, c[0x0][0x2f0] ;  /* 0x0000bc0000057ab9 */ /* 0x000fe20000000800 */
[----:B------:R-:W-:Y:S01]  /*2def0*/  USEL UR4, UR4, 0x1, UP0 ;  /* 0x0000000104047887 */ /* 0x000fe20008000000 */
[----:B------:R-:W-:-:S03]  /*2df00*/  @P2 IADD3.X R7, R25, UR9, RZ, P3, !PT ;  /* 0x0000000919072c10 */ /* 0x000fc60009ffe4ff */
[----:B------:R-:W-:Y:S02]  /*2df10*/  UIMAD UR4, UR4, UR5, URZ ;  /* 0x00000005040472a4 */ /* 0x000fe4000f8e023f */
[----:B------:R0:W5:Y:S01]  /*2df20*/  @P2 LDG.E R30, desc[UR54][R6.64] ;  /* 0x00000036061e2981 */ /* 0x000162000c1e1900 */
[----:B------:R-:W-:-:S03]  /*2df30*/  ULDC UR5, c[0x0][0x348] ;  /* 0x0000d20000057ab9 */ /* 0x000fc60000000800 */
[----:B------:R-:W-:Y:S02]  /*2df40*/  IMAD.U32 R9, RZ, RZ, UR4 ;  /* 0x00000004ff097e24 */ /* 0x000fe4000f8e00ff */
[----:B0-----:R-:W-:Y:S01]  /*2df50*/  IMAD.U32 R6, RZ, RZ, UR5 ;  /* 0x00000005ff067e24 */ /* 0x001fe2000f8e00ff */
[----:B------:R-:W-:Y:S06]  /*2df60*/  @P2 BRA `(.L_x_2983) ;  /* 0x0000000000102947 */ /* 0x000fec0003800000 */
[----:B------:R-:W-:Y:S05]  /*2df70*/  @!P0 BRA `(.L_x_2983) ;  /* 0x00000000000c8947 */ /* 0x000fea0003800000 */
[----:B-----5:R-:W2:Y:S04]  /*2df80*/  LDG.E R30, desc[UR54][R2.64] ;  /* 0x00000036021e7981 */ /* 0x020ea8000c1e1900 */
[----:B------:R-:W2:Y:S02]  /*2df90*/  LDG.E R2, desc[UR54][R2.64+0x4] ;  /* 0x0000043602027981 */ /* 0x000ea4000c1e1900 */
[----:B--2---:R-:W-:-:S07]  /*2dfa0*/  IMAD.IADD R30, R2, 0x1, -R30 ;  /* 0x00000001021e7824 */ /* 0x004fce00078e0a1e */
.L_x_2983:
[----:B------:R-:W-:Y:S01]  /*2dfb0*/  ULDC.64 UR4, c[0x0][0xa20] ;  /* 0x0002880000047ab9 */ /* 0x000fe20000000a00 */
[C---:B------:R-:W-:Y:S02]  /*2dfc0*/  LOP3.LUT R8, R18.reuse, 0xff000000, RZ, 0xc0, !PT ;  /* 0xff00000012087812 */ /* 0x040fe400078ec0ff */
[----:B------:R-:W-:Y:S02]  /*2dfd0*/  ISETP.NE.U32.AND P0, PT, RZ, UR4, PT ;  /* 0x00000004ff007c0c */ /* 0x000fe4000bf05070 */
[----:B------:R-:W-:Y:S02]  /*2dfe0*/  SHF.R.U32.HI R8, RZ, 0x8, R8 ;  /* 0x00000008ff087819 */ /* 0x000fe40000011608 */
[----:B------:R-:W-:Y:S02]  /*2dff0*/  ISETP.NE.AND.EX P0, PT, RZ, UR5, PT, P0 ;  /* 0x00000005ff007c0c */ /* 0x000fe4000bf05300 */
[C---:B------:R-:W-:Y:S02]  /*2e000*/  LOP3.LUT R2, R18.reuse, 0xff0000, RZ, 0xc0, !PT ;  /* 0x00ff000012027812 */ /* 0x040fe400078ec0ff */
[----:B------:R-:W-:-:S02]  /*2e010*/  LOP3.LUT R18, R18, 0xffff, RZ, 0xc0, !PT ;  /* 0x0000ffff12127812 */ /* 0x000fc400078ec0ff */
[----:B------:R-:W-:Y:S02]  /*2e020*/  LEA.HI R8, R2, R8, RZ, 0x10 ;  /* 0x0000000802087211 */ /* 0x000fe400078f80ff */
[----:B------:R-:W-:-:S05]  /*2e030*/  MOV R32, R23 ;  /* 0x0000001700207202 */ /* 0x000fca0000000f00 */
[----:B------:R-:W-:Y:S05]  /*2e040*/  @!P0 BRA `(.L_x_2984) ;  /* 0x0000000000108947 */ /* 0x000fea0003800000 */
[----:B------:R-:W-:-:S04]  /*2e050*/  IADD3 R2, P0, R24, UR4, RZ ;  /* 0x0000000418027c10 */ /* 0x000fc8000ff1e0ff */
[----:B------:R-:W-:-:S05]  /*2e060*/  IADD3.X R3, R25, UR5, RZ, P0, !PT ;  /* 0x0000000519037c10 */ /* 0x000fca00087fe4ff */
[----:B------:R0:W5:Y:S01]  /*2e070*/  LDG.E R9, desc[UR54][R2.64] ;  /* 0x0000003602097981 */ /* 0x000162000c1e1900 */
[----:B------:R-:W-:Y:S05]  /*2e080*/  BRA `(.L_x_2985) ;  /* 0x0000000000247947 */ /* 0x000fea0003800000 */
.L_x_2984:
        /* <DEDUP_REMOVED lines=9> */
.L_x_2985:
[----:B0-----:R-:W2:Y:S01]  /*2e120*/  @P1 LDG.E R2, desc[UR54][R4.64] ;  /* 0x0000003604021981 */ /* 0x001ea2000c1e1900 */
[----:B------:R-:W0:Y:S03]  /*2e130*/  LDC R3, c[0x0][0x448] ;  /* 0x00011200ff037b82 */ /* 0x000e260000000800 */
[----:B------:R1:W2:Y:S01]  /*2e140*/  @P1 LDG.E R5, desc[UR54][R4.64+0x4] ;  /* 0x0000043604051981 */ /* 0x0002a2000c1e1900 */
[----:B-----5:R-:W-:Y:S01]  /*2e150*/  IMAD.IADD R9, R9, 0x1, -R37 ;  /* 0x0000000109097824 */ /* 0x020fe200078e0a25 */
[----:B------:R-:W-:Y:S01]  /*2e160*/  BSSY B0, `(.L_x_2986) ;  /* 0x0000036000007945 */ /* 0x000fe20003800000 */
[----:B------:R-:W-:Y:S02]  /*2e170*/  LOP3.LUT R20, R8, 0xff, RZ, 0xc0, !PT ;  /* 0x000000ff08147812 */ /* 0x000fe400078ec0ff */
[----:B0-----:R-:W-:-:S13]  /*2e180*/  ISETP.NE.AND P0, PT, R3, 0x1, PT ;  /* 0x000000010300780c */ /* 0x001fda0003f05270 */
[----:B-1----:R-:W0:Y:S08]  /*2e190*/  @P0 LDC R4, c[0x0][0x44c] ;  /* 0x00011300ff040b82 */ /* 0x002e300000000800 */
[----:B------:R-:W1:Y:S01]  /*2e1a0*/  @P0 LDC R3, c[0x0][0x450] ;  /* 0x00011400ff030b82 */ /* 0x000e620000000800 */
[----:B--2---:R-:W-:Y:S02]  /*2e1b0*/  @P1 IMAD.IADD R6, R5, 0x1, -R2 ;  /* 0x0000000105061824 */ /* 0x004fe400078e0a02 */
[----:B------:R-:W-:-:S03]  /*2e1c0*/  IMAD.SHL.U32 R2, R17, 0x80, RZ ;  /* 0x0000008011027824 */ /* 0x000fc600078e00ff */
[----:B------:R-:W-:Y:S01]  /*2e1d0*/  IADD3 R26, R9, R6, RZ ;  /* 0x00000006091a7210 */ /* 0x000fe20007ffe0ff */
[----:B------:R-:W-:-:S03]  /*2e1e0*/  VIADD R2, R2, 0x7f ;  /* 0x0000007f02027836 */ /* 0x000fc60000000000 */
[----:B------:R-:W-:Y:S01]  /*2e1f0*/  IADD3 R7, R26, 0xa0, -R30 ;  /* 0x000000a01a077810 */ /* 0x000fe20007ffe81e */
[----:B0-----:R-:W-:-:S04]  /*2e200*/  @P0 IMAD.HI.U32 R4, R2, R4, RZ ;  /* 0x0000000402040227 */ /* 0x001fc800078e00ff */
[----:B------:R-:W-:Y:S01]  /*2e210*/  VIADD R5, R26, 0x9f ;  /* 0x0000009f1a057836 */ /* 0x000fe20000000000 */
[----:B-1----:R-:W-:Y:S02]  /*2e220*/  @P0 SHF.R.U32.HI R2, RZ, R3, R4 ;  /* 0x00000003ff020219 */ /* 0x002fe40000011604 */
[----:B------:R-:W-:Y:S01]  /*2e230*/  SHF.R.U32.HI R4, RZ, 0x10, R8 ;  /* 0x00000010ff047819 */ /* 0x000fe20000011608 */
[----:B------:R-:W-:-:S04]  /*2e240*/  IMAD.HI R5, R5, 0x66666667, RZ ;  /* 0x6666666705057827 */ /* 0x000fc800078e02ff */
[----:B------:R-:W-:Y:S01]  /*2e250*/  IMAD.IADD R2, R7, 0x1, R2 ;  /* 0x0000000107027824 */ /* 0x000fe200078e0202 */
[----:B------:R-:W-:-:S03]  /*2e260*/  SHF.R.U32.HI R3, RZ, 0x1f, R5 ;  /* 0x0000001fff037819 */ /* 0x000fc60000011605 */
[----:B------:R-:W-:Y:S01]  /*2e270*/  IMAD.HI R2, R2, 0x66666667, RZ ;  /* 0x6666666702027827 */ /* 0x000fe200078e02ff */
[----:B------:R-:W-:-:S04]  /*2e280*/  LEA.HI.SX32 R5, R5, R3, 0x1a ;  /* 0x0000000305057211 */ /* 0x000fc800078fd2ff */
[----:B------:R-:W-:-:S04]  /*2e290*/  SHF.R.U32.HI R3, RZ, 0x1f, R2 ;  /* 0x0000001fff037819 */ /* 0x000fc80000011602 */
[----:B------:R-:W-:Y:S01]  /*2e2a0*/  LEA.HI.SX32 R3, R2, R3, 0x1a ;  /* 0x0000000302037211 */ /* 0x000fe200078fd2ff */
[----:B------:R-:W-:-:S03]  /*2e2b0*/  IMAD.MOV.U32 R2, RZ, RZ, RZ ;  /* 0x000000ffff027224 */ /* 0x000fc600078e00ff */
[----:B------:R-:W-:-:S04]  /*2e2c0*/  VIMNMX R10, R5, R3, PT ;  /* 0x00000003050a7248 */ /* 0x000fc80003fe0100 */
[----:B------:R-:W-:-:S13]  /*2e2d0*/  ISETP.GE.AND P0, PT, R10, 0x1, PT ;  /* 0x000000010a00780c */ /* 0x000fda0003f06270 */
[----:B------:R-:W-:Y:S05]  /*2e2e0*/  @!P0 BRA `(.L_x_2987) ;  /* 0x0000000000748947 */ /* 0x000fea0003800000 */
        /* <DEDUP_REMOVED lines=12> */
[----:B------:R-:W-:Y:S01]  /*2e3b0*/  IMAD R13, R2, R11, RZ ;  /* 0x0000000b020d7224 */ /* 0x000fe200078e02ff */
[----:B------:R-:W-:-:S05]  /*2e3c0*/  MOV R2, RZ ;  /* 0x000000ff00027202 */ /* 0x000fca0000000f00 */
[----:B------:R-:W-:Y:S01]  /*2e3d0*/  IMAD.HI.U32 R13, R3, R13, R2 ;  /* 0x0000000d030d7227 */ /* 0x000fe200078e0002 */
[----:B------:R-:W-:Y:S02]  /*2e3e0*/  IABS R2, R8 ;  /* 0x0000000800027213 */ /* 0x000fe40000000000 */
[----:B------:R-:W-:-:S03]  /*2e3f0*/  IABS R3, R12 ;  /* 0x0000000c00037213 */ /* 0x000fc60000000000 */
[----:B------:R-:W-:-:S04]  /*2e400*/  IMAD.MOV R2, RZ, RZ, -R2 ;  /* 0x000000ffff027224 */ /* 0x000fc800078e0a02 */
[----:B------:R-:W-:Y:S02]  /*2e410*/  IMAD.MOV.U32 R12, RZ, RZ, R2 ;  /* 0x000000ffff0c7224 */ /* 0x000fe400078e0002 */
[----:B------:R-:W-:-:S04]  /*2e420*/  IMAD.HI.U32 R2, R13, R3, RZ ;  /* 0x000000030d027227 */ /* 0x000fc800078e00ff */
[----:B------:R-:W-:-:S05]  /*2e430*/  IMAD R3, R2, R12, R3 ;  /* 0x0000000c02037224 */ /* 0x000fca00078e0203 */
[----:B------:R-:W-:-:S13]  /*2e440*/  ISETP.GT.U32.AND P2, PT, R11, R3, PT ;  /* 0x000000030b00720c */ /* 0x000fda0003f44070 */
[----:B------:R-:W-:Y:S02]  /*2e450*/  @!P2 IMAD.IADD R3, R3, 0x1, -R11 ;  /* 0x000000010303a824 */ /* 0x000fe400078e0a0b */
[----:B------:R-:W-:Y:S01]  /*2e460*/  @!P2 VIADD R2, R2, 0x1 ;  /* 0x000000010202a836 */ /* 0x000fe20000000000 */
[----:B------:R-:W-:Y:S02]  /*2e470*/  ISETP.NE.AND P2, PT, R8, RZ, PT ;  /* 0x000000ff0800720c */ /* 0x000fe40003f45270 */
[----:B------:R-:W-:-:S13]  /*2e480*/  ISETP.GE.U32.AND P0, PT, R3, R11, PT ;  /* 0x0000000b0300720c */ /* 0x000fda0003f06070 */
[----:B------:R-:W-:-:S05]  /*2e490*/  @P0 VIADD R2, R2, 0x1 ;  /* 0x0000000102020836 */ /* 0x000fca0000000000 */
[----:B------:R-:W-:Y:S02]  /*2e4a0*/  @!P3 IADD3 R2, -R2, RZ, RZ ;  /* 0x000000ff0202b210 */ /* 0x000fe40007ffe1ff */
[----:B------:R-:W-:-:S07]  /*2e4b0*/  @!P2 LOP3.LUT R2, RZ, R8, RZ, 0x33, !PT ;  /* 0x00000008ff02a212 */ /* 0x000fce00078e33ff */
.L_x_2987:
[----:B------:R-:W-:Y:S05]  /*2e4c0*/  BSYNC B0 ;  /* 0x0000000000007941 */ /* 0x000fea0003800000 */
.L_x_2986:
[-C--:B------:R-:W-:Y:S01]  /*2e4d0*/  IMAD R3, R20, R2.reuse, RZ ;  /* 0x0000000214037224 */ /* 0x080fe200078e02ff */
[----:B------:R-:W-:Y:S04]  /*2e4e0*/  BSSY B0, `(.L_x_2988) ;  /* 0x0000151000007945 */ /* 0x000fe80003800000 */
[C---:B------:R-:W-:Y:S01]  /*2e4f0*/  VIADDMNMX R2, R3.reuse, R2, R10, PT ;  /* 0x0000000203027246 */ /* 0x040fe2000380010a */
[----:B------:R-:W-:-:S04]  /*2e500*/  IMAD R3, R3, 0xa0, -R9 ;  /* 0x000000a003037824 */ /* 0x000fc800078e0a09 */
[----:B------:R-:W-:Y:S01]  /*2e510*/  IMAD R2, R2, 0xa0, -R9 ;  /* 0x000000a002027824 */ /* 0x000fe200078e0a09 */
[----:B------:R-:W-:-:S04]  /*2e520*/  VIMNMX R3, RZ, R3, !PT ;  /* 0x00000003ff037248 */ /* 0x000fc80007fe0100 */
[----:B------:R-:W-:-:S04]  /*2e530*/  VIMNMX R2, R2, R6, PT ;  /* 0x0000000602027248 */ /* 0x000fc80003fe0100 */
[----:B------:R-:W-:-:S13]  /*2e540*/  ISETP.GT.AND P0, PT, R2, R3, PT ;  /* 0x000000030200720c */ /* 0x000fda0003f04270 */
[----:B------:R-:W-:Y:S02]  /*2e550*/  @P0 VIADD R8, R2, 0x9f ;  /* 0x0000009f02080836 */ /* 0x000fe40000000000 */
[----:B------:R-:W-:-:S04]  /*2e560*/  IMAD.WIDE.U32 R2, R3, -0x33333333, RZ ;  /* 0xcccccccd03027825 */ /* 0x000fc800078e00ff */
[----:B------:R-:W-:Y:S01]  /*2e570*/  @P0 IMAD.HI R8, R8, 0x66666667, RZ ;  /* 0x6666666708080827 */ /* 0x000fe200078e02ff */
[----:B------:R-:W-:-:S04]  /*2e580*/  SHF.R.U32.HI R6, RZ, 0x7, R3 ;  /* 0x00000007ff067819 */ /* 0x000fc80000011603 */
[----:B------:R-:W-:Y:S01]  /*2e590*/  @P0 SHF.R.U32.HI R2, RZ, 0x1f, R8 ;  /* 0x0000001fff020819 */ /* 0x000fe20000011608 */
[----:B------:R-:W-:-:S03]  /*2e5a0*/  IMAD.MOV.U32 R3, RZ, RZ, R6 ;  /* 0x000000ffff037224 */ /* 0x000fc600078e0006 */
        /* <DEDUP_REMOVED lines=11> */
.L_x_3303:
[----:B-1----:R-:W-:Y:S02]  /*2e660*/  ISETP.NE.AND P0, PT, R14, RZ, PT ;  /* 0x000000ff0e00720c */ /* 0x002fe40003f05270 */
[----:B------:R-:W-:-:S11]  /*2e670*/  PLOP3.LUT P6, PT, PT, PT, PT, 0x8, 0x0 ;  /* 0x000000000000781c */ /* 0x000fd60003fce170 */
[----:B------:R-:W-:Y:S05]  /*2e680*/  @P0 BRA `(.L_x_2991) ;  /* 0x00000000000c0947 */ /* 0x000fea0003800000 */
[----:B------:R-:W-:-:S03]  /*2e690*/  UMOV UR4, 0xffffffff ;  /* 0xffffffff00047882 */ /* 0x000fc60000000000 */
[----:B------:R-:W-:Y:S05]  /*2e6a0*/  BRA.DIV UR4, `(.L_x_2992) ;  /* 0x000000ba04c87947 */ /* 0x000fea000b800000 */
[----:B------:R-:W-:-:S13]  /*2e6b0*/  ELECT P6, URZ, PT ;  /* 0x00000000003f782f */ /* 0x000fda00038c0000 */
.L_x_2991:
        /* <DEDUP_REMOVED lines=9> */
.L_x_3306:
[----:B------:R-:W-:Y:S05]  /*2e750*/  BSYNC B1 ;  /* 0x0000000000017941 */ /* 0x000fea0003800000 */
.L_x_2993:
        /* <DEDUP_REMOVED lines=10> */
.L_x_3307:
[----:B------:R-:W-:Y:S05]  /*2e800*/  BSYNC B2 ;  /* 0x0000000000027941 */ /* 0x000fea0003800000 */
.L_x_2997:
        /* <DEDUP_REMOVED lines=9> */
.L_x_3000:
[----:B------:R-:W-:Y:S05]  /*2e8a0*/  BSYNC B2 ;  /* 0x0000000000027941 */ /* 0x000fea0003800000 */
.L_x_2999:
        /* <DEDUP_REMOVED lines=12> */
.L_x_3001:
        /* <DEDUP_REMOVED lines=12> */
[----:B------:R-:W-:Y:S01]  /*2ea30*/  UMOV UR6, 0x0 ;  /* 0x0000000000067882 */ /* 0x000fe20000000000 */
[----:B------:R-:W-:Y:S01]  /*2ea40*/  IADD3 R13, R10, 0x26a00, RZ ;  /* 0x00026a000a0d7810 */ /* 0x000fe20007ffe0ff */
[----:B------:R-:W-:Y:S01]  /*2ea50*/  UMOV UR7, 0x12f00000 ;  /* 0x12f0000000077882 */ /* 0x000fe20000000000 */
[----:B------:R-:W-:-:S15]  /*2ea60*/  R2UR UR10, R28 ;  /* 0x000000001c0a72ca */ /* 0x000fde00000e0000 */
.L_x_3002:
        /* <DEDUP_REMOVED lines=16> */
.L_x_3003:
        /* <DEDUP_REMOVED lines=13> */
.L_x_3308:
[----:B------:R-:W-:Y:S05]  /*2ec40*/  BSYNC B2 ;  /* 0x0000000000027941 */ /* 0x000fea0003800000 */
.L_x_3004:
        /* <DEDUP_REMOVED lines=11> */
.L_x_3007:
[----:B------:R-:W-:Y:S05]  /*2ed00*/  BSYNC B2 ;  /* 0x0000000000027941 */ /* 0x000fea0003800000 */
.L_x_3006:
        /* <DEDUP_REMOVED lines=8> */
.L_x_3008:
        /* <DEDUP_REMOVED lines=15> */
.L_x_3009:
        /* <DEDUP_REMOVED lines=15> */
.L_x_3010:
        /* <DEDUP_REMOVED lines=10> */
.L_x_2996:
[----:B------:R-:W-:Y:S05]  /*2f010*/  BSYNC B1 ;  /* 0x0000000000017941 */ /* 0x000fea0003800000 */
.L_x_2995:
        /* <DEDUP_REMOVED lines=9> */
.L_x_3027:
[----:B------:R-:W-:Y:S05]  /*2f0b0*/  YIELD ;  /* 0x0000000000007946 */ /* 0x000fea0003800000 */
[----:B------:R-:W-:Y:S04]  /*2f0c0*/  BSSY B1, `(.L_x_3011) ;  /* 0x000008a000017945 */ /* 0x000fe80003800000 */
[----:B------:R-:W-:Y:S05]  /*2f0d0*/  @!P6 BRA `(.L_x_3012) ;  /* 0x000000080020e947 */ /* 0x000fea0003800000 */
[----:B------:R-:W-:Y:S01]  /*2f0e0*/  LEA R11, R31, R22, 0x3 ;  /* 0x000000161f0b7211 */ /* 0x000fe200078e18ff */
[----:B------:R-:W1:Y:S01]  /*2f0f0*/  S2R R3, SR_TID.X ;  /* 0x0000000000037919 */ /* 0x000e620000002100 */
[----:B------:R-:W-:Y:S01]  /*2f100*/  SHF.L.U32 R10, R35, 0x1f, RZ ;  /* 0x0000001f230a7819 */ /* 0x000fe200000006ff */
[----:B------:R-:W-:Y:S03]  /*2f110*/  BSSY B2, `(.L_x_3013) ;  /* 0x0000005000027945 */ /* 0x000fe60003800000 */
[----:B------:R-:W2:Y:S01]  /*2f120*/  SYNCS.PHASECHK.TRANS64.TRYWAIT P1, [R11+URZ+0x334a0], R10 ;  /* 0x0334a00a0b0075a7 */ /* 0x000ea2000802017f */
[----:B-1----:R-:W-:-:S04]  /*2f130*/  LOP3.LUT R3, R3, 0x7f, RZ, 0xc0, !PT ;  /* 0x0000007f03037812 */ /* 0x002fc800078ec0ff */
[----:B------:R-:W-:Y:S01]  /*2f140*/  ISETP.NE.AND P2, PT, R3, RZ, PT ;  /* 0x000000ff0300720c */ /* 0x000fe20003f45270 */
[----:B--2---:R-:W-:-:S12]  /*2f150*/  @!P1 BRA `(.L_x_3014) ;  /* 0x000000b000789947 */ /* 0x004fd80003800000 */
.L_x_3309:
[----:B------:R-:W-:Y:S05]  /*2f160*/  BSYNC B2 ;  /* 0x0000000000027941 */ /* 0x000fea0003800000 */
.L_x_3013:
        /* <DEDUP_REMOVED lines=9> */
.L_x_3016:
[----:B------:R-:W-:Y:S05]  /*2f200*/  BSYNC B2 ;  /* 0x0000000000027941 */ /* 0x000fea0003800000 */
.L_x_3015:
        /* <DEDUP_REMOVED lines=11> */
.L_x_3017:
        /* <DEDUP_REMOVED lines=16> */
.L_x_3018:
        /* <DEDUP_REMOVED lines=16> */
.L_x_3019:
        /* <DEDUP_REMOVED lines=13> */
.L_x_3310:
[----:B------:R-:W-:Y:S05]  /*2f590*/  BSYNC B2 ;  /* 0x0000000000027941 */ /* 0x000fea0003800000 */
.L_x_3020:
        /* <DEDUP_REMOVED lines=11> */
.L_x_3023:
[----:B------:R-:W-:Y:S05]  /*2f650*/  BSYNC B2 ;  /* 0x0000000000027941 */ /* 0x000fea0003800000 */
.L_x_3022:
        /* <DEDUP_REMOVED lines=8> */
.L_x_3024:
        /* <DEDUP_REMOVED lines=15> */
.L_x_3025:
        /* <DEDUP_REMOVED lines=15> */
.L_x_3026:
        /* <DEDUP_REMOVED lines=10> */
.L_x_3012:
[----:B------:R-:W-:Y:S05]  /*2f960*/  BSYNC B1 ;  /* 0x0000000000017941 */ /* 0x000fea0003800000 */
.L_x_3011:
[C---:B------:R-:W-:Y:S01]  /*2f970*/  ISETP.GT.AND P2, PT, R12.reuse, R6, PT ;  /* 0x000000060c00720c */ /* 0x040fe20003f44270 */
[----:B------:R-:W-:Y:S02]  /*2f980*/  VIADD R31, R31, 0x1 ;  /* 0x000000011f1f7836 */ /* 0x000fe40000000000 */
[----:B------:R-:W-:-:S03]  /*2f990*/  VIADD R12, R12, 0xffffffff ;  /* 0xffffffff0c0c7836 */ /* 0x000fc60000000000 */
[----:B------:R-:W-:-:S04]  /*2f9a0*/  ISETP.NE.AND P1, PT, R31, 0x2, PT ;  /* 0x000000021f00780c */ /* 0x000fc80003f25270 */
[----:B------:R-:W-:Y:S02]  /*2f9b0*/  SEL R3, RZ, 0x1, P1 ;  /* 0x00000001ff037807 */ /* 0x000fe40000800000 */
[----:B------:R-:W-:Y:S02]  /*2f9c0*/  SEL R31, R31, RZ, P1 ;  /* 0x000000ff1f1f7207 */ /* 0x000fe40000800000 */
[----:B------:R-:W-:Y:S01]  /*2f9d0*/  LOP3.LUT R35, R35, R3, RZ, 0x3c, !PT ;  /* 0x0000000323237212 */ /* 0x000fe200078e3cff */
[----:B------:R-:W-:Y:S06]  /*2f9e0*/  @P2 BRA `(.L_x_3027) ;  /* 0xfffffff400b02947 */ /* 0x000fec000383ffff */
.L_x_2989:
[----:B------:R-:W-:Y:S05]  /*2f9f0*/  BSYNC B0 ;  /* 0x0000000000007941 */ /* 0x000fea0003800000 */
.L_x_2988:
[----:B------:R-:W1:Y:S01]  /*2fa00*/  LDC R0, c[0x0][0x448] ;  /* 0x00011200ff007b82 */ /* 0x000e620000000800 */
[----:B------:R-:W-:Y:S01]  /*2fa10*/  LEA R2, R17, 0x7f, 0x7 ;  /* 0x0000007f11027811 */ /* 0x000fe200078e38ff */
[----:B------:R-:W-:Y:S06]  /*2fa20*/  @!P0 WARPSYNC.ALL ;  /* 0x0000000000008948 */ /* 0x000fec0003800000 */
[----:B------:R-:W-:Y:S01]  /*2fa30*/  @!P0 BAR.SYNC.DEFER_BLOCKING 0xc, 0x180 ;  /* 0x0306000000008b1d */ /* 0x000fe20000010000 */
[----:B------:R-:W-:Y:S01]  /*2fa40*/  ISETP.NE.AND P2, PT, R4, RZ, PT ;  /* 0x000000ff0400720c */ /* 0x000fe20003f45270 */
[----:B------:R-:W-:-:S04]  /*2fa50*/  IMAD.MOV.U32 R28, RZ, RZ, RZ ;  /* 0x000000ffff1c7224 */ /* 0x000fc800078e00ff */
[----:B------:R-:W-:Y:S08]  /*2fa60*/  BSSY B0, `(.L_x_3028) ;  /* 0x0000028000007945 */ /* 0x000ff00003800000 */
[----:B------:R-:W2:Y:S01]  /*2fa70*/  @!P2 LDC R4, c[0x0][0x9f0] ;  /* 0x00027c00ff04ab82 */ /* 0x000ea20000000800 */
[----:B-1----:R-:W-:-:S13]  /*2fa80*/  ISETP.NE.AND P1, PT, R0, 0x1, PT ;  /* 0x000000010000780c */ /* 0x002fda0003f25270 */
[----:B------:R-:W1:Y:S08]  /*2fa90*/  @P1 LDC R3, c[0x0][0x44c] ;  /* 0x00011300ff031b82 */ /* 0x000e700000000800 */
[----:B------:R-:W3:Y:S01]  /*2faa0*/  @P1 LDC R0, c[0x0][0x450] ;  /* 0x00011400ff001b82 */ /* 0x000ee20000000800 */
[----:B-1----:R-:W-:-:S05]  /*2fab0*/  @P1 IMAD.HI.U32 R3, R2, R3, RZ ;  /* 0x0000000302031227 */ /* 0x002fca00078e00ff */
[----:B---3--:R-:W-:-:S04]  /*2fac0*/  @P1 SHF.R.U32.HI R2, RZ, R0, R3 ;  /* 0x00000000ff021219 */ /* 0x008fc80000011603 */
[----:B------:R-:W-:-:S05]  /*2fad0*/  IADD3 R0, R7, R2, RZ ;  /* 0x0000000207007210 */ /* 0x000fca0007ffe0ff */
[----:B------:R-:W-:-:S05]  /*2fae0*/  IMAD.HI R0, R0, 0x66666667, RZ ;  /* 0x6666666700007827 */ /* 0x000fca00078e02ff */
[----:B------:R-:W-:-:S04]  /*2faf0*/  SHF.R.U32.HI R2, RZ, 0x1f, R0 ;  /* 0x0000001fff027819 */ /* 0x000fc80000011600 */
[----:B------:R-:W-:-:S04]  /*2fb00*/  LEA.HI.SX32 R2, R0, R2, 0x1a ;  /* 0x0000000200027211 */ /* 0x000fc800078fd2ff */
[----:B------:R-:W-:-:S04]  /*2fb10*/  VIMNMX R5, R5, R2, PT ;  /* 0x0000000205057248 */ /* 0x000fc80003fe0100 */
[----:B------:R-:W-:-:S13]  /*2fb20*/  ISETP.GE.AND P1, PT, R5, 0x1, PT ;  /* 0x000000010500780c */ /* 0x000fda0003f26270 */
[----:B--2---:R-:W-:Y:S05]  /*2fb30*/  @!P1 BRA `(.L_x_3029) ;  /* 0x0000000000689947 */ /* 0x004fea0003800000 */
[-C--:B------:R-:W-:Y:S02]  /*2fb40*/  IABS R0, R4.reuse ;  /* 0x0000000400007213 */ /* 0x080fe40000000000 */
[----:B------:R-:W-:Y:S02]  /*2fb50*/  IABS R7, R4 ;  /* 0x0000000400077213 */ /* 0x000fe40000000000 */
[----:B------:R-:W1:Y:S03]  /*2fb60*/  I2F.RP R2, R0 ;  /* 0x0000000000027306 */ /* 0x000e660000209400 */
[----:B------:R-:W-:-:S05]  /*2fb70*/  IMAD.MOV R7, RZ, RZ, -R7 ;  /* 0x000000ffff077224 */ /* 0x000fca00078e0a07 */
[----:B-1----:R-:W1:Y:S02]  /*2fb80*/  MUFU.RCP R2, R2 ;  /* 0x0000000200027308 */ /* 0x002e640000001000 */
[----:B-1----:R-:W-:-:S06]  /*2fb90*/  VIADD R2, R2, 0xffffffe ;  /* 0x0ffffffe02027836 */ /* 0x002fcc0000000000 */
[----:B------:R-:W1:Y:S02]  /*2fba0*/  F2I.FTZ.U32.TRUNC.NTZ R3, R2 ;  /* 0x0000000200037305 */ /* 0x000e64000021f000 */
[----:B-1----:R-:W-:-:S04]  /*2fbb0*/  IMAD.MOV R2, RZ, RZ, -R3 ;  /* 0x000000ffff027224 */ /* 0x002fc800078e0a03 */
        /* <DEDUP_REMOVED lines=10> */
[-C--:B------:R-:W-:Y:S01]  /*2fc60*/  @!P1 IADD3 R2, R2, -R0.reuse, RZ ;  /* 0x8000000002029210 */ /* 0x080fe20007ffe0ff */
[----:B------:R-:W-:Y:S01]  /*2fc70*/  @!P1 VIADD R6, R6, 0x1 ;  /* 0x0000000106069836 */ /* 0x000fe20000000000 */
[----:B------:R-:W-:Y:S02]  /*2fc80*/  ISETP.NE.AND P1, PT, R4, RZ, PT ;  /* 0x000000ff0400720c */ /* 0x000fe40003f25270 */
[----:B------:R-:W-:-:S13]  /*2fc90*/  ISETP.GE.U32.AND P0, PT, R2, R0, PT ;  /* 0x000000000200720c */ /* 0x000fda0003f06070 */
[----:B------:R-:W-:-:S04]  /*2fca0*/  @P0 VIADD R6, R6, 0x1 ;  /* 0x0000000106060836 */ /* 0x000fc80000000000 */
[----:B------:R-:W-:Y:S01]  /*2fcb0*/  @!P2 IMAD.MOV R6, RZ, RZ, -R6 ;  /* 0x000000ffff06a224 */ /* 0x000fe200078e0a06 */
[----:B------:R-:W-:-:S05]  /*2fcc0*/  @!P1 LOP3.LUT R6, RZ, R4, RZ, 0x33, !PT ;  /* 0x00000004ff069212 */ /* 0x000fca00078e33ff */
[----:B------:R-:W-:-:S07]  /*2fcd0*/  IMAD.MOV.U32 R28, RZ, RZ, R6 ;  /* 0x000000ffff1c7224 */ /* 0x000fce00078e0006 */
.L_x_3029:
[----:B------:R-:W-:Y:S05]  /*2fce0*/  BSYNC B0 ;  /* 0x0000000000007941 */ /* 0x000fea0003800000 */
.L_x_3028:
        /* <DEDUP_REMOVED lines=22> */
.L_x_3030:
        /* <DEDUP_REMOVED lines=8> */
[----:B------:R-:W-:Y:S01]  /*2fed0*/  MOV R4, UR6 ;  /* 0x0000000600047c02 */ /* 0x000fe20008000f00 */
[----:B------:R-:W-:Y:S01]  /*2fee0*/  IMAD.U32 R5, RZ, RZ, UR7 ;  /* 0x00000007ff057e24 */ /* 0x000fe2000f8e00ff */
[----:B------:R-:W1:Y:S01]  /*2fef0*/  LDC.64 R2, c[0x4][R2] ;  /* 0x0100000002027b82 */ /* 0x000e620000000a00 */
[----:B------:R-:W-:Y:S01]  /*2ff00*/  IMAD.U32 R6, RZ, RZ, UR8 ;  /* 0x00000008ff067e24 */ /* 0x000fe2000f8e00ff */
[----:B0-----:R-:W-:Y:S01]  /*2ff10*/  MOV R8, 0x70 ;  /* 0x0000007000087802 */ /* 0x001fe20000000f00 */
[----:B------:R-:W-:Y:S02]  /*2ff20*/  IMAD.U32 R7, RZ, RZ, UR9 ;  /* 0x00000009ff077e24 */ /* 0x000fe4000f8e00ff */
[----:B------:R-:W-:-:S02]  /*2ff30*/  IMAD.U32 R10, RZ, RZ, UR4 ;  /* 0x00000004ff0a7e24 */ /* 0x000fc4000f8e00ff */
[----:B------:R-:W-:Y:S02]  /*2ff40*/  IMAD.U32 R11, RZ, RZ, UR5 ;  /* 0x00000005ff0b7e24 */ /* 0x000fe4000f8e00ff */
[----:B------:R-:W-:Y:S02]  /*2ff50*/  IMAD.MOV.U32 R12, RZ, RZ, 0x1 ;  /* 0x00000001ff0c7424 */ /* 0x000fe400078e00ff */
[----:B------:R-:W-:-:S07]  /*2ff60*/  IMAD.MOV.U32 R13, RZ, RZ, RZ ;  /* 0x000000ffff0d7224 */ /* 0x000fce00078e00ff */
[----:B------:R-:W-:-:S07]  /*2ff70*/  LEPC R20, `(.L_x_3033) ;  /* 0x000000001014794e */ /* 0x000fce0000000000 */
[----:B-1----:R-:W-:Y:S05]  /*2ff80*/  CALL.ABS.NOINC R2 ;  /* 0x0000000002007343 */ /* 0x002fea0003c00000 */
.L_x_3033:
[----:B------:R-:W-:Y:S05]  /*2ff90*/  BSYNC B6 ;  /* 0x0000000000067941 */ /* 0x000fea0003800000 */
.L_x_3032:
        /* <DEDUP_REMOVED lines=15> */
[----:B------:R-:W-:Y:S01]  /*30090*/  IMAD.U32 R5, RZ, RZ, UR7 ;  /* 0x00000007ff057e24 */ /* 0x000fe2000f8e00ff */
[----:B------:R-:W-:Y:S01]  /*300a0*/  MOV R13, RZ ;  /* 0x000000ff000d7202 */ /* 0x000fe20000000f00 */
[----:B------:R-:W-:Y:S02]  /*300b0*/  IMAD.U32 R7, RZ, RZ, UR9 ;  /* 0x00000009ff077e24 */ /* 0x000fe4000f8e00ff */
[----:B------:R-:W-:-:S02]  /*300c0*/  IMAD.U32 R10, RZ, RZ, UR4 ;  /* 0x00000004ff0a7e24 */ /* 0x000fc4000f8e00ff */
[----:B------:R-:W-:Y:S02]  /*300d0*/  IMAD.U32 R11, RZ, RZ, UR5 ;  /* 0x00000005ff0b7e24 */ /* 0x000fe4000f8e00ff */
[----:B0-----:R-:W-:Y:S02]  /*300e0*/  IMAD.MOV.U32 R8, RZ, RZ, 0x70 ;  /* 0x00000070ff087424 */ /* 0x001fe400078e00ff */
[----:B------:R-:W-:-:S07]  /*300f0*/  IMAD.MOV.U32 R12, RZ, RZ, 0x1 ;  /* 0x00000001ff0c7424 */ /* 0x000fce00078e00ff */
[----:B------:R-:W-:-:S07]  /*30100*/  LEPC R20, `(.L_x_3035) ;  /* 0x000000001014794e */ /* 0x000fce0000000000 */
[----:B-12---:R-:W-:Y:S05]  /*30110*/  CALL.ABS.NOINC R2 ;  /* 0x0000000002007343 */ /* 0x006fea0003c00000 */
.L_x_3035:
[----:B------:R-:W-:Y:S05]  /*30120*/  BSYNC B6 ;  /* 0x0000000000067941 */ /* 0x000fea0003800000 */
.L_x_3034:
        /* <DEDUP_REMOVED lines=19> */
[----:B-12---:R-:W-:Y:S05]  /*30260*/  CALL.ABS.NOINC R2 ;  /* 0x0000000002007343 */ /* 0x006fea0003c00000 */
.L_x_3037:
[----:B------:R-:W-:Y:S05]  /*30270*/  BSYNC B6 ;  /* 0x0000000000067941 */ /* 0x000fea0003800000 */
.L_x_3036:
        /* <DEDUP_REMOVED lines=11> */
[----:B------:R-:W-:Y:S01]  /*30330*/  MOV R12, 0x1 ;  /* 0x00000001000c7802 */ /* 0x000fe20000000f00 */
[----:B------:R-:W-:Y:S02]  /*30340*/  IMAD.U32 R7, RZ, RZ, UR7 ;  /* 0x00000007ff077e24 */ /* 0x000fe4000f8e00ff */
[----:B------:R-:W-:-:S02]  /*30350*/  IMAD.U32 R10, RZ, RZ, UR8 ;  /* 0x00000008ff0a7e24 */ /* 0x000fc4000f8e00ff */
[----:B------:R-:W-:Y:S02]  /*30360*/  IMAD.U32 R11, RZ, RZ, UR9 ;  /* 0x00000009ff0b7e24 */ /* 0x000fe4000f8e00ff */
[----:B0-----:R-:W-:Y:S02]  /*30370*/  IMAD.MOV.U32 R8, RZ, RZ, 0x70 ;  /* 0x00000070ff087424 */ /* 0x001fe400078e00ff */
[----:B------:R-:W-:-:S07]  /*30380*/  IMAD.MOV.U32 R13, RZ, RZ, RZ ;  /* 0x000000ffff0d7224 */ /* 0x000fce00078e00ff */
[----:B------:R-:W-:-:S07]  /*30390*/  LEPC R20, `(.L_x_3039) ;  /* 0x000000001014794e */ /* 0x000fce0000000000 */
[----:B-12---:R-:W-:Y:S05]  /*303a0*/  CALL.ABS.NOINC R2 ;  /* 0x0000000002007343 */ /* 0x006fea0003c00000 */
.L_x_3039:
[----:B------:R-:W-:Y:S05]  /*303b0*/  BSYNC B6 ;  /* 0x0000000000067941 */ /* 0x000fea0003800000 */
.L_x_3038:
        /* <DEDUP_REMOVED lines=8> */
[----:B---3--:R-:W-:Y:S01]  /*30440*/  ISETP.NE.AND P0, PT, R12, 0x1, PT ;  /* 0x000000010c00780c */ /* 0x008fe20003f05270 */
[----:B------:R-:W-:Y:S01]  /*30450*/  IMAD.MOV.U32 R5, RZ, RZ, 0xa0 ;  /* 0x000000a0ff057424 */ /* 0x000fe200078e00ff */
[C---:B--2---:R-:W-:Y:S01]  /*30460*/  LOP3.LUT R20, R2.reuse, 0x7f, RZ, 0xc0, !PT ;  /* 0x0000007f02147812 */ /* 0x044fe200078ec0ff */
[----:B------:R-:W-:Y:S02]  /*30470*/  IMAD.SHL.U32 R2, R2, 0x20, RZ ;  /* 0x0000002002027824 */ /* 0x000fe400078e00ff */
[----:B------:R-:W-:Y:S01]  /*30480*/  IMAD R5, R28, R5, -0xa0 ;  /* 0xffffff601c057424 */ /* 0x000fe200078e0205 */
[----:B------:R-:W-:-:S04]  /*30490*/  SHF.R.U32.HI R20, RZ, 0x2, R20 ;  /* 0x00000002ff147819 */ /* 0x000fc80000011614 */
[----:B------:R-:W-:-:S03]  /*304a0*/  LOP3.LUT R2, R20, 0x60, R2, 0xf8, !PT ;  /* 0x0000006014027812 */ /* 0x000fc600078ef802 */
[----:B------:R-:W2:Y:S01]  /*304b0*/  @P0 LDC R3, c[0x0][0x434] ;  /* 0x00010d00ff030b82 */ /* 0x000ea20000000800 */
[----:B------:R-:W3:Y:S01]  /*304c0*/  S2R R20, SR_TID.X ;  /* 0x0000000000147919 */ /* 0x000ee20000002100 */
[----:B------:R-:W-:-:S06]  /*304d0*/  IMAD.IADD R2, R2, 0x1, R5 ;  /* 0x0000000102027824 */ /* 0x000fcc00078e0205 */
[----:B------:R-:W1:Y:S01]  /*304e0*/  @P0 LDC R0, c[0x0][0x438] ;  /* 0x00010e00ff000b82 */ /* 0x000e620000000800 */
[C---:B------:R-:W-:Y:S01]  /*304f0*/  ISETP.GE.AND P1, PT, R2.reuse, R26, PT ;  /* 0x0000001a0200720c */ /* 0x040fe20003f26270 */
[----:B------:R-:W-:-:S05]  /*30500*/  IMAD.IADD R6, R2, 0x1, R37 ;  /* 0x0000000102067824 */ /* 0x000fca00078e0225 */
[----:B0-----:R-:W-:Y:S01]  /*30510*/  MOV R8, R6 ;  /* 0x0000000600087202 */ /* 0x001fe20000000f00 */
[----:B------:R-:W0:Y:S01]  /*30520*/  @P0 LDC R9, c[0x0][0x434] ;  /* 0x00010d00ff090b82 */ /* 0x000e220000000800 */
[----:B--2---:R-:W-:-:S07]  /*30530*/  @P0 IMAD.HI.U32 R3, R6, R3, RZ ;  /* 0x0000000306030227 */ /* 0x004fce00078e00ff */
[----:B------:R-:W2:Y:S01]  /*30540*/  @P0 LDC R4, c[0x0][0x438] ;  /* 0x00010e00ff040b82 */ /* 0x000ea20000000800 */
[----:B-1----:R-:W-:Y:S02]  /*30550*/  @P0 SHF.R.U32.HI R8, RZ, R0, R3 ;  /* 0x00000000ff080219 */ /* 0x002fe40000011603 */
[C---:B---3--:R-:W-:Y:S01]  /*30560*/  LOP3.LUT R21, R20.reuse, 0x7f, RZ, 0xc0, !PT ;  /* 0x0000007f14157812 */ /* 0x048fe200078ec0ff */
[----:B------:R-:W-:-:S04]  /*30570*/  IMAD.SHL.U32 R20, R20, 0x20, RZ ;  /* 0x0000002014147824 */ /* 0x000fc800078e00ff */
[----:B------:R-:W1:Y:S01]  /*30580*/  @!P1 LDC.64 R2, c[0x0][0x428] ;  /* 0x00010a00ff029b82 */ /* 0x000e620000000a00 */
[----:B------:R-:W-:-:S04]  /*30590*/  SHF.R.U32.HI R21, RZ, 0x2, R21 ;  /* 0x00000002ff157819 */ /* 0x000fc80000011615 */
[----:B------:R-:W-:-:S04]  /*305a0*/  LOP3.LUT R20, R21, 0x60, R20, 0xf8, !PT ;  /* 0x0000006015147812 */ /* 0x000fc800078ef814 */
[----:B------:R-:W-:-:S05]  /*305b0*/  LOP3.LUT R20, R20, 0x80, RZ, 0xfc, !PT ;  /* 0x0000008014147812 */ /* 0x000fca00078efcff */
[----:B------:R-:W-:-:S04]  /*305c0*/  IMAD.IADD R5, R20, 0x1, R5 ;  /* 0x0000000114057824 */ /* 0x000fc800078e0205 */
[----:B------:R-:W-:-:S04]  /*305d0*/  IMAD.IADD R7, R5, 0x1, R37 ;  /* 0x0000000105077824 */ /* 0x000fc800078e0225 */
[----:B0-----:R-:W-:-:S04]  /*305e0*/  @P0 IMAD.HI.U32 R9, R7, R9, RZ ;  /* 0x0000000907090227 */ /* 0x001fc800078e00ff */
        /* <DEDUP_REMOVED lines=9> */
[----:B-1----:R-:W-:-:S04]  /*30680*/  @!P1 IMAD.WIDE.U32 R4, R32, R2, R4 ;  /* 0x0000000220049225 */ /* 0x002fc800078e0004 */
        /* <DEDUP_REMOVED lines=21> */
[----:B------:R-:W-:Y:S01]  /*307e0*/  @!P0 LEA.HI.X R3, R8, R5, R3, 0x2, P2 ;  /* 0x0000000508038211 */ /* 0x000fe200010f1403 */
[----:B------:R-:W-:Y:S01]  /*307f0*/  IMAD.MOV.U32 R5, RZ, RZ, RZ ;  /* 0x000000ffff057224 */ /* 0x000fe200078e00ff */
[----:B------:R-:W-:Y:S01]  /*30800*/  ISETP.GT.U32.AND P2, PT, R20, 0x9f, PT ;  /* 0x0000009f1400780c */ /* 0x000fe20003f44070 */
[----:B------:R-:W-:-:S04]  /*30810*/  IMAD.U32 R12, RZ, RZ, UR39 ;  /* 0x00000027ff0c7e24 */ /* 0x000fc8000f8e00ff */
[----:B------:R1:W5:Y:S01]  /*30820*/  @!P1 LDG.E R5, desc[UR54][R10.64] ;  /* 0x000000360a059981 */ /* 0x000362000c1e1900 */
[----:B---3--:R-:W-:Y:S02]  /*30830*/  ISETP.GE.AND P1, PT, R36, R0, PT ;  /* 0x000000002400720c */ /* 0x008fe40003f26270 */
[----:B------:R-:W-:Y:S02]  /*30840*/  ISETP.NE.AND P3, PT, R12, 0x3, PT ;  /* 0x000000030c00780c */ /* 0x000fe40003f65270 */
[----:B------:R-:W-:-:S03]  /*30850*/  MOV R8, RZ ;  /* 0x000000ff00087202 */ /* 0x000fc60000000f00 */
[----:B------:R-:W-:Y:S02]  /*30860*/  @P2 LOP3.LUT R34, R34, 0x8, RZ, 0xfc, !PT ;  /* 0x0000000822222812 */ /* 0x000fe400078efcff */
[----:B0-----:R-:W-:Y:S01]  /*30870*/  LOP3.LUT R13, R36, 0x40, RZ, 0xfc, !PT ;  /* 0x00000040240d7812 */ /* 0x001fe200078efcff */
[----:B------:R1:W5:Y:S01]  /*30880*/  @!P0 LDG.E R8, desc[UR54][R2.64] ;  /* 0x0000003602088981 */ /* 0x000362000c1e1900 */
[----:B------:R-:W-:Y:S02]  /*30890*/  LOP3.LUT R34, R34, 0xffffffef, RZ, 0xc0, !PT ;  /* 0xffffffef22227812 */ /* 0x000fe400078ec0ff */
[----:B------:R-:W-:Y:S02]  /*308a0*/  ISETP.GE.AND P0, PT, R13, R0, PT ;  /* 0x000000000d00720c */ /* 0x000fe40003f06270 */
[----:B------:R-:W-:Y:S02]  /*308b0*/  LOP3.LUT R34, R34, 0xfffffffb, RZ, 0xc0, !PT ;  /* 0xfffffffb22227812 */ /* 0x000fe400078ec0ff */
[----:B------:R-:W-:-:S02]  /*308c0*/  LOP3.LUT R13, R36, 0x80, RZ, 0xfc, !PT ;  /* 0x00000080240d7812 */ /* 0x000fc400078efcff */
[----:B------:R-:W-:-:S04]  /*308d0*/  @P1 LOP3.LUT R34, R34, 0x4, RZ, 0xfc, !PT ;  /* 0x0000000422221812 */ /* 0x000fc800078efcff */
        /* <DEDUP_REMOVED lines=8> */
.L_x_3313:
[----:B------:R-:W-:Y:S01]  /*30960*/  VIADD R9, R28, 0xffffffff ;  /* 0xffffffff1c097836 */ /* 0x000fe20000000000 */
[----:B------:R-:W-:Y:S06]  /*30970*/  @!P3 BRA `(.L_x_3041) ;  /* 0x000000000004b947 */ /* 0x000fec0003800000 */
[----:B------:R-:W-:Y:S01]  /*30980*/  BPT.TRAP 0x1 ;  /* 0x000000040000795c */ /* 0x000fe20000300000 */
.L_x_3041:
[----:B------:R-:W-:Y:S01]  /*30990*/  IMAD R0, R29, 0x8, R22 ;  /* 0x000000081d007824 */ /* 0x000fe200078e0216 */
[----:B-1----:R-:W-:Y:S01]  /*309a0*/  SHF.L.U32 R2, R33, 0x1f, RZ ;  /* 0x0000001f21027819 */ /* 0x002fe200000006ff */
[----:B------:R-:W-:Y:S01]  /*309b0*/  BSSY B0, `(.L_x_3042) ;  /* 0x0000005000007945 */ /* 0x000fe20003800000 */
[----:B------:R-:W-:Y:S02]  /*309c0*/  SHF.R.S32.HI R25, RZ, 0x1f, R6 ;  /* 0x0000001fff197819 */ /* 0x000fe40000011406 */
[----:B------:R-:W0:Y:S01]  /*309d0*/  SYNCS.PHASECHK.TRANS64.TRYWAIT P0, [R0+URZ+0x33480], R2 ;  /* 0x03348002000075a7 */ /* 0x000e22000800017f */
[----:B------:R1:W-:Y:S02]  /*309e0*/  STL [R1+0x28], R2 ;  /* 0x0000280201007387 */ /* 0x0003e40000100800 */
[----:B01----:R-:W-:Y:S05]  /*309f0*/  @!P0 BRA `(.L_x_3043) ;  /* 0x0000009800a88947 */ /* 0x003fea0003800000 */
.L_x_3314:
[----:B------:R-:W-:Y:S05]  /*30a00*/  BSYNC B0 ;  /* 0x0000000000007941 */ /* 0x000fea0003800000 */
.L_x_3042:
[----:B------:R-:W2:Y:S01]  /*30a10*/  LDL R13, [R1+0x10] ;  /* 0x00001000010d7983 */ /* 0x000ea20000100800 */
[----:B------:R-:W-:Y:S01]  /*30a20*/  ULDC.64 UR4, c[0x0][0x328] ;  /* 0x0000ca0000047ab9 */ /* 0x000fe20000000a00 */
[----:B-----5:R-:W-:Y:S01]  /*30a30*/  SHF.R.S32.HI R34, RZ, 0x1f, R5 ;  /* 0x0000001fff227819 */ /* 0x020fe20000011405 */
[----:B------:R-:W-:Y:S01]  /*30a40*/  ULDC.64 UR6, c[0x0][0x338] ;  /* 0x0000ce0000067ab9 */ /* 0x000fe20000000a00 */
[----:B------:R-:W3:Y:S01]  /*30a50*/  LDL.LU R12, [R1+0xc] ;  /* 0x00000c00010c7983 */ /* 0x000ee20000300800 */
[----:B------:R-:W-:Y:S01]  /*30a60*/  IMAD R4, R25, UR4, RZ ;  /* 0x0000000419047c24 */ /* 0x000fe2000f8e02ff */
[----:B------:R-:W-:Y:S01]  /*30a70*/  SHF.R.S32.HI R14, RZ, 0x1f, R8 ;  /* 0x0000001fff0e7819 */ /* 0x000fe20000011408 */
[----:B0-----:R-:W-:-:S04]  /*30a80*/  IMAD.WIDE.U32 R2, R6, UR4, RZ ;  /* 0x0000000406027c25 */ /* 0x001fc8000f8e00ff */
[----:B------:R-:W-:Y:S01]  /*30a90*/  IMAD R4, R6, UR5, R4 ;  /* 0x0000000506047c24 */ /* 0x000fe2000f8e0204 */
[----:B------:R0:W-:Y:S01]  /*30aa0*/  STL [R1+0x24], R14 ;  /* 0x0000240e01007387 */ /* 0x0001e20000100800 */
[----:B------:R-:W-:Y:S01]  /*30ab0*/  IMAD R9, R9, -0xa0, R26 ;  /* 0xffffff6009097824 */ /* 0x000fe200078e021a */
[----:B------:R-:W-:Y:S01]  /*30ac0*/  SHF.R.S32.HI R26, RZ, 0x1f, R7 ;  /* 0x0000001fff1a7819 */ /* 0x000fe20000011407 */
[----:B------:R-:W-:Y:S02]  /*30ad0*/  IMAD.IADD R3, R3, 0x1, R4 ;  /* 0x0000000103037824 */ /* 0x000fe400078e0204 */
[----:B------:R-:W-:Y:S02]  /*30ae0*/  IMAD R4, R34, UR6, RZ ;  /* 0x0000000622047c24 */ /* 0x000fe4000f8e02ff */
[----:B------:R-:W-:-:S04]  /*30af0*/  IMAD.WIDE.U32 R2, R5, UR6, R2 ;  /* 0x0000000605027c25 */ /* 0x000fc8000f8e0002 */
[----:B------:R-:W-:Y:S01]  /*30b00*/  IMAD R4, R5, UR7, R4 ;  /* 0x0000000705047c24 */ /* 0x000fe2000f8e0204 */
[----:B------:R-:W-:Y:S01]  /*30b10*/  MOV R10, R2 ;  /* 0x00000002000a7202 */ /* 0x000fe20000000f00 */
[----:B------:R-:W-:Y:S02]  /*30b20*/  IMAD R2, R26, UR4, RZ ;  /* 0x000000041a027c24 */ /* 0x000fe4000f8e02ff */
[----:B------:R-:W-:Y:S02]  /*30b30*/  IMAD.IADD R11, R3, 0x1, R4 ;  /* 0x00000001030b7824 */ /* 0x000fe400078e0204 */
[C---:B------:R-:W-:Y:S02]  /*30b40*/  IMAD R4, R7.reuse, UR5, R2 ;  /* 0x0000000507047c24 */ /* 0x040fe4000f8e0202 */
[----:B------:R-:W-:Y:S01]  /*30b50*/  IMAD.WIDE.U32 R2, R7, UR4, RZ ;  /* 0x0000000407027c25 */ /* 0x000fe2000f8e00ff */
[----:B------:R-:W-:-:S03]  /*30b60*/  ULDC.64 UR4, c[0x0][0x330] ;  /* 0x0000cc0000047ab9 */ /* 0x000fc60000000a00 */
[----:B------:R-:W-:Y:S02]  /*30b70*/  IMAD.IADD R3, R3, 0x1, R4 ;  /* 0x0000000103037824 */ /* 0x000fe400078e0204 */
[----:B------:R-:W-:Y:S02]  /*30b80*/  IMAD R4, R14, UR6, RZ ;  /* 0x000000060e047c24 */ /* 0x000fe4000f8e02ff */
[----:B0-----:R-:W0:Y:S01]  /*30b90*/  S2R R14, SR_TID.X ;  /* 0x00000000000e7919 */ /* 0x001e220000002100 */
        /* <DEDUP_REMOVED lines=12> */
[----:B0-----:R-:W-:-:S04]  /*30c60*/  LOP3.LUT R14, R14, 0x7f, RZ, 0xc0, !PT ;  /* 0x0000007f0e0e7812 */ /* 0x001fc800078ec0ff */
[----:B------:R-:W-:-:S05]  /*30c70*/  SHF.R.U32.HI R14, RZ, 0x2, R14 ;  /* 0x00000002ff0e7819 */ /* 0x000fca000001160e */
[----:B------:R-:W-:-:S05]  /*30c80*/  IMAD.IADD R9, R9, 0x1, -R14 ;  /* 0x0000000109097824 */ /* 0x000fca00078e0a0e */
        /* <DEDUP_REMOVED lines=30> */
[----:B0-----:R-:W-:-:S04]  /*30e70*/  IADD3 R2, P1, R36, R2, RZ ;  /* 0x0000000224027210 */ /* 0x001fc80007f3e0ff */
[----:B-1----:R-:W-:Y:S02]  /*30e80*/  IADD3.X R3, RZ, R3, RZ, P1, !PT ;  /* 0x00000003ff037210 */ /* 0x002fe40000ffe4ff */
        /* <DEDUP_REMOVED lines=18> */
[----:B0-----:R-:W-:-:S05]  /*30fb0*/  IADD3 R2, P1, R36, R2, RZ ;  /* 0x0000000224027210 */ /* 0x001fca0007f3e0ff */
        /* <DEDUP_REMOVED lines=8> */
[----:B0-----:R1:W3:Y:S04]  /*31040*/  SHFL.IDX PT, R3, R21, RZ, 0x1c1f ;  /* 0x001c1fff15037589 */ /* 0x0012e800000e0000 */
[----:B------:R1:W4:Y:S01]  /*31050*/  SHFL.IDX PT, R2, R24, RZ, 0x1c1f ;  /* 0x001c1fff18027589 */ /* 0x00032200000e0000 */
[----:B--2---:R-:W-:-:S04]  /*31060*/  LOP3.LUT R11, R11, 0xffffffbf, RZ, 0xc0, !PT ;  /* 0xffffffbf0b0b7812 */ /* 0x004fc800078ec0ff */
[----:B------:R-:W-:-:S05]  /*31070*/  @P6 LOP3.LUT R11, R11, 0x40, RZ, 0xfc, !PT ;  /* 0x000000400b0b6812 */ /* 0x000fca00078efcff */
[----:B------:R1:W-:Y:S02]  /*31080*/  STL [R1+0xc], R11 ;  /* 0x00000c0b01007387 */ /* 0x0003e40000100800 */
.L_x_3326:
[C---:B------:R-:W-:Y:S02]  /*31090*/  ISETP.LT.OR P3, PT, R9.reuse, 0x81, P3 ;  /* 0x000000810900780c */ /* 0x040fe40001f61670 */
[C---:B------:R-:W-:Y:S02]  /*310a0*/  ISETP.LT.OR P2, PT, R9.reuse, 0x81, P2 ;  /* 0x000000810900780c */ /* 0x040fe40001741670 */
[----:B------:R-:W-:Y:S02]  /*310b0*/  ISETP.LT.OR P0, PT, R9, 0x81, P0 ;  /* 0x000000810900780c */ /* 0x000fe40000701670 */
[----:B----4-:R-:W-:-:S05]  /*310c0*/  IADD3 R2, P6, R36, R2, RZ ;  /* 0x0000000224027210 */ /* 0x010fca0007fde0ff */
[----:B---3--:R-:W-:-:S05]  /*310d0*/  IMAD.X R3, RZ, RZ, R3, P6 ;  /* 0x000000ffff037224 */ /* 0x008fca00030e0603 */
        /* <DEDUP_REMOVED lines=8> */
.L_x_3045:
        /* <DEDUP_REMOVED lines=11> */
.L_x_3046:
[----:B------:R2:W-:Y:S01]  /*31210*/  SYNCS.ARRIVE.TRANS64.A1T0 RZ, [R0+URZ+0x33470], RZ ;  /* 0x033470ff00ff79a7 */ /* 0x0005e2000810003f */
[----:B------:R-:W-:Y:S05]  /*31220*/  @!P3 BRA `(.L_x_3047) ;  /* 0x000000000004b947 */ /* 0x000fea0003800000 */
[----:B------:R-:W-:Y:S01]  /*31230*/  BPT.TRAP 0x1 ;  /* 0x000000040000795c */ /* 0x000fe20000300000 */
.L_x_3047:
[----:B------:R-:W3:Y:S01]  /*31240*/  LDL R2, [R1+0x28] ;  /* 0x0000280001027983 */ /* 0x000ee20000100800 */
[----:B------:R-:W-:Y:S01]  /*31250*/  BSSY B0, `(.L_x_3048) ;  /* 0x0000003000007945 */ /* 0x000fe20003800000 */
[----:B---3--:R-:W3:Y:S03]  /*31260*/  SYNCS.PHASECHK.TRANS64.TRYWAIT P0, [R0+URZ+0x33440], R2 ;  /* 0x03344002000075a7 */ /* 0x008ee6000800017f */
[----:B---3--:R-:W-:Y:S05]  /*31270*/  @!P0 BRA `(.L_x_3049) ;  /* 0x0000009800a88947 */ /* 0x008fea0003800000 */
.L_x_3327:
[----:B------:R-:W-:Y:S05]  /*31280*/  BSYNC B0 ;  /* 0x0000000000007941 */ /* 0x000fea0003800000 */
.L_x_3048:
[----:B------:R-:W4:Y:S01]  /*31290*/  LDL.LU R12, [R1+0x24] ;  /* 0x00002400010c7983 */ /* 0x000f220000300800 */
[----:B------:R-:W-:Y:S01]  /*312a0*/  ULDC.64 UR4, c[0x0][0x300] ;  /* 0x0000c00000047ab9 */ /* 0x000fe20000000a00 */
[----:B------:R-:W-:Y:S02]  /*312b0*/  ULDC.64 UR6, c[0x0][0x310] ;  /* 0x0000c40000067ab9 */ /* 0x000fe40000000a00 */
[----:B------:R0:W5:Y:S01]  /*312c0*/  LDL R20, [R1+0xc] ;  /* 0x00000c0001147983 */ /* 0x0001620000100800 */
        /* <DEDUP_REMOVED lines=8> */
[----:B-1----:R-:W-:Y:S01]  /*31350*/  IADD3 R11, R3, R34, RZ ;  /* 0x00000022030b7210 */ /* 0x002fe20007ffe0ff */
[----:B0-----:R-:W-:Y:S02]  /*31360*/  IMAD.MOV.U32 R10, RZ, RZ, R2 ;  /* 0x000000ffff0a7224 */ /* 0x001fe400078e0002 */
[C---:B------:R-:W-:Y:S02]  /*31370*/  IMAD R5, R7.reuse, UR5, R5 ;  /* 0x0000000507057c24 */ /* 0x040fe4000f8e0205 */
[----:B------:R-:W-:Y:S01]  /*31380*/  IMAD.WIDE.U32 R2, R7, UR4, RZ ;  /* 0x0000000407027c25 */ /* 0x000fe2000f8e00ff */
[----:B------:R-:W-:-:S03]  /*31390*/  ULDC.64 UR4, c[0x0][0x308] ;  /* 0x0000c20000047ab9 */ /* 0x000fc60000000a00 */
[----:B------:R-:W-:Y:S02]  /*313a0*/  IMAD.IADD R3, R3, 0x1, R5 ;  /* 0x0000000103037824 */ /* 0x000fe400078e0205 */
[----:B------:R-:W-:-:S04]  /*313b0*/  IMAD.WIDE.U32 R6, R18, UR4, R10 ;  /* 0x0000000412067c25 */ /* 0x000fc8000f8e000a */
[----:B------:R-:W-:-:S04]  /*313c0*/  IMAD.WIDE.U32 R2, R8, UR6, R2 ;  /* 0x0000000608027c25 */ /* 0x000fc8000f8e0002 */
[----:B------:R-:W-:Y:S02]  /*313d0*/  IMAD R9, R18, UR5, RZ ;  /* 0x0000000512097c24 */ /* 0x000fe4000f8e02ff */
[----:B----4-:R-:W-:-:S04]  /*313e0*/  IMAD R12, R12, UR6, RZ ;  /* 0x000000060c0c7c24 */ /* 0x010fc8000f8e02ff */
[----:B------:R-:W-:Y:S01]  /*313f0*/  IMAD R12, R8, UR7, R12 ;  /* 0x00000007080c7c24 */ /* 0x000fe2000f8e020c */
[----:B------:R-:W-:Y:S02]  /*31400*/  ULDC.64 UR6, c[0x0][0x2e8] ;  /* 0x0000ba0000067ab9 */ /* 0x000fe40000000a00 */
[----:B------:R-:W-:Y:S01]  /*31410*/  IADD3 R5, P0, R6, UR6, RZ ;  /* 0x0000000606057c10 */ /* 0x000fe2000ff1e0ff */
[----:B------:R-:W-:-:S03]  /*31420*/  IMAD.IADD R3, R3, 0x1, R12 ;  /* 0x0000000103037824 */ /* 0x000fc600078e020c */
[----:B------:R-:W-:Y:S01]  /*31430*/  IADD3.X R6, R7, UR7, R9, P0, !PT ;  /* 0x0000000707067c10 */ /* 0x000fe200087fe409 */
[----:B------:R-:W-:Y:S01]  /*31440*/  IMAD.WIDE.U32 R2, R18, UR4, R2 ;  /* 0x0000000412027c25 */ /* 0x000fe2000f8e0002 */
[----:B------:R-:W-:Y:S02]  /*31450*/  UMOV UR4, 0xffffffff ;  /* 0xffffffff00047882 */ /* 0x000fe40000000000 */
[----:B------:R-:W-:-:S04]  /*31460*/  IADD3 R8, P0, R2, UR6, RZ ;  /* 0x0000000602087c10 */ /* 0x000fc8000ff1e0ff */
[----:B------:R-:W-:Y:S01]  /*31470*/  IADD3.X R7, R9, UR7, R3, P0, !PT ;  /* 0x0000000709077c10 */ /* 0x000fe200087fe403 */
[----:B------:R-:W-:Y:S08]  /*31480*/  BRA.DIV UR4, `(.L_x_3050) ;  /* 0x0000009a043c7947 */ /* 0x000ff0000b800000 */
[----:B------:R-:W0:Y:S01]  /*31490*/  SHFL.IDX PT, R3, R5, RZ, 0x1c1f ;  /* 0x001c1fff05037589 */ /* 0x000e2200000e0000 */
[----:B-----5:R-:W-:Y:S01]  /*314a0*/  LOP3.LUT R20, R20, 0xfffffeff, RZ, 0xc0, !PT ;  /* 0xfffffeff14147812 */ /* 0x020fe200078ec0ff */
[----:B------:R-:W1:Y:S01]  /*314b0*/  LDC R10, c[0x0][0x2f4] ;  /* 0x0000bd00ff0a7b82 */ /* 0x000e620000000800 */
        /* <DEDUP_REMOVED lines=8> */
[-C--:B-1----:R-:W-:Y:S02]  /*31540*/  ISETP.GE.AND P6, PT, R36, R10.reuse, PT ;  /* 0x0000000a2400720c */ /* 0x082fe40003fc6270 */
        /* <DEDUP_REMOVED lines=11> */
[----:B------:R-:W1:Y:S01]  /*31600*/  SHFL.IDX PT, R2, R6, 0x1, 0x1c1f ;  /* 0x003c1f0006027f89 */ /* 0x000e6200000e0000 */
[----:B0-----:R-:W-:-:S05]  /*31610*/  @P5 IADD3 R3, P0, R36, R3, RZ ;  /* 0x0000000324035210 */ /* 0x001fca0007f1e0ff */
[----:B-1----:R-:W-:-:S05]  /*31620*/  @P5 IMAD.X R2, RZ, RZ, R2, P0 ;  /* 0x000000ffff025224 */ /* 0x002fca00000e0602 */
[----:B------:R-:W-:-:S04]  /*31630*/  @P5 LOP3.LUT R3, R3, R2, RZ, 0x3c, !PT ;  /* 0x0000000203035212 */ /* 0x000fc800078e3cff */
[----:B------:R-:W-:-:S04]  /*31640*/  @P5 LOP3.LUT R2, R3, R2, RZ, 0x3c, !PT ;  /* 0x0000000203025212 */ /* 0x000fc800078e3cff */
[----:B------:R-:W-:-:S05]  /*31650*/  @P5 LOP3.LUT R3, R3, R2, RZ, 0x3c, !PT ;  /* 0x0000000203035212 */ /* 0x000fca00078e3cff */
[----:B------:R-:W-:Y:S04]  /*31660*/  @P5 LDGSTS.E.BYPASS.LTC128B.128 [R4+0x24a00], desc[UR54][R2.64], !P6 ;  /* 0x24a0000002045fae */ /* 0x000fe8000f101d76 */
[----:B------:R-:W-:Y:S04]  /*31670*/  @P5 LDGSTS.E.BYPASS.LTC128B.128 [R4+0x27200], desc[UR54][R2.64+0x40], !P3 ;  /* 0x2720004002045fae */ /* 0x000fe8000d901d76 */
[----:B------:R0:W-:Y:S04]  /*31680*/  @P5 LDGSTS.E.BYPASS.LTC128B.128 [R4+0x29a00], desc[UR54][R2.64+0x80], !P2 ;  /* 0x29a0008002045fae */ /* 0x0001e8000d101d76 */
[----:B0-----:R-:W0:Y:S04]  /*31690*/  SHFL.IDX PT, R3, R5, 0x2, 0x1c1f ;  /* 0x005c1f0005037f89 */ /* 0x001e2800000e0000 */
[----:B------:R-:W1:Y:S04]  /*316a0*/  SHFL.IDX PT, R2, R6, 0x2, 0x1c1f ;  /* 0x005c1f0006027f89 */ /* 0x000e6800000e0000 */
[----:B------:R-:W3:Y:S04]  /*316b0*/  SHFL.IDX PT, R5, R5, 0x3, 0x1c1f ;  /* 0x007c1f0005057f89 */ /* 0x000ee800000e0000 */
[----:B------:R-:W4:Y:S01]  /*316c0*/  SHFL.IDX PT, R6, R6, 0x3, 0x1c1f ;  /* 0x007c1f0006067f89 */ /* 0x000f2200000e0000 */
[----:B0-----:R-:W-:-:S04]  /*316d0*/  @P4 IADD3 R3, P0, R36, R3, RZ ;  /* 0x0000000324034210 */ /* 0x001fc80007f1e0ff */
[----:B-1----:R-:W-:-:S04]  /*316e0*/  @P4 IADD3.X R2, RZ, R2, RZ, P0, !PT ;  /* 0x00000002ff024210 */ /* 0x002fc800007fe4ff */
        /* <DEDUP_REMOVED lines=11> */
[----:B0-----:R0:W1:Y:S02]  /*317a0*/  SHFL.IDX PT, R2, R8, RZ, 0x1c1f ;  /* 0x001c1fff08027589 */ /* 0x00106400000e0000 */
.L_x_3339:
[----:B------:R-:W-:Y:S01]  /*317b0*/  LOP3.LUT P0, RZ, R20, 0x40, RZ, 0xc0, !PT ;  /* 0x0000004014ff7812 */ /* 0x000fe2000780c0ff */
[----:B------:R-:W-:-:S12]  /*317c0*/  BSSY B0, `(.L_x_3051) ;  /* 0x0000010000007945 */ /* 0x000fd80003800000 */
[----:B------:R-:W-:Y:S05]  /*317d0*/  @!P0 BRA `(.L_x_3052) ;  /* 0x0000000000388947 */ /* 0x000fea0003800000 */
[----:B------:R-:W3:Y:S01]  /*317e0*/  LDC R6, c[0x0][0x2f4] ;  /* 0x0000bd00ff067b82 */ /* 0x000ee20000000800 */
[C---:B0-----:R-:W-:Y:S02]  /*317f0*/  LOP3.LUT R8, R36.reuse, 0x40, RZ, 0xfc, !PT ;  /* 0x0000004024087812 */ /* 0x041fe400078efcff */
[C---:B------:R-:W-:Y:S02]  /*31800*/  LOP3.LUT R5, R36.reuse, 0x80, RZ, 0xfc, !PT ;  /* 0x0000008024057812 */ /* 0x040fe400078efcff */
[----:B-1----:R-:W-:-:S05]  /*31810*/  IADD3 R2, P0, R36, R2, RZ ;  /* 0x0000000224027210 */ /* 0x002fca0007f1e0ff */
        /* <DEDUP_REMOVED lines=10> */
.L_x_3052:
[----:B------:R-:W-:Y:S05]  /*318c0*/  BSYNC B0 ;  /* 0x0000000000007941 */ /* 0x000fea0003800000 */
.L_x_3051:
[----:B------:R-:W-:Y:S01]  /*318d0*/  NOP ;  /* 0x0000000000007918 */ /* 0x000fe20000000000 */
[----:B------:R-:W-:-:S13]  /*318e0*/  PLOP3.LUT P0, PT, PT, PT, PT, 0x80, 0x0 ;  /* 0x000000000000781c */ /* 0x000fda0003f0f070 */
.L_x_3053:
[----:B------:R-:W-:Y:S02]  /*318f0*/  PLOP3.LUT P1, PT, P1, P0, PT, 0xa2, 0x0 ;  /* 0x000000000000781c */ /* 0x000fe40000f21472 */
[----:B------:R-:W-:-:S08]  /*31900*/  @P0 R2UR P1, UR4, R0 ;  /* 0x00000000000402ca */ /* 0x000fd00000020000 */
[----:B------:R-:W-:-:S05]  /*31910*/  @P0 PLOP3.LUT P0, PT, P1, PT, PT, 0x80, 0x0 ;  /* 0x000000000000081c */ /* 0x000fca0000f0f070 */
[----:B------:R-:W-:Y:S01]  /*31920*/  @!P1 SYNCS.ARRIVE.TRANS64.RED.A0T1 RZ, [UR4+0x33430], RZ ;  /* 0x033430ffffff99a7 */ /* 0x000fe20008200404 */
[----:B------:R-:W-:Y:S07]  /*31930*/  @!P1 ARRIVES.LDGSTSBAR.64.TRANSCNT [UR4+0x33430] ;  /* 0x03343000ff0099b0 */ /* 0x000fee0008000a84 */
[----:B------:R-:W-:Y:S05]  /*31940*/  @P0 BRA.U.ANY `(.L_x_3053) ;  /* 0xfffffffd00e80947 */ /* 0x000fea000393ffff */
[----:B------:R-:W-:Y:S01]  /*31950*/  NOP ;  /* 0x0000000000007918 */ /* 0x000fe20000000000 */
[----:B-1-3--:R-:W-:-:S05]  /*31960*/  IMAD.U32 R2, RZ, RZ, UR39 ;  /* 0x00000027ff027e24 */ /* 0x00afca000f8e00ff */
[----:B------:R-:W-:-:S13]  /*31970*/  ISETP.NE.AND P2, PT, R2, 0x3, PT ;  /* 0x000000030200780c */ /* 0x000fda0003f45270 */
[----:B------:R-:W-:Y:S05]  /*31980*/  @!P2 BRA `(.L_x_3054) ;  /* 0x000000000004a947 */ /* 0x000fea0003800000 */
[----:B------:R-:W-:Y:S01]  /*31990*/  BPT.TRAP 0x1 ;  /* 0x000000040000795c */ /* 0x000fe20000300000 */
.L_x_3054:
        /* <DEDUP_REMOVED lines=14> */
[----:B------:R-:W-:-:S04]  /*31a80*/  IMAD R0, R27, UR5, R0 ;  /* 0x000000051b007c24 */ /* 0x000fc8000f8e0200 */
[----:B------:R-:W-:Y:S01]  /*31a90*/  IMAD.IADD R26, R25, 0x1, R0 ;  /* 0x00000001191a7824 */ /* 0x000fe200078e0200 */
[----:B-----5:R-:W-:Y:S02]  /*31aa0*/  SEL R34, R3, RZ, !P0 ;  /* 0x000000ff03227207 */ /* 0x020fe40004000000 */
        /* <DEDUP_REMOVED lines=18> */
.L_x_3056:
[----:B------:R-:W-:Y:S05]  /*31bd0*/  BSYNC B6 ;  /* 0x0000000000067941 */ /* 0x000fea0003800000 */
.L_x_3055:
[----:B0-----:R0:W5:Y:S01]  /*31be0*/  LDL R8, [R1+0x1c] ;  /* 0x00001c0001087983 */ /* 0x0011620000100800 */
[----:B------:R-:W1:Y:S01]  /*31bf0*/  LDC R7, c[0x0][0x448] ;  /* 0x00011200ff077b82 */ /* 0x000e620000000800 */
[----:B------:R-:W-:Y:S01]  /*31c00*/  IMAD.MOV.U32 R2, RZ, RZ, R24 ;  /* 0x000000ffff027224 */ /* 0x000fe200078e0018 */
[----:B------:R-:W-:Y:S01]  /*31c10*/  ULDC.64 UR4, c[0x0][0x2d8] ;  /* 0x0000b60000047ab9 */ /* 0x000fe20000000a00 */
[----:B------:R-:W2:Y:S01]  /*31c20*/  S2R R20, SR_TID.X ;  /* 0x0000000000147919 */ /* 0x000ea20000002100 */
[----:B------:R-:W-:Y:S02]  /*31c30*/  IMAD.MOV.U32 R3, RZ, RZ, R26 ;  /* 0x000000ffff037224 */ /* 0x000fe400078e001a */
[----:B------:R-:W-:-:S04]  /*31c40*/  IMAD.WIDE.U32 R2, R18, UR4, R2 ;  /* 0x0000000412027c25 */ /* 0x000fc8000f8e0002 */
[----:B------:R-:W-:Y:S01]  /*31c50*/  IMAD R3, R18, UR5, R3 ;  /* 0x0000000512037c24 */ /* 0x000fe2000f8e0203 */
[----:B------:R-:W-:Y:S02]  /*31c60*/  ULDC.64 UR4, c[0x0][0x2e0] ;  /* 0x0000b80000047ab9 */ /* 0x000fe40000000a00 */
[----:B------:R-:W-:Y:S02]  /*31c70*/  IMAD R0, R34, UR4, RZ ;  /* 0x0000000422007c24 */ /* 0x000fe4000f8e02ff */
[----:B------:R-:W-:-:S04]  /*31c80*/  IMAD.WIDE.U32 R2, R23, UR4, R2 ;  /* 0x0000000417027c25 */ /* 0x000fc8000f8e0002 */
[----:B------:R-:W-:Y:S01]  /*31c90*/  IMAD R0, R23, UR5, R0 ;  /* 0x0000000517007c24 */ /* 0x000fe2000f8e0200 */
[----:B------:R-:W-:Y:S01]  /*31ca0*/  ULDC.64 UR4, c[0x0][0x2d0] ;  /* 0x0000b40000047ab9 */ /* 0x000fe20000000a00 */
[----:B-1----:R-:W-:Y:S02]  /*31cb0*/  ISETP.NE.AND P0, PT, R7, 0x1, PT ;  /* 0x000000010700780c */ /* 0x002fe40003f05270 */
[----:B------:R-:W-:Y:S01]  /*31cc0*/  IMAD.IADD R3, R3, 0x1, R0 ;  /* 0x0000000103037824 */ /* 0x000fe200078e0200 */
[----:B--2---:R-:W-:-:S10]  /*31cd0*/  LOP3.LUT R21, R20, 0x7f, RZ, 0xc0, !PT ;  /* 0x0000007f14157812 */ /* 0x004fd400078ec0ff */
[----:B------:R-:W1:Y:S01]  /*31ce0*/  @P0 LDC R6, c[0x0][0x44c] ;  /* 0x00011300ff060b82 */ /* 0x000e620000000800 */
[----:B------:R-:W-:Y:S02]  /*31cf0*/  SHF.L.U32 R20, R20, 0x5, RZ ;  /* 0x0000000514147819 */ /* 0x000fe400000006ff */
[----:B------:R-:W-:-:S04]  /*31d00*/  SHF.R.U32.HI R21, RZ, 0x2, R21 ;  /* 0x00000002ff157819 */ /* 0x000fc80000011615 */
[----:B------:R-:W-:Y:S01]  /*31d10*/  LOP3.LUT R20, R21, 0x60, R20, 0xf8, !PT ;  /* 0x0000006015147812 */ /* 0x000fe200078ef814 */
[----:B------:R-:W2:Y:S04]  /*31d20*/  @P0 LDC R0, c[0x0][0x450] ;  /* 0x00011400ff000b82 */ /* 0x000ea80000000800 */
[----:B------:R-:W-:-:S04]  /*31d30*/  IMAD R5, R17, 0x80, R20 ;  /* 0x0000008011057824 */ /* 0x000fc800078e0214 */
[----:B------:R-:W-:Y:S01]  /*31d40*/  IMAD.MOV.U32 R4, RZ, RZ, R5 ;  /* 0x000000ffff047224 */ /* 0x000fe200078e0005 */
[----:B------:R-:W3:Y:S01]  /*31d50*/  S2R R20, SR_TID.X ;  /* 0x0000000000147919 */ /* 0x000ee20000002100 */
[----:B-1----:R-:W-:-:S05]  /*31d60*/  @P0 IMAD.HI.U32 R6, R5, R6, RZ ;  /* 0x0000000605060227 */ /* 0x002fca00078e00ff */
[----:B--2---:R-:W-:-:S05]  /*31d70*/  @P0 SHF.R.U32.HI R4, RZ, R0, R6 ;  /* 0x00000000ff040219 */ /* 0x004fca0000011606 */
        /* <DEDUP_REMOVED lines=24> */
[----:B0-----:R-:W-:Y:S10]  /*31f00*/  BRA.DIV UR5, `(.L_x_3057) ;  /* 0x0000009605787947 */ /* 0x001ff4000b800000 */
[----:B------:R-:W0:Y:S01]  /*31f10*/  SHFL.IDX PT, R3, R0, RZ, 0x1c1f ;  /* 0x001c1fff00037589 */ /* 0x000e2200000e0000 */
[----:B------:R-:W-:Y:S02]  /*31f20*/  IMAD R30, R30, R7, RZ ;  /* 0x000000071e1e7224 */ /* 0x000fe400078e02ff */
[----:B------:R-:W-:Y:S01]  /*31f30*/  IMAD R17, R17, 0x80, R9 ;  /* 0x0000008011117824 */ /* 0x000fe200078e0209 */
[----:B------:R-:W1:Y:S04]  /*31f40*/  SHFL.IDX PT, R2, R4, RZ, 0x1c1f ;  /* 0x001c1fff04027589 */ /* 0x000e6800000e0000 */
[----:B------:R-:W-:Y:S01]  /*31f50*/  ISETP.GE.AND P1, PT, R17, R30, PT ;  /* 0x0000001e1100720c */ /* 0x000fe20003f26270 */
[----:B------:R-:W2:-:S12]  /*31f60*/  SHFL.IDX PT, R14, R0, 0x1, 0x1c1f ;  /* 0x003c1f00000e7f89 */ /* 0x000e9800000e0000 */
[----:B0-----:R-:W-:-:S04]  /*31f70*/  @!P1 IADD3 R5, P4, R36, R3, RZ ;  /* 0x0000000324059210 */ /* 0x001fc80007f9e0ff */
[----:B-1----:R-:W-:Y:S01]  /*31f80*/  @!P1 IADD3.X R3, RZ, R2, RZ, P4, !PT ;  /* 0x00000002ff039210 */ /* 0x002fe200027fe4ff */
[----:B------:R-:W-:Y:S02]  /*31f90*/  @!P1 IMAD.MOV.U32 R2, RZ, RZ, R5 ;  /* 0x000000ffff029224 */ /* 0x000fe400078e0005 */
[----:B------:R-:W-:-:S03]  /*31fa0*/  VIADD R5, R17, 0x20 ;  /* 0x0000002011057836 */ /* 0x000fc60000000000 */
[----:B-----5:R-:W-:Y:S04]  /*31fb0*/  @!P1 LDGSTS.E.BYPASS.LTC128B.128 [R8+0x1e200], desc[UR54][R2.64], !P3 ;  /* 0x1e20000002089fae */ /* 0x020fe8000d901d76 */
        /* <DEDUP_REMOVED lines=24> */
.L_x_3348:
[----:B------:R-:W-:Y:S01]  /*32140*/  VIADD R17, R17, 0x60 ;  /* 0x0000006011117836 */ /* 0x000fe20000000000 */
[----:B------:R-:W-:Y:S04]  /*32150*/  BSSY B0, `(.L_x_3058) ;  /* 0x000000b000007945 */ /* 0x000fe80003800000 */
[----:B------:R-:W-:-:S13]  /*32160*/  ISETP.GE.AND P1, PT, R17, R30, PT ;  /* 0x0000001e1100720c */ /* 0x000fda0003f26270 */
[----:B------:R-:W-:Y:S05]  /*32170*/  @P1 BRA `(.L_x_3059) ;  /* 0x0000000000201947 */ /* 0x000fea0003800000 */
[----:B--2---:R-:W-:-:S05]  /*32180*/  IADD3 R2, P1, R36, R14, RZ ;  /* 0x0000000e24027210 */ /* 0x004fca0007f3e0ff */
[----:B------:R-:W-:-:S05]  /*32190*/  IMAD.X R3, RZ, RZ, R4, P1 ;  /* 0x000000ffff037224 */ /* 0x000fca00008e0604 */
[----:B------:R-:W-:Y:S01]  /*321a0*/  @!PT LDS RZ, [RZ] ;  /* 0x00000000fffff984 */ /* 0x000fe20000000800 */
[----:B------:R-:W-:Y:S01]  /*321b0*/  @!PT LDS RZ, [RZ] ;  /* 0x00000000fffff984 */ /* 0x000fe20000000800 */
[----:B------:R-:W-:Y:S01]  /*321c0*/  @!PT LDS RZ, [RZ] ;  /* 0x00000000fffff984 */ /* 0x000fe20000000800 */
[----:B------:R0:W-:Y:S04]  /*321d0*/  LDGSTS.E.BYPASS.LTC128B.128 [R8+0x1fa00], desc[UR54][R2.64], !P3 ;  /* 0x1fa0000002087fae */ /* 0x0001e8000d901d76 */
[----:B------:R0:W-:Y:S04]  /*321e0*/  LDGSTS.E.BYPASS.LTC128B.128 [R8+0x21a00], desc[UR54][R2.64+0x40], !P2 ;  /* 0x21a0004002087fae */ /* 0x0001e8000d101d76 */
[----:B------:R0:W-:Y:S02]  /*321f0*/  LDGSTS.E.BYPASS.LTC128B.128 [R8+0x23a00], desc[UR54][R2.64+0x80], !P0 ;  /* 0x23a0008002087fae */ /* 0x0001e4000c101d76 */
.L_x_3059:
[----:B------:R-:W-:Y:S05]  /*32200*/  BSYNC B0 ;  /* 0x0000000000007941 */ /* 0x000fea0003800000 */
.L_x_3058:
[----:B------:R-:W-:Y:S01]  /*32210*/  NOP ;  /* 0x0000000000007918 */ /* 0x000fe20000000000 */
[----:B------:R-:W-:-:S13]  /*32220*/  PLOP3.LUT P0, PT, PT, PT, PT, 0x80, 0x0 ;  /* 0x000000000000781c */ /* 0x000fda0003f0f070 */
.L_x_3060:
[----:B------:R-:W-:Y:S02]  /*32230*/  PLOP3.LUT P1, PT, P1, P0, PT, 0xa2, 0x0 ;  /* 0x000000000000781c */ /* 0x000fe40000f21472 */
[----:B------:R-:W-:-:S08]  /*32240*/  @P0 R2UR P1, UR4, R22 ;  /* 0x00000000160402ca */ /* 0x000fd00000020000 */
[----:B------:R-:W-:-:S05]  /*32250*/  @P0 PLOP3.LUT P0, PT, P1, PT, PT, 0x80, 0x0 ;  /* 0x000000000000081c */ /* 0x000fca0000f0f070 */
[----:B------:R-:W-:Y:S01]  /*32260*/  @!P1 SYNCS.ARRIVE.TRANS64.RED.A0T1 RZ, [UR4+0x33400], RZ ;  /* 0x033400ffffff99a7 */ /* 0x000fe20008200404 */
[----:B------:R-:W-:Y:S07]  /*32270*/  @!P1 ARRIVES.LDGSTSBAR.64.TRANSCNT [UR4+0x33400] ;  /* 0x03340000ff0099b0 */ /* 0x000fee0008000a84 */
[----:B------:R-:W-:Y:S05]  /*32280*/  @P0 BRA.U.ANY `(.L_x_3060) ;  /* 0xfffffffd00e80947 */ /* 0x000fea000393ffff */
[----:B0-2---:R-:W2:Y:S02]  /*32290*/  LDL.LU R2, [R1+0x34] ;  /* 0x0000340001027983 */ /* 0x005ea40000300800 */
[----:B--2---:R-:W-:-:S04]  /*322a0*/  IADD3 R2, R2, 0x1, RZ ;  /* 0x0000000102027810 */ /* 0x004fc80007ffe0ff */
[----:B------:R-:W-:Y:S01]  /*322b0*/  LEA.HI R0, R2, R2, RZ, 0x1 ;  /* 0x0000000202007211 */ /* 0x000fe200078f08ff */
[----:B------:R0:W-:Y:S03]  /*322c0*/  STL [R1+0x34], R2 ;  /* 0x0000340201007387 */ /* 0x0001e60000100800 */
        /* <DEDUP_REMOVED lines=9> */
.L_x_3349:
[----:B------:R-:W-:Y:S05]  /*32360*/  BSYNC B0 ;  /* 0x0000000000007941 */ /* 0x000fea0003800000 */
.L_x_3061:
[----:B------:R-:W2:Y:S02]  /*32370*/  LDL R0, [R1+0x4] ;  /* 0x0000040001007983 */ /* 0x000ea40000100800 */
[----:B--2---:R-:W-:-:S13]  /*32380*/  ISETP.GE.AND P0, PT, R30, R0, PT ;  /* 0x000000001e00720c */ /* 0x004fda0003f06270 */
[----:B------:R-:W-:Y:S05]  /*32390*/  @!P0 BRA `(.L_x_3063) ;  /* 0x0000001800388947 */ /* 0x000fea0003800000 */
[----:B------:R-:W-:Y:S02]  /*323a0*/  IMAD.MOV.U32 R17, RZ, RZ, R29 ;  /* 0x000000ffff117224 */ /* 0x000fe400078e001d */
[----:B------:R-:W-:-:S07]  /*323b0*/  IMAD.MOV.U32 R20, RZ, RZ, R33 ;  /* 0x000000ffff147224 */ /* 0x000fce00078e0021 */
.L_x_3083:
[----:B------:R-:W2:Y:S01]  /*323c0*/  LDL R9, [R1] ;  /* 0x0000000001097983 */ /* 0x000ea20000100800 */
[----:B-1----:R-:W1:Y:S01]  /*323d0*/  LDC R6, c[0x0][0x430] ;  /* 0x00010c00ff067b82 */ /* 0x002e620000000800 */
[----:B------:R-:W3:Y:S01]  /*323e0*/  S2R R0, SR_TID.X ;  /* 0x0000000000007919 */ /* 0x000ee20000002100 */
[----:B------:R-:W4:Y:S01]  /*323f0*/  S2R R2, SR_TID.X ;  /* 0x0000000000027919 */ /* 0x000f220000002100 */
[----:B0-----:R-:W0:Y:S01]  /*32400*/  S2R R8, SR_TID.X ;  /* 0x0000000000087919 */ /* 0x001e220000002100 */
[----:B------:R-:W2:Y:S01]  /*32410*/  LDL R13, [R1+0x4] ;  /* 0x00000400010d7983 */ /* 0x000ea20000100800 */
[----:B-1----:R-:W-:Y:S02]  /*32420*/  ISETP.NE.AND P0, PT, R6, 0x1, PT ;  /* 0x000000010600780c */ /* 0x002fe40003f05270 */
[----:B---3--:R-:W-:-:S11]  /*32430*/  LOP3.LUT R0, R0, 0x7f, RZ, 0xc0, !PT ;  /* 0x0000007f00007812 */ /* 0x008fd600078ec0ff */
[----:B------:R-:W1:Y:S01]  /*32440*/  @P0 LDC R4, c[0x0][0x434] ;  /* 0x00010d00ff040b82 */ /* 0x000e620000000800 */
[----:B----4-:R-:W-:Y:S01]  /*32450*/  IMAD.SHL.U32 R5, R2, 0x20, RZ ;  /* 0x0000002002057824 */ /* 0x010fe200078e00ff */
[----:B------:R-:W-:-:S06]  /*32460*/  SHF.R.U32.HI R0, RZ, 0x2, R0 ;  /* 0x00000002ff007819 */ /* 0x000fcc0000011600 */
[----:B0-----:R-:W0:Y:S01]  /*32470*/  @P0 LDC R3, c[0x0][0x438] ;  /* 0x00010e00ff030b82 */ /* 0x001e220000000800 */
[----:B------:R-:W-:Y:S01]  /*32480*/  LOP3.LUT R5, R0, 0x60, R5, 0xf8, !PT ;  /* 0x0000006000057812 */ /* 0x000fe200078ef805 */
[----:B------:R-:W-:Y:S01]  /*32490*/  IMAD R0, R30, 0xa0, R37 ;  /* 0x000000a01e007824 */ /* 0x000fe200078e0225 */
[----:B------:R-:W-:Y:S01]  /*324a0*/  LOP3.LUT R2, R2, 0x7f, RZ, 0xc0, !PT ;  /* 0x0000007f02027812 */ /* 0x000fe200078ec0ff */
[----:B------:R-:W-:-:S03]  /*324b0*/  IMAD.SHL.U32 R8, R8, 0x20, RZ ;  /* 0x0000002008087824 */ /* 0x000fc600078e00ff */
[----:B------:R-:W-:Y:S02]  /*324c0*/  IADD3 R5, R5, R0, RZ ;  /* 0x0000000005057210 */ /* 0x000fe40007ffe0ff */
[----:B------:R-:W-:-:S04]  /*324d0*/  SHF.R.U32.HI R7, RZ, 0x2, R2 ;  /* 0x00000002ff077819 */ /* 0x000fc80000011602 */
[----:B------:R-:W-:Y:S02]  /*324e0*/  LOP3.LUT R8, R7, 0x60, R8, 0xf8, !PT ;  /* 0x0000006007087812 */ /* 0x000fe400078ef808 */
[----:B------:R-:W3:Y:S01]  /*324f0*/  @P0 LDC R7, c[0x0][0x434] ;  /* 0x00010d00ff070b82 */ /* 0x000ee20000000800 */
[----:B-1----:R-:W-:-:S04]  /*32500*/  @P0 IMAD.HI.U32 R4, R5, R4, RZ ;  /* 0x0000000405040227 */ /* 0x002fc800078e00ff */
[----:B------:R-:W-:Y:S01]  /*32510*/  IMAD.MOV.U32 R2, RZ, RZ, R5 ;  /* 0x000000ffff027224 */ /* 0x000fe200078e0005 */
[----:B0-----:R-:W-:Y:S02]  /*32520*/  @P0 SHF.R.U32.HI R2, RZ, R3, R4 ;  /* 0x00000003ff020219 */ /* 0x001fe40000011604 */
[----:B------:R-:W0:Y:S01]  /*32530*/  @P0 LDC R3, c[0x0][0x438] ;  /* 0x00010e00ff030b82 */ /* 0x000e220000000800 */
[----:B------:R-:W-:-:S05]  /*32540*/  LOP3.LUT R8, R8, 0x80, RZ, 0xfc, !PT ;  /* 0x0000008008087812 */ /* 0x000fca00078efcff */
[----:B------:R-:W-:-:S04]  /*32550*/  IMAD.IADD R0, R8, 0x1, R0 ;  /* 0x0000000108007824 */ /* 0x000fc800078e0200 */
[----:B---3--:R-:W-:-:S04]  /*32560*/  @P0 IMAD.HI.U32 R7, R0, R7, RZ ;  /* 0x0000000700070227 */ /* 0x008fc800078e00ff */
[----:B------:R-:W-:Y:S01]  /*32570*/  IMAD.MOV.U32 R4, RZ, RZ, R0 ;  /* 0x000000ffff047224 */ /* 0x000fe200078e0000 */
[----:B0-----:R-:W-:Y:S01]  /*32580*/  @P0 SHF.R.U32.HI R4, RZ, R3, R7 ;  /* 0x00000003ff040219 */ /* 0x001fe20000011607 */
[----:B------:R-:W-:-:S03]  /*32590*/  IMAD.MOV R7, RZ, RZ, -R2 ;  /* 0x000000ffff077224 */ /* 0x000fc600078e0a02 */
[----:B------:R-:W-:Y:S01]  /*325a0*/  IADD3 R3, -R4, RZ, RZ ;  /* 0x000000ff04037210 */ /* 0x000fe20007ffe1ff */
[C---:B------:R-:W-:Y:S01]  /*325b0*/  IMAD R5, R6.reuse, R7, R5 ;  /* 0x0000000706057224 */ /* 0x040fe200078e0205 */
[----:B------:R-:W-:Y:S05]  /*325c0*/  YIELD ;  /* 0x0000000000007946 */ /* 0x000fea0003800000 */
[----:B------:R-:W-:Y:S01]  /*325d0*/  IMAD R6, R6, R3, R0 ;  /* 0x0000000306067224 */ /* 0x000fe200078e0200 */
[----:B------:R-:W-:Y:S01]  /*325e0*/  ULDC.64 UR4, c[0x0][0x428] ;  /* 0x00010a0000047ab9 */ /* 0x000fe20000000a00 */
[----:B------:R-:W-:Y:S01]  /*325f0*/  SHF.R.S32.HI R3, RZ, 0x1f, R2 ;  /* 0x0000001fff037819 */ /* 0x000fe20000011402 */
[----:B------:R-:W-:-:S02]  /*32600*/  ULDC.64 UR6, c[0x0][0x418] ;  /* 0x0001060000067ab9 */ /* 0x000fc40000000a00 */
        /* <DEDUP_REMOVED lines=8> */
[--C-:B------:R-:W-:Y:S01]  /*32690*/  @!P1 SHF.R.S32.HI R3, RZ, 0x1f, R4.reuse ;  /* 0x0000001fff039819 */ /* 0x100fe20000011404 */
[----:B------:R-:W-:Y:S01]  /*326a0*/  @!P1 IMAD.MOV.U32 R2, RZ, RZ, R4 ;  /* 0x000000ffff029224 */ /* 0x000fe200078e0004 */
[----:B------:R-:W-:-:S03]  /*326b0*/  MOV R12, UR39 ;  /* 0x00000027000c7c02 */ /* 0x000fc60008000f00 */
        /* <DEDUP_REMOVED lines=10> */
[C---:B------:R-:W-:Y:S01]  /*32760*/  ISETP.GT.AND P1, PT, R30.reuse, R13, PT ;  /* 0x0000000d1e00720c */ /* 0x040fe20003f24270 */
[----:B------:R-:W-:Y:S01]  /*32770*/  VIADD R30, R30, 0xffffffff ;  /* 0xffffffff1e1e7836 */ /* 0x000fe20000000000 */
[----:B------:R-:W-:Y:S02]  /*32780*/  SEL R29, R29, RZ, P0 ;  /* 0x000000ff1d1d7207 */ /* 0x000fe40000000000 */
[----:B------:R-:W-:Y:S02]  /*32790*/  LOP3.LUT R33, R20, R33, RZ, 0x3c, !PT ;  /* 0x0000002114217212 */ /* 0x000fe400078e3cff */
[----:B--2---:R-:W-:Y:S01]  /*327a0*/  SHF.R.S32.HI R27, RZ, 0x1f, R8 ;  /* 0x0000001fff1b7819 */ /* 0x004fe20000011408 */
[----:B0-----:R-:W-:Y:S06]  /*327b0*/  @!P2 BRA `(.L_x_3064) ;  /* 0x000000000004a947 */ /* 0x001fec0003800000 */
[----:B------:R-:W-:Y:S01]  /*327c0*/  BPT.TRAP 0x1 ;  /* 0x000000040000795c */ /* 0x000fe20000300000 */
.L_x_3064:
[----:B------:R-:W-:Y:S01]  /*327d0*/  IMAD R4, R29, 0x8, R22 ;  /* 0x000000081d047824 */ /* 0x000fe200078e0216 */
[----:B------:R-:W-:Y:S01]  /*327e0*/  SHF.L.U32 R28, R33, 0x1f, RZ ;  /* 0x0000001f211c7819 */ /* 0x000fe200000006ff */
[----:B------:R-:W-:Y:S01]  /*327f0*/  BSSY B0, `(.L_x_3065) ;  /* 0x0000004000007945 */ /* 0x000fe20003800000 */
[----:B------:R-:W-:Y:S02]  /*32800*/  SHF.R.S32.HI R24, RZ, 0x1f, R5 ;  /* 0x0000001fff187819 */ /* 0x000fe40000011405 */
[----:B------:R-:W0:Y:S02]  /*32810*/  SYNCS.PHASECHK.TRANS64.TRYWAIT P0, [R4+URZ+0x33480], R28 ;  /* 0x0334801c040075a7 */ /* 0x000e24000800017f */
[----:B0-----:R-:W-:Y:S05]  /*32820*/  @!P0 BRA `(.L_x_3066) ;  /* 0x0000009000848947 */ /* 0x001fea0003800000 */
.L_x_3350:
[----:B------:R-:W-:Y:S05]  /*32830*/  BSYNC B0 ;  /* 0x0000000000007941 */ /* 0x000fea0003800000 */
.L_x_3065:
        /* <DEDUP_REMOVED lines=65> */
[----:B-1----:R-:W-:-:S04]  /*32c50*/  IADD3 R2, P0, R36, R2, RZ ;  /* 0x0000000224027210 */ /* 0x002fc80007f1e0ff */
[----:B------:R-:W-:-:S05]  /*32c60*/  IADD3.X R3, RZ, R34, RZ, P0, !PT ;  /* 0x00000022ff037210 */ /* 0x000fca00007fe4ff */
[----:B------:R-:W-:Y:S04]  /*32c70*/  LDGSTS.E.BYPASS.LTC128B.128 [R0+0x10a00], desc[UR54][R2.64], !P4 ;  /* 0x10a0000002007fae */ /* 0x000fe8000e101d76 */
[----:B------:R-:W-:Y:S04]  /*32c80*/  LDGSTS.E.BYPASS.LTC128B.128 [R0+0x13200], desc[UR54][R2.64+0x40], !P3 ;  /* 0x1320004002007fae */ /* 0x000fe8000d901d76 */
[----:B------:R1:W-:Y:S04]  /*32c90*/  LDGSTS.E.BYPASS.LTC128B.128 [R0+0x15a00], desc[UR54][R2.64+0x80], !P2 ;  /* 0x15a0008002007fae */ /* 0x0003e8000d101d76 */
[----:B-1----:R1:W2:Y:S02]  /*32ca0*/  SHFL.IDX PT, R2, R10, RZ, 0x1c1f ;  /* 0x001c1fff0a027589 */ /* 0x0022a400000e0000 */
.L_x_3362:
        /* <DEDUP_REMOVED lines=10> */
.L_x_3068:
        /* <DEDUP_REMOVED lines=11> */
.L_x_3069:
[----:B------:R2:W-:Y:S01]  /*32e00*/  SYNCS.ARRIVE.TRANS64.A1T0 RZ, [R4+URZ+0x33470], RZ ;  /* 0x033470ff04ff79a7 */ /* 0x0005e2000810003f */
[----:B------:R-:W-:Y:S05]  /*32e10*/  @!P3 BRA `(.L_x_3070) ;  /* 0x000000000004b947 */ /* 0x000fea0003800000 */
[----:B------:R-:W-:Y:S01]  /*32e20*/  BPT.TRAP 0x1 ;  /* 0x000000040000795c */ /* 0x000fe20000300000 */
.L_x_3070:
[----:B------:R-:W3:Y:S01]  /*32e30*/  SYNCS.PHASECHK.TRANS64.TRYWAIT P0, [R4+URZ+0x33440], R28 ;  /* 0x0334401c040075a7 */ /* 0x000ee2000800017f */
[----:B------:R-:W-:Y:S04]  /*32e40*/  BSSY B0, `(.L_x_3071) ;  /* 0x0000002000007945 */ /* 0x000fe80003800000 */
[----:B---3--:R-:W-:Y:S05]  /*32e50*/  @!P0 BRA `(.L_x_3072) ;  /* 0x00000090008c8947 */ /* 0x008fea0003800000 */
.L_x_3363:
[----:B------:R-:W-:Y:S05]  /*32e60*/  BSYNC B0 ;  /* 0x0000000000007941 */ /* 0x000fea0003800000 */
.L_x_3071:
[----:B------:R-:W-:Y:S01]  /*32e70*/  ULDC.64 UR4, c[0x0][0x300] ;  /* 0x0000c00000047ab9 */ /* 0x000fe20000000a00 */
[----:B------:R-:W-:Y:S01]  /*32e80*/  ULDC.64 UR6, c[0x0][0x310] ;  /* 0x0000c40000067ab9 */ /* 0x000fe20000000a00 */
[----:B------:R-:W-:Y:S01]  /*32e90*/  IMAD R9, R24, UR4, RZ ;  /* 0x0000000418097c24 */ /* 0x000fe2000f8e02ff */
[----:B-1----:R-:W1:Y:S01]  /*32ea0*/  LDC R10, c[0x0][0x2f4] ;  /* 0x0000bd00ff0a7b82 */ /* 0x002e620000000800 */
        /* <DEDUP_REMOVED lines=12> */
[-C--:B-1----:R-:W-:Y:S01]  /*32f70*/  ISETP.GE.AND P2, PT, R12, R10.reuse, PT ;  /* 0x0000000a0c00720c */ /* 0x082fe20003f46270 */
[----:B------:R-:W-:Y:S01]  /*32f80*/  IMAD.WIDE.U32 R2, R6, UR4, RZ ;  /* 0x0000000406027c25 */ /* 0x000fe2000f8e00ff */
[----:B------:R-:W-:Y:S01]  /*32f90*/  ULDC.64 UR4, c[0x0][0x308] ;  /* 0x0000c20000047ab9 */ /* 0x000fe20000000a00 */
[----:B------:R-:W-:-:S02]  /*32fa0*/  ISETP.GE.AND P3, PT, R11, R10, PT ;  /* 0x0000000a0b00720c */ /* 0x000fc40003f66270 */
[----:B------:R-:W-:Y:S01]  /*32fb0*/  IMAD R6, R26, UR6, RZ ;  /* 0x000000061a067c24 */ /* 0x000fe2000f8e02ff */
[----:B------:R-:W-:Y:S01]  /*32fc0*/  IADD3 R3, R3, R5, RZ ;  /* 0x0000000503037210 */ /* 0x000fe20007ffe0ff */
[----:B------:R-:W-:Y:S01]  /*32fd0*/  IMAD.WIDE.U32 R8, R18, UR4, R8 ;  /* 0x0000000412087c25 */ /* 0x000fe2000f8e0008 */
[----:B------:R-:W-:-:S03]  /*32fe0*/  ISETP.GE.AND P4, PT, R36, R10, PT ;  /* 0x0000000a2400720c */ /* 0x000fc60003f86270 */
[C---:B------:R-:W-:Y:S02]  /*32ff0*/  IMAD R6, R7.reuse, UR7, R6 ;  /* 0x0000000707067c24 */ /* 0x040fe4000f8e0206 */
[----:B------:R-:W-:Y:S01]  /*33000*/  IMAD.WIDE.U32 R2, R7, UR6, R2 ;  /* 0x0000000607027c25 */ /* 0x000fe2000f8e0002 */
[----:B------:R-:W-:Y:S02]  /*33010*/  ULDC.64 UR6, c[0x0][0x2e8] ;  /* 0x0000ba0000067ab9 */ /* 0x000fe40000000a00 */
[----:B------:R-:W-:Y:S01]  /*33020*/  IADD3 R5, P0, R8, UR6, RZ ;  /* 0x0000000608057c10 */ /* 0x000fe2000ff1e0ff */
[----:B------:R-:W-:Y:S02]  /*33030*/  IMAD.IADD R3, R3, 0x1, R6 ;  /* 0x0000000103037824 */ /* 0x000fe400078e0206 */
[C---:B------:R-:W-:Y:S02]  /*33040*/  IMAD R7, R18.reuse, UR5, RZ ;  /* 0x0000000512077c24 */ /* 0x040fe4000f8e02ff */
[----:B------:R-:W-:Y:S01]  /*33050*/  IMAD.WIDE.U32 R2, R18, UR4, R2 ;  /* 0x0000000412027c25 */ /* 0x000fe2000f8e0002 */
[----:B------:R-:W-:-:S02]  /*33060*/  UMOV UR4, 0xffffffff ;  /* 0xffffffff00047882 */ /* 0x000fc40000000000 */
[----:B------:R-:W-:Y:S02]  /*33070*/  IADD3.X R8, R7, UR7, R9, P0, !PT ;  /* 0x0000000707087c10 */ /* 0x000fe400087fe409 */
[----:B------:R-:W-:-:S04]  /*33080*/  IADD3 R6, P0, R2, UR6, RZ ;  /* 0x0000000602067c10 */ /* 0x000fc8000ff1e0ff */
[----:B------:R-:W-:Y:S01]  /*33090*/  IADD3.X R7, R7, UR7, R3, P0, !PT ;  /* 0x0000000707077c10 */ /* 0x000fe200087fe403 */
[----:B------:R-:W-:Y:S08]  /*330a0*/  BRA.DIV UR4, `(.L_x_3073) ;  /* 0x00000092040c7947 */ /* 0x000ff0000b800000 */
[----:B------:R-:W1:Y:S04]  /*330b0*/  SHFL.IDX PT, R2, R5, RZ, 0x1c1f ;  /* 0x001c1fff05027589 */ /* 0x000e6800000e0000 */
[----:B------:R-:W4:Y:S04]  /*330c0*/  SHFL.IDX PT, R3, R8, RZ, 0x1c1f ;  /* 0x001c1fff08037589 */ /* 0x000f2800000e0000 */
[----:B------:R-:W-:Y:S04]  /*330d0*/  SHFL.IDX PT, R9, R8, 0x2, 0x1c1f ;  /* 0x005c1f0008097f89 */ /* 0x000fe800000e0000 */
[----:B------:R-:W-:Y:S04]  /*330e0*/  SHFL.IDX PT, R7, R7, RZ, 0x1c1f ;  /* 0x001c1fff07077589 */ /* 0x000fe800000e0000 */
[----:B------:R-:W-:Y:S01]  /*330f0*/  SHFL.IDX PT, R14, R6, RZ, 0x1c1f ;  /* 0x001c1fff060e7589 */ /* 0x000fe200000e0000 */
[----:B-1----:R-:W-:-:S05]  /*33100*/  IADD3 R2, P0, R36, R2, RZ ;  /* 0x0000000224027210 */ /* 0x002fca0007f1e0ff */
[----:B----4-:R-:W-:-:S05]  /*33110*/  IMAD.X R3, RZ, RZ, R3, P0 ;  /* 0x000000ffff037224 */ /* 0x010fca00000e0603 */
[----:B------:R-:W-:Y:S04]  /*33120*/  LDGSTS.E.BYPASS.LTC128B.128 [R0+0x24200], desc[UR54][R2.64], !P4 ;  /* 0x2420000002007fae */ /* 0x000fe8000e101d76 */
[----:B------:R-:W-:Y:S04]  /*33130*/  LDGSTS.E.BYPASS.LTC128B.128 [R0+0x26a00], desc[UR54][R2.64+0x40], !P3 ;  /* 0x26a0004002007fae */ /* 0x000fe8000d901d76 */
[----:B------:R1:W-:Y:S04]  /*33140*/  LDGSTS.E.BYPASS.LTC128B.128 [R0+0x29200], desc[UR54][R2.64+0x80], !P2 ;  /* 0x2920008002007fae */ /* 0x0003e8000d101d76 */
[----:B-1----:R-:W1:Y:S04]  /*33150*/  SHFL.IDX PT, R2, R5, 0x1, 0x1c1f ;  /* 0x003c1f0005027f89 */ /* 0x002e6800000e0000 */
[----:B------:R-:W4:Y:S01]  /*33160*/  SHFL.IDX PT, R3, R8, 0x1, 0x1c1f ;  /* 0x003c1f0008037f89 */ /* 0x000f2200000e0000 */
[----:B-1----:R-:W-:-:S05]  /*33170*/  IADD3 R2, P0, R36, R2, RZ ;  /* 0x0000000224027210 */ /* 0x002fca0007f1e0ff */
[----:B----4-:R-:W-:-:S05]  /*33180*/  IMAD.X R3, RZ, RZ, R3, P0 ;  /* 0x000000ffff037224 */ /* 0x010fca00000e0603 */
        /* <DEDUP_REMOVED lines=13> */
[----:B------:R1:W-:Y:S04]  /*33260*/  LDGSTS.E.BYPASS.LTC128B.128 [R0+0x25a00], desc[UR54][R2.64], !P4 ;  /* 0x25a0000002007fae */ /* 0x0003e8000e101d76 */
[----:B------:R1:W-:Y:S04]  /*33270*/  LDGSTS.E.BYPASS.LTC128B.128 [R0+0x28200], desc[UR54][R2.64+0x40], !P3 ;  /* 0x2820004002007fae */ /* 0x0003e8000d901d76 */
[----:B------:R1:W-:Y:S02]  /*33280*/  LDGSTS.E.BYPASS.LTC128B.128 [R0+0x2aa00], desc[UR54][R2.64+0x80], !P2 ;  /* 0x2aa0008002007fae */ /* 0x0003e4000d101d76 */
.L_x_3375:
[----:B-1----:R-:W-:-:S04]  /*33290*/  IADD3 R2, P0, R36, R14, RZ ;  /* 0x0000000e24027210 */ /* 0x002fc80007f1e0ff */
[----:B------:R-:W-:Y:S02]  /*332a0*/  IADD3.X R3, RZ, R7, RZ, P0, !PT ;  /* 0x00000007ff037210 */ /* 0x000fe400007fe4ff */
[----:B------:R-:W-:-:S03]  /*332b0*/  PLOP3.LUT P0, PT, PT, PT, PT, 0x80, 0x0 ;  /* 0x000000000000781c */ /* 0x000fc60003f0f070 */
[----:B------:R-:W-:Y:S01]  /*332c0*/  @!PT LDS RZ, [RZ] ;  /* 0x00000000fffff984 */ /* 0x000fe20000000800 */
[----:B------:R-:W-:Y:S01]  /*332d0*/  @!PT LDS RZ, [RZ] ;  /* 0x00000000fffff984 */ /* 0x000fe20000000800 */
[----:B------:R-:W-:Y:S01]  /*332e0*/  @!PT LDS RZ, [RZ] ;  /* 0x00000000fffff984 */ /* 0x000fe20000000800 */
[----:B------:R1:W-:Y:S04]  /*332f0*/  LDGSTS.E.BYPASS.LTC128B.128 [R0+0x26200], desc[UR54][R2.64], !P4 ;  /* 0x2620000002007fae */ /* 0x0003e8000e101d76 */
[----:B------:R1:W-:Y:S04]  /*33300*/  LDGSTS.E.BYPASS.LTC128B.128 [R0+0x28a00], desc[UR54][R2.64+0x40], !P3 ;  /* 0x28a0004002007fae */ /* 0x0003e8000d901d76 */
[----:B------:R1:W-:Y:S01]  /*33310*/  LDGSTS.E.BYPASS.LTC128B.128 [R0+0x2b200], desc[UR54][R2.64+0x80], !P2 ;  /* 0x2b20008002007fae */ /* 0x0003e2000d101d76 */
[----:B------:R-:W-:Y:S01]  /*33320*/  NOP ;  /* 0x0000000000007918 */ /* 0x000fe20000000000 */
.L_x_3074:
        /* <DEDUP_REMOVED lines=11> */
.L_x_3075:
[----:B------:R-:W-:Y:S01]  /*333e0*/  IMAD.U32 R0, RZ, RZ, UR37 ;  /* 0x00000025ff007e24 */ /* 0x000fe2000f8e00ff */
[----:B------:R1:W-:Y:S04]  /*333f0*/  SYNCS.ARRIVE.TRANS64.A1T0 RZ, [R4+URZ+0x33430], RZ ;  /* 0x033430ff04ff79a7 */ /* 0x0003e8000810003f */
[----:B------:R-:W-:-:S13]  /*33400*/  ISETP.NE.AND P0, PT, R0, 0x3, PT ;  /* 0x000000030000780c */ /* 0x000fda0003f05270 */
[----:B-1----:R-:W-:Y:S05]  /*33410*/  @!P0 BRA `(.L_x_3076) ;  /* 0x0000000000048947 */ /* 0x002fea0003800000 */
[----:B------:R-:W-:Y:S01]  /*33420*/  BPT.TRAP 0x1 ;  /* 0x000000040000795c */ /* 0x000fe20000300000 */
.L_x_3076:
[----:B------:R-:W-:Y:S01]  /*33430*/  LOP3.LUT R3, R20, 0x1, RZ, 0x3c, !PT ;  /* 0x0000000114037812 */ /* 0x000fe200078e3cff */
[----:B------:R-:W-:Y:S01]  /*33440*/  IMAD R0, R17, 0x8, R22 ;  /* 0x0000000811007824 */ /* 0x000fe200078e0216 */
[----:B------:R-:W-:Y:S02]  /*33450*/  BSSY B0, `(.L_x_3077) ;  /* 0x0000004000007945 */ /* 0x000fe40003800000 */
[----:B------:R-:W-:-:S04]  /*33460*/  SHF.L.U32 R3, R3, 0x1f, RZ ;  /* 0x0000001f03037819 */ /* 0x000fc800000006ff */
[----:B------:R-:W1:Y:S02]  /*33470*/  SYNCS.PHASECHK.TRANS64.TRYWAIT P2, [R0+URZ+0x33470], R3 ;  /* 0x03347003000075a7 */ /* 0x000e64000804017f */
[----:B-1----:R-:W-:Y:S05]  /*33480*/  @!P2 BRA `(.L_x_3078) ;  /* 0x00000090008ca947 */ /* 0x002fea0003800000 */
.L_x_3376:
[----:B------:R-:W-:Y:S05]  /*33490*/  BSYNC B0 ;  /* 0x0000000000007941 */ /* 0x000fea0003800000 */
.L_x_3077:
[----:B------:R-:W-:-:S05]  /*334a0*/  IMAD.U32 R2, RZ, RZ, UR39 ;  /* 0x00000027ff027e24 */ /* 0x000fca000f8e00ff */
[----:B------:R-:W-:-:S13]  /*334b0*/  ISETP.NE.AND P2, PT, R2, 0x3, PT ;  /* 0x000000030200780c */ /* 0x000fda0003f45270 */
[----:B------:R-:W-:Y:S05]  /*334c0*/  @!P2 BRA `(.L_x_3079) ;  /* 0x000000000004a947 */ /* 0x000fea0003800000 */
[----:B------:R-:W-:Y:S01]  /*334d0*/  BPT.TRAP 0x1 ;  /* 0x000000040000795c */ /* 0x000fe20000300000 */
.L_x_3079:
[----:B------:R-:W-:Y:S01]  /*334e0*/  SHF.L.U32 R5, R20, 0x1f, RZ ;  /* 0x0000001f14057819 */ /* 0x000fe200000006ff */
[----:B-1----:R-:W-:-:S03]  /*334f0*/  IMAD R3, R17, 0x7800, RZ ;  /* 0x0000780011037824 */ /* 0x002fc600078e02ff */
[----:B------:R-:W1:Y:S02]  /*33500*/  SYNCS.PHASECHK.TRANS64.TRYWAIT P2, [R0+URZ+0x33460], R5 ;  /* 0x03346005000075a7 */ /* 0x000e64000804017f */
[----:B-1----:R-:W-:Y:S05]  /*33510*/  @!P2 BRA `(.L_x_3080) ;  /* 0x00000090007ca947 */ /* 0x002fea0003800000 */
.L_x_3377:
[----:B------:R-:W1:Y:S04]  /*33520*/  LDL R2, [R1+0x18] ;  /* 0x0000180001027983 */ /* 0x000e680000100800 */
[----:B------:R-:W4:Y:S01]  /*33530*/  LDL R8, [R1+0x14] ;  /* 0x0000140001087983 */ /* 0x000f220000100800 */
[----:B------:R-:W-:Y:S05]  /*33540*/  WARPSYNC.ALL ;  /* 0x0000000000007948 */ /* 0x000fea0003800000 */
[----:B------:R-:W-:-:S05]  /*33550*/  IMAD.U32 R17, RZ, RZ, UR39 ;  /* 0x00000027ff117e24 */ /* 0x000fca000f8e00ff */
[----:B------:R-:W-:Y:S02]  /*33560*/  ISETP.NE.AND P2, PT, R17, 0x3, PT ;  /* 0x000000031100780c */ /* 0x000fe40003f45270 */
[C---:B-1----:R-:W-:Y:S02]  /*33570*/  LOP3.LUT R5, R3.reuse, R2, RZ, 0xfc, !PT ;  /* 0x0000000203057212 */ /* 0x042fe400078efcff */
[----:B----4-:R-:W-:-:S03]  /*33580*/  LOP3.LUT R3, R3, R8, RZ, 0xfc, !PT ;  /* 0x0000000803037212 */ /* 0x010fc600078efcff */
[C---:B------:R-:W-:Y:S01]  /*33590*/  IMAD.IADD R2, R22.reuse, 0x1, R5 ;  /* 0x0000000116027824 */ /* 0x040fe200078e0205 */
[----:B------:R-:W-:-:S04]  /*335a0*/  IADD3 R3, R22, R3, RZ ;  /* 0x0000000316037210 */ /* 0x000fc80007ffe0ff */
        /* <DEDUP_REMOVED lines=98> */
.L_x_3081:
[----:B-1----:R1:W-:Y:S01]  /*33bd0*/  SYNCS.ARRIVE.TRANS64.A1T0 RZ, [R0+URZ+0x33450], RZ ;  /* 0x033450ff00ff79a7 */ /* 0x0023e2000810003f */
[----:B------:R-:W-:Y:S06]  /*33be0*/  BAR.SYNC.DEFER_BLOCKING 0x2, 0x80 ;  /* 0x0082000000007b1d */ /* 0x000fec0000010000 */
[----:B------:R-:W-:Y:S05]  /*33bf0*/  @!P0 BRA `(.L_x_3082) ;  /* 0x0000000000048947 */ /* 0x000fea0003800000 */
[----:B------:R-:W-:Y:S01]  /*33c00*/  BPT.TRAP 0x1 ;  /* 0x000000040000795c */ /* 0x000fe20000300000 */
.L_x_3082:
[----:B------:R-:W2:Y:S01]  /*33c10*/  LDL R2, [R1+0x8] ;  /* 0x0000080001027983 */ /* 0x000ea20000100800 */
[----:B-1----:R-:W-:Y:S02]  /*33c20*/  VIADD R0, R0, 0x33480 ;  /* 0x0003348000007836 */ /* 0x002fe40000000000 */
[----:B------:R-:W-:Y:S02]  /*33c30*/  IMAD.MOV.U32 R17, RZ, RZ, R29 ;  /* 0x000000ffff117224 */ /* 0x000fe400078e001d */
[----:B------:R-:W-:Y:S01]  /*33c40*/  IMAD.MOV.U32 R20, RZ, RZ, R33 ;  /* 0x000000ffff147224 */ /* 0x000fe200078e0021 */
[----:B--2---:R-:W-:-:S04]  /*33c50*/  PRMT R0, R2, 0x654, R0 ;  /* 0x0000065402007816 */ /* 0x004fc80000000000 */
[----:B------:R1:W-:Y:S01]  /*33c60*/  SYNCS.ARRIVE.TRANS64.RED.A1T0 RZ, [R0+URZ], RZ ;  /* 0x000000ff00ff79a7 */ /* 0x0003e2000810043f */
[----:B------:R-:W-:Y:S05]  /*33c70*/  @P1 BRA `(.L_x_3083) ;  /* 0xffffffe400d01947 */ /* 0x000fea000383ffff */
.L_x_3063:
[----:B-1----:R-:W1:Y:S01]  /*33c80*/  S2R R0, SR_TID.X ;  /* 0x0000000000007919 */ /* 0x002e620000002100 */
[----:B------:R-:W-:Y:S01]  /*33c90*/  BSSY B0, `(.L_x_3084) ;  /* 0x0000012000007945 */ /* 0x000fe20003800000 */
[----:B-1----:R-:W-:Y:S01]  /*33ca0*/  LOP3.LUT R2, R0, 0x7f, RZ, 0xc0, !PT ;  /* 0x0000007f00027812 */ /* 0x002fe200078ec0ff */
[----:B------:R-:W-:-:S03]  /*33cb0*/  IMAD.U32 R0, RZ, RZ, UR37 ;  /* 0x00000025ff007e24 */ /* 0x000fc6000f8e00ff */
[----:B------:R-:W-:Y:S02]  /*33cc0*/  ISETP.NE.AND P1, PT, R2, RZ, PT ;  /* 0x000000ff0200720c */ /* 0x000fe40003f25270 */
[----:B------:R-:W-:-:S11]  /*33cd0*/  ISETP.NE.AND P0, PT, R0, 0x3, PT ;  /* 0x000000030000780c */ /* 0x000fd60003f05270 */
[----:B------:R-:W-:Y:S05]  /*33ce0*/  @P1 BRA `(.L_x_3085) ;  /* 0x0000000000301947 */ /* 0x000fea0003800000 */
[----:B------:R-:W1:Y:S01]  /*33cf0*/  S2R R5, SR_LANEID ;  /* 0x0000000000057919 */ /* 0x000e620000000000 */
[----:B------:R-:W-:Y:S01]  /*33d00*/  VOTEU.ANY UR4, UPT, PT ;  /* 0x0000000000047886 */ /* 0x000fe200038e0100 */
[----:B0-----:R-:W0:Y:S01]  /*33d10*/  LDC.64 R2, c[0x0][0xc60] ;  /* 0x00031800ff027b82 */ /* 0x001e220000000a00 */
[----:B------:R-:W1:Y:S02]  /*33d20*/  FLO.U32 R0, UR4 ;  /* 0x0000000400007d00 */ /* 0x000e6400080e0000 */
[----:B-1----:R-:W-:-:S06]  /*33d30*/  ISETP.EQ.U32.AND P1, PT, R0, R5, PT ;  /* 0x000000050000720c */ /* 0x002fcc0003f22070 */
[----:B------:R-:W0:Y:S07]  /*33d40*/  POPC R5, UR4 ;  /* 0x0000000400057d09 */ /* 0x000e2e0008000000 */
[----:B0-----:R-:W2:Y:S01]  /*33d50*/  @P1 ATOMG.E.ADD.STRONG.GPU PT, R3, desc[UR54][R2.64], R5 ;  /* 0x00000005020319a8 */ /* 0x001ea200081ee1f6 */
[----:B------:R-:W0:Y:S02]  /*33d60*/  S2R R4, SR_LTMASK ;  /* 0x0000000000047919 */ /* 0x000e240000003900 */
[----:B0-----:R-:W-:-:S04]  /*33d70*/  LOP3.LUT R4, R4, UR4, RZ, 0xc0, !PT ;  /* 0x0000000404047c12 */ /* 0x001fc8000f8ec0ff */
[----:B------:R-:W0:Y:S01]  /*33d80*/  POPC R7, R4 ;  /* 0x0000000400077309 */ /* 0x000e220000000000 */
[----:B--2---:R-:W0:Y:S02]  /*33d90*/  SHFL.IDX PT, R0, R3, R0, 0x1f ;  /* 0x00001f0003007589 */ /* 0x004e2400000e0000 */
[----:B0-----:R-:W-:-:S07]  /*33da0*/  IADD3 R16, R0, UR38, R7 ;  /* 0x0000002600107c10 */ /* 0x001fce000fffe007 */
.L_x_3085:
[----:B------:R-:W-:Y:S05]  /*33db0*/  BSYNC B0 ;  /* 0x0000000000007941 */ /* 0x000fea0003800000 */
.L_x_3084:
[----:B------:R-:W-:Y:S05]  /*33dc0*/  @!P0 BRA `(.L_x_3086) ;  /* 0x0000000000048947 */ /* 0x000fea0003800000 */
[----:B------:R-:W-:Y:S01]  /*33dd0*/  BPT.TRAP 0x1 ;  /* 0x000000040000795c */ /* 0x000fe20000300000 */
.L_x_3086:
[----:B------:R-:W-:Y:S01]  /*33de0*/  LOP3.LUT R0, R33, 0x1, RZ, 0x3c, !PT ;  /* 0x0000000121007812 */ /* 0x000fe200078e3cff */
[----:B------:R-:W-:Y:S01]  /*33df0*/  BSSY B0, `(.L_x_3087) ;  /* 0x0000005000007945 */ /* 0x000fe20003800000 */
[----:B0-----:R-:W-:Y:S02]  /*33e00*/  LEA R3, R29, R22, 0x3 ;  /* 0x000000161d037211 */ /* 0x001fe400078e18ff */
[----:B------:R-:W-:-:S04]  /*33e10*/  SHF.L.U32 R0, R0, 0x1f, RZ ;  /* 0x0000001f00007819 */ /* 0x000fc800000006ff */
[----:B------:R-:W0:Y:S02]  /*33e20*/  SYNCS.PHASECHK.TRANS64.TRYWAIT P1, [R3+URZ+0x33470], R0 ;  /* 0x03347000030075a7 */ /* 0x000e24000802017f */
[----:B0-----:R-:W-:Y:S05]  /*33e30*/  @!P1 BRA `(.L_x_3088) ;  /* 0x0000008800489947 */ /* 0x001fea0003800000 */
.L_x_3378:
[----:B------:R-:W-:Y:S05]  /*33e40*/  BSYNC B0 ;  /* 0x0000000000007941 */ /* 0x000fea0003800000 */
.L_x_3087:
[----:B------:R-:W-:-:S05]  /*33e50*/  IMAD.U32 R2, RZ, RZ, UR39 ;  /* 0x00000027ff027e24 */ /* 0x000fca000f8e00ff */
[----:B------:R-:W-:-:S13]  /*33e60*/  ISETP.NE.AND P1, PT, R2, 0x3, PT ;  /* 0x000000030200780c */ /* 0x000fda0003f25270 */
[----:B------:R-:W-:Y:S05]  /*33e70*/  @!P1 BRA `(.L_x_3089) ;  /* 0x0000000000049947 */ /* 0x000fea0003800000 */
[----:B------:R-:W-:Y:S01]  /*33e80*/  BPT.TRAP 0x1 ;  /* 0x000000040000795c */ /* 0x000fe20000300000 */
.L_x_3089:
[----:B0-----:R-:W-:-:S04]  /*33e90*/  SHF.L.U32 R0, R33, 0x1f, RZ ;  /* 0x0000001f21007819 */ /* 0x001fc800000006ff */
[----:B------:R-:W0:Y:S02]  /*33ea0*/  SYNCS.PHASECHK.TRANS64.TRYWAIT P1, [R3+URZ+0x33460], R0 ;  /* 0x03346000030075a7 */ /* 0x000e24000802017f */
[----:B0-----:R-:W-:Y:S05]  /*33eb0*/  @!P1 BRA `(.L_x_3090) ;  /* 0x00000088003c9947 */ /* 0x001fea0003800000 */
.L_x_3379:
        /* <DEDUP_REMOVED lines=108> */
.L_x_3091:
[----:B-1----:R1:W-:Y:S01]  /*34580*/  SYNCS.ARRIVE.TRANS64.A1T0 RZ, [R3+URZ+0x33450], RZ ;  /* 0x033450ff03ff79a7 */ /* 0x0023e2000810003f */
[----:B------:R-:W-:Y:S06]  /*34590*/  BAR.SYNC.DEFER_BLOCKING 0x2, 0x80 ;  /* 0x0082000000007b1d */ /* 0x000fec0000010000 */
[----:B------:R-:W-:Y:S05]  /*345a0*/  @!P0 BRA `(.L_x_3092) ;  /* 0x0000000000048947 */ /* 0x000fea0003800000 */
[----:B------:R-:W-:Y:S01]  /*345b0*/  BPT.TRAP 0x1 ;  /* 0x000000040000795c */ /* 0x000fe20000300000 */
.L_x_3092:
[----:B------:R-:W2:Y:S01]  /*345c0*/  LDL R0, [R1+0x8] ;  /* 0x0000080001007983 */ /* 0x000ea20000100800 */
[----:B-1----:R-:W-:Y:S01]  /*345d0*/  VIADD R3, R3, 0x33480 ;  /* 0x0003348003037836 */ /* 0x002fe20000000000 */
[----:B------:R-:W-:-:S04]  /*345e0*/  IADD3 R29, R29, 0x1, RZ ;  /* 0x000000011d1d7810 */ /* 0x000fc80007ffe0ff */
[----:B------:R-:W-:-:S04]  /*345f0*/  ISETP.NE.AND P0, PT, R29, 0x2, PT ;  /* 0x000000021d00780c */ /* 0x000fc80003f05270 */
[----:B------:R-:W-:Y:S02]  /*34600*/  SEL R29, R29, RZ, P0 ;  /* 0x000000ff1d1d7207 */ /* 0x000fe40000000000 */
[----:B--2---:R-:W-:Y:S02]  /*34610*/  PRMT R3, R0, 0x654, R3 ;  /* 0x0000065400037816 */ /* 0x004fe40000000003 */
[----:B------:R-:W-:Y:S02]  /*34620*/  SEL R0, RZ, 0x1, P0 ;  /* 0x00000001ff007807 */ /* 0x000fe40000000000 */
[----:B------:R1:W-:Y:S02]  /*34630*/  SYNCS.ARRIVE.TRANS64.RED.A1T0 RZ, [R3+URZ], RZ ;  /* 0x000000ff03ff79a7 */ /* 0x0003e4000810043f */
[----:B------:R-:W-:-:S07]  /*34640*/  LOP3.LUT R33, R33, R0, RZ, 0x3c, !PT ;  /* 0x0000000021217212 */ /* 0x000fce00078e3cff */
.L_x_3031:
[----:B------:R-:W2:Y:S02]  /*34650*/  LDL R0, [R1+0xc] ;  /* 0x00000c0001007983 */ /* 0x000ea40000100800 */
[----:B--2---:R-:W-:-:S13]  /*34660*/  LOP3.LUT P0, RZ, R0, 0x80, RZ, 0xc0, !PT ;  /* 0x0000008000ff7812 */ /* 0x004fda000780c0ff */
[----:B------:R-:W-:Y:S05]  /*34670*/  @!P0 BRA `(.L_x_3093) ;  /* 0x0000000000288947 */ /* 0x000fea0003800000 */
[----:B------:R-:W-:Y:S05]  /*34680*/  WARPSYNC.ALL ;  /* 0x0000000000007948 */ /* 0x000fea0003800000 */
[----:B------:R-:W2:Y:S08]  /*34690*/  S2UR UR4, SR_CgaCtaId ;  /* 0x00000000000479c3 */ /* 0x000eb00000008800 */
[----:B------:R-:W-:Y:S01]  /*346a0*/  BAR.SYNC.DEFER_BLOCKING 0x5, 0x180 ;  /* 0x0146000000007b1d */ /* 0x000fe20000010000 */
[----:B0-----:R-:W-:Y:S01]  /*346b0*/  MOV R22, 0x400 ;  /* 0x0000040000167802 */ /* 0x001fe20000000f00 */
[----:B--2---:R-:W-:-:S05]  /*346c0*/  IMAD.U32 R0, RZ, RZ, UR4 ;  /* 0x00000004ff007e24 */ /* 0x004fca000f8e00ff */
[----:B------:R-:W-:Y:S01]  /*346d0*/  LEA R22, R0, R22, 0x18 ;  /* 0x0000001600167211 */ /* 0x000fe200078ec0ff */
[----:B------:R2:W-:Y:S04]  /*346e0*/  STL [R1+0x8], R0 ;  /* 0x0000080001007387 */ /* 0x0005e80000100800 */
[----:B------:R2:W3:Y:S01]  /*346f0*/  LDS.128 R16, [R22+0x334d0] ;  /* 0x0334d00016107984 */ /* 0x0004e20000000c00 */
[----:B------:R-:W-:Y:S06]  /*34700*/  BAR.ARV 0x4, 0x180 ;  /* 0x0106000000007b1d */ /* 0x000fec0000002000 */
[----:B------:R-:W-:Y:S05]  /*34710*/  BRA `(.L_x_3094) ;  /* 0x0000000c00dc7947 */ /* 0x000fea0003800000 */
.L_x_3093:
        /* <DEDUP_REMOVED lines=8> */
[----:B-1----:R-:W0:Y:S08]  /*347a0*/  @!P1 LDC.64 R2, c[0x0][0xc80] ;  /* 0x00032000ff029b82 */ /* 0x002e300000000a00 */
[----:B------:R-:W1:Y:S01]  /*347b0*/  @!P1 LDC.64 R4, c[0x0][0xc78] ;  /* 0x00031e00ff049b82 */ /* 0x000e620000000a00 */
[----:B0-----:R-:W-:-:S05]  /*347c0*/  @!P1 IMAD.WIDE R2, R9, 0x4, R2 ;  /* 0x0000000409029825 */ /* 0x001fca00078e0202 */
[----:B------:R1:W2:Y:S02]  /*347d0*/  @!P1 LDG.E R7, desc[UR54][R2.64] ;  /* 0x0000003602079981 */ /* 0x0002a4000c1e1900 */
[----:B-1----:R-:W-:-:S05]  /*347e0*/  @!P1 IMAD.WIDE R2, R9, 0x4, R4 ;  /* 0x0000000409029825 */ /* 0x002fca00078e0204 */
        /* <DEDUP_REMOVED lines=9> */
[----:B0-----:R-:W-:Y:S01]  /*34880*/  MOV R16, RZ ;  /* 0x000000ff00107202 */ /* 0x001fe20000000f00 */
[----:B--2---:R-:W-:Y:S01]  /*34890*/  @!P1 IMAD.MOV.U32 R17, RZ, RZ, R7 ;  /* 0x000000ffff119224 */ /* 0x004fe200078e0007 */
[----:B---3--:R-:W-:-:S02]  /*348a0*/  @!P1 MOV R5, R4 ;  /* 0x0000000400059202 */ /* 0x008fc40000000f00 */
        /* <DEDUP_REMOVED lines=17> */
[----:B------:R0:W1:Y:S02]  /*349c0*/  SHFL.IDX PT, R14, R3, 0x1f, 0x1f ;  /* 0x03e01f00030e7f89 */ /* 0x00006400000e0000 */
.L_x_3389:
[----:B------:R-:W-:Y:S02]  /*349d0*/  ULDC UR4, c[0x0][0xc38] ;  /* 0x00030e0000047ab9 */ /* 0x000fe40000000800 */
[----:B------:R-:W-:-:S04]  /*349e0*/  IMAD.U32 R4, RZ, RZ, UR4 ;  /* 0x00000004ff047e24 */ /* 0x000fc8000f8e00ff */
[----:B-1----:R-:W-:-:S04]  /*349f0*/  IMAD R7, R14, R4, RZ ;  /* 0x000000040e077224 */ /* 0x002fc800078e02ff */
[----:B------:R-:W-:-:S05]  /*34a00*/  IMAD.IADD R6, R6, 0x1, R7 ;  /* 0x0000000106067824 */ /* 0x000fca00078e0207 */
[----:B------:R-:W-:-:S13]  /*34a10*/  ISETP.GT.AND P6, PT, R6, R0, PT ;  /* 0x000000000600720c */ /* 0x000fda0003fc4270 */
[----:B------:R-:W-:Y:S05]  /*34a20*/  @P6 BRA `(.L_x_3096) ;  /* 0x0000000000a46947 */ /* 0x000fea0003800000 */
.L_x_3099:
[----:B------:R-:W1:Y:S01]  /*34a30*/  LDC R2, c[0x0][0xc3c] ;  /* 0x00030f00ff027b82 */ /* 0x000e620000000800 */
[----:B------:R-:W-:-:S05]  /*34a40*/  VIADD R19, R19, 0x1f ;  /* 0x0000001f13137836 */ /* 0x000fca0000000000 */
[----:B-1----:R-:W-:-:S13]  /*34a50*/  ISETP.GE.AND P6, PT, R19, R2, PT ;  /* 0x000000021300720c */ /* 0x002fda0003fc6270 */
[----:B------:R-:W-:Y:S05]  /*34a60*/  @P6 BRA `(.L_x_3097) ;  /* 0x0000000800bc6947 */ /* 0x000fea0003800000 */
[----:B0-----:R-:W0:Y:S01]  /*34a70*/  S2R R3, SR_TID.X ;  /* 0x0000000000037919 */ /* 0x001e220000002100 */
[----:B------:R-:W-:Y:S01]  /*34a80*/  IMAD.MOV.U32 R17, RZ, RZ, RZ ;  /* 0x000000ffff117224 */ /* 0x000fe200078e00ff */
[----:B0-----:R-:W-:-:S05]  /*34a90*/  LOP3.LUT R3, R3, 0x1f, RZ, 0xc0, !PT ;  /* 0x0000001f03037812 */ /* 0x001fca00078ec0ff */
[----:B------:R-:W-:-:S05]  /*34aa0*/  IMAD.IADD R7, R19, 0x1, R3 ;  /* 0x0000000113077824 */ /* 0x000fca00078e0203 */
[----:B------:R-:W-:-:S13]  /*34ab0*/  ISETP.GE.OR P6, PT, R7, R2, !P0 ;  /* 0x000000020700720c */ /* 0x000fda00047c6670 */
[----:B------:R-:W0:Y:S08]  /*34ac0*/  @!P6 LDC.64 R2, c[0x0][0xc80] ;  /* 0x00032000ff02eb82 */ /* 0x000e300000000a00 */
[----:B------:R-:W1:Y:S01]  /*34ad0*/  @!P6 LDC.64 R4, c[0x0][0xc78] ;  /* 0x00031e00ff04eb82 */ /* 0x000e620000000a00 */
[----:B0-----:R-:W-:-:S05]  /*34ae0*/  @!P6 IMAD.WIDE R2, R7, 0x4, R2 ;  /* 0x000000040702e825 */ /* 0x001fca00078e0202 */
[----:B------:R1:W2:Y:S02]  /*34af0*/  @!P6 LDG.E R17, desc[UR54][R2.64] ;  /* 0x000000360211e981 */ /* 0x0002a4000c1e1900 */
[----:B-1----:R-:W-:Y:S01]  /*34b00*/  @!P6 IMAD.WIDE R2, R7, 0x4, R4 ;  /* 0x000000040702e825 */ /* 0x002fe200078e0204 */
[----:B------:R-:W-:-:S06]  /*34b10*/  MOV R5, RZ ;  /* 0x000000ff00057202 */ /* 0x000fcc0000000f00 */
[----:B------:R-:W2:Y:S01]  /*34b20*/  @!P6 LDG.E R5, desc[UR54][R2.64] ;  /* 0x000000360205e981 */ /* 0x000ea2000c1e1900 */
[----:B------:R-:W-:Y:S01]  /*34b30*/  UMOV UR4, 0xffffffff ;  /* 0xffffffff00047882 */ /* 0x000fe20000000000 */
[----:B--2---:R-:W-:Y:S02]  /*34b40*/  IMAD R13, R5, R17, RZ ;  /* 0x00000011050d7224 */ /* 0x004fe400078e02ff */
        /* <DEDUP_REMOVED lines=17> */
.L_x_3397:
[----:B------:R-:W-:Y:S02]  /*34c60*/  ULDC UR4, c[0x0][0xc38] ;  /* 0x00030e0000047ab9 */ /* 0x000fe40000000800 */
[----:B------:R-:W-:-:S05]  /*34c70*/  MOV R4, UR4 ;  /* 0x0000000400047c02 */ /* 0x000fca0008000f00 */
[----:B-1----:R-:W-:-:S04]  /*34c80*/  IMAD R7, R14, R4, RZ ;  /* 0x000000040e077224 */ /* 0x002fc800078e02ff */
[----:B------:R-:W-:-:S05]  /*34c90*/  IMAD.IADD R6, R7, 0x1, R6 ;  /* 0x0000000107067824 */ /* 0x000fca00078e0206 */
[----:B------:R-:W-:-:S13]  /*34ca0*/  ISETP.GT.AND P6, PT, R6, R0, PT ;  /* 0x000000000600720c */ /* 0x000fda0003fc4270 */
[----:B------:R-:W-:Y:S05]  /*34cb0*/  @!P6 BRA `(.L_x_3099) ;  /* 0xfffffffc005ce947 */ /* 0x000fea000383ffff */
.L_x_3096:
[----:B------:R-:W-:Y:S01]  /*34cc0*/  IMAD.IADD R7, R6, 0x1, -R7 ;  /* 0x0000000106077824 */ /* 0x000fe200078e0a07 */
[----:B------:R-:W-:-:S03]  /*34cd0*/  UMOV UR4, 0xffffffff ;  /* 0xffffffff00047882 */ /* 0x000fc60000000000 */
[----:B------:R-:W-:-:S05]  /*34ce0*/  IMAD R9, R3, R4, R7 ;  /* 0x0000000403097224 */ /* 0x000fca00078e0207 */
[----:B------:R-:W-:Y:S01]  /*34cf0*/  ISETP.GT.AND P6, PT, R9, R0, PT ;  /* 0x000000000900720c */ /* 0x000fe20003fc4270 */
[----:B------:R-:W-:-:S12]  /*34d00*/  BRA.DIV UR4, `(.L_x_3100) ;  /* 0x0000008204ac7947 */ /* 0x000fd8000b800000 */
[----:B------:R-:W-:-:S04]  /*34d10*/  VOTE.ANY R2, PT, !P6 ;  /* 0x0000000000027806 */ /* 0x000fc800070e0100 */
[----:B------:R-:W1:Y:S02]  /*34d20*/  POPC R12, R2 ;  /* 0x00000002000c7309 */ /* 0x000e640000000000 */
[----:B-1----:R1:W2:Y:S01]  /*34d30*/  SHFL.IDX PT, R17, R17, R12, 0x1f ;  /* 0x00001f0c11117589 */ /* 0x0022a200000e0000 */
[----:B------:R-:W-:-:S03]  /*34d40*/  IMAD.IADD R19, R12, 0x1, R19 ;  /* 0x000000010c137824 */ /* 0x000fc600078e0213 */
[----:B------:R1:W3:Y:S04]  /*34d50*/  SHFL.IDX PT, R5, R5, R12, 0x1f ;  /* 0x00001f0c05057589 */ /* 0x0002e800000e0000 */
.L_x_3402:
[----:B------:R-:W-:-:S13]  /*34d60*/  ISETP.NE.AND P0, PT, R2, RZ, PT ;  /* 0x000000ff0200720c */ /* 0x000fda0003f05270 */
[----:B------:R-:W-:Y:S05]  /*34d70*/  @!P0 BRA `(.L_x_3101) ;  /* 0x0000000000108947 */ /* 0x000fea0003800000 */
[----:B------:R-:W-:Y:S01]  /*34d80*/  UMOV UR4, 0xffffffff ;  /* 0xffffffff00047882 */ /* 0x000fe20000000000 */
[----:B-1----:R-:W-:Y:S02]  /*34d90*/  VIADD R12, R12, 0xffffffff ;  /* 0xffffffff0c0c7836 */ /* 0x002fe40000000000 */
[----:B------:R-:W-:Y:S05]  /*34da0*/  BRA.DIV UR4, `(.L_x_3102) ;  /* 0x0000008204e07947 */ /* 0x000fea000b800000 */
[----:B------:R4:W1:Y:S02]  /*34db0*/  SHFL.IDX PT, R16, R3, R12, 0x1f ;  /* 0x00001f0c03107589 */ /* 0x00086400000e0000 */
.L_x_3101:
[----:B---3--:R-:W-:Y:S01]  /*34dc0*/  ISETP.NE.AND P0, PT, R5, 0x1, PT ;  /* 0x000000010500780c */ /* 0x008fe20003f05270 */
[----:B-1----:R-:W-:-:S04]  /*34dd0*/  IMAD R16, R16, R4, R7 ;  /* 0x0000000410107224 */ /* 0x002fc800078e0207 */
[----:B------:R-:W-:-:S08]  /*34de0*/  IMAD.IADD R0, R0, 0x1, -R16 ;  /* 0x0000000100007824 */ /* 0x000fd000078e0a10 */
[----:B------:R-:W-:Y:S05]  /*34df0*/  @!P0 BRA `(.L_x_3103) ;  /* 0x0000000000dc8947 */ /* 0x000fea0003800000 */
[----:B--2---:R-:W-:Y:S02]  /*34e00*/  IABS R4, R17 ;  /* 0x0000001100047213 */ /* 0x004fe40000000000 */
[----:B------:R-:W-:Y:S02]  /*34e10*/  IABS R6, R5 ;  /* 0x0000000500067213 */ /* 0x000fe40000000000 */
[----:B------:R-:W1:Y:S08]  /*34e20*/  I2F.RP R7, R4 ;  /* 0x0000000400077306 */ /* 0x000e700000209400 */
[----:B------:R-:W2:Y:S08]  /*34e30*/  I2F.RP R8, R6 ;  /* 0x0000000600087306 */ /* 0x000eb00000209400 */
[----:B-1----:R-:W1:Y:S08]  /*34e40*/  MUFU.RCP R7, R7 ;  /* 0x0000000700077308 */ /* 0x002e700000001000 */
[----:B--2---:R-:W-:Y:S01]  /*34e50*/  MUFU.RCP R8, R8 ;  /* 0x0000000800087308 */ /* 0x004fe20000001000 */
[----:B-1----:R-:W-:-:S02]  /*34e60*/  IADD3 R2, R7, 0xffffffe, RZ ;  /* 0x0ffffffe07027810 */ /* 0x002fc40007ffe0ff */
[----:B------:R-:W-:-:S05]  /*34e70*/  IABS R7, R17 ;  /* 0x0000001100077213 */ /* 0x000fca0000000000 */
[----:B0---4-:R0:W1:Y:S02]  /*34e80*/  F2I.FTZ.U32.TRUNC.NTZ R3, R2 ;  /* 0x0000000200037305 */ /* 0x011064000021f000 */
[----:B0-----:R-:W-:Y:S02]  /*34e90*/  IMAD.MOV.U32 R2, RZ, RZ, RZ ;  /* 0x000000ffff027224 */ /* 0x001fe400078e00ff */
[----:B-1----:R-:W-:-:S04]  /*34ea0*/  IMAD.MOV R9, RZ, RZ, -R3 ;  /* 0x000000ffff097224 */ /* 0x002fc800078e0a03 */
        /* <DEDUP_REMOVED lines=13> */
[----:B------:R-:W-:Y:S02]  /*34f80*/  ISETP.GE.U32.AND P0, PT, R9, R4, PT ;  /* 0x000000040900720c */ /* 0x000fe40003f06070 */
[----:B0-----:R-:W-:-:S05]  /*34f90*/  IADD3 R9, RZ, -R3, RZ ;  /* 0x80000003ff097210 */ /* 0x001fca0007ffe0ff */
        /* <DEDUP_REMOVED lines=15> */
[-C--:B------:R-:W-:Y:S01]  /*35090*/  @!P1 IADD3 R3, R3, -R6.reuse, RZ ;  /* 0x8000000603039210 */ /* 0x080fe20007ffe0ff */
[----:B------:R-:W-:Y:S01]  /*350a0*/  @!P1 VIADD R4, R4, 0x1 ;  /* 0x0000000104049836 */ /* 0x000fe20000000000 */
[----:B------:R-:W-:Y:S02]  /*350b0*/  ISETP.NE.AND P1, PT, R5, RZ, PT ;  /* 0x000000ff0500720c */ /* 0x000fe40003f25270 */
[----:B------:R-:W-:Y:S02]  /*350c0*/  ISETP.GE.U32.AND P0, PT, R3, R6, PT ;  /* 0x000000060300720c */ /* 0x000fe40003f06070 */
[----:B------:R-:W-:-:S05]  /*350d0*/  IADD3 R3, -R7, RZ, RZ ;  /* 0x000000ff07037210 */ /* 0x000fca0007ffe1ff */
[----:B------:R-:W-:-:S06]  /*350e0*/  IMAD R3, R17, R3, R0 ;  /* 0x0000000311037224 */ /* 0x000fcc00078e0200 */
[----:B------:R-:W-:-:S04]  /*350f0*/  @P0 VIADD R4, R4, 0x1 ;  /* 0x0000000104040836 */ /* 0x000fc80000000000 */
[----:B------:R-:W-:Y:S01]  /*35100*/  @!P2 IMAD.MOV R4, RZ, RZ, -R4 ;  /* 0x000000ffff04a224 */ /* 0x000fe200078e0a04 */
[----:B------:R-:W-:-:S05]  /*35110*/  @!P1 LOP3.LUT R4, RZ, R5, RZ, 0x33, !PT ;  /* 0x00000005ff049212 */ /* 0x000fca00078e33ff */
[--C-:B------:R-:W-:Y:S02]  /*35120*/  IMAD.MOV R2, RZ, RZ, -R4.reuse ;  /* 0x000000ffff027224 */ /* 0x100fe400078e0a04 */
[C---:B------:R-:W-:Y:S02]  /*35130*/  IMAD R4, R5.reuse, 0x1000000, R4 ;  /* 0x0100000005047824 */ /* 0x040fe400078e0204 */
[----:B------:R-:W-:-:S04]  /*35140*/  IMAD R5, R5, R2, R7 ;  /* 0x0000000205057224 */ /* 0x000fc800078e0207 */
[----:B------:R-:W-:Y:S01]  /*35150*/  IMAD R18, R5, 0x10000, R4 ;  /* 0x0001000005127824 */ /* 0x000fe200078e0204 */
[----:B------:R-:W-:Y:S06]  /*35160*/  BRA `(.L_x_3104) ;  /* 0x0000000000f07947 */ /* 0x000fec0003800000 */
.L_x_3103:
[----:B0---4-:R-:W0:Y:S02]  /*35170*/  LDC.64 R2, c[0x0][0xc90] ;  /* 0x00032400ff027b82 */ /* 0x011e240000000a00 */
[----:B0-----:R-:W-:-:S05]  /*35180*/  IMAD.WIDE R2, R19, 0x4, R2 ;  /* 0x0000000413027825 */ /* 0x001fca00078e0202 */
[----:B------:R0:W2:Y:S02]  /*35190*/  LDG.E R6, desc[UR54][R2.64] ;  /* 0x0000003602067981 */ /* 0x0000a4000c1e1900 */
[----:B0-----:R-:W-:Y:S02]  /*351a0*/  IMAD.MOV.U32 R2, RZ, RZ, RZ ;  /* 0x000000ffff027224 */ /* 0x001fe400078e00ff */
[----:B--2---:R-:W-:-:S05]  /*351b0*/  IMAD R5, R17, R6, RZ ;  /* 0x0000000611057224 */ /* 0x004fca00078e02ff */
[----:B------:R-:W-:-:S04]  /*351c0*/  IABS R7, R5 ;  /* 0x0000000500077213 */ /* 0x000fc80000000000 */
        /* <DEDUP_REMOVED lines=13> */
[-C--:B------:R-:W-:Y:S01]  /*352a0*/  @!P1 IADD3 R2, R2, -R7.reuse, RZ ;  /* 0x8000000702029210 */ /* 0x080fe20007ffe0ff */
        /* <DEDUP_REMOVED lines=8> */
[----:B------:R-:W-:Y:S01]  /*35330*/  IMAD R7, R6, R9, RZ ;  /* 0x0000000906077224 */ /* 0x000fe200078e02ff */
[----:B------:R-:W-:-:S03]  /*35340*/  IADD3 R9, -R9, RZ, RZ ;  /* 0x000000ff09097210 */ /* 0x000fc60007ffe1ff */
        /* <DEDUP_REMOVED lines=8> */
[----:B------:R0:W1:Y:S02]  /*353d0*/  F2I.FTZ.U32.TRUNC.NTZ R3, R2 ;  /* 0x0000000200037305 */ /* 0x000064000021f000 */
[----:B0-----:R-:W-:Y:S02]  /*353e0*/  IMAD.MOV.U32 R2, RZ, RZ, RZ ;  /* 0x000000ffff027224 */ /* 0x001fe400078e00ff */
[----:B-1----:R-:W-:-:S04]  /*353f0*/  IMAD.MOV R5, RZ, RZ, -R3 ;  /* 0x000000ffff057224 */ /* 0x002fc800078e0a03 */
        /* <DEDUP_REMOVED lines=19> */
.L_x_3104:
[----:B------:R-:W-:-:S05]  /*35530*/  LOP3.LUT R0, RZ, R3, RZ, 0x33, !PT ;  /* 0x00000003ff007212 */ /* 0x000fca00078e33ff */
[----:B------:R-:W-:Y:S01]  /*35540*/  IMAD.IADD R17, R17, 0x1, R0 ;  /* 0x0000000111117824 */ /* 0x000fe200078e0200 */
[----:B------:R-:W-:Y:S06]  /*35550*/  BRA `(.L_x_3105) ;  /* 0x00000000001c7947 */ /* 0x000fec0003800000 */
.L_x_3097:
[----:B------:R-:W-:Y:S01]  /*35560*/  UMOV UR4, URZ ;  /* 0x0000003f00047c82 */ /* 0x000fe20008000000 */
[----:B------:R-:W-:Y:S01]  /*35570*/  UMOV UR5, URZ ;  /* 0x0000003f00057c82 */ /* 0x000fe20008000000 */
[----:B------:R-:W-:Y:S01]  /*35580*/  ULDC UR6, c[0x0][0xc3c] ;  /* 0x00030f0000067ab9 */ /* 0x000fe20000000800 */
[----:B------:R-:W-:Y:S01]  /*35590*/  IMAD.MOV.U32 R16, RZ, RZ, R0 ;  /* 0x000000ffff107224 */ /* 0x000fe200078e0000 */
[----:B------:R-:W-:Y:S01]  /*355a0*/  MOV R18, UR5 ;  /* 0x0000000500127c02 */ /* 0x000fe20008000f00 */
[----:B------:R-:W-:Y:S02]  /*355b0*/  IMAD.U32 R17, RZ, RZ, UR4 ;  /* 0x00000004ff117e24 */ /* 0x000fe4000f8e00ff */
[----:B------:R-:W-:-:S07]  /*355c0*/  IMAD.U32 R19, RZ, RZ, UR6 ;  /* 0x00000006ff137e24 */ /* 0x000fce000f8e00ff */
.L_x_3105:
[----:B------:R1:W2:Y:S01]  /*355d0*/  LDL R2, [R1+0x8] ;  /* 0x0000080001027983 */ /* 0x0002a20000100800 */
[----:B------:R-:W3:Y:S01]  /*355e0*/  S2R R0, SR_TID.X ;  /* 0x0000000000007919 */ /* 0x000ee20000002100 */
[----:B------:R-:W-:Y:S05]  /*355f0*/  WARPSYNC.ALL ;  /* 0x0000000000007948 */ /* 0x000fea0003800000 */
[----:B---3--:R-:W-:Y:S01]  /*35600*/  LOP3.LUT R0, R0, 0x1f, RZ, 0xc0, !PT ;  /* 0x0000001f00007812 */ /* 0x008fe200078ec0ff */
[----:B------:R-:W-:Y:S03]  /*35610*/  BAR.SYNC.DEFER_BLOCKING 0x4, 0x180 ;  /* 0x0106000000007b1d */ /* 0x000fe60000010000 */
[----:B------:R-:W-:-:S13]  /*35620*/  ISETP.NE.AND P0, PT, R0, RZ, PT ;  /* 0x000000ff0000720c */ /* 0x000fda0003f05270 */
[----:B------:R-:W-:Y:S01]  /*35630*/  @!P0 MOV R0, 0x400 ;  /* 0x0000040000008802 */ /* 0x000fe20000000f00 */
[----:B--2---:R-:W2:Y:S03]  /*35640*/  @!P0 S2R R2, SR_CgaCtaId ;  /* 0x0000000000028919 */ /* 0x004ea60000008800 */
[----:B--2---:R-:W-:Y:S01]  /*35650*/  @!P0 LEA R22, R2, R0, 0x18 ;  /* 0x0000000002168211 */ /* 0x004fe200078ec0ff */
[----:B------:R1:W-:Y:S04]  /*35660*/  @!P0 STL [R1+0x8], R2 ;  /* 0x0000080201008387 */ /* 0x0003e80000100800 */
[----:B------:R1:W-:Y:S01]  /*35670*/  @!P0 STS.128 [R22+0x334d0], R16 ;  /* 0x0334d01016008388 */ /* 0x0003e20000000c00 */
[----:B------:R-:W-:Y:S06]  /*35680*/  BAR.ARV 0x5, 0x180 ;  /* 0x0146000000007b1d */ /* 0x000fec0000002000 */
.L_x_3094:
[----:B------:R-:W-:Y:S02]  /*35690*/  ULDC UR4, c[0x0][0xc3c] ;  /* 0x00030f0000047ab9 */ /* 0x000fe40000000800 */
[----:B---3--:R-:W-:-:S13]  /*356a0*/  ISETP.GE.AND P0, PT, R19, UR4, PT ;  /* 0x0000000413007c0c */ /* 0x008fda000bf06270 */
[----:B------:R-:W-:Y:S05]  /*356b0*/  @!P0 BRA `(.L_x_3106) ;  /* 0xffffff84006c8947 */ /* 0x000fea000383ffff */
[----:B------:R-:W-:Y:S05]  /*356c0*/  BSYNC B7 ;  /* 0x0000000000077941 */ /* 0x000fea0003800000 */
.L_x_2982:
[----:B--2---:R-:W2:Y:S01]  /*356d0*/  LDL.LU R0, [R1+0x34] ;  /* 0x0000340001007983 */ /* 0x004ea20000300800 */
[----:B------:R-:W-:Y:S01]  /*356e0*/  BSSY B0, `(.L_x_3107) ;  /* 0x000000b000007945 */ /* 0x000fe20003800000 */
[----:B------:R-:W3:Y:S01]  /*356f0*/  S2R R5, SR_CgaCtaId ;  /* 0x0000000000057919 */ /* 0x000ee20000008800 */
[----:B--2---:R-:W-:-:S05]  /*35700*/  VIADD R0, R0, 0x1 ;  /* 0x0000000100007836 */ /* 0x004fca0000000000 */
[----:B01----:R-:W-:-:S04]  /*35710*/  LEA.HI R2, R0, R0, RZ, 0x1 ;  /* 0x0000000000027211 */ /* 0x003fc800078f08ff */
[----:B------:R-:W-:Y:S02]  /*35720*/  LOP3.LUT R3, R2, 0xfffffffe, RZ, 0xc0, !PT ;  /* 0xfffffffe02037812 */ /* 0x000fe400078ec0ff */
[----:B------:R-:W-:-:S03]  /*35730*/  MOV R2, 0x400 ;  /* 0x0000040000027802 */ /* 0x000fc60000000f00 */
[----:B------:R-:W-:Y:S01]  /*35740*/  IMAD.IADD R0, R0, 0x1, -R3 ;  /* 0x0000000100007824 */ /* 0x000fe200078e0a03 */
[----:B---3--:R-:W-:-:S04]  /*35750*/  LEA R5, R5, R2, 0x18 ;  /* 0x0000000205057211 */ /* 0x008fc800078ec0ff */
[----:B------:R-:W-:-:S04]  /*35760*/  SHF.L.U32 R0, R0, 0x1f, RZ ;  /* 0x0000001f00007819 */ /* 0x000fc800000006ff */
[----:B------:R-:W0:Y:S02]  /*35770*/  SYNCS.PHASECHK.TRANS64.TRYWAIT P0, [R5+URZ+0x33420], R0 ;  /* 0x03342000050075a7 */ /* 0x000e24000800017f */
[----:B0-----:R-:W-:Y:S05]  /*35780*/  @!P0 BRA `(.L_x_3108) ;  /* 0x0000007800908947 */ /* 0x001fea0003800000 */
.L_x_3405:
[----:B------:R-:W-:Y:S05]  /*35790*/  BSYNC B0 ;  /* 0x0000000000007941 */ /* 0x000fea0003800000 */
.L_x_3107:
[----:B------:R-:W-:-:S03]  /*357a0*/  UMOV UR4, 0xffffffff ;  /* 0xffffffff00047882 */ /* 0x000fc60000000000 */
[----:B------:R-:W-:Y:S05]  /*357b0*/  BRA.DIV UR4, `(.L_x_3109) ;  /* 0x0000007a04987947 */ /* 0x000fea000b800000 */
[----:B0-----:R-:W0:Y:S02]  /*357c0*/  S2R R0, SR_TID.X ;  /* 0x0000000000007919 */ /* 0x001e240000002100 */
[----:B0-----:R-:W-:-:S04]  /*357d0*/  SHF.R.U32.HI R0, RZ, 0x5, R0 ;  /* 0x00000005ff007819 */ /* 0x001fc80000011600 */
[----:B------:R-:W-:-:S05]  /*357e0*/  LOP3.LUT R0, R0, 0x3, RZ, 0xc0, !PT ;  /* 0x0000000300007812 */ /* 0x000fca00078ec0ff */
[----:B------:R0:W1:Y:S02]  /*357f0*/  SHFL.IDX PT, R14, R0, RZ, 0x1f ;  /* 0x00001fff000e7589 */ /* 0x00006400000e0000 */
.L_x_3408:
[----:B-1----:R-:W-:-:S13]  /*35800*/  ISETP.NE.AND P0, PT, R14, RZ, PT ;  /* 0x000000ff0e00720c */ /* 0x002fda0003f05270 */
[----:B------:R-:W-:Y:S05]  /*35810*/  @P0 BRA `(.L_x_2748) ;  /* 0x0000000000a80947 */ /* 0x000fea0003800000 */
[----:B------:R-:W-:-:S03]  /*35820*/  UMOV UR4, 0xffffffff ;  /* 0xffffffff00047882 */ /* 0x000fc60000000000 */
[----:B------:R-:W-:Y:S05]  /*35830*/  BRA.DIV UR4, `(.L_x_3110) ;  /* 0x0000007a04ac7947 */ /* 0x000fea000b800000 */
[----:B------:R-:W-:-:S13]  /*35840*/  ELECT P6, URZ, PT ;  /* 0x00000000003f782f */ /* 0x000fda00038c0000 */
.L_x_3411:
[----:B------:R-:W-:Y:S05]  /*35850*/  @!P6 BRA `(.L_x_2748) ;  /* 0x000000000098e947 */ /* 0x000fea0003800000 */
[----:B------:R-:W-:-:S06]  /*35860*/  ULOP3.LUT UR4, UR36, 0x2, URZ, 0xfc, !UPT ;  /* 0x0000000224047892 */ /* 0x000fcc000f8efc3f */
[----:B0-----:R-:W-:-:S05]  /*35870*/  IMAD.U32 R0, RZ, RZ, UR4 ;  /* 0x00000004ff007e24 */ /* 0x001fca000f8e00ff */
[----:B------:R-:W-:-:S13]  /*35880*/  ISETP.NE.AND P0, PT, R0, 0x3, PT ;  /* 0x000000030000780c */ /* 0x000fda0003f05270 */
[----:B------:R-:W-:Y:S05]  /*35890*/  @!P0 BRA `(.L_x_3111) ;  /* 0x0000000000048947 */ /* 0x000fea0003800000 */
[----:B------:R-:W-:Y:S01]  /*358a0*/  BPT.TRAP 0x1 ;  /* 0x000000040000795c */ /* 0x000fe20000300000 */
.L_x_3111:
[----:B------:R-:W-:Y:S01]  /*358b0*/  IMAD R3, R29, 0x8, R5 ;  /* 0x000000081d037824 */ /* 0x000fe200078e0205 */
[----:B------:R-:W-:Y:S02]  /*358c0*/  SHF.L.U32 R2, R33, 0x1f, RZ ;  /* 0x0000001f21027819 */ /* 0x000fe400000006ff */
[----:B------:R-:W-:Y:S02]  /*358d0*/  IADD3 R29, R29, 0x1, RZ ;  /* 0x000000011d1d7810 */ /* 0x000fe40007ffe0ff */
[----:B------:R-:W0:Y:S02]  /*358e0*/  SYNCS.PHASECHK.TRANS64.TRYWAIT P1, [R3+URZ+0x33440], R2 ;  /* 0x03344002030075a7 */ /* 0x000e24000802017f */
[----:B------:R-:W-:-:S04]  /*358f0*/  ISETP.NE.AND P2, PT, R29, 0x2, PT ;  /* 0x000000021d00780c */ /* 0x000fc80003f45270 */
[----:B------:R-:W-:Y:S01]  /*35900*/  SEL R0, RZ, 0x1, P2 ;  /* 0x00000001ff007807 */ /* 0x000fe20001000000 */
[----:B0-----:R-:W-:Y:S08]  /*35910*/  @!P1 BRA `(.L_x_3112) ;  /* 0x0000007800949947 */ /* 0x001ff00003800000 */
.L_x_3412:
[----:B------:R-:W-:Y:S02]  /*35920*/  SEL R29, R29, RZ, P2 ;  /* 0x000000ff1d1d7207 */ /* 0x000fe40001000000 */
[----:B------:R-:W-:Y:S01]  /*35930*/  LOP3.LUT R0, R33, R0, RZ, 0x3c, !PT ;  /* 0x0000000021007212 */ /* 0x000fe200078e3cff */
[----:B------:R-:W-:Y:S06]  /*35940*/  @!P0 BRA `(.L_x_3113) ;  /* 0x0000000000048947 */ /* 0x000fec0003800000 */
[----:B------:R-:W-:Y:S01]  /*35950*/  BPT.TRAP 0x1 ;  /* 0x000000040000795c */ /* 0x000fe20000300000 */
.L_x_3113:
[----:B------:R-:W-:Y:S01]  /*35960*/  IMAD R29, R29, 0x8, R5 ;  /* 0x000000081d1d7824 */ /* 0x000fe200078e0205 */
[----:B------:R-:W-:-:S04]  /*35970*/  SHF.L.U32 R0, R0, 0x1f, RZ ;  /* 0x0000001f00007819 */ /* 0x000fc800000006ff */
[----:B------:R-:W1:Y:S02]  /*35980*/  SYNCS.PHASECHK.TRANS64.TRYWAIT P1, [R29+URZ+0x33440], R0 ;  /* 0x033440001d0075a7 */ /* 0x000e64000802017f */
[----:B-1----:R-:W-:Y:S05]  /*35990*/  @!P1 BRA `(.L_x_3114) ;  /* 0x0000007800889947 */ /* 0x002fea0003800000 */
.L_x_3413:
[----:B------:R-:W-:Y:S05]  /*359a0*/  @!P0 BRA `(.L_x_3115) ;  /* 0x0000000000048947 */ /* 0x000fea0003800000 */
[----:B------:R-:W-:Y:S01]  /*359b0*/  BPT.TRAP 0x1 ;  /* 0x000000040000795c */ /* 0x000fe20000300000 */
.L_x_3115:
[----:B------:R-:W2:Y:S02]  /*359c0*/  SYNCS.PHASECHK.TRANS64.TRYWAIT P1, [R3+URZ+0x33460], R2 ;  /* 0x03346002030075a7 */ /* 0x000ea4000802017f */
[----:B--2---:R-:W-:Y:S05]  /*359d0*/  @!P1 BRA `(.L_x_3116) ;  /* 0x00000078008c9947 */ /* 0x004fea0003800000 */
.L_x_3414:
[----:B------:R-:W-:Y:S05]  /*359e0*/  @!P0 BRA `(.L_x_3117) ;  /* 0x0000000000048947 */ /* 0x000fea0003800000 */
[----:B------:R-:W-:Y:S01]  /*359f0*/  BPT.TRAP 0x1 ;  /* 0x000000040000795c */ /* 0x000fe20000300000 */
.L_x_3117:
[----:B------:R-:W3:Y:S02]  /*35a00*/  SYNCS.PHASECHK.TRANS64.TRYWAIT P1, [R29+URZ+0x33460], R0 ;  /* 0x033460001d0075a7 */ /* 0x000ee4000802017f */
[----:B---3--:R-:W-:Y:S05]  /*35a10*/  @!P1 BRA `(.L_x_3118) ;  /* 0x0000007800909947 */ /* 0x008fea0003800000 */
.L_x_3415:
[----:B------:R-:W-:Y:S05]  /*35a20*/  @!P0 BRA `(.L_x_3119) ;  /* 0x0000000000048947 */ /* 0x000fea0003800000 */
[----:B------:R-:W-:Y:S01]  /*35a30*/  BPT.TRAP 0x1 ;  /* 0x000000040000795c */ /* 0x000fe20000300000 */
.L_x_3119:
[----:B------:R-:W4:Y:S02]  /*35a40*/  SYNCS.PHASECHK.TRANS64.TRYWAIT P1, [R3+URZ+0x33480], R2 ;  /* 0x03348002030075a7 */ /* 0x000f24000802017f */
[----:B----4-:R-:W-:Y:S05]  /*35a50*/  @!P1 BRA `(.L_x_3120) ;  /* 0x0000007800949947 */ /* 0x010fea0003800000 */
.L_x_3416:
[----:B------:R-:W-:Y:S05]  /*35a60*/  @!P0 BRA `(.L_x_3121) ;  /* 0x0000000000048947 */ /* 0x000fea0003800000 */
[----:B------:R-:W-:Y:S01]  /*35a70*/  BPT.TRAP 0x1 ;  /* 0x000000040000795c */ /* 0x000fe20000300000 */
.L_x_3121:
[----:B------:R0:W0:Y:S02]  /*35a80*/  SYNCS.PHASECHK.TRANS64.TRYWAIT P0, [R29+URZ+0x33480], R0 ;  /* 0x033480001d0075a7 */ /* 0x000024000800017f */
[----:B0-----:R-:W-:Y:S05]  /*35a90*/  @!P0 NANOSLEEP.SYNCS 0x989680 ;  /* 0x009896800000895d */ /* 0x001fea0003900000 */
[----:B------:R-:W0:Y:S02]  /*35aa0*/  @!P0 SYNCS.PHASECHK.TRANS64 P0, [R29+URZ+0x33480], R0 ;  /* 0x033480001d0085a7 */ /* 0x000e24000800007f */
[----:B0-----:R-:W-:Y:S05]  /*35ab0*/  @!P0 BRA `(.L_x_3121) ;  /* 0xfffffffc00f08947 */ /* 0x001fea000383ffff */
.L_x_2748:
[----:B------:R-:W-:Y:S05]  /*35ac0*/  BSYNC B8 ;  /* 0x0000000000087941 */ /* 0x000fea0003800000 */
.L_x_2745:
[----:B------:R-:W-:Y:S05]  /*35ad0*/  EXIT ;  /* 0x000000000000794d */ /* 0x000fea0003800000 */
.L_x_2768:
[----:B-1----:R1:W2:Y:S02]  /*35ae0*/  SYNCS.PHASECHK.TRANS64.TRYWAIT P5, [R93+URZ+0x33490], R94 ;  /* 0x0334905e5d0075a7 */ /* 0x0022a400080a017f */
[----:B--2---:R-:W-:Y:S05]  /*35af0*/  @!P5 NANOSLEEP.SYNCS 0x989680 ;  /* 0x009896800000d95d */ /* 0x004fea0003900000 */
[----:B------:R-:W2:Y:S02]  /*35b00*/  @!P5 SYNCS.PHASECHK.TRANS64 P5, [R93+URZ+0x33490], R94 ;  /* 0x0334905e5d00d5a7 */ /* 0x000ea400080a007f */
[----:B--2---:R-:W-:Y:S05]  /*35b10*/  @!P5 BRA `(.L_x_2768) ;  /* 0xfffffffc00f0d947 */ /* 0x004fea000383ffff */
[----:B------:R-:W-:Y:S05]  /*35b20*/  BRA `(.L_x_3122) ;  /* 0xfffffce400107947 */ /* 0x000fea000383ffff */
.L_x_2769:
        /* <DEDUP_REMOVED lines=8> */
.L_x_3124:
[----:B------:R-:W-:Y:S05]  /*35bb0*/  BSYNC B1 ;  /* 0x0000000000017941 */ /* 0x000fea0003800000 */
.L_x_3123:
        /* <DEDUP_REMOVED lines=8> */
.L_x_3125:
[----:B------:R-:W-:Y:S01]  /*35c40*/  IMAD.MOV.U32 R11, RZ, RZ, R14 ;  /* 0x000000ffff0b7224 */ /* 0x000fe200078e000e */
[----:B------:R-:W-:Y:S06]  /*35c50*/  BRA `(.L_x_3126) ;  /* 0xfffffce000d87947 */ /* 0x000fec000383ffff */
.L_x_2794:
[----:B------:R-:W-:Y:S01]  /*35c60*/  BSSY B1, `(.L_x_3127) ;  /* 0x0000008000017945 */ /* 0x000fe20003800000 */
[----:B0-----:R-:W-:Y:S01]  /*35c70*/  MOV R13, R119 ;  /* 0x00000077000d7202 */ /* 0x001fe20000000f00 */
[----:B------:R-:W-:Y:S02]  /*35c80*/  IMAD.MOV.U32 R12, RZ, RZ, 0x1 ;  /* 0x00000001ff0c7424 */ /* 0x000fe400078e00ff */
[----:B----4-:R-:W-:Y:S02]  /*35c90*/  IMAD.MOV.U32 R11, RZ, RZ, 0x1e1f ;  /* 0x00001e1fff0b7424 */ /* 0x010fe400078e00ff */
[----:B------:R-:W-:-:S07]  /*35ca0*/  IMAD.MOV.U32 R15, RZ, RZ, -0x1 ;  /* 0xffffffffff0f7424 */ /* 0x000fce00078e00ff */
[----:B-123--:R-:W-:Y:S05]  /*35cb0*/  WARPSYNC.COLLECTIVE R15, `(.L_x_3128) ;  /* 0x000000000f087348 */ /* 0x00efea0003c00000 */
[----:B------:R0:W4:Y:S02]  /*35cc0*/  SHFL.IDX P6, R14, R13, R12, R11 ;  /* 0x0000000c0d0e7389 */ /* 0x00012400000c000b */
[----:B01234-:R-:W-:Y:S01]  /*35cd0*/  ENDCOLLECTIVE ;  /* 0x000000000000791b */ /* 0x01ffe20003800000 */
.L_x_3128:
[----:B------:R-:W-:Y:S05]  /*35ce0*/  BSYNC B1 ;  /* 0x0000000000017941 */ /* 0x000fea0003800000 */
.L_x_3127:
        /* <DEDUP_REMOVED lines=8> */
.L_x_3129:
[----:B------:R-:W-:Y:S01]  /*35d70*/  IMAD.MOV.U32 R120, RZ, RZ, R14 ;  /* 0x000000ffff787224 */ /* 0x000fe200078e000e */
[----:B------:R-:W-:Y:S06]  /*35d80*/  BRA `(.L_x_3130) ;  /* 0xfffffd0c00d07947 */ /* 0x000fec000383ffff */
.L_x_2824:
[----:B-1----:R1:W2:Y:S02]  /*35d90*/  SYNCS.PHASECHK.TRANS64.TRYWAIT P5, [R93+URZ+0x33490], R94 ;  /* 0x0334905e5d0075a7 */ /* 0x0022a400080a017f */
[----:B--2---:R-:W-:Y:S05]  /*35da0*/  @!P5 NANOSLEEP.SYNCS 0x989680 ;  /* 0x009896800000d95d */ /* 0x004fea0003900000 */
[----:B------:R-:W2:Y:S02]  /*35db0*/  @!P5 SYNCS.PHASECHK.TRANS64 P5, [R93+URZ+0x33490], R94 ;  /* 0x0334905e5d00d5a7 */ /* 0x000ea400080a007f */
[----:B--2---:R-:W-:Y:S05]  /*35dc0*/  @!P5 BRA `(.L_x_2824) ;  /* 0xfffffffc00f0d947 */ /* 0x004fea000383ffff */
[----:B------:R-:W-:Y:S05]  /*35dd0*/  BRA `(.L_x_3131) ;  /* 0xfffffd4000e07947 */ /* 0x000fea000383ffff */
.L_x_2825:
[----:B------:R-:W-:Y:S01]  /*35de0*/  BSSY B1, `(.L_x_3132) ;  /* 0x0000008000017945 */ /* 0x000fe20003800000 */
[----:B0-----:R-:W-:Y:S01]  /*35df0*/  IMAD.MOV.U32 R13, RZ, RZ, R119 ;  /* 0x000000ffff0d7224 */ /* 0x001fe200078e0077 */
[----:B------:R-:W-:Y:S01]  /*35e00*/  MOV R11, 0x1e1f ;  /* 0x00001e1f000b7802 */ /* 0x000fe20000000f00 */
[----:B------:R-:W-:Y:S02]  /*35e10*/  IMAD.MOV.U32 R12, RZ, RZ, RZ ;  /* 0x000000ffff0c7224 */ /* 0x000fe400078e00ff */
[----:B------:R-:W-:-:S07]  /*35e20*/  IMAD.MOV.U32 R15, RZ, RZ, -0x1 ;  /* 0xffffffffff0f7424 */ /* 0x000fce00078e00ff */
[----:B-1----:R-:W-:Y:S05]  /*35e30*/  WARPSYNC.COLLECTIVE R15, `(.L_x_3133) ;  /* 0x000000000f087348 */ /* 0x002fea0003c00000 */
[----:B------:R0:W2:Y:S02]  /*35e40*/  SHFL.IDX P6, R14, R13, R12, R11 ;  /* 0x0000000c0d0e7389 */ /* 0x0000a400000c000b */
[----:B012---:R-:W-:Y:S01]  /*35e50*/  ENDCOLLECTIVE ;  /* 0x000000000000791b */ /* 0x007fe20003800000 */
.L_x_3133:
[----:B------:R-:W-:Y:S05]  /*35e60*/  BSYNC B1 ;  /* 0x0000000000017941 */ /* 0x000fea0003800000 */
.L_x_3132:
[----:B------:R-:W-:Y:S01]  /*35e70*/  IMAD.MOV.U32 R13, RZ, RZ, R120 ;  /* 0x000000ffff0d7224 */ /* 0x000fe200078e0078 */
[----:B------:R-:W-:Y:S01]  /*35e80*/  MOV R15, 0xffffffff ;  /* 0xffffffff000f7802 */ /* 0x000fe20000000f00 */
[----:B------:R-:W-:Y:S02]  /*35e90*/  IMAD.MOV.U32 R12, RZ, RZ, RZ ;  /* 0x000000ffff0c7224 */ /* 0x000fe400078e00ff */
[----:B------:R-:W-:Y:S02]  /*35ea0*/  IMAD.MOV.U32 R11, RZ, RZ, 0x1e1f ;  /* 0x00001e1fff0b7424 */ /* 0x000fe400078e00ff */
[----:B------:R-:W-:-:S07]  /*35eb0*/  IMAD.MOV.U32 R147, RZ, RZ, R14 ;  /* 0x000000ffff937224 */ /* 0x000fce00078e000e */
[----:B------:R-:W-:Y:S05]  /*35ec0*/  WARPSYNC.COLLECTIVE R15, `(.L_x_3134) ;  /* 0x000000000f087348 */ /* 0x000fea0003c00000 */
[----:B------:R0:W1:Y:S02]  /*35ed0*/  SHFL.IDX P6, R14, R13, R12, R11 ;  /* 0x0000000c0d0e7389 */ /* 0x00006400000c000b */
[----:B01----:R-:W-:Y:S01]  /*35ee0*/  ENDCOLLECTIVE ;  /* 0x000000000000791b */ /* 0x003fe20003800000 */
.L_x_3134:
[----:B------:R-:W-:Y:S01]  /*35ef0*/  IMAD.MOV.U32 R11, RZ, RZ, R14 ;  /* 0x000000ffff0b7224 */ /* 0x000fe200078e000e */
[----:B------:R-:W-:Y:S06]  /*35f00*/  BRA `(.L_x_3135) ;  /* 0xfffffd4000b07947 */ /* 0x000fec000383ffff */
.L_x_2838:
        /* <DEDUP_REMOVED lines=8> */
.L_x_3137:
[----:B------:R-:W-:Y:S05]  /*35f90*/  BSYNC B1 ;  /* 0x0000000000017941 */ /* 0x000fea0003800000 */
.L_x_3136:
        /* <DEDUP_REMOVED lines=8> */
.L_x_3138:
[----:B------:R-:W-:Y:S01]  /*36020*/  IMAD.MOV.U32 R120, RZ, RZ, R14 ;  /* 0x000000ffff787224 */ /* 0x000fe200078e000e */
[----:B------:R-:W-:Y:S06]  /*36030*/  BRA `(.L_x_3139) ;  /* 0xfffffd7000407947 */ /* 0x000fec000383ffff */
.L_x_2851:
[----:B0-----:R0:W1:Y:S02]  /*36040*/  SYNCS.PHASECHK.TRANS64.TRYWAIT P3, [R93+URZ+0x33490], R94 ;  /* 0x0334905e5d0075a7 */ /* 0x001064000806017f */
[----:B-1----:R-:W-:Y:S05]  /*36050*/  @!P3 NANOSLEEP.SYNCS 0x989680 ;  /* 0x009896800000b95d */ /* 0x002fea0003900000 */
[----:B------:R-:W1:Y:S02]  /*36060*/  @!P3 SYNCS.PHASECHK.TRANS64 P3, [R93+URZ+0x33490], R94 ;  /* 0x0334905e5d00b5a7 */ /* 0x000e64000806007f */
[----:B-1----:R-:W-:Y:S05]  /*36070*/  @!P3 BRA `(.L_x_2851) ;  /* 0xfffffffc00f0b947 */ /* 0x002fea000383ffff */
[----:B------:R-:W-:Y:S05]  /*36080*/  BRA `(.L_x_3140) ;  /* 0xfffffd9c00e47947 */ /* 0x000fea000383ffff */
.L_x_2852:
        /* <DEDUP_REMOVED lines=8> */
.L_x_3142:
[----:B------:R-:W-:Y:S05]  /*36110*/  BSYNC B1 ;  /* 0x0000000000017941 */ /* 0x000fea0003800000 */
.L_x_3141:
        /* <DEDUP_REMOVED lines=8> */
.L_x_3143:
[----:B------:R-:W-:Y:S01]  /*361a0*/  IMAD.MOV.U32 R45, RZ, RZ, R14 ;  /* 0x000000ffff2d7224 */ /* 0x000fe200078e000e */
[----:B------:R-:W-:Y:S06]  /*361b0*/  BRA `(.L_x_3144) ;  /* 0xfffffda000147947 */ /* 0x000fec000383ffff */
.L_x_2855:
[----:B------:R-:W-:Y:S01]  /*361c0*/  BSSY B1, `(.L_x_3145) ;  /* 0x0000008000017945 */ /* 0x000fe20003800000 */
[----:B----4-:R-:W-:Y:S01]  /*361d0*/  IMAD.MOV.U32 R13, RZ, RZ, R44 ;  /* 0x000000ffff0d7224 */ /* 0x010fe200078e002c */
[----:B------:R-:W-:Y:S01]  /*361e0*/  MOV R11, 0x1e1f ;  /* 0x00001e1f000b7802 */ /* 0x000fe20000000f00 */
[----:B------:R-:W-:Y:S02]  /*361f0*/  IMAD.MOV.U32 R12, RZ, RZ, 0x1 ;  /* 0x00000001ff0c7424 */ /* 0x000fe400078e00ff */
[----:B------:R-:W-:-:S07]  /*36200*/  IMAD.MOV.U32 R15, RZ, RZ, -0x1 ;  /* 0xffffffffff0f7424 */ /* 0x000fce00078e00ff */
[----:B0123--:R-:W-:Y:S05]  /*36210*/  WARPSYNC.COLLECTIVE R15, `(.L_x_3146) ;  /* 0x000000000f087348 */ /* 0x00ffea0003c00000 */
[----:B------:R4:W0:Y:S02]  /*36220*/  SHFL.IDX P6, R14, R13, R12, R11 ;  /* 0x0000000c0d0e7389 */ /* 0x00082400000c000b */
[----:B01234-:R-:W-:Y:S01]  /*36230*/  ENDCOLLECTIVE ;  /* 0x000000000000791b */ /* 0x01ffe20003800000 */
.L_x_3146:
[----:B------:R-:W-:Y:S05]  /*36240*/  BSYNC B1 ;  /* 0x0000000000017941 */ /* 0x000fea0003800000 */
.L_x_3145:
        /* <DEDUP_REMOVED lines=8> */
.L_x_3147:
[----:B------:R-:W-:Y:S01]  /*362d0*/  IMAD.MOV.U32 R45, RZ, RZ, R14 ;  /* 0x000000ffff2d7224 */ /* 0x000fe200078e000e */
[----:B------:R-:W-:Y:S06]  /*362e0*/  BRA `(.L_x_3148) ;  /* 0xfffffda000747947 */ /* 0x000fec000383ffff */
.L_x_2859:
[----:B------:R0:W0:Y:S02]  /*362f0*/  SYNCS.PHASECHK.TRANS64.TRYWAIT P2, [R93+URZ+0x334b0], R94 ;  /* 0x0334b05e5d0075a7 */ /* 0x000024000804017f */
[----:B0-----:R-:W-:Y:S05]  /*36300*/  @!P2 NANOSLEEP.SYNCS 0x989680 ;  /* 0x009896800000a95d */ /* 0x001fea0003900000 */
[----:B------:R-:W0:Y:S02]  /*36310*/  @!P2 SYNCS.PHASECHK.TRANS64 P2, [R93+URZ+0x334b0], R94 ;  /* 0x0334b05e5d00a5a7 */ /* 0x000e24000804007f */
[----:B0-----:R-:W-:Y:S05]  /*36320*/  @!P2 BRA `(.L_x_2859) ;  /* 0xfffffffc00f0a947 */ /* 0x001fea000383ffff */
[----:B------:R-:W-:Y:S05]  /*36330*/  BRA `(.L_x_3149) ;  /* 0xfffffda400507947 */ /* 0x000fea000383ffff */
.L_x_2869:
[----:B------:R-:W-:Y:S01]  /*36340*/  BSSY B0, `(.L_x_3150) ;  /* 0x0000007000007945 */ /* 0x000fe20003800000 */
[----:B------:R-:W-:Y:S02]  /*36350*/  IMAD.MOV.U32 R12, RZ, RZ, RZ ;  /* 0x000000ffff0c7224 */ /* 0x000fe400078e00ff */
[----:B------:R-:W-:Y:S02]  /*36360*/  IMAD.MOV.U32 R11, RZ, RZ, 0x1f ;  /* 0x0000001fff0b7424 */ /* 0x000fe400078e00ff */
[----:B------:R-:W-:-:S07]  /*36370*/  IMAD.MOV.U32 R15, RZ, RZ, -0x1 ;  /* 0xffffffffff0f7424 */ /* 0x000fce00078e00ff */
[----:B------:R-:W-:Y:S05]  /*36380*/  WARPSYNC.COLLECTIVE R15, `(.L_x_3151) ;  /* 0x000000000f087348 */ /* 0x000fea0003c00000 */
[----:B------:R0:W1:Y:S02]  /*36390*/  SHFL.IDX P6, R14, R13, R12, R11 ;  /* 0x0000000c0d0e7389 */ /* 0x00006400000c000b */
[----:B01----:R-:W-:Y:S01]  /*363a0*/  ENDCOLLECTIVE ;  /* 0x000000000000791b */ /* 0x003fe20003800000 */
.L_x_3151:
[----:B------:R-:W-:Y:S05]  /*363b0*/  BSYNC B0 ;  /* 0x0000000000007941 */ /* 0x000fea0003800000 */
.L_x_3150:
[----:B------:R0:W-:Y:S01]  /*363c0*/  STL [R1+0x2c], R14 ;  /* 0x00002c0e01007387 */ /* 0x0001e20000100800 */
[----:B------:R-:W-:Y:S05]  /*363d0*/  BRA `(.L_x_3152) ;  /* 0xfffffdb400147947 */ /* 0x000fea000383ffff */
.L_x_2879:
[----:B------:R-:W-:Y:S01]  /*363e0*/  BSSY B1, `(.L_x_3153) ;  /* 0x0000007000017945 */ /* 0x000fe20003800000 */
[----:B------:R-:W-:Y:S01]  /*363f0*/  IMAD.MOV.U32 R12, RZ, RZ, RZ ;  /* 0x000000ffff0c7224 */ /* 0x000fe200078e00ff */
[----:B------:R-:W-:Y:S01]  /*36400*/  MOV R11, 0x1e1f ;  /* 0x00001e1f000b7802 */ /* 0x000fe20000000f00 */
[----:B------:R-:W-:-:S07]  /*36410*/  IMAD.MOV.U32 R15, RZ, RZ, -0x1 ;  /* 0xffffffffff0f7424 */ /* 0x000fce00078e00ff */
[----:B0-----:R-:W-:Y:S05]  /*36420*/  WARPSYNC.COLLECTIVE R15, `(.L_x_3154) ;  /* 0x000000000f087348 */ /* 0x001fea0003c00000 */
[----:B0-----:R0:W1:Y:S02]  /*36430*/  SHFL.IDX P6, R14, R13, R12, R11 ;  /* 0x0000000c0d0e7389 */ /* 0x00106400000c000b */
[----:B01----:R-:W-:Y:S01]  /*36440*/  ENDCOLLECTIVE ;  /* 0x000000000000791b */ /* 0x003fe20003800000 */
.L_x_3154:
[----:B------:R-:W-:Y:S05]  /*36450*/  BSYNC B1 ;  /* 0x0000000000017941 */ /* 0x000fea0003800000 */
.L_x_3153:
        /* <DEDUP_REMOVED lines=8> */
.L_x_3155:
[----:B------:R-:W-:Y:S02]  /*364e0*/  IMAD.MOV.U32 R13, RZ, RZ, R3 ;  /* 0x000000ffff0d7224 */ /* 0x000fe400078e0003 */
[----:B------:R-:W-:-:S07]  /*364f0*/  IMAD.MOV.U32 R7, RZ, RZ, R14 ;  /* 0x000000ffff077224 */ /* 0x000fce00078e000e */
[----:B------:R-:W-:Y:S05]  /*36500*/  WARPSYNC.COLLECTIVE R15, `(.L_x_3156) ;  /* 0x000000000f087348 */ /* 0x000fea0003c00000 */
[----:B------:R0:W1:Y:S02]  /*36510*/  SHFL.IDX P6, R14, R13, R12, R11 ;  /* 0x0000000c0d0e7389 */ /* 0x00006400000c000b */
[----:B01----:R-:W-:Y:S01]  /*36520*/  ENDCOLLECTIVE ;  /* 0x000000000000791b */ /* 0x003fe20003800000 */
.L_x_3156:
[----:B------:R-:W-:Y:S02]  /*36530*/  IMAD.MOV.U32 R13, RZ, RZ, R39 ;  /* 0x000000ffff0d7224 */ /* 0x000fe400078e0027 */
[----:B------:R-:W-:-:S07]  /*36540*/  IMAD.MOV.U32 R3, RZ, RZ, R14 ;  /* 0x000000ffff037224 */ /* 0x000fce00078e000e */
[----:B------:R-:W-:Y:S05]  /*36550*/  WARPSYNC.COLLECTIVE R15, `(.L_x_3157) ;  /* 0x000000000f087348 */ /* 0x000fea0003c00000 */
[----:B------:R0:W1:Y:S02]  /*36560*/  SHFL.IDX P6, R14, R13, R12, R11 ;  /* 0x0000000c0d0e7389 */ /* 0x00006400000c000b */
[----:B01----:R-:W-:Y:S01]  /*36570*/  ENDCOLLECTIVE ;  /* 0x000000000000791b */ /* 0x003fe20003800000 */
.L_x_3157:
[----:B------:R-:W-:Y:S01]  /*36580*/  IMAD.MOV.U32 R39, RZ, RZ, R14 ;  /* 0x000000ffff277224 */ /* 0x000fe200078e000e */
[----:B------:R-:W-:Y:S06]  /*36590*/  BRA `(.L_x_3158) ;  /* 0xfffffdbc00087947 */ /* 0x000fec000383ffff */
.L_x_2883:
[----:B-1----:R1:W2:Y:S02]  /*365a0*/  SYNCS.PHASECHK.TRANS64.TRYWAIT P0, [R18+URZ+0x33400], R3 ;  /* 0x03340003120075a7 */ /* 0x0022a4000800017f */
[----:B--2---:R-:W-:Y:S05]  /*365b0*/  @!P0 NANOSLEEP.SYNCS 0x989680 ;  /* 0x009896800000895d */ /* 0x004fea0003900000 */
[----:B------:R-:W2:Y:S02]  /*365c0*/  @!P0 SYNCS.PHASECHK.TRANS64 P0, [R18+URZ+0x33400], R3 ;  /* 0x03340003120085a7 */ /* 0x000ea4000800007f */
[----:B--2---:R-:W-:Y:S05]  /*365d0*/  @!P0 BRA `(.L_x_2883) ;  /* 0xfffffffc00f08947 */ /* 0x004fea000383ffff */
[----:B------:R-:W-:Y:S05]  /*365e0*/  BRA `(.L_x_3159) ;  /* 0xfffffdc0006c7947 */ /* 0x000fea000383ffff */
.L_x_2895:
[----:B------:R-:W-:Y:S01]  /*365f0*/  BSSY B1, `(.L_x_3160) ;  /* 0x0000007000017945 */ /* 0x000fe20003800000 */
[----:B------:R-:W-:Y:S01]  /*36600*/  MOV R12, RZ ;  /* 0x000000ff000c7202 */ /* 0x000fe20000000f00 */
[----:B------:R-:W-:Y:S02]  /*36610*/  IMAD.MOV.U32 R11, RZ, RZ, 0x1e1f ;  /* 0x00001e1fff0b7424 */ /* 0x000fe400078e00ff */
[----:B------:R-:W-:-:S07]  /*36620*/  IMAD.MOV.U32 R15, RZ, RZ, -0x1 ;  /* 0xffffffffff0f7424 */ /* 0x000fce00078e00ff */
[----:B0-----:R-:W-:Y:S05]  /*36630*/  WARPSYNC.COLLECTIVE R15, `(.L_x_3161) ;  /* 0x000000000f087348 */ /* 0x001fea0003c00000 */
[----:B0-----:R0:W1:Y:S02]  /*36640*/  SHFL.IDX P6, R14, R13, R12, R11 ;  /* 0x0000000c0d0e7389 */ /* 0x00106400000c000b */
[----:B01----:R-:W-:Y:S01]  /*36650*/  ENDCOLLECTIVE ;  /* 0x000000000000791b */ /* 0x003fe20003800000 */
.L_x_3161:
[----:B------:R-:W-:Y:S05]  /*36660*/  BSYNC B1 ;  /* 0x0000000000017941 */ /* 0x000fea0003800000 */
.L_x_3160:
        /* <DEDUP_REMOVED lines=8> */
.L_x_3162:
[----:B------:R-:W-:Y:S02]  /*366f0*/  IMAD.MOV.U32 R13, RZ, RZ, R45 ;  /* 0x000000ffff0d7224 */ /* 0x000fe400078e002d */
[----:B------:R-:W-:-:S07]  /*36700*/  IMAD.MOV.U32 R37, RZ, RZ, R14 ;  /* 0x000000ffff257224 */ /* 0x000fce00078e000e */
[----:B------:R-:W-:Y:S05]  /*36710*/  WARPSYNC.COLLECTIVE R15, `(.L_x_3163) ;  /* 0x000000000f087348 */ /* 0x000fea0003c00000 */
[----:B------:R0:W1:Y:S02]  /*36720*/  SHFL.IDX P6, R14, R13, R12, R11 ;  /* 0x0000000c0d0e7389 */ /* 0x00006400000c000b */
[----:B01----:R-:W-:Y:S01]  /*36730*/  ENDCOLLECTIVE ;  /* 0x000000000000791b */ /* 0x003fe20003800000 */
.L_x_3163:
[----:B------:R-:W-:Y:S02]  /*36740*/  IMAD.MOV.U32 R13, RZ, RZ, R47 ;  /* 0x000000ffff0d7224 */ /* 0x000fe400078e002f */
[----:B------:R-:W-:-:S07]  /*36750*/  IMAD.MOV.U32 R45, RZ, RZ, R14 ;  /* 0x000000ffff2d7224 */ /* 0x000fce00078e000e */
[----:B------:R-:W-:Y:S05]  /*36760*/  WARPSYNC.COLLECTIVE R15, `(.L_x_3164) ;  /* 0x000000000f087348 */ /* 0x000fea0003c00000 */
[----:B------:R0:W1:Y:S02]  /*36770*/  SHFL.IDX P6, R14, R13, R12, R11 ;  /* 0x0000000c0d0e7389 */ /* 0x00006400000c000b */
[----:B01----:R-:W-:Y:S01]  /*36780*/  ENDCOLLECTIVE ;  /* 0x000000000000791b */ /* 0x003fe20003800000 */
.L_x_3164:
[----:B------:R-:W-:Y:S01]  /*36790*/  MOV R47, R14 ;  /* 0x0000000e002f7202 */ /* 0x000fe20000000f00 */
[----:B------:R-:W-:Y:S06]  /*367a0*/  BRA `(.L_x_3165) ;  /* 0xfffffdf000647947 */ /* 0x000fec000383ffff */
.L_x_2899:
[----:B0-----:R0:W1:Y:S02]  /*367b0*/  SYNCS.PHASECHK.TRANS64.TRYWAIT P0, [R18+URZ+0x33400], R3 ;  /* 0x03340003120075a7 */ /* 0x001064000800017f */
[----:B-1----:R-:W-:Y:S05]  /*367c0*/  @!P0 NANOSLEEP.SYNCS 0x989680 ;  /* 0x009896800000895d */ /* 0x002fea0003900000 */
[----:B------:R-:W1:Y:S02]  /*367d0*/  @!P0 SYNCS.PHASECHK.TRANS64 P0, [R18+URZ+0x33400], R3 ;  /* 0x03340003120085a7 */ /* 0x000e64000800007f */
[----:B-1----:R-:W-:Y:S05]  /*367e0*/  @!P0 BRA `(.L_x_2899) ;  /* 0xfffffffc00f08947 */ /* 0x002fea000383ffff */
[----:B------:R-:W-:Y:S05]  /*367f0*/  BRA `(.L_x_3166) ;  /* 0xfffffdf400707947 */ /* 0x000fea000383ffff */
.L_x_2907:
[----:B-1----:R1:W2:Y:S02]  /*36800*/  SYNCS.PHASECHK.TRANS64.TRYWAIT P1, [R0+URZ+0x33430], R3 ;  /* 0x03343003000075a7 */ /* 0x0022a4000802017f */
[----:B--2---:R-:W-:Y:S05]  /*36810*/  @!P1 NANOSLEEP.SYNCS 0x989680 ;  /* 0x009896800000995d */ /* 0x004fea0003900000 */
[----:B------:R-:W2:Y:S02]  /*36820*/  @!P1 SYNCS.PHASECHK.TRANS64 P1, [R0+URZ+0x33430], R3 ;  /* 0x03343003000095a7 */ /* 0x000ea4000802007f */
[----:B--2---:R-:W-:Y:S05]  /*36830*/  @!P1 BRA `(.L_x_2907) ;  /* 0xfffffffc00f09947 */ /* 0x004fea000383ffff */
[----:B------:R-:W-:Y:S05]  /*36840*/  BRA `(.L_x_2906) ;  /* 0xfffffe2400b07947 */ /* 0x000fea000383ffff */
.L_x_2914:
[----:B-1----:R1:W2:Y:S02]  /*36850*/  SYNCS.PHASECHK.TRANS64.TRYWAIT P2, [R5+URZ+0x33430], R4 ;  /* 0x03343004050075a7 */ /* 0x0022a4000804017f */
[----:B--2---:R-:W-:Y:S05]  /*36860*/  @!P2 NANOSLEEP.SYNCS 0x989680 ;  /* 0x009896800000a95d */ /* 0x004fea0003900000 */
[----:B------:R-:W2:Y:S02]  /*36870*/  @!P2 SYNCS.PHASECHK.TRANS64 P2, [R5+URZ+0x33430], R4 ;  /* 0x033430040500a5a7 */ /* 0x000ea4000804007f */
[----:B--2---:R-:W-:Y:S05]  /*36880*/  @!P2 BRA `(.L_x_2914) ;  /* 0xfffffffc00f0a947 */ /* 0x004fea000383ffff */
[----:B------:R-:W-:Y:S05]  /*36890*/  BRA `(.L_x_2913) ;  /* 0xfffffe6c005c7947 */ /* 0x000fea000383ffff */
.L_x_2918:
[----:B-1----:R1:W2:Y:S02]  /*368a0*/  SYNCS.PHASECHK.TRANS64.TRYWAIT P1, [R5+URZ+0x33450], R4 ;  /* 0x03345004050075a7 */ /* 0x0022a4000802017f */
[----:B--2---:R-:W-:Y:S05]  /*368b0*/  @!P1 NANOSLEEP.SYNCS 0x989680 ;  /* 0x009896800000995d */ /* 0x004fea0003900000 */
[----:B------:R-:W2:Y:S02]  /*368c0*/  @!P1 SYNCS.PHASECHK.TRANS64 P1, [R5+URZ+0x33450], R4 ;  /* 0x03345004050095a7 */ /* 0x000ea4000802007f */
[----:B--2---:R-:W-:Y:S05]  /*368d0*/  @!P1 BRA `(.L_x_2918) ;  /* 0xfffffffc00f09947 */ /* 0x004fea000383ffff */
[----:B------:R-:W-:Y:S05]  /*368e0*/  BRA `(.L_x_2915) ;  /* 0xfffffe7c00987947 */ /* 0x000fea000383ffff */
.L_x_2927:
[----:B-1----:R1:W2:Y:S02]  /*368f0*/  SYNCS.PHASECHK.TRANS64.TRYWAIT P1, [R4+URZ+0x33430], R5 ;  /* 0x03343005040075a7 */ /* 0x0022a4000802017f */
[----:B--2---:R-:W-:Y:S05]  /*36900*/  @!P1 NANOSLEEP.SYNCS 0x989680 ;  /* 0x009896800000995d */ /* 0x004fea0003900000 */
[----:B------:R-:W2:Y:S02]  /*36910*/  @!P1 SYNCS.PHASECHK.TRANS64 P1, [R4+URZ+0x33430], R5 ;  /* 0x03343005040095a7 */ /* 0x000ea4000802007f */
[----:B--2---:R-:W-:Y:S05]  /*36920*/  @!P1 BRA `(.L_x_2927) ;  /* 0xfffffffc00f09947 */ /* 0x004fea000383ffff */
[----:B------:R-:W-:Y:S05]  /*36930*/  BRA `(.L_x_2926) ;  /* 0xfffffeb800187947 */ /* 0x000fea000383ffff */
.L_x_2931:
[----:B-1----:R1:W2:Y:S02]  /*36940*/  SYNCS.PHASECHK.TRANS64.TRYWAIT P1, [R5+URZ+0x33450], R4 ;  /* 0x03345004050075a7 */ /* 0x0022a4000802017f */
[----:B--2---:R-:W-:Y:S05]  /*36950*/  @!P1 NANOSLEEP.SYNCS 0x989680 ;  /* 0x009896800000995d */ /* 0x004fea0003900000 */
[----:B------:R-:W2:Y:S02]  /*36960*/  @!P1 SYNCS.PHASECHK.TRANS64 P1, [R5+URZ+0x33450], R4 ;  /* 0x03345004050095a7 */ /* 0x000ea4000802007f */
[----:B--2---:R-:W-:Y:S05]  /*36970*/  @!P1 BRA `(.L_x_2931) ;  /* 0xfffffffc00f09947 */ /* 0x004fea000383ffff */
[----:B------:R-:W-:Y:S05]  /*36980*/  BRA `(.L_x_2928) ;  /* 0xfffffec800487947 */ /* 0x000fea000383ffff */
.L_x_2938:
[----:B-1----:R1:W2:Y:S02]  /*36990*/  SYNCS.PHASECHK.TRANS64.TRYWAIT P1, [R5+URZ+0x33450], R0 ;  /* 0x03345000050075a7 */ /* 0x0022a4000802017f */
[----:B--2---:R-:W-:Y:S05]  /*369a0*/  @!P1 NANOSLEEP.SYNCS 0x989680 ;  /* 0x009896800000995d */ /* 0x004fea0003900000 */
[----:B------:R-:W2:Y:S02]  /*369b0*/  @!P1 SYNCS.PHASECHK.TRANS64 P1, [R5+URZ+0x33450], R0 ;  /* 0x03345000050095a7 */ /* 0x000ea4000802007f */
[----:B--2---:R-:W-:Y:S05]  /*369c0*/  @!P1 BRA `(.L_x_2938) ;  /* 0xfffffffc00f09947 */ /* 0x004fea000383ffff */
[----:B------:R-:W-:Y:S05]  /*369d0*/  BRA `(.L_x_2937) ;  /* 0xfffffef400b87947 */ /* 0x000fea000383ffff */
.L_x_2942:
[----:B------:R-:W-:Y:S01]  /*369e0*/  SEL R119, R3, R127, P0 ;  /* 0x0000007f03777207 */ /* 0x000fe20000000000 */
[----:B------:R-:W-:Y:S01]  /*369f0*/  IMAD.MOV.U32 R15, RZ, RZ, -0x1 ;  /* 0xffffffffff0f7424 */ /* 0x000fe200078e00ff */
[----:B------:R-:W-:Y:S02]  /*36a00*/  SEL R147, R127, R3, P0 ;  /* 0x000000037f937207 */ /* 0x000fe40000000000 */
[----:B------:R-:W-:Y:S02]  /*36a10*/  SEL R3, R12, R134, P0 ;  /* 0x000000860c037207 */ /* 0x000fe40000000000 */
[----:B------:R-:W-:Y:S01]  /*36a20*/  SEL R134, R134, R12, P0 ;  /* 0x0000000c86867207 */ /* 0x000fe20000000000 */
[----:B-----5:R-:W-:Y:S01]  /*36a30*/  IMAD.MOV.U32 R12, RZ, RZ, R0 ;  /* 0x000000ffff0c7224 */ /* 0x020fe200078e0000 */
[----:B------:R-:W-:Y:S02]  /*36a40*/  SEL R26, R11, R125, P0 ;  /* 0x0000007d0b1a7207 */ /* 0x000fe40000000000 */
[----:B------:R-:W-:Y:S01]  /*36a50*/  SEL R27, R125, R11, P0 ;  /* 0x0000000b7d1b7207 */ /* 0x000fe20000000000 */
[----:B------:R-:W-:Y:S01]  /*36a60*/  IMAD.MOV.U32 R11, RZ, RZ, 0x1c1f ;  /* 0x00001c1fff0b7424 */ /* 0x000fe200078e00ff */
[----:B------:R-:W-:-:S02]  /*36a70*/  SEL R59, R60, R109, P0 ;  /* 0x0000006d3c3b7207 */ /* 0x000fc40000000000 */
[----:B------:R-:W-:-:S07]  /*36a80*/  SEL R60, R109, R60, P0 ;  /* 0x0000003c6d3c7207 */ /* 0x000fce0000000000 */
[----:B0-----:R-:W-:Y:S05]  /*36a90*/  WARPSYNC.COLLECTIVE R15, `(.L_x_3167) ;  /* 0x000000000f087348 */ /* 0x001fea0003c00000 */
[----:B------:R1:W2:Y:S02]  /*36aa0*/  SHFL.IDX P6, R14, R13, R12, R11 ;  /* 0x0000000c0d0e7389 */ /* 0x0002a400000c000b */
[----:B012---:R-:W-:Y:S01]  /*36ab0*/  ENDCOLLECTIVE ;  /* 0x000000000000791b */ /* 0x007fe20003800000 */
.L_x_3167:
        /* <DEDUP_REMOVED lines=9> */
[----:B------:R-:W-:Y:S02]  /*36b50*/  LOP3.LUT R121, R0, 0x2, RZ, 0x3c, !PT ;  /* 0x0000000200797812 */ /* 0x000fe400078e3cff */
        /* <DEDUP_REMOVED lines=8> */
.L_x_3168:
        /* <DEDUP_REMOVED lines=18> */
.L_x_3169:
        /* <DEDUP_REMOVED lines=18> */
.L_x_3170:
        /* <DEDUP_REMOVED lines=8> */
[----:B------:R-:W-:Y:S02]  /*36ea0*/  MOV R13, R143 ;  /* 0x0000008f000d7202 */ /* 0x000fe40000000f00 */
        /* <DEDUP_REMOVED lines=9> */
.L_x_3171:
        /* <DEDUP_REMOVED lines=18> */
.L_x_3172:
        /* <DEDUP_REMOVED lines=18> */
.L_x_3173:
        /* <DEDUP_REMOVED lines=11> */
[----:B------:R-:W-:Y:S01]  /*37230*/  MOV R128, RZ ;  /* 0x000000ff00807202 */ /* 0x000fe20000000f00 */
[----:B------:R-:W-:-:S07]  /*37240*/  IMAD.MOV.U32 R86, RZ, RZ, R14 ;  /* 0x000000ffff567224 */ /* 0x000fce00078e000e */
[----:B------:R-:W-:Y:S05]  /*37250*/  WARPSYNC.COLLECTIVE R15, `(.L_x_3174) ;  /* 0x000000000f087348 */ /* 0x000fea0003c00000 */
[----:B------:R0:W1:Y:S02]  /*37260*/  SHFL.IDX P6, R14, R13, R12, R11 ;  /* 0x0000000c0d0e7389 */ /* 0x00006400000c000b */
[----:B01----:R-:W-:Y:S01]  /*37270*/  ENDCOLLECTIVE ;  /* 0x000000000000791b */ /* 0x003fe20003800000 */
.L_x_3174:
        /* <DEDUP_REMOVED lines=8> */
.L_x_3175:
[----:B------:R-:W-:Y:S02]  /*37300*/  SEL R113, R115, R92, P0 ;  /* 0x0000005c73717207 */ /* 0x000fe40000000000 */
[----:B------:R-:W-:Y:S01]  /*37310*/  SEL R115, R92, R115, P0 ;  /* 0x000000735c737207 */ /* 0x000fe20000000000 */
[----:B------:R-:W-:Y:S01]  /*37320*/  IMAD.MOV.U32 R13, RZ, RZ, R119 ;  /* 0x000000ffff0d7224 */ /* 0x000fe200078e0077 */
[----:B------:R-:W-:-:S07]  /*37330*/  MOV R118, R14 ;  /* 0x0000000e00767202 */ /* 0x000fce0000000f00 */
[----:B------:R-:W-:Y:S05]  /*37340*/  WARPSYNC.COLLECTIVE R15, `(.L_x_3176) ;  /* 0x000000000f087348 */ /* 0x000fea0003c00000 */
[----:B------:R0:W1:Y:S02]  /*37350*/  SHFL.IDX P6, R14, R13, R12, R11 ;  /* 0x0000000c0d0e7389 */ /* 0x00006400000c000b */
[----:B01----:R-:W-:Y:S01]  /*37360*/  ENDCOLLECTIVE ;  /* 0x000000000000791b */ /* 0x003fe20003800000 */
.L_x_3176:
[----:B------:R-:W-:Y:S02]  /*37370*/  IMAD.MOV.U32 R13, RZ, RZ, R144 ;  /* 0x000000ffff0d7224 */ /* 0x000fe400078e0090 */
[----:B------:R-:W-:Y:S02]  /*37380*/  IMAD.MOV.U32 R12, RZ, RZ, R121 ;  /* 0x000000ffff0c7224 */ /* 0x000fe400078e0079 */
[----:B------:R-:W-:-:S07]  /*37390*/  IMAD.MOV.U32 R119, RZ, RZ, R14 ;  /* 0x000000ffff777224 */ /* 0x000fce00078e000e */
[----:B------:R-:W-:Y:S05]  /*373a0*/  WARPSYNC.COLLECTIVE R15, `(.L_x_3177) ;  /* 0x000000000f087348 */ /* 0x000fea0003c00000 */
[----:B------:R0:W1:Y:S02]  /*373b0*/  SHFL.IDX P6, R14, R13, R12, R11 ;  /* 0x0000000c0d0e7389 */ /* 0x00006400000c000b */
[----:B01----:R-:W-:Y:S01]  /*373c0*/  ENDCOLLECTIVE ;  /* 0x000000000000791b */ /* 0x003fe20003800000 */
.L_x_3177:
[----:B------:R-:W-:Y:S01]  /*373d0*/  MOV R13, R147 ;  /* 0x00000093000d7202 */ /* 0x000fe20000000f00 */
[----:B------:R-:W-:-:S07]  /*373e0*/  IMAD.MOV.U32 R84, RZ, RZ, R14 ;  /* 0x000000ffff547224 */ /* 0x000fce00078e000e */
[----:B------:R-:W-:Y:S05]  /*373f0*/  WARPSYNC.COLLECTIVE R15, `(.L_x_3178) ;  /* 0x000000000f087348 */ /* 0x000fea0003c00000 */
[----:B------:R0:W1:Y:S02]  /*37400*/  SHFL.IDX P6, R14, R13, R12, R11 ;  /* 0x0000000c0d0e7389 */ /* 0x00006400000c000b */
[----:B01----:R-:W-:Y:S01]  /*37410*/  ENDCOLLECTIVE ;  /* 0x000000000000791b */ /* 0x003fe20003800000 */
.L_x_3178:
        /* <DEDUP_REMOVED lines=8> */
.L_x_3179:
[----:B------:R-:W-:Y:S02]  /*374a0*/  SEL R117, R119, R88, P0 ;  /* 0x0000005877757207 */ /* 0x000fe40000000000 */
[----:B------:R-:W-:Y:S01]  /*374b0*/  SEL R119, R88, R119, P0 ;  /* 0x0000007758777207 */ /* 0x000fe20000000000 */
[----:B------:R-:W-:Y:S02]  /*374c0*/  IMAD.MOV.U32 R13, RZ, RZ, R123 ;  /* 0x000000ffff0d7224 */ /* 0x000fe400078e007b */
[----:B------:R-:W-:-:S07]  /*374d0*/  IMAD.MOV.U32 R122, RZ, RZ, R14 ;  /* 0x000000ffff7a7224 */ /* 0x000fce00078e000e */
[----:B------:R-:W-:Y:S05]  /*374e0*/  WARPSYNC.COLLECTIVE R15, `(.L_x_3180) ;  /* 0x000000000f087348 */ /* 0x000fea0003c00000 */
[----:B------:R0:W1:Y:S02]  /*374f0*/  SHFL.IDX P6, R14, R13, R12, R11 ;  /* 0x0000000c0d0e7389 */ /* 0x00006400000c000b */
[----:B01----:R-:W-:Y:S01]  /*37500*/  ENDCOLLECTIVE ;  /* 0x000000000000791b */ /* 0x003fe20003800000 */
.L_x_3180:
[----:B------:R-:W-:Y:S02]  /*37510*/  IMAD.MOV.U32 R13, RZ, RZ, R131 ;  /* 0x000000ffff0d7224 */ /* 0x000fe400078e0083 */
[----:B------:R-:W-:Y:S01]  /*37520*/  IMAD.MOV.U32 R12, RZ, RZ, R121 ;  /* 0x000000ffff0c7224 */ /* 0x000fe200078e0079 */
[----:B------:R-:W-:-:S07]  /*37530*/  MOV R123, R14 ;  /* 0x0000000e007b7202 */ /* 0x000fce0000000f00 */
[----:B------:R-:W-:Y:S05]  /*37540*/  WARPSYNC.COLLECTIVE R15, `(.L_x_3181) ;  /* 0x000000000f087348 */ /* 0x000fea0003c00000 */
[----:B------:R0:W1:Y:S02]  /*37550*/  SHFL.IDX P6, R14, R13, R12, R11 ;  /* 0x0000000c0d0e7389 */ /* 0x00006400000c000b */
[----:B01----:R-:W-:Y:S01]  /*37560*/  ENDCOLLECTIVE ;  /* 0x000000000000791b */ /* 0x003fe20003800000 */
.L_x_3181:
[----:B------:R-:W-:Y:S02]  /*37570*/  IMAD.MOV.U32 R13, RZ, RZ, R145 ;  /* 0x000000ffff0d7224 */ /* 0x000fe400078e0091 */
[----:B------:R-:W-:-:S07]  /*37580*/  IMAD.MOV.U32 R76, RZ, RZ, R14 ;  /* 0x000000ffff4c7224 */ /* 0x000fce00078e000e */
[----:B------:R-:W-:Y:S05]  /*37590*/  WARPSYNC.COLLECTIVE R15, `(.L_x_3182) ;  /* 0x000000000f087348 */ /* 0x000fea0003c00000 */
[----:B------:R0:W1:Y:S02]  /*375a0*/  SHFL.IDX P6, R14, R13, R12, R11 ;  /* 0x0000000c0d0e7389 */ /* 0x00006400000c000b */
[----:B01----:R-:W-:Y:S01]  /*375b0*/  ENDCOLLECTIVE ;  /* 0x000000000000791b */ /* 0x003fe20003800000 */
.L_x_3182:
[----:B------:R-:W-:Y:S02]  /*375c0*/  SEL R120, R122, R76, P0 ;  /* 0x0000004c7a787207 */ /* 0x000fe40000000000 */
[----:B------:R-:W-:Y:S02]  /*375d0*/  SEL R122, R76, R122, P0 ;  /* 0x0000007a4c7a7207 */ /* 0x000fe40000000000 */
[----:B------:R-:W-:Y:S01]  /*375e0*/  MOV R13, R124 ;  /* 0x0000007c000d7202 */ /* 0x000fe20000000f00 */
[----:B------:R-:W-:Y:S02]  /*375f0*/  IMAD.MOV.U32 R12, RZ, RZ, R0 ;  /* 0x000000ffff0c7224 */ /* 0x000fe400078e0000 */
[----:B------:R-:W-:-:S07]  /*37600*/  IMAD.MOV.U32 R82, RZ, RZ, R14 ;  /* 0x000000ffff527224 */ /* 0x000fce00078e000e */
[----:B------:R-:W-:Y:S05]  /*37610*/  WARPSYNC.COLLECTIVE R15, `(.L_x_3183) ;  /* 0x000000000f087348 */ /* 0x000fea0003c00000 */
[----:B------:R0:W1:Y:S02]  /*37620*/  SHFL.IDX P6, R14, R13, R12, R11 ;  /* 0x0000000c0d0e7389 */ /* 0x00006400000c000b */
[----:B01----:R-:W-:Y:S01]  /*37630*/  ENDCOLLECTIVE ;  /* 0x000000000000791b */ /* 0x003fe20003800000 */
.L_x_3183:
[----:B------:R-:W-:Y:S02]  /*37640*/  IMAD.MOV.U32 R13, RZ, RZ, R3 ;  /* 0x000000ffff0d7224 */ /* 0x000fe400078e0003 */
[----:B------:R-:W-:-:S07]  /*37650*/  IMAD.MOV.U32 R5, RZ, RZ, R14 ;  /* 0x000000ffff057224 */ /* 0x000fce00078e000e */
[----:B------:R-:W-:Y:S05]  /*37660*/  WARPSYNC.COLLECTIVE R15, `(.L_x_3184) ;  /* 0x000000000f087348 */ /* 0x000fea0003c00000 */
[----:B------:R0:W1:Y:S02]  /*37670*/  SHFL.IDX P6, R14, R13, R12, R11 ;  /* 0x0000000c0d0e7389 */ /* 0x00006400000c000b */
[----:B01----:R-:W-:Y:S01]  /*37680*/  ENDCOLLECTIVE ;  /* 0x000000000000791b */ /* 0x003fe20003800000 */
.L_x_3184:
[----:B------:R-:W-:Y:S01]  /*37690*/  IMAD.MOV.U32 R13, RZ, RZ, R6 ;  /* 0x000000ffff0d7224 */ /* 0x000fe200078e0006 */
[----:B------:R-:W-:Y:S01]  /*376a0*/  MOV R12, R121 ;  /* 0x00000079000c7202 */ /* 0x000fe20000000f00 */
[----:B------:R-:W-:-:S07]  /*376b0*/  IMAD.MOV.U32 R3, RZ, RZ, R14 ;  /* 0x000000ffff037224 */ /* 0x000fce00078e000e */
[----:B------:R-:W-:Y:S05]  /*376c0*/  WARPSYNC.COLLECTIVE R15, `(.L_x_3185) ;  /* 0x000000000f087348 */ /* 0x000fea0003c00000 */
[----:B------:R0:W1:Y:S02]  /*376d0*/  SHFL.IDX P6, R14, R13, R12, R11 ;  /* 0x0000000c0d0e7389 */ /* 0x00006400000c000b */
[----:B01----:R-:W-:Y:S01]  /*376e0*/  ENDCOLLECTIVE ;  /* 0x000000000000791b */ /* 0x003fe20003800000 */
.L_x_3185:
[----:B------:R-:W-:Y:S02]  /*376f0*/  IMAD.MOV.U32 R13, RZ, RZ, R134 ;  /* 0x000000ffff0d7224 */ /* 0x000fe400078e0086 */
[----:B------:R-:W-:-:S07]  /*37700*/  IMAD.MOV.U32 R6, RZ, RZ, R14 ;  /* 0x000000ffff067224 */ /* 0x000fce00078e000e */
[----:B------:R-:W-:Y:S05]  /*37710*/  WARPSYNC.COLLECTIVE R15, `(.L_x_3186) ;  /* 0x000000000f087348 */ /* 0x000fea0003c00000 */
[----:B------:R0:W1:Y:S02]  /*37720*/  SHFL.IDX P6, R14, R13, R12, R11 ;  /* 0x0000000c0d0e7389 */ /* 0x00006400000c000b */
[----:B01----:R-:W-:Y:S01]  /*37730*/  ENDCOLLECTIVE ;  /* 0x000000000000791b */ /* 0x003fe20003800000 */
.L_x_3186:
[----:B------:R-:W-:Y:S02]  /*37740*/  IMAD.MOV.U32 R13, RZ, RZ, R106 ;  /* 0x000000ffff0d7224 */ /* 0x000fe400078e006a */
[----:B------:R-:W-:Y:S02]  /*37750*/  IMAD.MOV.U32 R12, RZ, RZ, R0 ;  /* 0x000000ffff0c7224 */ /* 0x000fe400078e0000 */
[----:B------:R-:W-:-:S07]  /*37760*/  IMAD.MOV.U32 R4, RZ, RZ, R14 ;  /* 0x000000ffff047224 */ /* 0x000fce00078e000e */
[----:B------:R-:W-:Y:S05]  /*37770*/  WARPSYNC.COLLECTIVE R15, `(.L_x_3187) ;  /* 0x000000000f087348 */ /* 0x000fea0003c00000 */
[----:B------:R0:W1:Y:S02]  /*37780*/  SHFL.IDX P6, R14, R13, R12, R11 ;  /* 0x0000000c0d0e7389 */ /* 0x00006400000c000b */
[----:B01----:R-:W-:Y:S01]  /*37790*/  ENDCOLLECTIVE ;  /* 0x000000000000791b */ /* 0x003fe20003800000 */
.L_x_3187:
        /* <DEDUP_REMOVED lines=9> */
.L_x_3188:
[----:B------:R-:W-:Y:S02]  /*37830*/  IMAD.MOV.U32 R13, RZ, RZ, R10 ;  /* 0x000000ffff0d7224 */ /* 0x000fe400078e000a */
[----:B------:R-:W-:Y:S02]  /*37840*/  IMAD.MOV.U32 R12, RZ, RZ, R121 ;  /* 0x000000ffff0c7224 */ /* 0x000fe400078e0079 */
[----:B------:R-:W-:-:S07]  /*37850*/  IMAD.MOV.U32 R7, RZ, RZ, R14 ;  /* 0x000000ffff077224 */ /* 0x000fce00078e000e */
[----:B------:R-:W-:Y:S05]  /*37860*/  WARPSYNC.COLLECTIVE R15, `(.L_x_3189) ;  /* 0x000000000f087348 */ /* 0x000fea0003c00000 */
[----:B------:R0:W1:Y:S02]  /*37870*/  SHFL.IDX P6, R14, R13, R12, R11 ;  /* 0x0000000c0d0e7389 */ /* 0x00006400000c000b */
[----:B01----:R-:W-:Y:S01]  /*37880*/  ENDCOLLECTIVE ;  /* 0x000000000000791b */ /* 0x003fe20003800000 */
.L_x_3189:
[----:B------:R-:W-:Y:S01]  /*37890*/  MOV R13, R8 ;  /* 0x00000008000d7202 */ /* 0x000fe20000000f00 */
[----:B------:R-:W-:-:S07]  /*378a0*/  IMAD.MOV.U32 R10, RZ, RZ, R14 ;  /* 0x000000ffff0a7224 */ /* 0x000fce00078e000e */
[----:B------:R-:W-:Y:S05]  /*378b0*/  WARPSYNC.COLLECTIVE R15, `(.L_x_3190) ;  /* 0x000000000f087348 */ /* 0x000fea0003c00000 */
[----:B------:R0:W1:Y:S02]  /*378c0*/  SHFL.IDX P6, R14, R13, R12, R11 ;  /* 0x0000000c0d0e7389 */ /* 0x00006400000c000b */
[----:B01----:R-:W-:Y:S01]  /*378d0*/  ENDCOLLECTIVE ;  /* 0x000000000000791b */ /* 0x003fe20003800000 */
.L_x_3190:
[----:B------:R-:W-:Y:S02]  /*378e0*/  IMAD.MOV.U32 R13, RZ, RZ, R24 ;  /* 0x000000ffff0d7224 */ /* 0x000fe400078e0018 */
[----:B------:R-:W-:Y:S02]  /*378f0*/  IMAD.MOV.U32 R12, RZ, RZ, R0 ;  /* 0x000000ffff0c7224 */ /* 0x000fe400078e0000 */
[----:B------:R-:W-:-:S07]  /*37900*/  IMAD.MOV.U32 R8, RZ, RZ, R14 ;  /* 0x000000ffff087224 */ /* 0x000fce00078e000e */
[----:B------:R-:W-:Y:S05]  /*37910*/  WARPSYNC.COLLECTIVE R15, `(.L_x_3191) ;  /* 0x000000000f087348 */ /* 0x000fea0003c00000 */
[----:B------:R0:W1:Y:S02]  /*37920*/  SHFL.IDX P6, R14, R13, R12, R11 ;  /* 0x0000000c0d0e7389 */ /* 0x00006400000c000b */
[----:B01----:R-:W-:Y:S01]  /*37930*/  ENDCOLLECTIVE ;  /* 0x000000000000791b */ /* 0x003fe20003800000 */
.L_x_3191:
[----:B------:R-:W-:Y:S02]  /*37940*/  SEL R6, R7, R8, P0 ;  /* 0x0000000807067207 */ /* 0x000fe40000000000 */
[----:B------:R-:W-:Y:S02]  /*37950*/  SEL R7, R8, R7, P0 ;  /* 0x0000000708077207 */ /* 0x000fe40000000000 */
[----:B------:R-:W-:Y:S02]  /*37960*/  SEL R8, R9, R10, P0 ;  /* 0x0000000a09087207 */ /* 0x000fe40000000000 */
[----:B------:R-:W-:Y:S01]  /*37970*/  SEL R9, R10, R9, P0 ;  /* 0x000000090a097207 */ /* 0x000fe20000000000 */
[----:B------:R-:W-:Y:S02]  /*37980*/  IMAD.MOV.U32 R13, RZ, RZ, R20 ;  /* 0x000000ffff0d7224 */ /* 0x000fe400078e0014 */
[----:B------:R-:W-:-:S07]  /*37990*/  IMAD.MOV.U32 R24, RZ, RZ, R14 ;  /* 0x000000ffff187224 */ /* 0x000fce00078e000e */
[----:B------:R-:W-:Y:S05]  /*379a0*/  WARPSYNC.COLLECTIVE R15, `(.L_x_3192) ;  /* 0x000000000f087348 */ /* 0x000fea0003c00000 */
[----:B------:R0:W1:Y:S02]  /*379b0*/  SHFL.IDX P6, R14, R13, R12, R11 ;  /* 0x0000000c0d0e7389 */ /* 0x00006400000c000b */
[----:B01----:R-:W-:Y:S01]  /*379c0*/  ENDCOLLECTIVE ;  /* 0x000000000000791b */ /* 0x003fe20003800000 */
.L_x_3192:
[----:B------:R-:W-:Y:S02]  /*379d0*/  IMAD.MOV.U32 R13, RZ, RZ, R25 ;  /* 0x000000ffff0d7224 */ /* 0x000fe400078e0019 */
[----:B------:R-:W-:Y:S01]  /*379e0*/  IMAD.MOV.U32 R12, RZ, RZ, R121 ;  /* 0x000000ffff0c7224 */ /* 0x000fe200078e0079 */
[----:B------:R-:W-:-:S07]  /*379f0*/  MOV R20, R14 ;  /* 0x0000000e00147202 */ /* 0x000fce0000000f00 */
[----:B------:R-:W-:Y:S05]  /*37a00*/  WARPSYNC.COLLECTIVE R15, `(.L_x_3193) ;  /* 0x000000000f087348 */ /* 0x000fea0003c00000 */
[----:B------:R0:W1:Y:S02]  /*37a10*/  SHFL.IDX P6, R14, R13, R12, R11 ;  /* 0x0000000c0d0e7389 */ /* 0x00006400000c000b */
[----:B01----:R-:W-:Y:S01]  /*37a20*/  ENDCOLLECTIVE ;  /* 0x000000000000791b */ /* 0x003fe20003800000 */
.L_x_3193:
[----:B------:R-:W-:Y:S02]  /*37a30*/  IMAD.MOV.U32 R13, RZ, RZ, R21 ;  /* 0x000000ffff0d7224 */ /* 0x000fe400078e0015 */
[----:B------:R-:W-:-:S07]  /*37a40*/  IMAD.MOV.U32 R25, RZ, RZ, R14 ;  /* 0x000000ffff197224 */ /* 0x000fce00078e000e */
[----:B------:R-:W-:Y:S05]  /*37a50*/  WARPSYNC.COLLECTIVE R15, `(.L_x_3194) ;  /* 0x000000000f087348 */ /* 0x000fea0003c00000 */
[----:B------:R0:W1:Y:S02]  /*37a60*/  SHFL.IDX P6, R14, R13, R12, R11 ;  /* 0x0000000c0d0e7389 */ /* 0x00006400000c000b */
[----:B01----:R-:W-:Y:S01]  /*37a70*/  ENDCOLLECTIVE ;  /* 0x000000000000791b */ /* 0x003fe20003800000 */
.L_x_3194:
[----:B------:R-:W-:Y:S01]  /*37a80*/  MOV R13, R28 ;  /* 0x0000001c000d7202 */ /* 0x000fe20000000f00 */
[----:B------:R-:W-:Y:S02]  /*37a90*/  IMAD.MOV.U32 R12, RZ, RZ, R0 ;  /* 0x000000ffff0c7224 */ /* 0x000fe400078e0000 */
[----:B------:R-:W-:-:S07]  /*37aa0*/  IMAD.MOV.U32 R21, RZ, RZ, R14 ;  /* 0x000000ffff157224 */ /* 0x000fce00078e000e */
[----:B------:R-:W-:Y:S05]  /*37ab0*/  WARPSYNC.COLLECTIVE R15, `(.L_x_3195) ;  /* 0x000000000f087348 */ /* 0x000fea0003c00000 */
[----:B------:R0:W1:Y:S02]  /*37ac0*/  SHFL.IDX P6, R14, R13, R12, R11 ;  /* 0x0000000c0d0e7389 */ /* 0x00006400000c000b */
[----:B01----:R-:W-:Y:S01]  /*37ad0*/  ENDCOLLECTIVE ;  /* 0x000000000000791b */ /* 0x003fe20003800000 */
.L_x_3195:
        /* <DEDUP_REMOVED lines=9> */
.L_x_3196:
[----:B------:R-:W-:Y:S01]  /*37b70*/  IMAD.MOV.U32 R13, RZ, RZ, R32 ;  /* 0x000000ffff0d7224 */ /* 0x000fe200078e0020 */
[----:B------:R-:W-:Y:S01]  /*37b80*/  MOV R12, R121 ;  /* 0x00000079000c7202 */ /* 0x000fe20000000f00 */
[----:B------:R-:W-:-:S07]  /*37b90*/  IMAD.MOV.U32 R26, RZ, RZ, R14 ;  /* 0x000000ffff1a7224 */ /* 0x000fce00078e000e */
[----:B------:R-:W-:Y:S05]  /*37ba0*/  WARPSYNC.COLLECTIVE R15, `(.L_x_3197) ;  /* 0x000000000f087348 */ /* 0x000fea0003c00000 */
[----:B------:R0:W1:Y:S02]  /*37bb0*/  SHFL.IDX P6, R14, R13, R12, R11 ;  /* 0x0000000c0d0e7389 */ /* 0x00006400000c000b */
[----:B01----:R-:W-:Y:S01]  /*37bc0*/  ENDCOLLECTIVE ;  /* 0x000000000000791b */ /* 0x003fe20003800000 */
.L_x_3197:
[----:B------:R-:W-:Y:S02]  /*37bd0*/  IMAD.MOV.U32 R13, RZ, RZ, R27 ;  /* 0x000000ffff0d7224 */ /* 0x000fe400078e001b */
[----:B------:R-:W-:-:S07]  /*37be0*/  IMAD.MOV.U32 R32, RZ, RZ, R14 ;  /* 0x000000ffff207224 */ /* 0x000fce00078e000e */
[----:B------:R-:W-:Y:S05]  /*37bf0*/  WARPSYNC.COLLECTIVE R15, `(.L_x_3198) ;  /* 0x000000000f087348 */ /* 0x000fea0003c00000 */
[----:B------:R0:W1:Y:S02]  /*37c00*/  SHFL.IDX P6, R14, R13, R12, R11 ;  /* 0x0000000c0d0e7389 */ /* 0x00006400000c000b */
[----:B01----:R-:W-:Y:S01]  /*37c10*/  ENDCOLLECTIVE ;  /* 0x000000000000791b */ /* 0x003fe20003800000 */
.L_x_3198:
[----:B------:R-:W-:Y:S02]  /*37c20*/  IMAD.MOV.U32 R13, RZ, RZ, R35 ;  /* 0x000000ffff0d7224 */ /* 0x000fe400078e0023 */
[----:B------:R-:W-:Y:S02]  /*37c30*/  IMAD.MOV.U32 R12, RZ, RZ, R0 ;  /* 0x000000ffff0c7224 */ /* 0x000fe400078e0000 */
[----:B------:R-:W-:-:S07]  /*37c40*/  IMAD.MOV.U32 R27, RZ, RZ, R14 ;  /* 0x000000ffff1b7224 */ /* 0x000fce00078e000e */
[----:B------:R-:W-:Y:S05]  /*37c50*/  WARPSYNC.COLLECTIVE R15, `(.L_x_3199) ;  /* 0x000000000f087348 */ /* 0x000fea0003c00000 */
[----:B------:R0:W1:Y:S02]  /*37c60*/  SHFL.IDX P6, R14, R13, R12, R11 ;  /* 0x0000000c0d0e7389 */ /* 0x00006400000c000b */
[----:B01----:R-:W-:Y:S01]  /*37c70*/  ENDCOLLECTIVE ;  /* 0x000000000000791b */ /* 0x003fe20003800000 */
.L_x_3199:
        /* <DEDUP_REMOVED lines=9> */
.L_x_3200:
[----:B------:R-:W-:Y:S02]  /*37d10*/  IMAD.MOV.U32 R13, RZ, RZ, R52 ;  /* 0x000000ffff0d7224 */ /* 0x000fe400078e0034 */
[----:B------:R-:W-:Y:S02]  /*37d20*/  IMAD.MOV.U32 R12, RZ, RZ, R121 ;  /* 0x000000ffff0c7224 */ /* 0x000fe400078e0079 */
[----:B------:R-:W-:-:S07]  /*37d30*/  IMAD.MOV.U32 R33, RZ, RZ, R14 ;  /* 0x000000ffff217224 */ /* 0x000fce00078e000e */
[----:B------:R-:W-:Y:S05]  /*37d40*/  WARPSYNC.COLLECTIVE R15, `(.L_x_3201) ;  /* 0x000000000f087348 */ /* 0x000fea0003c00000 */
[----:B------:R0:W1:Y:S02]  /*37d50*/  SHFL.IDX P6, R14, R13, R12, R11 ;  /* 0x0000000c0d0e7389 */ /* 0x00006400000c000b */
[----:B01----:R-:W-:Y:S01]  /*37d60*/  ENDCOLLECTIVE ;  /* 0x000000000000791b */ /* 0x003fe20003800000 */
.L_x_3201:
[----:B------:R-:W-:Y:S01]  /*37d70*/  MOV R13, R34 ;  /* 0x00000022000d7202 */ /* 0x000fe20000000f00 */
[----:B------:R-:W-:-:S07]  /*37d80*/  IMAD.MOV.U32 R52, RZ, RZ, R14 ;  /* 0x000000ffff347224 */ /* 0x000fce00078e000e */
[----:B------:R-:W-:Y:S05]  /*37d90*/  WARPSYNC.COLLECTIVE R15, `(.L_x_3202) ;  /* 0x000000000f087348 */ /* 0x000fea0003c00000 */
[----:B------:R0:W1:Y:S02]  /*37da0*/  SHFL.IDX P6, R14, R13, R12, R11 ;  /* 0x0000000c0d0e7389 */ /* 0x00006400000c000b */
[----:B01----:R-:W-:Y:S01]  /*37db0*/  ENDCOLLECTIVE ;  /* 0x000000000000791b */ /* 0x003fe20003800000 */
.L_x_3202:
[----:B------:R-:W-:Y:S02]  /*37dc0*/  IMAD.MOV.U32 R13, RZ, RZ, R55 ;  /* 0x000000ffff0d7224 */ /* 0x000fe400078e0037 */
[----:B------:R-:W-:Y:S02]  /*37dd0*/  IMAD.MOV.U32 R12, RZ, RZ, R0 ;  /* 0x000000ffff0c7224 */ /* 0x000fe400078e0000 */
[----:B------:R-:W-:-:S07]  /*37de0*/  IMAD.MOV.U32 R34, RZ, RZ, R14 ;  /* 0x000000ffff227224 */ /* 0x000fce00078e000e */
[----:B------:R-:W-:Y:S05]  /*37df0*/  WARPSYNC.COLLECTIVE R15, `(.L_x_3203) ;  /* 0x000000000f087348 */ /* 0x000fea0003c00000 */
[----:B------:R0:W1:Y:S02]  /*37e00*/  SHFL.IDX P6, R14, R13, R12, R11 ;  /* 0x0000000c0d0e7389 */ /* 0x00006400000c000b */
[----:B01----:R-:W-:Y:S01]  /*37e10*/  ENDCOLLECTIVE ;  /* 0x000000000000791b */ /* 0x003fe20003800000 */
.L_x_3203:
        /* <DEDUP_REMOVED lines=9> */
.L_x_3204:
[----:B------:R-:W-:Y:S02]  /*37eb0*/  IMAD.MOV.U32 R13, RZ, RZ, R56 ;  /* 0x000000ffff0d7224 */ /* 0x000fe400078e0038 */
[----:B------:R-:W-:Y:S01]  /*37ec0*/  IMAD.MOV.U32 R12, RZ, RZ, R121 ;  /* 0x000000ffff0c7224 */ /* 0x000fe200078e0079 */
[----:B------:R-:W-:-:S07]  /*37ed0*/  MOV R53, R14 ;  /* 0x0000000e00357202 */ /* 0x000fce0000000f00 */
[----:B------:R-:W-:Y:S05]  /*37ee0*/  WARPSYNC.COLLECTIVE R15, `(.L_x_3205) ;  /* 0x000000000f087348 */ /* 0x000fea0003c00000 */
[----:B------:R0:W1:Y:S02]  /*37ef0*/  SHFL.IDX P6, R14, R13, R12, R11 ;  /* 0x0000000c0d0e7389 */ /* 0x00006400000c000b */
[----:B01----:R-:W-:Y:S01]  /*37f00*/  ENDCOLLECTIVE ;  /* 0x000000000000791b */ /* 0x003fe20003800000 */
.L_x_3205:
[----:B------:R-:W-:Y:S02]  /*37f10*/  IMAD.MOV.U32 R13, RZ, RZ, R54 ;  /* 0x000000ffff0d7224 */ /* 0x000fe400078e0036 */
[----:B------:R-:W-:-:S07]  /*37f20*/  IMAD.MOV.U32 R56, RZ, RZ, R14 ;  /* 0x000000ffff387224 */ /* 0x000fce00078e000e */
[----:B------:R-:W-:Y:S05]  /*37f30*/  WARPSYNC.COLLECTIVE R15, `(.L_x_3206) ;  /* 0x000000000f087348 */ /* 0x000fea0003c00000 */
[----:B------:R0:W1:Y:S02]  /*37f40*/  SHFL.IDX P6, R14, R13, R12, R11 ;  /* 0x0000000c0d0e7389 */ /* 0x00006400000c000b */
[----:B01----:R-:W-:Y:S01]  /*37f50*/  ENDCOLLECTIVE ;  /* 0x000000000000791b */ /* 0x003fe20003800000 */
.L_x_3206:
[----:B------:R-:W-:Y:S01]  /*37f60*/  MOV R13, R59 ;  /* 0x0000003b000d7202 */ /* 0x000fe20000000f00 */
[----:B------:R-:W-:Y:S02]  /*37f70*/  IMAD.MOV.U32 R12, RZ, RZ, R0 ;  /* 0x000000ffff0c7224 */ /* 0x000fe400078e0000 */
[----:B------:R-:W-:-:S07]  /*37f80*/  IMAD.MOV.U32 R54, RZ, RZ, R14 ;  /* 0x000000ffff367224 */ /* 0x000fce00078e000e */
[----:B------:R-:W-:Y:S05]  /*37f90*/  WARPSYNC.COLLECTIVE R15, `(.L_x_3207) ;  /* 0x000000000f087348 */ /* 0x000fea0003c00000 */
[----:B------:R0:W1:Y:S02]  /*37fa0*/  SHFL.IDX P6, R14, R13, R12, R11 ;  /* 0x0000000c0d0e7389 */ /* 0x00006400000c000b */
[----:B01----:R-:W-:Y:S01]  /*37fb0*/  ENDCOLLECTIVE ;  /* 0x000000000000791b */ /* 0x003fe20003800000 */
.L_x_3207:
        /* <DEDUP_REMOVED lines=9> */
.L_x_3208:
[----:B------:R-:W-:Y:S01]  /*38050*/  IMAD.MOV.U32 R13, RZ, RZ, R60 ;  /* 0x000000ffff0d7224 */ /* 0x000fe200078e003c */
[----:B------:R-:W-:Y:S01]  /*38060*/  MOV R12, R121 ;  /* 0x00000079000c7202 */ /* 0x000fe20000000f00 */
[----:B------:R-:W-:-:S07]  /*38070*/  IMAD.MOV.U32 R57, RZ, RZ, R14 ;  /* 0x000000ffff397224 */ /* 0x000fce00078e000e */
[----:B------:R-:W-:Y:S05]  /*38080*/  WARPSYNC.COLLECTIVE R15, `(.L_x_3209) ;  /* 0x000000000f087348 */ /* 0x000fea0003c00000 */
[----:B------:R0:W1:Y:S02]  /*38090*/  SHFL.IDX P6, R14, R13, R12, R11 ;  /* 0x0000000c0d0e7389 */ /* 0x00006400000c000b */
[----:B01----:R-:W-:Y:S01]  /*380a0*/  ENDCOLLECTIVE ;  /* 0x000000000000791b */ /* 0x003fe20003800000 */
.L_x_3209:
[----:B------:R-:W-:Y:S02]  /*380b0*/  IMAD.MOV.U32 R13, RZ, RZ, R58 ;  /* 0x000000ffff0d7224 */ /* 0x000fe400078e003a */
[----:B------:R-:W-:-:S07]  /*380c0*/  IMAD.MOV.U32 R60, RZ, RZ, R14 ;  /* 0x000000ffff3c7224 */ /* 0x000fce00078e000e */
[----:B------:R-:W-:Y:S05]  /*380d0*/  WARPSYNC.COLLECTIVE R15, `(.L_x_3210) ;  /* 0x000000000f087348 */ /* 0x000fea0003c00000 */
[----:B------:R0:W1:Y:S02]  /*380e0*/  SHFL.IDX P6, R14, R13, R12, R11 ;  /* 0x0000000c0d0e7389 */ /* 0x00006400000c000b */
[----:B01----:R-:W-:Y:S01]  /*380f0*/  ENDCOLLECTIVE ;  /* 0x000000000000791b */ /* 0x003fe20003800000 */
.L_x_3210:
[----:B------:R-:W-:Y:S02]  /*38100*/  IMAD.MOV.U32 R13, RZ, RZ, R63 ;  /* 0x000000ffff0d7224 */ /* 0x000fe400078e003f */
[----:B------:R-:W-:Y:S02]  /*38110*/  IMAD.MOV.U32 R12, RZ, RZ, R0 ;  /* 0x000000ffff0c7224 */ /* 0x000fe400078e0000 */
[----:B------:R-:W-:-:S07]  /*38120*/  IMAD.MOV.U32 R58, RZ, RZ, R14 ;  /* 0x000000ffff3a7224 */ /* 0x000fce00078e000e */
[----:B------:R-:W-:Y:S05]  /*38130*/  WARPSYNC.COLLECTIVE R15, `(.L_x_3211) ;  /* 0x000000000f087348 */ /* 0x000fea0003c00000 */
[----:B------:R0:W1:Y:S02]  /*38140*/  SHFL.IDX P6, R14, R13, R12, R11 ;  /* 0x0000000c0d0e7389 */ /* 0x00006400000c000b */
[----:B01----:R-:W-:Y:S01]  /*38150*/  ENDCOLLECTIVE ;  /* 0x000000000000791b */ /* 0x003fe20003800000 */
.L_x_3211:
        /* <DEDUP_REMOVED lines=9> */
.L_x_3212:
[----:B------:R-:W-:Y:S02]  /*381f0*/  IMAD.MOV.U32 R13, RZ, RZ, R64 ;  /* 0x000000ffff0d7224 */ /* 0x000fe400078e0040 */
[----:B------:R-:W-:Y:S02]  /*38200*/  IMAD.MOV.U32 R12, RZ, RZ, R121 ;  /* 0x000000ffff0c7224 */ /* 0x000fe400078e0079 */
[----:B------:R-:W-:-:S07]  /*38210*/  IMAD.MOV.U32 R61, RZ, RZ, R14 ;  /* 0x000000ffff3d7224 */ /* 0x000fce00078e000e */
[----:B------:R-:W-:Y:S05]  /*38220*/  WARPSYNC.COLLECTIVE R15, `(.L_x_3213) ;  /* 0x000000000f087348 */ /* 0x000fea0003c00000 */
[----:B------:R0:W1:Y:S02]  /*38230*/  SHFL.IDX P6, R14, R13, R12, R11 ;  /* 0x0000000c0d0e7389 */ /* 0x00006400000c000b */
[----:B01----:R-:W-:Y:S01]  /*38240*/  ENDCOLLECTIVE ;  /* 0x000000000000791b */ /* 0x003fe20003800000 */
.L_x_3213:
[----:B------:R-:W-:Y:S01]  /*38250*/  MOV R13, R62 ;  /* 0x0000003e000d7202 */ /* 0x000fe20000000f00 */
[----:B------:R-:W-:-:S07]  /*38260*/  IMAD.MOV.U32 R64, RZ, RZ, R14 ;  /* 0x000000ffff407224 */ /* 0x000fce00078e000e */
[----:B------:R-:W-:Y:S05]  /*38270*/  WARPSYNC.COLLECTIVE R15, `(.L_x_3214) ;  /* 0x000000000f087348 */ /* 0x000fea0003c00000 */
[----:B------:R0:W1:Y:S02]  /*38280*/  SHFL.IDX P6, R14, R13, R12, R11 ;  /* 0x0000000c0d0e7389 */ /* 0x00006400000c000b */
[----:B01----:R-:W-:Y:S01]  /*38290*/  ENDCOLLECTIVE ;  /* 0x000000000000791b */ /* 0x003fe20003800000 */
.L_x_3214:
[----:B------:R-:W-:Y:S02]  /*382a0*/  IMAD.MOV.U32 R13, RZ, RZ, R67 ;  /* 0x000000ffff0d7224 */ /* 0x000fe400078e0043 */
[----:B------:R-:W-:Y:S02]  /*382b0*/  IMAD.MOV.U32 R12, RZ, RZ, R0 ;  /* 0x000000ffff0c7224 */ /* 0x000fe400078e0000 */
[----:B------:R-:W-:-:S07]  /*382c0*/  IMAD.MOV.U32 R62, RZ, RZ, R14 ;  /* 0x000000ffff3e7224 */ /* 0x000fce00078e000e */
[----:B------:R-:W-:Y:S05]  /*382d0*/  WARPSYNC.COLLECTIVE R15, `(.L_x_3215) ;  /* 0x000000000f087348 */ /* 0x000fea0003c00000 */
[----:B------:R0:W1:Y:S02]  /*382e0*/  SHFL.IDX P6, R14, R13, R12, R11 ;  /* 0x0000000c0d0e7389 */ /* 0x00006400000c000b */
[----:B01----:R-:W-:Y:S01]  /*382f0*/  ENDCOLLECTIVE ;  /* 0x000000000000791b */ /* 0x003fe20003800000 */
.L_x_3215:
        /* <DEDUP_REMOVED lines=9> */
.L_x_3216:
[----:B------:R-:W-:Y:S02]  /*38390*/  IMAD.MOV.U32 R13, RZ, RZ, R68 ;  /* 0x000000ffff0d7224 */ /* 0x000fe400078e0044 */
[----:B------:R-:W-:Y:S01]  /*383a0*/  IMAD.MOV.U32 R12, RZ, RZ, R121 ;  /* 0x000000ffff0c7224 */ /* 0x000fe200078e0079 */
[----:B------:R-:W-:-:S07]  /*383b0*/  MOV R65, R14 ;  /* 0x0000000e00417202 */ /* 0x000fce0000000f00 */
[----:B------:R-:W-:Y:S05]  /*383c0*/  WARPSYNC.COLLECTIVE R15, `(.L_x_3217) ;  /* 0x000000000f087348 */ /* 0x000fea0003c00000 */
[----:B------:R0:W1:Y:S02]  /*383d0*/  SHFL.IDX P6, R14, R13, R12, R11 ;  /* 0x0000000c0d0e7389 */ /* 0x00006400000c000b */
[----:B01----:R-:W-:Y:S01]  /*383e0*/  ENDCOLLECTIVE ;  /* 0x000000000000791b */ /* 0x003fe20003800000 */
.L_x_3217:
[----:B------:R-:W-:Y:S02]  /*383f0*/  IMAD.MOV.U32 R13, RZ, RZ, R66 ;  /* 0x000000ffff0d7224 */ /* 0x000fe400078e0042 */
[----:B------:R-:W-:-:S07]  /*38400*/  IMAD.MOV.U32 R68, RZ, RZ, R14 ;  /* 0x000000ffff447224 */ /* 0x000fce00078e000e */
[----:B------:R-:W-:Y:S05]  /*38410*/  WARPSYNC.COLLECTIVE R15, `(.L_x_3218) ;  /* 0x000000000f087348 */ /* 0x000fea0003c00000 */
[----:B------:R0:W1:Y:S02]  /*38420*/  SHFL.IDX P6, R14, R13, R12, R11 ;  /* 0x0000000c0d0e7389 */ /* 0x00006400000c000b */
[----:B01----:R-:W-:Y:S01]  /*38430*/  ENDCOLLECTIVE ;  /* 0x000000000000791b */ /* 0x003fe20003800000 */
.L_x_3218:
[----:B------:R-:W-:Y:S01]  /*38440*/  MOV R13, R71 ;  /* 0x00000047000d7202 */ /* 0x000fe20000000f00 */
[----:B------:R-:W-:Y:S02]  /*38450*/  IMAD.MOV.U32 R12, RZ, RZ, R0 ;  /* 0x000000ffff0c7224 */ /* 0x000fe400078e0000 */
[----:B------:R-:W-:-:S07]  /*38460*/  IMAD.MOV.U32 R66, RZ, RZ, R14 ;  /* 0x000000ffff427224 */ /* 0x000fce00078e000e */
[----:B------:R-:W-:Y:S05]  /*38470*/  WARPSYNC.COLLECTIVE R15, `(.L_x_3219) ;  /* 0x000000000f087348 */ /* 0x000fea0003c00000 */
[----:B------:R0:W1:Y:S02]  /*38480*/  SHFL.IDX P6, R14, R13, R12, R11 ;  /* 0x0000000c0d0e7389 */ /* 0x00006400000c000b */
[----:B01----:R-:W-:Y:S01]  /*38490*/  ENDCOLLECTIVE ;  /* 0x000000000000791b */ /* 0x003fe20003800000 */
.L_x_3219:
        /* <DEDUP_REMOVED lines=9> */
.L_x_3220:
[----:B------:R-:W-:Y:S01]  /*38530*/  IMAD.MOV.U32 R13, RZ, RZ, R72 ;  /* 0x000000ffff0d7224 */ /* 0x000fe200078e0048 */
[----:B------:R-:W-:Y:S01]  /*38540*/  MOV R12, R121 ;  /* 0x00000079000c7202 */ /* 0x000fe20000000f00 */
[----:B------:R-:W-:-:S07]  /*38550*/  IMAD.MOV.U32 R69, RZ, RZ, R14 ;  /* 0x000000ffff457224 */ /* 0x000fce00078e000e */
[----:B------:R-:W-:Y:S05]  /*38560*/  WARPSYNC.COLLECTIVE R15, `(.L_x_3221) ;  /* 0x000000000f087348 */ /* 0x000fea0003c00000 */
[----:B------:R0:W1:Y:S02]  /*38570*/  SHFL.IDX P6, R14, R13, R12, R11 ;  /* 0x0000000c0d0e7389 */ /* 0x00006400000c000b */
[----:B01----:R-:W-:Y:S01]  /*38580*/  ENDCOLLECTIVE ;  /* 0x000000000000791b */ /* 0x003fe20003800000 */
.L_x_3221:
[----:B------:R-:W-:Y:S02]  /*38590*/  IMAD.MOV.U32 R13, RZ, RZ, R70 ;  /* 0x000000ffff0d7224 */ /* 0x000fe400078e0046 */
[----:B------:R-:W-:-:S07]  /*385a0*/  IMAD.MOV.U32 R72, RZ, RZ, R14 ;  /* 0x000000ffff487224 */ /* 0x000fce00078e000e */
[----:B------:R-:W-:Y:S05]  /*385b0*/  WARPSYNC.COLLECTIVE R15, `(.L_x_3222) ;  /* 0x000000000f087348 */ /* 0x000fea0003c00000 */
[----:B------:R0:W1:Y:S02]  /*385c0*/  SHFL.IDX P6, R14, R13, R12, R11 ;  /* 0x0000000c0d0e7389 */ /* 0x00006400000c000b */
[----:B01----:R-:W-:Y:S01]  /*385d0*/  ENDCOLLECTIVE ;  /* 0x000000000000791b */ /* 0x003fe20003800000 */
.L_x_3222:
[----:B------:R-:W-:Y:S02]  /*385e0*/  IMAD.MOV.U32 R13, RZ, RZ, R75 ;  /* 0x000000ffff0d7224 */ /* 0x000fe400078e004b */
[----:B------:R-:W-:Y:S02]  /*385f0*/  IMAD.MOV.U32 R12, RZ, RZ, R0 ;  /* 0x000000ffff0c7224 */ /* 0x000fe400078e0000 */
[----:B------:R-:W-:-:S07]  /*38600*/  IMAD.MOV.U32 R70, RZ, RZ, R14 ;  /* 0x000000ffff467224 */ /* 0x000fce00078e000e */
[----:B------:R-:W-:Y:S05]  /*38610*/  WARPSYNC.COLLECTIVE R15, `(.L_x_3223) ;  /* 0x000000000f087348 */ /* 0x000fea0003c00000 */
[----:B------:R0:W1:Y:S02]  /*38620*/  SHFL.IDX P6, R14, R13, R12, R11 ;  /* 0x0000000c0d0e7389 */ /* 0x00006400000c000b */
[----:B01----:R-:W-:Y:S01]  /*38630*/  ENDCOLLECTIVE ;  /* 0x000000000000791b */ /* 0x003fe20003800000 */
.L_x_3223:
        /* <DEDUP_REMOVED lines=9> */
.L_x_3224:
[----:B------:R-:W-:Y:S02]  /*386d0*/  IMAD.MOV.U32 R13, RZ, RZ, R50 ;  /* 0x000000ffff0d7224 */ /* 0x000fe400078e0032 */
[----:B------:R-:W-:Y:S02]  /*386e0*/  IMAD.MOV.U32 R12, RZ, RZ, R121 ;  /* 0x000000ffff0c7224 */ /* 0x000fe400078e0079 */
[----:B------:R-:W-:-:S07]  /*386f0*/  IMAD.MOV.U32 R73, RZ, RZ, R14 ;  /* 0x000000ffff497224 */ /* 0x000fce00078e000e */
[----:B------:R-:W-:Y:S05]  /*38700*/  WARPSYNC.COLLECTIVE R15, `(.L_x_3225) ;  /* 0x000000000f087348 */ /* 0x000fea0003c00000 */
[----:B------:R0:W1:Y:S02]  /*38710*/  SHFL.IDX P6, R14, R13, R12, R11 ;  /* 0x0000000c0d0e7389 */ /* 0x00006400000c000b */
[----:B01----:R-:W-:Y:S01]  /*38720*/  ENDCOLLECTIVE ;  /* 0x000000000000791b */ /* 0x003fe20003800000 */
.L_x_3225:
[----:B------:R-:W-:Y:S01]  /*38730*/  MOV R13, R74 ;  /* 0x0000004a000d7202 */ /* 0x000fe20000000f00 */
[----:B------:R-:W-:-:S07]  /*38740*/  IMAD.MOV.U32 R50, RZ, RZ, R14 ;  /* 0x000000ffff327224 */ /* 0x000fce00078e000e */
[----:B------:R-:W-:Y:S05]  /*38750*/  WARPSYNC.COLLECTIVE R15, `(.L_x_3226) ;  /* 0x000000000f087348 */ /* 0x000fea0003c00000 */
[----:B------:R0:W1:Y:S02]  /*38760*/  SHFL.IDX P6, R14, R13, R12, R11 ;  /* 0x0000000c0d0e7389 */ /* 0x00006400000c000b */
[----:B01----:R-:W-:Y:S01]  /*38770*/  ENDCOLLECTIVE ;  /* 0x000000000000791b */ /* 0x003fe20003800000 */
.L_x_3226:
[----:B------:R-:W-:Y:S02]  /*38780*/  IMAD.MOV.U32 R13, RZ, RZ, R79 ;  /* 0x000000ffff0d7224 */ /* 0x000fe400078e004f */
[----:B------:R-:W-:Y:S02]  /*38790*/  IMAD.MOV.U32 R12, RZ, RZ, R0 ;  /* 0x000000ffff0c7224 */ /* 0x000fe400078e0000 */
[----:B------:R-:W-:-:S07]  /*387a0*/  IMAD.MOV.U32 R74, RZ, RZ, R14 ;  /* 0x000000ffff4a7224 */ /* 0x000fce00078e000e */
[----:B------:R-:W-:Y:S05]  /*387b0*/  WARPSYNC.COLLECTIVE R15, `(.L_x_3227) ;  /* 0x000000000f087348 */ /* 0x000fea0003c00000 */
[----:B------:R0:W1:Y:S02]  /*387c0*/  SHFL.IDX P6, R14, R13, R12, R11 ;  /* 0x0000000c0d0e7389 */ /* 0x00006400000c000b */
[----:B01----:R-:W-:Y:S01]  /*387d0*/  ENDCOLLECTIVE ;  /* 0x000000000000791b */ /* 0x003fe20003800000 */
.L_x_3227:
        /* <DEDUP_REMOVED lines=9> */
.L_x_3228:
[----:B------:R-:W-:Y:S02]  /*38870*/  IMAD.MOV.U32 R13, RZ, RZ, R48 ;  /* 0x000000ffff0d7224 */ /* 0x000fe400078e0030 */
[----:B------:R-:W-:Y:S01]  /*38880*/  IMAD.MOV.U32 R12, RZ, RZ, R121 ;  /* 0x000000ffff0c7224 */ /* 0x000fe200078e0079 */
[----:B------:R-:W-:-:S07]  /*38890*/  MOV R77, R14 ;  /* 0x0000000e004d7202 */ /* 0x000fce0000000f00 */
[----:B------:R-:W-:Y:S05]  /*388a0*/  WARPSYNC.COLLECTIVE R15, `(.L_x_3229) ;  /* 0x000000000f087348 */ /* 0x000fea0003c00000 */
[----:B------:R0:W1:Y:S02]  /*388b0*/  SHFL.IDX P6, R14, R13, R12, R11 ;  /* 0x0000000c0d0e7389 */ /* 0x00006400000c000b */
[----:B01----:R-:W-:Y:S01]  /*388c0*/  ENDCOLLECTIVE ;  /* 0x000000000000791b */ /* 0x003fe20003800000 */
.L_x_3229:
[----:B------:R-:W-:Y:S02]  /*388d0*/  IMAD.MOV.U32 R13, RZ, RZ, R78 ;  /* 0x000000ffff0d7224 */ /* 0x000fe400078e004e */
[----:B------:R-:W-:-:S07]  /*388e0*/  IMAD.MOV.U32 R48, RZ, RZ, R14 ;  /* 0x000000ffff307224 */ /* 0x000fce00078e000e */
[----:B------:R-:W-:Y:S05]  /*388f0*/  WARPSYNC.COLLECTIVE R15, `(.L_x_3230) ;  /* 0x000000000f087348 */ /* 0x000fea0003c00000 */
[----:B------:R0:W1:Y:S02]  /*38900*/  SHFL.IDX P6, R14, R13, R12, R11 ;  /* 0x0000000c0d0e7389 */ /* 0x00006400000c000b */
[----:B01----:R-:W-:Y:S01]  /*38910*/  ENDCOLLECTIVE ;  /* 0x000000000000791b */ /* 0x003fe20003800000 */
.L_x_3230:
[----:B------:R-:W-:Y:S01]  /*38920*/  MOV R13, R85 ;  /* 0x00000055000d7202 */ /* 0x000fe20000000f00 */
[----:B------:R-:W-:Y:S02]  /*38930*/  IMAD.MOV.U32 R12, RZ, RZ, R0 ;  /* 0x000000ffff0c7224 */ /* 0x000fe400078e0000 */
[----:B------:R-:W-:-:S07]  /*38940*/  IMAD.MOV.U32 R78, RZ, RZ, R14 ;  /* 0x000000ffff4e7224 */ /* 0x000fce00078e000e */
[----:B------:R-:W-:Y:S05]  /*38950*/  WARPSYNC.COLLECTIVE R15, `(.L_x_3231) ;  /* 0x000000000f087348 */ /* 0x000fea0003c00000 */
[----:B------:R0:W1:Y:S02]  /*38960*/  SHFL.IDX P6, R14, R13, R12, R11 ;  /* 0x0000000c0d0e7389 */ /* 0x00006400000c000b */
[----:B01----:R-:W-:Y:S01]  /*38970*/  ENDCOLLECTIVE ;  /* 0x000000000000791b */ /* 0x003fe20003800000 */
.L_x_3231:
        /* <DEDUP_REMOVED lines=9> */
.L_x_3232:
[----:B------:R-:W-:Y:S01]  /*38a10*/  IMAD.MOV.U32 R13, RZ, RZ, R46 ;  /* 0x000000ffff0d7224 */ /* 0x000fe200078e002e */
[----:B------:R-:W-:Y:S01]  /*38a20*/  MOV R12, R121 ;  /* 0x00000079000c7202 */ /* 0x000fe20000000f00 */
[----:B------:R-:W-:-:S07]  /*38a30*/  IMAD.MOV.U32 R83, RZ, RZ, R14 ;  /* 0x000000ffff537224 */ /* 0x000fce00078e000e */
[----:B------:R-:W-:Y:S05]  /*38a40*/  WARPSYNC.COLLECTIVE R15, `(.L_x_3233) ;  /* 0x000000000f087348 */ /* 0x000fea0003c00000 */
[----:B------:R0:W1:Y:S02]  /*38a50*/  SHFL.IDX P6, R14, R13, R12, R11 ;  /* 0x0000000c0d0e7389 */ /* 0x00006400000c000b */
[----:B01----:R-:W-:Y:S01]  /*38a60*/  ENDCOLLECTIVE ;  /* 0x000000000000791b */ /* 0x003fe20003800000 */
.L_x_3233:
[----:B------:R-:W-:Y:S02]  /*38a70*/  IMAD.MOV.U32 R13, RZ, RZ, R51 ;  /* 0x000000ffff0d7224 */ /* 0x000fe400078e0033 */
[----:B------:R-:W-:-:S07]  /*38a80*/  IMAD.MOV.U32 R46, RZ, RZ, R14 ;  /* 0x000000ffff2e7224 */ /* 0x000fce00078e000e */
[----:B------:R-:W-:Y:S05]  /*38a90*/  WARPSYNC.COLLECTIVE R15, `(.L_x_3234) ;  /* 0x000000000f087348 */ /* 0x000fea0003c00000 */
[----:B------:R0:W1:Y:S02]  /*38aa0*/  SHFL.IDX P6, R14, R13, R12, R11 ;  /* 0x0000000c0d0e7389 */ /* 0x00006400000c000b */
[----:B01----:R-:W-:Y:S01]  /*38ab0*/  ENDCOLLECTIVE ;  /* 0x000000000000791b */ /* 0x003fe20003800000 */
.L_x_3234:
        /* <DEDUP_REMOVED lines=8> */
.L_x_3235:
[----:B------:R-:W-:Y:S01]  /*38b40*/  IMAD.MOV.U32 R13, RZ, RZ, R87 ;  /* 0x000000ffff0d7224 */ /* 0x000fe200078e0057 */
[----:B------:R-:W-:-:S07]  /*38b50*/  MOV R89, R14 ;  /* 0x0000000e00597202 */ /* 0x000fce0000000f00 */
[----:B------:R-:W-:Y:S05]  /*38b60*/  WARPSYNC.COLLECTIVE R15, `(.L_x_3236) ;  /* 0x000000000f087348 */ /* 0x000fea0003c00000 */
[----:B------:R0:W1:Y:S02]  /*38b70*/  SHFL.IDX P6, R14, R13, R12, R11 ;  /* 0x0000000c0d0e7389 */ /* 0x00006400000c000b */
[----:B01----:R-:W-:Y:S01]  /*38b80*/  ENDCOLLECTIVE ;  /* 0x000000000000791b */ /* 0x003fe20003800000 */
.L_x_3236:
[----:B------:R-:W-:Y:S02]  /*38b90*/  IMAD.MOV.U32 R13, RZ, RZ, R44 ;  /* 0x000000ffff0d7224 */ /* 0x000fe400078e002c */
[----:B------:R-:W-:Y:S02]  /*38ba0*/  IMAD.MOV.U32 R12, RZ, RZ, R121 ;  /* 0x000000ffff0c7224 */ /* 0x000fe400078e0079 */
[----:B------:R-:W-:-:S07]  /*38bb0*/  IMAD.MOV.U32 R87, RZ, RZ, R14 ;  /* 0x000000ffff577224 */ /* 0x000fce00078e000e */
[----:B------:R-:W-:Y:S05]  /*38bc0*/  WARPSYNC.COLLECTIVE R15, `(.L_x_3237) ;  /* 0x000000000f087348 */ /* 0x000fea0003c00000 */
[----:B------:R0:W1:Y:S02]  /*38bd0*/  SHFL.IDX P6, R14, R13, R12, R11 ;  /* 0x0000000c0d0e7389 */ /* 0x00006400000c000b */
[----:B01----:R-:W-:Y:S01]  /*38be0*/  ENDCOLLECTIVE ;  /* 0x000000000000791b */ /* 0x003fe20003800000 */
.L_x_3237:
[----:B------:R-:W-:Y:S01]  /*38bf0*/  MOV R13, R49 ;  /* 0x00000031000d7202 */ /* 0x000fe20000000f00 */
[----:B------:R-:W-:-:S07]  /*38c00*/  IMAD.MOV.U32 R44, RZ, RZ, R14 ;  /* 0x000000ffff2c7224 */ /* 0x000fce00078e000e */
[----:B------:R-:W-:Y:S05]  /*38c10*/  WARPSYNC.COLLECTIVE R15, `(.L_x_3238) ;  /* 0x000000000f087348 */ /* 0x000fea0003c00000 */
[----:B------:R0:W1:Y:S02]  /*38c20*/  SHFL.IDX P6, R14, R13, R12, R11 ;  /* 0x0000000c0d0e7389 */ /* 0x00006400000c000b */
[----:B01----:R-:W-:Y:S01]  /*38c30*/  ENDCOLLECTIVE ;  /* 0x000000000000791b */ /* 0x003fe20003800000 */
.L_x_3238:
        /* <DEDUP_REMOVED lines=8> */
.L_x_3239:
[----:B------:R-:W-:Y:S02]  /*38cc0*/  SEL R86, R87, R49, P0 ;  /* 0x0000003157567207 */ /* 0x000fe40000000000 */
[----:B------:R-:W-:Y:S01]  /*38cd0*/  SEL R87, R49, R87, P0 ;  /* 0x0000005731577207 */ /* 0x000fe20000000000 */
[----:B------:R-:W-:Y:S02]  /*38ce0*/  IMAD.MOV.U32 R13, RZ, RZ, R91 ;  /* 0x000000ffff0d7224 */ /* 0x000fe400078e005b */
[----:B------:R-:W-:-:S07]  /*38cf0*/  IMAD.MOV.U32 R93, RZ, RZ, R14 ;  /* 0x000000ffff5d7224 */ /* 0x000fce00078e000e */
[----:B------:R-:W-:Y:S05]  /*38d00*/  WARPSYNC.COLLECTIVE R15, `(.L_x_3240) ;  /* 0x000000000f087348 */ /* 0x000fea0003c00000 */
[----:B------:R0:W1:Y:S02]  /*38d10*/  SHFL.IDX P6, R14, R13, R12, R11 ;  /* 0x0000000c0d0e7389 */ /* 0x00006400000c000b */
[----:B01----:R-:W-:Y:S01]  /*38d20*/  ENDCOLLECTIVE ;  /* 0x000000000000791b */ /* 0x003fe20003800000 */
.L_x_3240:
[----:B------:R-:W-:Y:S02]  /*38d30*/  IMAD.MOV.U32 R13, RZ, RZ, R42 ;  /* 0x000000ffff0d7224 */ /* 0x000fe400078e002a */
[----:B------:R-:W-:Y:S01]  /*38d40*/  IMAD.MOV.U32 R12, RZ, RZ, R121 ;  /* 0x000000ffff0c7224 */ /* 0x000fe200078e0079 */
[----:B------:R-:W-:-:S07]  /*38d50*/  MOV R91, R14 ;  /* 0x0000000e005b7202 */ /* 0x000fce0000000f00 */
[----:B------:R-:W-:Y:S05]  /*38d60*/  WARPSYNC.COLLECTIVE R15, `(.L_x_3241) ;  /* 0x000000000f087348 */ /* 0x000fea0003c00000 */
[----:B------:R0:W1:Y:S02]  /*38d70*/  SHFL.IDX P6, R14, R13, R12, R11 ;  /* 0x0000000c0d0e7389 */ /* 0x00006400000c000b */
[----:B01----:R-:W-:Y:S01]  /*38d80*/  ENDCOLLECTIVE ;  /* 0x000000000000791b */ /* 0x003fe20003800000 */
.L_x_3241:
[----:B------:R-:W-:Y:S02]  /*38d90*/  IMAD.MOV.U32 R13, RZ, RZ, R47 ;  /* 0x000000ffff0d7224 */ /* 0x000fe400078e002f */
[----:B------:R-:W-:-:S07]  /*38da0*/  IMAD.MOV.U32 R42, RZ, RZ, R14 ;  /* 0x000000ffff2a7224 */ /* 0x000fce00078e000e */
[----:B------:R-:W-:Y:S05]  /*38db0*/  WARPSYNC.COLLECTIVE R15, `(.L_x_3242) ;  /* 0x000000000f087348 */ /* 0x000fea0003c00000 */
[----:B------:R0:W1:Y:S02]  /*38dc0*/  SHFL.IDX P6, R14, R13, R12, R11 ;  /* 0x0000000c0d0e7389 */ /* 0x00006400000c000b */
[----:B01----:R-:W-:Y:S01]  /*38dd0*/  ENDCOLLECTIVE ;  /* 0x000000000000791b */ /* 0x003fe20003800000 */
.L_x_3242:
        /* <DEDUP_REMOVED lines=8> */
.L_x_3243:
[----:B------:R-:W-:Y:S02]  /*38e60*/  IMAD.MOV.U32 R13, RZ, RZ, R95 ;  /* 0x000000ffff0d7224 */ /* 0x000fe400078e005f */
[----:B------:R-:W-:-:S07]  /*38e70*/  IMAD.MOV.U32 R97, RZ, RZ, R14 ;  /* 0x000000ffff617224 */ /* 0x000fce00078e000e */
[----:B------:R-:W-:Y:S05]  /*38e80*/  WARPSYNC.COLLECTIVE R15, `(.L_x_3244) ;  /* 0x000000000f087348 */ /* 0x000fea0003c00000 */
[----:B------:R0:W1:Y:S02]  /*38e90*/  SHFL.IDX P6, R14, R13, R12, R11 ;  /* 0x0000000c0d0e7389 */ /* 0x00006400000c000b */
[----:B01----:R-:W-:Y:S01]  /*38ea0*/  ENDCOLLECTIVE ;  /* 0x000000000000791b */ /* 0x003fe20003800000 */
.L_x_3244:
[----:B------:R-:W-:Y:S01]  /*38eb0*/  IMAD.MOV.U32 R13, RZ, RZ, R40 ;  /* 0x000000ffff0d7224 */ /* 0x000fe200078e0028 */
[----:B------:R-:W-:Y:S01]  /*38ec0*/  MOV R12, R121 ;  /* 0x00000079000c7202 */ /* 0x000fe20000000f00 */
[----:B------:R-:W-:-:S07]  /*38ed0*/  IMAD.MOV.U32 R95, RZ, RZ, R14 ;  /* 0x000000ffff5f7224 */ /* 0x000fce00078e000e */
[----:B------:R-:W-:Y:S05]  /*38ee0*/  WARPSYNC.COLLECTIVE R15, `(.L_x_3245) ;  /* 0x000000000f087348 */ /* 0x000fea0003c00000 */
[----:B------:R0:W1:Y:S02]  /*38ef0*/  SHFL.IDX P6, R14, R13, R12, R11 ;  /* 0x0000000c0d0e7389 */ /* 0x00006400000c000b */
[----:B01----:R-:W-:Y:S01]  /*38f00*/  ENDCOLLECTIVE ;  /* 0x000000000000791b */ /* 0x003fe20003800000 */
.L_x_3245:
[----:B------:R-:W-:Y:S02]  /*38f10*/  IMAD.MOV.U32 R13, RZ, RZ, R45 ;  /* 0x000000ffff0d7224 */ /* 0x000fe400078e002d */
[----:B------:R-:W-:-:S07]  /*38f20*/  IMAD.MOV.U32 R40, RZ, RZ, R14 ;  /* 0x000000ffff287224 */ /* 0x000fce00078e000e */
[----:B------:R-:W-:Y:S05]  /*38f30*/  WARPSYNC.COLLECTIVE R15, `(.L_x_3246) ;  /* 0x000000000f087348 */ /* 0x000fea0003c00000 */
[----:B------:R0:W1:Y:S02]  /*38f40*/  SHFL.IDX P6, R14, R13, R12, R11 ;  /* 0x0000000c0d0e7389 */ /* 0x00006400000c000b */
[----:B01----:R-:W-:Y:S01]  /*38f50*/  ENDCOLLECTIVE ;  /* 0x000000000000791b */ /* 0x003fe20003800000 */
.L_x_3246:
        /* <DEDUP_REMOVED lines=8> */
.L_x_3247:
[----:B------:R-:W-:Y:S02]  /*38fe0*/  SEL R94, R95, R45, P0 ;  /* 0x0000002d5f5e7207 */ /* 0x000fe40000000000 */
[----:B------:R-:W-:Y:S01]  /*38ff0*/  SEL R95, R45, R95, P0 ;  /* 0x0000005f2d5f7207 */ /* 0x000fe20000000000 */
[----:B------:R-:W-:Y:S01]  /*39000*/  IMAD.MOV.U32 R13, RZ, RZ, R99 ;  /* 0x000000ffff0d7224 */ /* 0x000fe200078e0063 */
[----:B------:R-:W-:-:S07]  /*39010*/  MOV R101, R14 ;  /* 0x0000000e00657202 */ /* 0x000fce0000000f00 */
[----:B------:R-:W-:Y:S05]  /*39020*/  WARPSYNC.COLLECTIVE R15, `(.L_x_3248) ;  /* 0x000000000f087348 */ /* 0x000fea0003c00000 */
[----:B------:R0:W1:Y:S02]  /*39030*/  SHFL.IDX P6, R14, R13, R12, R11 ;  /* 0x0000000c0d0e7389 */ /* 0x00006400000c000b */
[----:B01----:R-:W-:Y:S01]  /*39040*/  ENDCOLLECTIVE ;  /* 0x000000000000791b */ /* 0x003fe20003800000 */
.L_x_3248:
[----:B------:R-:W-:Y:S02]  /*39050*/  IMAD.MOV.U32 R13, RZ, RZ, R38 ;  /* 0x000000ffff0d7224 */ /* 0x000fe400078e0026 */
[----:B------:R-:W-:Y:S02]  /*39060*/  IMAD.MOV.U32 R12, RZ, RZ, R121 ;  /* 0x000000ffff0c7224 */ /* 0x000fe400078e0079 */
[----:B------:R-:W-:-:S07]  /*39070*/  IMAD.MOV.U32 R99, RZ, RZ, R14 ;  /* 0x000000ffff637224 */ /* 0x000fce00078e000e */
[----:B------:R-:W-:Y:S05]  /*39080*/  WARPSYNC.COLLECTIVE R15, `(.L_x_3249) ;  /* 0x000000000f087348 */ /* 0x000fea0003c00000 */
[----:B------:R0:W1:Y:S02]  /*39090*/  SHFL.IDX P6, R14, R13, R12, R11 ;  /* 0x0000000c0d0e7389 */ /* 0x00006400000c000b */
[----:B01----:R-:W-:Y:S01]  /*390a0*/  ENDCOLLECTIVE ;  /* 0x000000000000791b */ /* 0x003fe20003800000 */
.L_x_3249:
[----:B------:R-:W-:Y:S01]  /*390b0*/  MOV R13, R43 ;  /* 0x0000002b000d7202 */ /* 0x000fe20000000f00 */
[----:B------:R-:W-:-:S07]  /*390c0*/  IMAD.MOV.U32 R38, RZ, RZ, R14 ;  /* 0x000000ffff267224 */ /* 0x000fce00078e000e */
[----:B------:R-:W-:Y:S05]  /*390d0*/  WARPSYNC.COLLECTIVE R15, `(.L_x_3250) ;  /* 0x000000000f087348 */ /* 0x000fea0003c00000 */
[----:B------:R0:W1:Y:S02]  /*390e0*/  SHFL.IDX P6, R14, R13, R12, R11 ;  /* 0x0000000c0d0e7389 */ /* 0x00006400000c000b */
[----:B01----:R-:W-:Y:S01]  /*390f0*/  ENDCOLLECTIVE ;  /* 0x000000000000791b */ /* 0x003fe20003800000 */
.L_x_3250:
        /* <DEDUP_REMOVED lines=8> */
.L_x_3251:
[----:B------:R-:W-:Y:S02]  /*39180*/  SEL R98, R99, R43, P0 ;  /* 0x0000002b63627207 */ /* 0x000fe40000000000 */
[----:B------:R-:W-:Y:S01]  /*39190*/  SEL R99, R43, R99, P0 ;  /* 0x000000632b637207 */ /* 0x000fe20000000000 */
[----:B------:R-:W-:Y:S02]  /*391a0*/  IMAD.MOV.U32 R13, RZ, RZ, R103 ;  /* 0x000000ffff0d7224 */ /* 0x000fe400078e0067 */
[----:B------:R-:W-:-:S07]  /*391b0*/  IMAD.MOV.U32 R105, RZ, RZ, R14 ;  /* 0x000000ffff697224 */ /* 0x000fce00078e000e */
[----:B------:R-:W-:Y:S05]  /*391c0*/  WARPSYNC.COLLECTIVE R15, `(.L_x_3252) ;  /* 0x000000000f087348 */ /* 0x000fea0003c00000 */
[----:B------:R0:W1:Y:S02]  /*391d0*/  SHFL.IDX P6, R14, R13, R12, R11 ;  /* 0x0000000c0d0e7389 */ /* 0x00006400000c000b */
[----:B01----:R-:W-:Y:S01]  /*391e0*/  ENDCOLLECTIVE ;  /* 0x000000000000791b */ /* 0x003fe20003800000 */
.L_x_3252:
[----:B------:R-:W-:Y:S02]  /*391f0*/  IMAD.MOV.U32 R13, RZ, RZ, R37 ;  /* 0x000000ffff0d7224 */ /* 0x000fe400078e0025 */
[----:B------:R-:W-:Y:S01]  /*39200*/  IMAD.MOV.U32 R12, RZ, RZ, R121 ;  /* 0x000000ffff0c7224 */ /* 0x000fe200078e0079 */
[----:B------:R-:W-:-:S07]  /*39210*/  MOV R103, R14 ;  /* 0x0000000e00677202 */ /* 0x000fce0000000f00 */
[----:B------:R-:W-:Y:S05]  /*39220*/  WARPSYNC.COLLECTIVE R15, `(.L_x_3253) ;  /* 0x000000000f087348 */ /* 0x000fea0003c00000 */
[----:B------:R0:W1:Y:S02]  /*39230*/  SHFL.IDX P6, R14, R13, R12, R11 ;  /* 0x0000000c0d0e7389 */ /* 0x00006400000c000b */
[----:B01----:R-:W-:Y:S01]  /*39240*/  ENDCOLLECTIVE ;  /* 0x000000000000791b */ /* 0x003fe20003800000 */
.L_x_3253:
[----:B------:R-:W-:Y:S02]  /*39250*/  IMAD.MOV.U32 R13, RZ, RZ, R41 ;  /* 0x000000ffff0d7224 */ /* 0x000fe400078e0029 */
[----:B------:R-:W-:-:S07]  /*39260*/  IMAD.MOV.U32 R37, RZ, RZ, R14 ;  /* 0x000000ffff257224 */ /* 0x000fce00078e000e */
[----:B------:R-:W-:Y:S05]  /*39270*/  WARPSYNC.COLLECTIVE R15, `(.L_x_3254) ;  /* 0x000000000f087348 */ /* 0x000fea0003c00000 */
[----:B------:R0:W1:Y:S02]  /*39280*/  SHFL.IDX P6, R14, R13, R12, R11 ;  /* 0x0000000c0d0e7389 */ /* 0x00006400000c000b */
[----:B01----:R-:W-:Y:S01]  /*39290*/  ENDCOLLECTIVE ;  /* 0x000000000000791b */ /* 0x003fe20003800000 */
.L_x_3254:
        /* <DEDUP_REMOVED lines=8> */
.L_x_3255:
[----:B------:R-:W-:Y:S02]  /*39320*/  SEL R102, R103, R41, P0 ;  /* 0x0000002967667207 */ /* 0x000fe40000000000 */
[----:B------:R-:W-:Y:S01]  /*39330*/  SEL R103, R41, R103, P0 ;  /* 0x0000006729677207 */ /* 0x000fe20000000000 */
[----:B------:R-:W-:Y:S02]  /*39340*/  IMAD.MOV.U32 R13, RZ, RZ, R107 ;  /* 0x000000ffff0d7224 */ /* 0x000fe400078e006b */
[----:B------:R-:W-:-:S07]  /*39350*/  IMAD.MOV.U32 R109, RZ, RZ, R14 ;  /* 0x000000ffff6d7224 */ /* 0x000fce00078e000e */
[----:B------:R-:W-:Y:S05]  /*39360*/  WARPSYNC.COLLECTIVE R15, `(.L_x_3256) ;  /* 0x000000000f087348 */ /* 0x000fea0003c00000 */
[----:B------:R0:W1:Y:S02]  /*39370*/  SHFL.IDX P6, R14, R13, R12, R11 ;  /* 0x0000000c0d0e7389 */ /* 0x00006400000c000b */
[----:B01----:R-:W-:Y:S01]  /*39380*/  ENDCOLLECTIVE ;  /* 0x000000000000791b */ /* 0x003fe20003800000 */
.L_x_3256:
[----:B------:R-:W-:Y:S01]  /*39390*/  MOV R13, R36 ;  /* 0x00000024000d7202 */ /* 0x000fe20000000f00 */
[----:B------:R-:W-:Y:S02]  /*393a0*/  IMAD.MOV.U32 R12, RZ, RZ, R121 ;  /* 0x000000ffff0c7224 */ /* 0x000fe400078e0079 */
[----:B------:R-:W-:-:S07]  /*393b0*/  IMAD.MOV.U32 R107, RZ, RZ, R14 ;  /* 0x000000ffff6b7224 */ /* 0x000fce00078e000e */
[----:B------:R-:W-:Y:S05]  /*393c0*/  WARPSYNC.COLLECTIVE R15, `(.L_x_3257) ;  /* 0x000000000f087348 */ /* 0x000fea0003c00000 */
[----:B------:R0:W1:Y:S02]  /*393d0*/  SHFL.IDX P6, R14, R13, R12, R11 ;  /* 0x0000000c0d0e7389 */ /* 0x00006400000c000b */
[----:B01----:R-:W-:Y:S01]  /*393e0*/  ENDCOLLECTIVE ;  /* 0x000000000000791b */ /* 0x003fe20003800000 */
.L_x_3257:
[----:B------:R-:W-:Y:S02]  /*393f0*/  IMAD.MOV.U32 R13, RZ, RZ, R39 ;  /* 0x000000ffff0d7224 */ /* 0x000fe400078e0027 */
[----:B------:R-:W-:-:S07]  /*39400*/  IMAD.MOV.U32 R36, RZ, RZ, R14 ;  /* 0x000000ffff247224 */ /* 0x000fce00078e000e */
[----:B------:R-:W-:Y:S05]  /*39410*/  WARPSYNC.COLLECTIVE R15, `(.L_x_3258) ;  /* 0x000000000f087348 */ /* 0x000fea0003c00000 */
[----:B------:R0:W1:Y:S02]  /*39420*/  SHFL.IDX P6, R14, R13, R12, R11 ;  /* 0x0000000c0d0e7389 */ /* 0x00006400000c000b */
[----:B01----:R-:W-:Y:S01]  /*39430*/  ENDCOLLECTIVE ;  /* 0x000000000000791b */ /* 0x003fe20003800000 */
.L_x_3258:
[----:B------:R-:W-:Y:S02]  /*39440*/  SEL R108, R109, R36, P0 ;  /* 0x000000246d6c7207 */ /* 0x000fe40000000000 */
[----:B------:R-:W-:Y:S02]  /*39450*/  SEL R109, R36, R109, P0 ;  /* 0x0000006d246d7207 */ /* 0x000fe40000000000 */
[----:B------:R-:W-:Y:S01]  /*39460*/  MOV R13, R125 ;  /* 0x0000007d000d7202 */ /* 0x000fe20000000f00 */
        /* <DEDUP_REMOVED lines=10> */
.L_x_3259:
        /* <DEDUP_REMOVED lines=8> */
.L_x_3260:
[----:B------:R-:W-:Y:S01]  /*39590*/  MOV R13, R126 ;  /* 0x0000007e000d7202 */ /* 0x000fe20000000f00 */
        /* <DEDUP_REMOVED lines=9> */
.L_x_3261:
[----:B------:R-:W-:Y:S02]  /*39630*/  IMAD.MOV.U32 R13, RZ, RZ, R154 ;  /* 0x000000ffff0d7224 */ /* 0x000fe400078e009a */
[----:B------:R-:W-:-:S07]  /*39640*/  IMAD.MOV.U32 R126, RZ, RZ, R14 ;  /* 0x000000ffff7e7224 */ /* 0x000fce00078e000e */
[----:B------:R-:W-:Y:S05]  /*39650*/  WARPSYNC.COLLECTIVE R15, `(.L_x_3262) ;  /* 0x000000000f087348 */ /* 0x000fea0003c00000 */
[----:B------:R0:W1:Y:S02]  /*39660*/  SHFL.IDX P6, R14, R13, R12, R11 ;  /* 0x0000000c0d0e7389 */ /* 0x00006400000c000b */
[----:B01----:R-:W-:Y:S01]  /*39670*/  ENDCOLLECTIVE ;  /* 0x000000000000791b */ /* 0x003fe20003800000 */
.L_x_3262:
[----:B------:R-:W-:Y:S01]  /*39680*/  IMAD.MOV.U32 R11, RZ, RZ, R14 ;  /* 0x000000ffff0b7224 */ /* 0x000fe200078e000e */
[----:B------:R-:W-:Y:S06]  /*39690*/  BRA `(.L_x_3263) ;  /* 0xfffffeec00987947 */ /* 0x000fec000383ffff */
.L_x_2945:
[----:B------:R-:W-:Y:S02]  /*396a0*/  IMAD.MOV.U32 R13, RZ, RZ, R128 ;  /* 0x000000ffff0d7224 */ /* 0x000fe400078e0080 */
[----:B------:R-:W-:Y:S02]  /*396b0*/  IMAD.MOV.U32 R12, RZ, RZ, RZ ;  /* 0x000000ffff0c7224 */ /* 0x000fe400078e00ff */
[----:B------:R-:W-:Y:S02]  /*396c0*/  IMAD.MOV.U32 R11, RZ, RZ, 0x181f ;  /* 0x0000181fff0b7424 */ /* 0x000fe400078e00ff */
[----:B------:R-:W-:-:S07]  /*396d0*/  IMAD.MOV.U32 R15, RZ, RZ, -0x1 ;  /* 0xffffffffff0f7424 */ /* 0x000fce00078e00ff */
[----:B-----5:R-:W-:Y:S05]  /*396e0*/  WARPSYNC.COLLECTIVE R15, `(.L_x_3264) ;  /* 0x000000000f087348 */ /* 0x020fea0003c00000 */
[----:B------:R0:W1:Y:S02]  /*396f0*/  SHFL.IDX P6, R14, R13, R12, R11 ;  /* 0x0000000c0d0e7389 */ /* 0x00006400000c000b */
[----:B01---5:R-:W-:Y:S01]  /*39700*/  ENDCOLLECTIVE ;  /* 0x000000000000791b */ /* 0x023fe20003800000 */
.L_x_3264:
[----:B------:R-:W-:Y:S01]  /*39710*/  IMAD.MOV.U32 R13, RZ, RZ, R20 ;  /* 0x000000ffff0d7224 */ /* 0x000fe200078e0014 */
[----:B------:R-:W-:-:S07]  /*39720*/  MOV R0, R14 ;  /* 0x0000000e00007202 */ /* 0x000fce0000000f00 */
[----:B------:R-:W-:Y:S05]  /*39730*/  WARPSYNC.COLLECTIVE R15, `(.L_x_3265) ;  /* 0x000000000f087348 */ /* 0x000fea0003c00000 */
[----:B------:R0:W1:Y:S02]  /*39740*/  SHFL.IDX P6, R14, R13, R12, R11 ;  /* 0x0000000c0d0e7389 */ /* 0x00006400000c000b */
[----:B01----:R-:W-:Y:S01]  /*39750*/  ENDCOLLECTIVE ;  /* 0x000000000000791b */ /* 0x003fe20003800000 */
.L_x_3265:
[----:B------:R-:W-:Y:S05]  /*39760*/  BRA `(.L_x_3266) ;  /* 0xfffffefc00e47947 */ /* 0x000fea000383ffff */
.L_x_2948:
[----:B------:R-:W-:Y:S01]  /*39770*/  BSSY B1, `(.L_x_3267) ;  /* 0x0000008000017945 */ /* 0x000fe20003800000 */
[----:B------:R-:W-:Y:S01]  /*39780*/  IMAD.MOV.U32 R13, RZ, RZ, R128 ;  /* 0x000000ffff0d7224 */ /* 0x000fe200078e0080 */
[----:B------:R-:W-:Y:S01]  /*39790*/  MOV R15, 0xffffffff ;  /* 0xffffffff000f7802 */ /* 0x000fe20000000f00 */
[----:B------:R-:W-:Y:S02]  /*397a0*/  IMAD.MOV.U32 R12, RZ, RZ, 0x1 ;  /* 0x00000001ff0c7424 */ /* 0x000fe400078e00ff */
[----:B------:R-:W-:-:S07]  /*397b0*/  IMAD.MOV.U32 R11, RZ, RZ, 0x181f ;  /* 0x0000181fff0b7424 */ /* 0x000fce00078e00ff */
[----:B012---:R-:W-:Y:S05]  /*397c0*/  WARPSYNC.COLLECTIVE R15, `(.L_x_3268) ;  /* 0x000000000f087348 */ /* 0x007fea0003c00000 */
[----:B--2---:R2:W3:Y:S02]  /*397d0*/  SHFL.IDX P6, R14, R13, R12, R11 ;  /* 0x0000000c0d0e7389 */ /* 0x0044e400000c000b */
[----:B0123--:R-:W-:Y:S01]  /*397e0*/  ENDCOLLECTIVE ;  /* 0x000000000000791b */ /* 0x00ffe20003800000 */
.L_x_3268:
[----:B------:R-:W-:Y:S05]  /*397f0*/  BSYNC B1 ;  /* 0x0000000000017941 */ /* 0x000fea0003800000 */
.L_x_3267:
        /* <DEDUP_REMOVED lines=8> */
.L_x_3269:
[----:B------:R-:W-:Y:S05]  /*39880*/  BRA `(.L_x_3270) ;  /* 0xffffff00000c7947 */ /* 0x000fea000383ffff */
.L_x_2951:
[----:B------:R-:W-:Y:S01]  /*39890*/  BSSY B1, `(.L_x_3271) ;  /* 0x0000008000017945 */ /* 0x000fe20003800000 */
[----:B------:R-:W-:Y:S02]  /*398a0*/  IMAD.MOV.U32 R13, RZ, RZ, R128 ;  /* 0x000000ffff0d7224 */ /* 0x000fe400078e0080 */
[----:B------:R-:W-:Y:S02]  /*398b0*/  IMAD.MOV.U32 R12, RZ, RZ, 0x2 ;  /* 0x00000002ff0c7424 */ /* 0x000fe400078e00ff */
[----:B------:R-:W-:Y:S02]  /*398c0*/  IMAD.MOV.U32 R11, RZ, RZ, 0x181f ;  /* 0x0000181fff0b7424 */ /* 0x000fe400078e00ff */
[----:B----4-:R-:W-:-:S07]  /*398d0*/  IMAD.MOV.U32 R15, RZ, RZ, -0x1 ;  /* 0xffffffffff0f7424 */ /* 0x010fce00078e00ff */
[----:B0123--:R-:W-:Y:S05]  /*398e0*/  WARPSYNC.COLLECTIVE R15, `(.L_x_3272) ;  /* 0x000000000f087348 */ /* 0x00ffea0003c00000 */
[----:B--2---:R2:W4:Y:S02]  /*398f0*/  SHFL.IDX P6, R14, R13, R12, R11 ;  /* 0x0000000c0d0e7389 */ /* 0x00452400000c000b */
[----:B01234-:R-:W-:Y:S01]  /*39900*/  ENDCOLLECTIVE ;  /* 0x000000000000791b */ /* 0x01ffe20003800000 */
.L_x_3272:
[----:B------:R-:W-:Y:S05]  /*39910*/  BSYNC B1 ;  /* 0x0000000000017941 */ /* 0x000fea0003800000 */
.L_x_3271:
        /* <DEDUP_REMOVED lines=8> */
.L_x_3273:
[----:B------:R-:W-:Y:S05]  /*399a0*/  BRA `(.L_x_3274) ;  /* 0xffffff00001c7947 */ /* 0x000fea000383ffff */
.L_x_2954:
[----:B------:R-:W-:Y:S01]  /*399b0*/  BSSY B1, `(.L_x_3275) ;  /* 0x0000008000017945 */ /* 0x000fe20003800000 */
[----:B------:R-:W-:Y:S01]  /*399c0*/  MOV R13, R128 ;  /* 0x00000080000d7202 */ /* 0x000fe20000000f00 */
[----:B------:R-:W-:Y:S02]  /*399d0*/  IMAD.MOV.U32 R12, RZ, RZ, 0x3 ;  /* 0x00000003ff0c7424 */ /* 0x000fe400078e00ff */
[----:B------:R-:W-:Y:S02]  /*399e0*/  IMAD.MOV.U32 R11, RZ, RZ, 0x181f ;  /* 0x0000181fff0b7424 */ /* 0x000fe400078e00ff */
[----:B----4-:R-:W-:-:S07]  /*399f0*/  IMAD.MOV.U32 R15, RZ, RZ, -0x1 ;  /* 0xffffffffff0f7424 */ /* 0x010fce00078e00ff */
[----:B0123--:R-:W-:Y:S05]  /*39a00*/  WARPSYNC.COLLECTIVE R15, `(.L_x_3276) ;  /* 0x000000000f087348 */ /* 0x00ffea0003c00000 */
[----:B--2---:R2:W4:Y:S02]  /*39a10*/  SHFL.IDX P6, R14, R13, R12, R11 ;  /* 0x0000000c0d0e7389 */ /* 0x00452400000c000b */
[----:B01234-:R-:W-:Y:S01]  /*39a20*/  ENDCOLLECTIVE ;  /* 0x000000000000791b */ /* 0x01ffe20003800000 */
.L_x_3276:
[----:B------:R-:W-:Y:S05]  /*39a30*/  BSYNC B1 ;  /* 0x0000000000017941 */ /* 0x000fea0003800000 */
.L_x_3275:
        /* <DEDUP_REMOVED lines=8> */
.L_x_3277:
[----:B------:R-:W-:Y:S05]  /*39ac0*/  BRA `(.L_x_3278) ;  /* 0xffffff00002c7947 */ /* 0x000fea000383ffff */
.L_x_2956:
[----:B------:R-:W-:Y:S01]  /*39ad0*/  IMAD.MOV.U32 R13, RZ, RZ, R41 ;  /* 0x000000ffff0d7224 */ /* 0x000fe200078e0029 */
[----:B------:R-:W-:Y:S01]  /*39ae0*/  MOV R12, RZ ;  /* 0x000000ff000c7202 */ /* 0x000fe20000000f00 */
[----:B------:R-:W-:Y:S02]  /*39af0*/  IMAD.MOV.U32 R11, RZ, RZ, 0x1c1f ;  /* 0x00001c1fff0b7424 */ /* 0x000fe400078e00ff */
[----:B------:R-:W-:-:S07]  /*39b00*/  IMAD.MOV.U32 R15, RZ, RZ, -0x1 ;  /* 0xffffffffff0f7424 */ /* 0x000fce00078e00ff */
[----:B------:R-:W-:Y:S05]  /*39b10*/  WARPSYNC.COLLECTIVE R15, `(.L_x_3279) ;  /* 0x000000000f087348 */ /* 0x000fea0003c00000 */
[----:B------:R0:W1:Y:S02]  /*39b20*/  SHFL.IDX P6, R14, R13, R12, R11 ;  /* 0x0000000c0d0e7389 */ /* 0x00006400000c000b */
[----:B01----:R-:W-:Y:S01]  /*39b30*/  ENDCOLLECTIVE ;  /* 0x000000000000791b */ /* 0x003fe20003800000 */
.L_x_3279:
[----:B------:R-:W-:Y:S02]  /*39b40*/  IMAD.MOV.U32 R13, RZ, RZ, R40 ;  /* 0x000000ffff0d7224 */ /* 0x000fe400078e0028 */
[----:B------:R-:W-:-:S07]  /*39b50*/  IMAD.MOV.U32 R42, RZ, RZ, R14 ;  /* 0x000000ffff2a7224 */ /* 0x000fce00078e000e */
[----:B------:R-:W-:Y:S05]  /*39b60*/  WARPSYNC.COLLECTIVE R15, `(.L_x_3280) ;  /* 0x000000000f087348 */ /* 0x000fea0003c00000 */
[----:B------:R0:W1:Y:S02]  /*39b70*/  SHFL.IDX P6, R14, R13, R12, R11 ;  /* 0x0000000c0d0e7389 */ /* 0x00006400000c000b */
[----:B01----:R-:W-:Y:S01]  /*39b80*/  ENDCOLLECTIVE ;  /* 0x000000000000791b */ /* 0x003fe20003800000 */
.L_x_3280:
[----:B------:R-:W-:Y:S01]  /*39b90*/  MOV R43, R14 ;  /* 0x0000000e002b7202 */ /* 0x000fe20000000f00 */
[----:B------:R-:W-:Y:S06]  /*39ba0*/  BRA `(.L_x_3281) ;  /* 0xffffff0000f47947 */ /* 0x000fec000383ffff */
.L_x_2959:
[----:B------:R-:W-:Y:S01]  /*39bb0*/  BSSY B1, `(.L_x_3282) ;  /* 0x0000008000017945 */ /* 0x000fe20003800000 */
[----:B------:R-:W-:Y:S02]  /*39bc0*/  IMAD.MOV.U32 R13, RZ, RZ, R41 ;  /* 0x000000ffff0d7224 */ /* 0x000fe400078e0029 */
[----:B------:R-:W-:Y:S02]  /*39bd0*/  IMAD.MOV.U32 R12, RZ, RZ, 0x1 ;  /* 0x00000001ff0c7424 */ /* 0x000fe400078e00ff */
[----:B------:R-:W-:Y:S02]  /*39be0*/  IMAD.MOV.U32 R11, RZ, RZ, 0x1c1f ;  /* 0x00001c1fff0b7424 */ /* 0x000fe400078e00ff */
[----:B------:R-:W-:-:S07]  /*39bf0*/  IMAD.MOV.U32 R15, RZ, RZ, -0x1 ;  /* 0xffffffffff0f7424 */ /* 0x000fce00078e00ff */
[----:B0123--:R-:W-:Y:S05]  /*39c00*/  WARPSYNC.COLLECTIVE R15, `(.L_x_3283) ;  /* 0x000000000f087348 */ /* 0x00ffea0003c00000 */
[----:B------:R4:W0:Y:S02]  /*39c10*/  SHFL.IDX P6, R14, R13, R12, R11 ;  /* 0x0000000c0d0e7389 */ /* 0x00082400000c000b */
[----:B01234-:R-:W-:Y:S01]  /*39c20*/  ENDCOLLECTIVE ;  /* 0x000000000000791b */ /* 0x01ffe20003800000 */
.L_x_3283:
[----:B------:R-:W-:Y:S05]  /*39c30*/  BSYNC B1 ;  /* 0x0000000000017941 */ /* 0x000fea0003800000 */
.L_x_3282:
        /* <DEDUP_REMOVED lines=8> */
.L_x_3284:
[----:B------:R-:W-:Y:S05]  /*39cc0*/  BRA `(.L_x_3285) ;  /* 0xffffff0c00dc7947 */ /* 0x000fea000383ffff */
.L_x_2963:
[----:B------:R-:W-:Y:S01]  /*39cd0*/  MOV R13, R3 ;  /* 0x00000003000d7202 */ /* 0x000fe20000000f00 */
[----:B------:R-:W-:Y:S02]  /*39ce0*/  IMAD.MOV.U32 R12, RZ, RZ, RZ ;  /* 0x000000ffff0c7224 */ /* 0x000fe400078e00ff */
[----:B------:R-:W-:Y:S02]  /*39cf0*/  IMAD.MOV.U32 R11, RZ, RZ, 0x181f ;  /* 0x0000181fff0b7424 */ /* 0x000fe400078e00ff */
[----:B------:R-:W-:-:S07]  /*39d00*/  IMAD.MOV.U32 R15, RZ, RZ, -0x1 ;  /* 0xffffffffff0f7424 */ /* 0x000fce00078e00ff */
[----:B0-----:R-:W-:Y:S05]  /*39d10*/  WARPSYNC.COLLECTIVE R15, `(.L_x_3286) ;  /* 0x000000000f087348 */ /* 0x001fea0003c00000 */
[----:B------:R1:W2:Y:S02]  /*39d20*/  SHFL.IDX P6, R14, R13, R12, R11 ;  /* 0x0000000c0d0e7389 */ /* 0x0002a400000c000b */
[----:B012---:R-:W-:Y:S01]  /*39d30*/  ENDCOLLECTIVE ;  /* 0x000000000000791b */ /* 0x007fe20003800000 */
.L_x_3286:
[----:B------:R-:W-:Y:S01]  /*39d40*/  MOV R13, R2 ;  /* 0x00000002000d7202 */ /* 0x000fe20000000f00 */
[----:B------:R-:W-:-:S07]  /*39d50*/  IMAD.MOV.U32 R0, RZ, RZ, R14 ;  /* 0x000000ffff007224 */ /* 0x000fce00078e000e */
[----:B------:R-:W-:Y:S05]  /*39d60*/  WARPSYNC.COLLECTIVE R15, `(.L_x_3287) ;  /* 0x000000000f087348 */ /* 0x000fea0003c00000 */
[----:B------:R0:W1:Y:S02]  /*39d70*/  SHFL.IDX P6, R14, R13, R12, R11 ;  /* 0x0000000c0d0e7389 */ /* 0x00006400000c000b */
[----:B01----:R-:W-:Y:S01]  /*39d80*/  ENDCOLLECTIVE ;  /* 0x000000000000791b */ /* 0x003fe20003800000 */
.L_x_3287:
[----:B------:R-:W-:Y:S05]  /*39d90*/  BRA `(.L_x_3288) ;  /* 0xffffff24009c7947 */ /* 0x000fea000383ffff */
.L_x_2966:
        /* <DEDUP_REMOVED lines=8> */
.L_x_3290:
[----:B------:R-:W-:Y:S05]  /*39e20*/  BSYNC B1 ;  /* 0x0000000000017941 */ /* 0x000fea0003800000 */
.L_x_3289:
        /* <DEDUP_REMOVED lines=8> */
.L_x_3291:
[----:B------:R-:W-:Y:S05]  /*39eb0*/  BRA `(.L_x_3292) ;  /* 0xffffff2400b07947 */ /* 0x000fea000383ffff */
.L_x_2969:
[----:B------:R-:W-:Y:S01]  /*39ec0*/  BSSY B1, `(.L_x_3293) ;  /* 0x0000008000017945 */ /* 0x000fe20003800000 */
[----:B----4-:R-:W-:Y:S01]  /*39ed0*/  MOV R13, R3 ;  /* 0x00000003000d7202 */ /* 0x010fe20000000f00 */
[----:B------:R-:W-:Y:S02]  /*39ee0*/  IMAD.MOV.U32 R12, RZ, RZ, 0x2 ;  /* 0x00000002ff0c7424 */ /* 0x000fe400078e00ff */
[----:B------:R-:W-:Y:S02]  /*39ef0*/  IMAD.MOV.U32 R11, RZ, RZ, 0x181f ;  /* 0x0000181fff0b7424 */ /* 0x000fe400078e00ff */
[----:B------:R-:W-:-:S07]  /*39f00*/  IMAD.MOV.U32 R15, RZ, RZ, -0x1 ;  /* 0xffffffffff0f7424 */ /* 0x000fce00078e00ff */
[----:B0123--:R-:W-:Y:S05]  /*39f10*/  WARPSYNC.COLLECTIVE R15, `(.L_x_3294) ;  /* 0x000000000f087348 */ /* 0x00ffea0003c00000 */
[----:B---3--:R3:W4:Y:S02]  /*39f20*/  SHFL.IDX P6, R14, R13, R12, R11 ;  /* 0x0000000c0d0e7389 */ /* 0x00872400000c000b */
[----:B01234-:R-:W-:Y:S01]  /*39f30*/  ENDCOLLECTIVE ;  /* 0x000000000000791b */ /* 0x01ffe20003800000 */
.L_x_3294:
[----:B------:R-:W-:Y:S05]  /*39f40*/  BSYNC B1 ;  /* 0x0000000000017941 */ /* 0x000fea0003800000 */
.L_x_3293:
        /* <DEDUP_REMOVED lines=8> */
.L_x_3295:
[----:B------:R-:W-:Y:S05]  /*39fd0*/  BRA `(.L_x_3296) ;  /* 0xffffff2400c07947 */ /* 0x000fea000383ffff */
.L_x_2972:
[----:B------:R-:W-:Y:S01]  /*39fe0*/  BSSY B1, `(.L_x_3297) ;  /* 0x0000008000017945 */ /* 0x000fe20003800000 */
[----:B0-----:R-:W-:Y:S01]  /*39ff0*/  IMAD.MOV.U32 R13, RZ, RZ, R3 ;  /* 0x000000ffff0d7224 */ /* 0x001fe200078e0003 */
[----:B------:R-:W-:Y:S01]  /*3a000*/  MOV R12, 0x3 ;  /* 0x00000003000c7802 */ /* 0x000fe20000000f00 */
[----:B------:R-:W-:Y:S02]  /*3a010*/  IMAD.MOV.U32 R11, RZ, RZ, 0x181f ;  /* 0x0000181fff0b7424 */ /* 0x000fe400078e00ff */
[----:B------:R-:W-:-:S07]  /*3a020*/  IMAD.MOV.U32 R15, RZ, RZ, -0x1 ;  /* 0xffffffffff0f7424 */ /* 0x000fce00078e00ff */
[----:B-1234-:R-:W-:Y:S05]  /*3a030*/  WARPSYNC.COLLECTIVE R15, `(.L_x_3298) ;  /* 0x000000000f087348 */ /* 0x01efea0003c00000 */
[----:B----4-:R0:W4:Y:S02]  /*3a040*/  SHFL.IDX P6, R14, R13, R12, R11 ;  /* 0x0000000c0d0e7389 */ /* 0x01012400000c000b */
[----:B01234-:R-:W-:Y:S01]  /*3a050*/  ENDCOLLECTIVE ;  /* 0x000000000000791b */ /* 0x01ffe20003800000 */
.L_x_3298:
[----:B------:R-:W-:Y:S05]  /*3a060*/  BSYNC B1 ;  /* 0x0000000000017941 */ /* 0x000fea0003800000 */
.L_x_3297:
        /* <DEDUP_REMOVED lines=8> */
.L_x_3299:
[----:B------:R-:W-:Y:S05]  /*3a0f0*/  BRA `(.L_x_3300) ;  /* 0xffffff2400d07947 */ /* 0x000fea000383ffff */
.L_x_2990:
[----:B------:R-:W0:Y:S01]  /*3a100*/  S2R R11, SR_TID.X ;  /* 0x00000000000b7919 */ /* 0x000e220000002100 */
[----:B------:R-:W-:Y:S01]  /*3a110*/  BSSY B1, `(.L_x_3301) ;  /* 0x000000a000017945 */ /* 0x000fe20003800000 */
[----:B------:R-:W-:Y:S02]  /*3a120*/  IMAD.MOV.U32 R12, RZ, RZ, RZ ;  /* 0x000000ffff0c7224 */ /* 0x000fe400078e00ff */
[----:B------:R-:W-:Y:S01]  /*3a130*/  IMAD.MOV.U32 R15, RZ, RZ, -0x1 ;  /* 0xffffffffff0f7424 */ /* 0x000fe200078e00ff */
[----:B0-----:R-:W-:-:S04]  /*3a140*/  SHF.R.U32.HI R11, RZ, 0x5, R11 ;  /* 0x00000005ff0b7819 */ /* 0x001fc8000001160b */
[----:B------:R-:W-:-:S05]  /*3a150*/  LOP3.LUT R11, R11, 0x3, RZ, 0xc0, !PT ;  /* 0x000000030b0b7812 */ /* 0x000fca00078ec0ff */
[----:B------:R-:W-:Y:S01]  /*3a160*/  IMAD.MOV.U32 R13, RZ, RZ, R11 ;  /* 0x000000ffff0d7224 */ /* 0x000fe200078e000b */
[----:B------:R-:W-:-:S07]  /*3a170*/  MOV R11, 0x1f ;  /* 0x0000001f000b7802 */ /* 0x000fce0000000f00 */
[----:B------:R-:W-:Y:S05]  /*3a180*/  WARPSYNC.COLLECTIVE R15, `(.L_x_3302) ;  /* 0x000000000f087348 */ /* 0x000fea0003c00000 */
[----:B------:R0:W1:Y:S02]  /*3a190*/  SHFL.IDX P6, R14, R13, R12, R11 ;  /* 0x0000000c0d0e7389 */ /* 0x00006400000c000b */
[----:B01----:R-:W-:Y:S01]  /*3a1a0*/  ENDCOLLECTIVE ;  /* 0x000000000000791b */ /* 0x003fe20003800000 */
.L_x_3302:
[----:B------:R-:W-:Y:S05]  /*3a1b0*/  BSYNC B1 ;  /* 0x0000000000017941 */ /* 0x000fea0003800000 */
.L_x_3301:
[----:B------:R-:W-:Y:S05]  /*3a1c0*/  BRA `(.L_x_3303) ;  /* 0xffffff4400247947 */ /* 0x000fea000383ffff */
.L_x_2992:
[----:B------:R-:W-:Y:S01]  /*3a1d0*/  BSSY B1, `(.L_x_3304) ;  /* 0x0000006000017945 */ /* 0x000fe20003800000 */
[----:B------:R-:W-:-:S07]  /*3a1e0*/  IMAD.MOV.U32 R15, RZ, RZ, -0x1 ;  /* 0xffffffffff0f7424 */ /* 0x000fce00078e00ff */
[----:B0-----:R-:W-:Y:S05]  /*3a1f0*/  WARPSYNC.COLLECTIVE R15, `(.L_x_3305) ;  /* 0x000000000f0c7348 */ /* 0x001fea0003c00000 */
[----:B------:R-:W-:Y:S02]  /*3a200*/  ELECT P6, UR62, PT ;  /* 0x00000000003e782f */ /* 0x000fe400038c0000 */
[----:B------:R-:W-:Y:S01]  /*3a210*/  MOV R14, UR62 ;  /* 0x0000003e000e7c02 */ /* 0x000fe20008000f00 */
[----:B0-----:R-:W-:Y:S10]  /*3a220*/  ENDCOLLECTIVE ;  /* 0x000000000000791b */ /* 0x001ff40003800000 */
.L_x_3305:
[----:B------:R-:W-:Y:S05]  /*3a230*/  BSYNC B1 ;  /* 0x0000000000017941 */ /* 0x000fea0003800000 */
.L_x_3304:
[----:B------:R-:W-:Y:S05]  /*3a240*/  BRA `(.L_x_2991) ;  /* 0xffffff44001c7947 */ /* 0x000fea000383ffff */
.L_x_2994:
[----:B0-----:R0:W1:Y:S02]  /*3a250*/  SYNCS.PHASECHK.TRANS64.TRYWAIT P0, [R22+URZ+0x33420], R8 ;  /* 0x03342008160075a7 */ /* 0x001064000800017f */
[----:B-1----:R-:W-:Y:S05]  /*3a260*/  @!P0 NANOSLEEP.SYNCS 0x989680 ;  /* 0x009896800000895d */ /* 0x002fea0003900000 */
[----:B------:R-:W1:Y:S02]  /*3a270*/  @!P0 SYNCS.PHASECHK.TRANS64 P0, [R22+URZ+0x33420], R8 ;  /* 0x03342008160085a7 */ /* 0x000e64000800007f */
[----:B-1----:R-:W-:Y:S05]  /*3a280*/  @!P0 BRA `(.L_x_2994) ;  /* 0xfffffffc00f08947 */ /* 0x002fea000383ffff */
[----:B------:R-:W-:Y:S05]  /*3a290*/  BRA `(.L_x_3306) ;  /* 0xffffff44002c7947 */ /* 0x000fea000383ffff */
.L_x_2998:
[----:B-1----:R1:W2:Y:S02]  /*3a2a0*/  SYNCS.PHASECHK.TRANS64.TRYWAIT P0, [R12+URZ+0x334a0], R11 ;  /* 0x0334a00b0c0075a7 */ /* 0x0022a4000800017f */
[----:B--2---:R-:W-:Y:S05]  /*3a2b0*/  @!P0 NANOSLEEP.SYNCS 0x989680 ;  /* 0x009896800000895d */ /* 0x004fea0003900000 */
[----:B------:R-:W2:Y:S02]  /*3a2c0*/  @!P0 SYNCS.PHASECHK.TRANS64 P0, [R12+URZ+0x334a0], R11 ;  /* 0x0334a00b0c0085a7 */ /* 0x000ea4000800007f */
[----:B--2---:R-:W-:Y:S05]  /*3a2d0*/  @!P0 BRA `(.L_x_2998) ;  /* 0xfffffffc00f08947 */ /* 0x004fea000383ffff */
[----:B------:R-:W-:Y:S05]  /*3a2e0*/  BRA `(.L_x_3307) ;  /* 0xffffff4400447947 */ /* 0x000fea000383ffff */
.L_x_3005:
[----:B0-----:R0:W2:Y:S02]  /*3a2f0*/  SYNCS.PHASECHK.TRANS64.TRYWAIT P0, [R12+URZ+0x334c0], R11 ;  /* 0x0334c00b0c0075a7 */ /* 0x0010a4000800017f */
[----:B--2---:R-:W-:Y:S05]  /*3a300*/  @!P0 NANOSLEEP.SYNCS 0x989680 ;  /* 0x009896800000895d */ /* 0x004fea0003900000 */
[----:B------:R-:W2:Y:S02]  /*3a310*/  @!P0 SYNCS.PHASECHK.TRANS64 P0, [R12+URZ+0x334c0], R11 ;  /* 0x0334c00b0c0085a7 */ /* 0x000ea4000800007f */
[----:B--2---:R-:W-:Y:S05]  /*3a320*/  @!P0 BRA `(.L_x_3005) ;  /* 0xfffffffc00f08947 */ /* 0x004fea000383ffff */
[----:B------:R-:W-:Y:S05]  /*3a330*/  BRA `(.L_x_3308) ;  /* 0xffffff4800407947 */ /* 0x000fea000383ffff */
.L_x_3014:
[----:B-1----:R1:W2:Y:S02]  /*3a340*/  SYNCS.PHASECHK.TRANS64.TRYWAIT P1, [R11+URZ+0x334a0], R10 ;  /* 0x0334a00a0b0075a7 */ /* 0x0022a4000802017f */
[----:B--2---:R-:W-:Y:S05]  /*3a350*/  @!P1 NANOSLEEP.SYNCS 0x989680 ;  /* 0x009896800000995d */ /* 0x004fea0003900000 */
[----:B------:R-:W2:Y:S02]  /*3a360*/  @!P1 SYNCS.PHASECHK.TRANS64 P1, [R11+URZ+0x334a0], R10 ;  /* 0x0334a00a0b0095a7 */ /* 0x000ea4000802007f */
[----:B--2---:R-:W-:Y:S05]  /*3a370*/  @!P1 BRA `(.L_x_3014) ;  /* 0xfffffffc00f09947 */ /* 0x004fea000383ffff */
[----:B------:R-:W-:Y:S05]  /*3a380*/  BRA `(.L_x_3309) ;  /* 0xffffff4c00747947 */ /* 0x000fea000383ffff */
.L_x_3021:
[----:B0-----:R0:W2:Y:S02]  /*3a390*/  SYNCS.PHASECHK.TRANS64.TRYWAIT P1, [R11+URZ+0x334c0], R10 ;  /* 0x0334c00a0b0075a7 */ /* 0x0010a4000802017f */
[----:B--2---:R-:W-:Y:S05]  /*3a3a0*/  @!P1 NANOSLEEP.SYNCS 0x989680 ;  /* 0x009896800000995d */ /* 0x004fea0003900000 */
[----:B------:R-:W2:Y:S02]  /*3a3b0*/  @!P1 SYNCS.PHASECHK.TRANS64 P1, [R11+URZ+0x334c0], R10 ;  /* 0x0334c00a0b0095a7 */ /* 0x000ea4000802007f */
[----:B--2---:R-:W-:Y:S05]  /*3a3c0*/  @!P1 BRA `(.L_x_3021) ;  /* 0xfffffffc00f09947 */ /* 0x004fea000383ffff */
[----:B------:R-:W-:Y:S05]  /*3a3d0*/  BRA `(.L_x_3310) ;  /* 0xffffff50006c7947 */ /* 0x000fea000383ffff */
.L_x_3040:
[----:B------:R-:W0:Y:S01]  /*3a3e0*/  S2R R20, SR_TID.X ;  /* 0x0000000000147919 */ /* 0x000e220000002100 */
[----:B------:R-:W-:Y:S01]  /*3a3f0*/  BSSY B0, `(.L_x_3311) ;  /* 0x0000009000007945 */ /* 0x000fe20003800000 */
[----:B------:R-:W-:Y:S01]  /*3a400*/  IMAD.MOV.U32 R12, RZ, RZ, RZ ;  /* 0x000000ffff0c7224 */ /* 0x000fe200078e00ff */
[----:B------:R-:W-:Y:S01]  /*3a410*/  MOV R15, 0xffffffff ;  /* 0xffffffff000f7802 */ /* 0x000fe20000000f00 */
[----:B-1----:R-:W-:Y:S01]  /*3a420*/  IMAD.MOV.U32 R11, RZ, RZ, 0x1f ;  /* 0x0000001fff0b7424 */ /* 0x002fe200078e00ff */
[----:B0-----:R-:W-:-:S04]  /*3a430*/  SHF.R.U32.HI R13, RZ, 0x5, R20 ;  /* 0x00000005ff0d7819 */ /* 0x001fc80000011614 */
[----:B------:R-:W-:-:S07]  /*3a440*/  LOP3.LUT R13, R13, 0x3, RZ, 0xc0, !PT ;  /* 0x000000030d0d7812 */ /* 0x000fce00078ec0ff */
[----:B-----5:R-:W-:Y:S05]  /*3a450*/  WARPSYNC.COLLECTIVE R15, `(.L_x_3312) ;  /* 0x000000000f087348 */ /* 0x020fea0003c00000 */
[----:B------:R0:W1:Y:S02]  /*3a460*/  SHFL.IDX P6, R14, R13, R12, R11 ;  /* 0x0000000c0d0e7389 */ /* 0x00006400000c000b */
[----:B01---5:R-:W-:Y:S01]  /*3a470*/  ENDCOLLECTIVE ;  /* 0x000000000000791b */ /* 0x023fe20003800000 */
.L_x_3312:
[----:B------:R-:W-:Y:S05]  /*3a480*/  BSYNC B0 ;  /* 0x0000000000007941 */ /* 0x000fea0003800000 */
.L_x_3311:
[----:B------:R-:W-:Y:S05]  /*3a490*/  BRA `(.L_x_3313) ;  /* 0xffffff6400307947 */ /* 0x000fea000383ffff */
.L_x_3043:
[----:B0-----:R-:W2:Y:S02]  /*3a4a0*/  LDL R2, [R1+0x28] ;  /* 0x0000280001027983 */ /* 0x001ea40000100800 */
[----:B--2---:R0:W1:Y:S02]  /*3a4b0*/  SYNCS.PHASECHK.TRANS64.TRYWAIT P0, [R0+URZ+0x33480], R2 ;  /* 0x03348002000075a7 */ /* 0x004064000800017f */
[----:B-1----:R-:W-:Y:S05]  /*3a4c0*/  @!P0 NANOSLEEP.SYNCS 0x989680 ;  /* 0x009896800000895d */ /* 0x002fea0003900000 */
[----:B------:R-:W1:Y:S02]  /*3a4d0*/  @!P0 SYNCS.PHASECHK.TRANS64 P0, [R0+URZ+0x33480], R2 ;  /* 0x03348002000085a7 */ /* 0x000e64000800007f */
[----:B-1----:R-:W-:Y:S05]  /*3a4e0*/  @!P0 BRA `(.L_x_3043) ;  /* 0xfffffffc00ec8947 */ /* 0x002fea000383ffff */
[----:B------:R-:W-:Y:S05]  /*3a4f0*/  BRA `(.L_x_3314) ;  /* 0xffffff6400407947 */ /* 0x000fea000383ffff */
.L_x_3044:
[----:B------:R-:W-:Y:S01]  /*3a500*/  BSSY B0, `(.L_x_3315) ;  /* 0x0000008000007945 */ /* 0x000fe20003800000 */
[----:B------:R-:W-:Y:S02]  /*3a510*/  IMAD.MOV.U32 R13, RZ, RZ, R20 ;  /* 0x000000ffff0d7224 */ /* 0x000fe400078e0014 */
[----:B0-----:R-:W-:Y:S02]  /*3a520*/  IMAD.MOV.U32 R12, RZ, RZ, RZ ;  /* 0x000000ffff0c7224 */ /* 0x001fe400078e00ff */
[----:B------:R-:W-:Y:S02]  /*3a530*/  IMAD.MOV.U32 R11, RZ, RZ, 0x1c1f ;  /* 0x00001c1fff0b7424 */ /* 0x000fe400078e00ff */
[----:B------:R-:W-:-:S07]  /*3a540*/  IMAD.MOV.U32 R15, RZ, RZ, -0x1 ;  /* 0xffffffffff0f7424 */ /* 0x000fce00078e00ff */
[----:B------:R-:W-:Y:S05]  /*3a550*/  WARPSYNC.COLLECTIVE R15, `(.L_x_3316) ;  /* 0x000000000f087348 */ /* 0x000fea0003c00000 */
[----:B------:R0:W1:Y:S02]  /*3a560*/  SHFL.IDX P6, R14, R13, R12, R11 ;  /* 0x0000000c0d0e7389 */ /* 0x00006400000c000b */
[----:B01----:R-:W-:Y:S01]  /*3a570*/  ENDCOLLECTIVE ;  /* 0x000000000000791b */ /* 0x003fe20003800000 */
.L_x_3316:
[----:B------:R-:W-:Y:S05]  /*3a580*/  BSYNC B0 ;  /* 0x0000000000007941 */ /* 0x000fea0003800000 */
.L_x_3315:
[----:B------:R-:W-:Y:S01]  /*3a590*/  IMAD.MOV.U32 R13, RZ, RZ, R10 ;  /* 0x000000ffff0d7224 */ /* 0x000fe200078e000a */
[----:B------:R-:W-:Y:S01]  /*3a5a0*/  MOV R3, R14 ;  /* 0x0000000e00037202 */ /* 0x000fe20000000f00 */
[----:B------:R-:W-:Y:S02]  /*3a5b0*/  IMAD.MOV.U32 R12, RZ, RZ, RZ ;  /* 0x000000ffff0c7224 */ /* 0x000fe400078e00ff */
[----:B------:R-:W-:Y:S02]  /*3a5c0*/  IMAD.MOV.U32 R11, RZ, RZ, 0x1c1f ;  /* 0x00001c1fff0b7424 */ /* 0x000fe400078e00ff */
[----:B------:R-:W-:Y:S02]  /*3a5d0*/  IMAD.MOV.U32 R15, RZ, RZ, -0x1 ;  /* 0xffffffffff0f7424 */ /* 0x000fe400078e00ff */
[----:B------:R-:W-:-:S07]  /*3a5e0*/  IMAD.IADD R4, R22, 0x1, R4 ;  /* 0x0000000116047824 */ /* 0x000fce00078e0204 */
[----:B------:R-:W-:Y:S05]  /*3a5f0*/  WARPSYNC.COLLECTIVE R15, `(.L_x_3317) ;  /* 0x000000000f087348 */ /* 0x000fea0003c00000 */
[----:B------:R0:W1:Y:S02]  /*3a600*/  SHFL.IDX P6, R14, R13, R12, R11 ;  /* 0x0000000c0d0e7389 */ /* 0x00006400000c000b */
[----:B01----:R-:W-:Y:S01]  /*3a610*/  ENDCOLLECTIVE ;  /* 0x000000000000791b */ /* 0x003fe20003800000 */
.L_x_3317:
[----:B------:R-:W0:Y:S01]  /*3a620*/  LDC R11, c[0x0][0x2f4] ;  /* 0x0000bd00ff0b7b82 */ /* 0x000e220000000800 */
[C---:B------:R-:W-:Y:S01]  /*3a630*/  LOP3.LUT R12, R36.reuse, 0x40, RZ, 0xfc, !PT ;  /* 0x00000040240c7812 */ /* 0x040fe200078efcff */
[----:B------:R-:W-:Y:S01]  /*3a640*/  IMAD.MOV.U32 R13, RZ, RZ, R20 ;  /* 0x000000ffff0d7224 */ /* 0x000fe200078e0014 */
[----:B------:R-:W-:Y:S02]  /*3a650*/  LOP3.LUT R15, R36, 0x80, RZ, 0xfc, !PT ;  /* 0x00000080240f7812 */ /* 0x000fe400078efcff */
[----:B------:R-:W-:-:S04]  /*3a660*/  MOV R2, R14 ;  /* 0x0000000e00027202 */ /* 0x000fc80000000f00 */
        /* <DEDUP_REMOVED lines=12> */
[----:B------:R-:W-:Y:S01]  /*3a730*/  IMAD.MOV.U32 R15, RZ, RZ, -0x1 ;  /* 0xffffffffff0f7424 */ /* 0x000fe200078e00ff */
[----:B------:R-:W-:Y:S01]  /*3a740*/  MOV R11, 0x1c1f ;  /* 0x00001c1f000b7802 */ /* 0x000fe20000000f00 */
[----:B------:R0:W-:Y:S01]  /*3a750*/  LDGSTS.E.BYPASS.LTC128B.128 [R4+0x11a00], desc[UR54][R2.64+0x40], !P1 ;  /* 0x11a0004002047fae */ /* 0x0001e2000c901d76 */
[----:B------:R-:W-:-:S13]  /*3a760*/  ISETP.LT.OR P1, PT, R9, 0x1, P0 ;  /* 0x000000010900780c */ /* 0x000fda0000721670 */
[----:B0-----:R-:W-:Y:S05]  /*3a770*/  WARPSYNC.COLLECTIVE R15, `(.L_x_3318) ;  /* 0x000000000f087348 */ /* 0x001fea0003c00000 */
[----:B------:R1:W2:Y:S02]  /*3a780*/  SHFL.IDX P6, R14, R13, R12, R11 ;  /* 0x0000000c0d0e7389 */ /* 0x0002a400000c000b */
[----:B012---:R-:W-:Y:S01]  /*3a790*/  ENDCOLLECTIVE ;  /* 0x000000000000791b */ /* 0x007fe20003800000 */
.L_x_3318:
        /* <DEDUP_REMOVED lines=9> */
.L_x_3319:
[----:B------:R-:W-:Y:S02]  /*3a830*/  IMAD.MOV.U32 R13, RZ, RZ, R20 ;  /* 0x000000ffff0d7224 */ /* 0x000fe400078e0014 */
[----:B------:R-:W-:Y:S02]  /*3a840*/  IMAD.MOV.U32 R12, RZ, RZ, 0x2 ;  /* 0x00000002ff0c7424 */ /* 0x000fe400078e00ff */
[----:B------:R-:W-:-:S07]  /*3a850*/  IMAD.MOV.U32 R2, RZ, RZ, R14 ;  /* 0x000000ffff027224 */ /* 0x000fce00078e000e */
[----:B------:R-:W-:Y:S05]  /*3a860*/  WARPSYNC.COLLECTIVE R15, `(.L_x_3320) ;  /* 0x000000000f087348 */ /* 0x000fea0003c00000 */
[----:B------:R0:W1:Y:S02]  /*3a870*/  SHFL.IDX P6, R14, R13, R12, R11 ;  /* 0x0000000c0d0e7389 */ /* 0x00006400000c000b */
[----:B01----:R-:W-:Y:S01]  /*3a880*/  ENDCOLLECTIVE ;  /* 0x000000000000791b */ /* 0x003fe20003800000 */
.L_x_3320:
[----:B------:R-:W-:-:S04]  /*3a890*/  IADD3 R2, P1, R36, R2, RZ ;  /* 0x0000000224027210 */ /* 0x000fc80007f3e0ff */
[----:B------:R-:W-:Y:S02]  /*3a8a0*/  IADD3.X R3, RZ, R3, RZ, P1, !PT ;  /* 0x00000003ff037210 */ /* 0x000fe40000ffe4ff */
        /* <DEDUP_REMOVED lines=14> */
.L_x_3321:
[----:B------:R-:W-:Y:S02]  /*3a990*/  IMAD.MOV.U32 R13, RZ, RZ, R20 ;  /* 0x000000ffff0d7224 */ /* 0x000fe400078e0014 */
[----:B------:R-:W-:Y:S01]  /*3a9a0*/  IMAD.MOV.U32 R12, RZ, RZ, 0x3 ;  /* 0x00000003ff0c7424 */ /* 0x000fe200078e00ff */
[----:B------:R-:W-:-:S07]  /*3a9b0*/  MOV R2, R14 ;  /* 0x0000000e00027202 */ /* 0x000fce0000000f00 */
[----:B------:R-:W-:Y:S05]  /*3a9c0*/  WARPSYNC.COLLECTIVE R15, `(.L_x_3322) ;  /* 0x000000000f087348 */ /* 0x000fea0003c00000 */
[----:B------:R0:W1:Y:S02]  /*3a9d0*/  SHFL.IDX P6, R14, R13, R12, R11 ;  /* 0x0000000c0d0e7389 */ /* 0x00006400000c000b */
[----:B01----:R-:W-:Y:S01]  /*3a9e0*/  ENDCOLLECTIVE ;  /* 0x000000000000791b */ /* 0x003fe20003800000 */
.L_x_3322:
[----:B------:R-:W-:-:S05]  /*3a9f0*/  IADD3 R2, P1, R36, R2, RZ ;  /* 0x0000000224027210 */ /* 0x000fca0007f3e0ff */
[----:B------:R-:W-:Y:S01]  /*3aa00*/  IMAD.X R3, RZ, RZ, R3, P1 ;  /* 0x000000ffff037224 */ /* 0x000fe200008e0603 */
[C---:B------:R-:W-:Y:S02]  /*3aa10*/  ISETP.LT.OR P1, PT, R9.reuse, 0x41, P3 ;  /* 0x000000410900780c */ /* 0x040fe40001f21670 */
[----:B------:R-:W-:Y:S02]  /*3aa20*/  MOV R13, R10 ;  /* 0x0000000a000d7202 */ /* 0x000fe40000000f00 */
[----:B------:R0:W5:Y:S09]  /*3aa30*/  LDL.LU R10, [R1+0xc] ;  /* 0x00000c00010a7983 */ /* 0x0001720000300800 */
        /* <DEDUP_REMOVED lines=9> */
.L_x_3323:
[----:B------:R-:W-:Y:S01]  /*3aad0*/  @!PT LDS RZ, [RZ] ;  /* 0x00000000fffff984 */ /* 0x000fe20000000800 */
[----:B------:R-:W-:Y:S01]  /*3aae0*/  @!PT LDS RZ, [RZ] ;  /* 0x00000000fffff984 */ /* 0x000fe20000000800 */
[----:B------:R-:W-:Y:S01]  /*3aaf0*/  @!PT LDS RZ, [RZ] ;  /* 0x00000000fffff984 */ /* 0x000fe20000000800 */
[----:B------:R-:W-:Y:S01]  /*3ab00*/  LDGSTS.E.BYPASS.LTC128B.128 [R4+0x12a00], desc[UR54][R2.64+0x40], !P1 ;  /* 0x12a0004002047fae */ /* 0x000fe2000c901d76 */
[----:B------:R-:W-:-:S13]  /*3ab10*/  ISETP.LT.OR P1, PT, R9, 0x41, P0 ;  /* 0x000000410900780c */ /* 0x000fda0000721670 */
[----:B------:R0:W-:Y:S02]  /*3ab20*/  LDGSTS.E.BYPASS.LTC128B.128 [R4+0x15200], desc[UR54][R2.64+0x80], !P1 ;  /* 0x1520008002047fae */ /* 0x0001e4000c901d76 */
[----:B0-----:R-:W-:-:S05]  /*3ab30*/  IMAD.MOV.U32 R2, RZ, RZ, R14 ;  /* 0x000000ffff027224 */ /* 0x001fca00078e000e */
[----:B------:R-:W-:-:S05]  /*3ab40*/  IADD3 R2, P1, R36, R2, RZ ;  /* 0x0000000224027210 */ /* 0x000fca0007f3e0ff */
[----:B------:R-:W-:Y:S01]  /*3ab50*/  IMAD.X R3, RZ, RZ, R20, P1 ;  /* 0x000000ffff037224 */ /* 0x000fe200008e0614 */
[----:B------:R-:W-:Y:S01]  /*3ab60*/  ISETP.LT.OR P1, PT, R9, 0x61, P3 ;  /* 0x000000610900780c */ /* 0x000fe20001f21670 */
[----:B------:R-:W-:Y:S02]  /*3ab70*/  IMAD.MOV.U32 R13, RZ, RZ, R21 ;  /* 0x000000ffff0d7224 */ /* 0x000fe400078e0015 */
[----:B------:R-:W-:-:S10]  /*3ab80*/  IMAD.MOV.U32 R12, RZ, RZ, RZ ;  /* 0x000000ffff0c7224 */ /* 0x000fd400078e00ff */
[----:B------:R-:W-:Y:S05]  /*3ab90*/  WARPSYNC.COLLECTIVE R15, `(.L_x_3324) ;  /* 0x000000000f087348 */ /* 0x000fea0003c00000 */
[----:B------:R0:W1:Y:S02]  /*3aba0*/  SHFL.IDX P6, R14, R13, R12, R11 ;  /* 0x0000000c0d0e7389 */ /* 0x00006400000c000b */
[----:B01----:R-:W-:Y:S01]  /*3abb0*/  ENDCOLLECTIVE ;  /* 0x000000000000791b */ /* 0x003fe20003800000 */
.L_x_3324:
        /* <DEDUP_REMOVED lines=9> */
[----:B0-----:R-:W-:-:S07]  /*3ac50*/  MOV R3, R14 ;  /* 0x0000000e00037202 */ /* 0x001fce0000000f00 */
[----:B------:R-:W-:Y:S05]  /*3ac60*/  WARPSYNC.COLLECTIVE R15, `(.L_x_3325) ;  /* 0x000000000f087348 */ /* 0x000fea0003c00000 */
[----:B------:R0:W1:Y:S02]  /*3ac70*/  SHFL.IDX P6, R14, R13, R12, R11 ;  /* 0x0000000c0d0e7389 */ /* 0x00006400000c000b */
[----:B01----:R-:W-:Y:S01]  /*3ac80*/  ENDCOLLECTIVE ;  /* 0x000000000000791b */ /* 0x003fe20003800000 */
.L_x_3325:
[C---:B------:R-:W-:Y:S01]  /*3ac90*/  ISETP.GE.AND P6, PT, R9.reuse, 0x81, PT ;  /* 0x000000810900780c */ /* 0x040fe20003fc6270 */
[----:B------:R-:W-:Y:S01]  /*3aca0*/  IMAD.MOV.U32 R2, RZ, RZ, R14 ;  /* 0x000000ffff027224 */ /* 0x000fe200078e000e */
[C---:B------:R-:W-:Y:S02]  /*3acb0*/  ISETP.GE.AND P5, PT, R9.reuse, 0x21, PT ;  /* 0x000000210900780c */ /* 0x040fe40003fa6270 */
[C---:B------:R-:W-:Y:S02]  /*3acc0*/  ISETP.GE.AND P4, PT, R9.reuse, 0x41, PT ;  /* 0x000000410900780c */ /* 0x040fe40003f86270 */
[----:B------:R-:W-:Y:S02]  /*3acd0*/  ISETP.GE.AND P1, PT, R9, 0x61, PT ;  /* 0x000000610900780c */ /* 0x000fe40003f26270 */
[----:B------:R-:W-:-:S05]  /*3ace0*/  LOP3.LUT R10, R10, 0xffffffbf, RZ, 0xc0, !PT ;  /* 0xffffffbf0a0a7812 */ /* 0x000fca00078ec0ff */
[----:B------:R-:W-:-:S05]  /*3acf0*/  @P6 LOP3.LUT R10, R10, 0x40, RZ, 0xfc, !PT ;  /* 0x000000400a0a6812 */ /* 0x000fca00078efcff */
[----:B------:R0:W-:Y:S01]  /*3ad00*/  STL [R1+0xc], R10 ;  /* 0x00000c0a01007387 */ /* 0x0001e20000100800 */
[----:B------:R-:W-:Y:S05]  /*3ad10*/  BRA `(.L_x_3326) ;  /* 0xffffff6000dc7947 */ /* 0x000fea000383ffff */
.L_x_3049:
[----:B---3--:R-:W3:Y:S02]  /*3ad20*/  LDL R2, [R1+0x28] ;  /* 0x0000280001027983 */ /* 0x008ee40000100800 */
[----:B---3--:R3:W4:Y:S02]  /*3ad30*/  SYNCS.PHASECHK.TRANS64.TRYWAIT P0, [R0+URZ+0x33440], R2 ;  /* 0x03344002000075a7 */ /* 0x008724000800017f */
[----:B----4-:R-:W-:Y:S05]  /*3ad40*/  @!P0 NANOSLEEP.SYNCS 0x989680 ;  /* 0x009896800000895d */ /* 0x010fea0003900000 */
[----:B------:R-:W4:Y:S02]  /*3ad50*/  @!P0 SYNCS.PHASECHK.TRANS64 P0, [R0+URZ+0x33440], R2 ;  /* 0x03344002000085a7 */ /* 0x000f24000800007f */
[----:B----4-:R-:W-:Y:S05]  /*3ad60*/  @!P0 BRA `(.L_x_3049) ;  /* 0xfffffffc00ec8947 */ /* 0x010fea000383ffff */
[----:B------:R-:W-:Y:S05]  /*3ad70*/  BRA `(.L_x_3327) ;  /* 0xffffff6400407947 */ /* 0x000fea000383ffff */
.L_x_3050:
[----:B------:R-:W-:Y:S01]  /*3ad80*/  BSSY B0, `(.L_x_3328) ;  /* 0x0000008000007945 */ /* 0x000fe20003800000 */
[----:B------:R-:W-:Y:S01]  /*3ad90*/  IMAD.MOV.U32 R13, RZ, RZ, R6 ;  /* 0x000000ffff0d7224 */ /* 0x000fe200078e0006 */
[----:B------:R-:W-:Y:S01]  /*3ada0*/  MOV R11, 0x1c1f ;  /* 0x00001c1f000b7802 */ /* 0x000fe20000000f00 */
[----:B------:R-:W-:Y:S02]  /*3adb0*/  IMAD.MOV.U32 R12, RZ, RZ, RZ ;  /* 0x000000ffff0c7224 */ /* 0x000fe400078e00ff */
[----:B------:R-:W-:-:S07]  /*3adc0*/  IMAD.MOV.U32 R15, RZ, RZ, -0x1 ;  /* 0xffffffffff0f7424 */ /* 0x000fce00078e00ff */
[----:B--2--5:R-:W-:Y:S05]  /*3add0*/  WARPSYNC.COLLECTIVE R15, `(.L_x_3329) ;  /* 0x000000000f087348 */ /* 0x024fea0003c00000 */
[----:B------:R0:W1:Y:S02]  /*3ade0*/  SHFL.IDX P6, R14, R13, R12, R11 ;  /* 0x0000000c0d0e7389 */ /* 0x00006400000c000b */
[----:B012--5:R-:W-:Y:S01]  /*3adf0*/  ENDCOLLECTIVE ;  /* 0x000000000000791b */ /* 0x027fe20003800000 */
.L_x_3329:
[----:B------:R-:W-:Y:S05]  /*3ae00*/  BSYNC B0 ;  /* 0x0000000000007941 */ /* 0x000fea0003800000 */
.L_x_3328:
[----:B------:R-:W-:Y:S01]  /*3ae10*/  IMAD.MOV.U32 R13, RZ, RZ, R5 ;  /* 0x000000ffff0d7224 */ /* 0x000fe200078e0005 */
[----:B------:R-:W-:Y:S01]  /*3ae20*/  MOV R11, 0x1c1f ;  /* 0x00001c1f000b7802 */ /* 0x000fe20000000f00 */
[----:B------:R-:W-:Y:S01]  /*3ae30*/  IMAD.MOV.U32 R12, RZ, RZ, RZ ;  /* 0x000000ffff0c7224 */ /* 0x000fe200078e00ff */
[----:B------:R-:W0:Y:S01]  /*3ae40*/  LDC R21, c[0x0][0x2f4] ;  /* 0x0000bd00ff157b82 */ /* 0x000e220000000800 */
[----:B------:R-:W-:Y:S01]  /*3ae50*/  IMAD.MOV.U32 R15, RZ, RZ, -0x1 ;  /* 0xffffffffff0f7424 */ /* 0x000fe200078e00ff */
[C---:B------:R-:W-:Y:S01]  /*3ae60*/  LOP3.LUT R25, R36.reuse, 0x40, RZ, 0xfc, !PT ;  /* 0x0000004024197812 */ /* 0x040fe200078efcff */
[----:B------:R-:W-:Y:S01]  /*3ae70*/  IMAD.MOV.U32 R2, RZ, RZ, R14 ;  /* 0x000000ffff027224 */ /* 0x000fe200078e000e */
[----:B------:R-:W-:-:S07]  /*3ae80*/  LOP3.LUT R24, R36, 0x80, RZ, 0xfc, !PT ;  /* 0x0000008024187812 */ /* 0x000fce00078efcff */
[----:B0-----:R-:W-:Y:S05]  /*3ae90*/  WARPSYNC.COLLECTIVE R15, `(.L_x_3330) ;  /* 0x000000000f087348 */ /* 0x001fea0003c00000 */
[----:B------:R1:W2:Y:S02]  /*3aea0*/  SHFL.IDX P6, R14, R13, R12, R11 ;  /* 0x0000000c0d0e7389 */ /* 0x0002a400000c000b */
[----:B012---:R-:W-:Y:S01]  /*3aeb0*/  ENDCOLLECTIVE ;  /* 0x000000000000791b */ /* 0x007fe20003800000 */
.L_x_3330:
[----:B------:R-:W-:Y:S01]  /*3aec0*/  IMAD.MOV.U32 R13, RZ, RZ, R6 ;  /* 0x000000ffff0d7224 */ /* 0x000fe200078e0006 */
[----:B------:R-:W-:Y:S02]  /*3aed0*/  MOV R12, 0x1 ;  /* 0x00000001000c7802 */ /* 0x000fe40000000f00 */
[-C--:B------:R-:W-:Y:S02]  /*3aee0*/  ISETP.GE.AND P3, PT, R25, R21.reuse, PT ;  /* 0x000000151900720c */ /* 0x080fe40003f66270 */
[----:B------:R-:W-:Y:S02]  /*3aef0*/  ISETP.GE.AND P2, PT, R24, R21, PT ;  /* 0x000000151800720c */ /* 0x000fe40003f46270 */
        /* <DEDUP_REMOVED lines=17> */
.L_x_3331:
[----:B------:R-:W-:Y:S02]  /*3b010*/  IMAD.MOV.U32 R13, RZ, RZ, R5 ;  /* 0x000000ffff0d7224 */ /* 0x000fe400078e0005 */
[----:B------:R-:W-:-:S07]  /*3b020*/  IMAD.MOV.U32 R2, RZ, RZ, R14 ;  /* 0x000000ffff027224 */ /* 0x000fce00078e000e */
[----:B------:R-:W-:Y:S05]  /*3b030*/  WARPSYNC.COLLECTIVE R15, `(.L_x_3332) ;  /* 0x000000000f087348 */ /* 0x000fea0003c00000 */
[----:B------:R0:W1:Y:S02]  /*3b040*/  SHFL.IDX P6, R14, R13, R12, R11 ;  /* 0x0000000c0d0e7389 */ /* 0x00006400000c000b */
[----:B01----:R-:W-:Y:S01]  /*3b050*/  ENDCOLLECTIVE ;  /* 0x000000000000791b */ /* 0x003fe20003800000 */
.L_x_3332:
[----:B------:R-:W-:Y:S01]  /*3b060*/  MOV R13, R6 ;  /* 0x00000006000d7202 */ /* 0x000fe20000000f00 */
        /* <DEDUP_REMOVED lines=15> */
.L_x_3333:
        /* <DEDUP_REMOVED lines=11> */
.L_x_3334:
[----:B------:R-:W-:Y:S02]  /*3b210*/  IMAD.MOV.U32 R13, RZ, RZ, R6 ;  /* 0x000000ffff0d7224 */ /* 0x000fe400078e0006 */
[----:B------:R-:W-:Y:S02]  /*3b220*/  IMAD.MOV.U32 R12, RZ, RZ, 0x3 ;  /* 0x00000003ff0c7424 */ /* 0x000fe400078e00ff */
[----:B------:R-:W-:-:S07]  /*3b230*/  IMAD.MOV.U32 R3, RZ, RZ, R14 ;  /* 0x000000ffff037224 */ /* 0x000fce00078e000e */
[----:B------:R-:W-:Y:S05]  /*3b240*/  WARPSYNC.COLLECTIVE R15, `(.L_x_3335) ;  /* 0x000000000f087348 */ /* 0x000fea0003c00000 */
[----:B------:R0:W1:Y:S02]  /*3b250*/  SHFL.IDX P6, R14, R13, R12, R11 ;  /* 0x0000000c0d0e7389 */ /* 0x00006400000c000b */
[----:B01----:R-:W-:Y:S01]  /*3b260*/  ENDCOLLECTIVE ;  /* 0x000000000000791b */ /* 0x003fe20003800000 */
.L_x_3335:
[----:B------:R-:W-:-:S04]  /*3b270*/  @P4 IADD3 R3, P0, R36, R3, RZ ;  /* 0x0000000324034210 */ /* 0x000fc80007f1e0ff */
[----:B------:R-:W-:-:S04]  /*3b280*/  @P4 IADD3.X R2, RZ, R2, RZ, P0, !PT ;  /* 0x00000002ff024210 */ /* 0x000fc800007fe4ff */
[----:B------:R-:W-:Y:S01]  /*3b290*/  @P4 LOP3.LUT R3, R3, R2, RZ, 0x3c, !PT ;  /* 0x0000000203034212 */ /* 0x000fe200078e3cff */
[----:B------:R-:W-:-:S03]  /*3b2a0*/  IMAD.MOV.U32 R13, RZ, RZ, R5 ;  /* 0x000000ffff0d7224 */ /* 0x000fc600078e0005 */
[----:B------:R-:W-:-:S04]  /*3b2b0*/  @P4 LOP3.LUT R2, R3, R2, RZ, 0x3c, !PT ;  /* 0x0000000203024212 */ /* 0x000fc800078e3cff */
[----:B------:R-:W-:Y:S01]  /*3b2c0*/  @P4 LOP3.LUT R3, R3, R2, RZ, 0x3c, !PT ;  /* 0x0000000203034212 */ /* 0x000fe200078e3cff */
[----:B------:R-:W-:-:S04]  /*3b2d0*/  IMAD.MOV.U32 R6, RZ, RZ, R14 ;  /* 0x000000ffff067224 */ /* 0x000fc800078e000e */
[----:B------:R-:W-:Y:S01]  /*3b2e0*/  @!PT LDS RZ, [RZ] ;  /* 0x00000000fffff984 */ /* 0x000fe20000000800 */
[----:B------:R-:W-:Y:S01]  /*3b2f0*/  @!PT LDS RZ, [RZ] ;  /* 0x00000000fffff984 */ /* 0x000fe20000000800 */
[----:B------:R-:W-:Y:S01]  /*3b300*/  @!PT LDS RZ, [RZ] ;  /* 0x00000000fffff984 */ /* 0x000fe20000000800 */
[----:B------:R0:W-:Y:S03]  /*3b310*/  @P4 LDGSTS.E.BYPASS.LTC128B.128 [R4+0x25200], desc[UR54][R2.64], !P5 ;  /* 0x2520000002044fae */ /* 0x0001e6000e901d76 */
[----:B0-----:R-:W-:Y:S05]  /*3b320*/  WARPSYNC.COLLECTIVE R15, `(.L_x_3336) ;  /* 0x000000000f087348 */ /* 0x001fea0003c00000 */
[----:B------:R1:W2:Y:S02]  /*3b330*/  SHFL.IDX P6, R14, R13, R12, R11 ;  /* 0x0000000c0d0e7389 */ /* 0x0002a400000c000b */
[----:B012---:R-:W-:Y:S01]  /*3b340*/  ENDCOLLECTIVE ;  /* 0x000000000000791b */ /* 0x007fe20003800000 */
.L_x_3336:
[----:B------:R-:W-:Y:S01]  /*3b350*/  @!PT LDS RZ, [RZ] ;  /* 0x00000000fffff984 */ /* 0x000fe20000000800 */
[----:B------:R-:W-:Y:S01]  /*3b360*/  @!PT LDS RZ, [RZ] ;  /* 0x00000000fffff984 */ /* 0x000fe20000000800 */
[----:B------:R-:W-:Y:S01]  /*3b370*/  @!PT LDS RZ, [RZ] ;  /* 0x00000000fffff984 */ /* 0x000fe20000000800 */
[----:B------:R0:W-:Y:S04]  /*3b380*/  @P4 LDGSTS.E.BYPASS.LTC128B.128 [R4+0x27a00], desc[UR54][R2.64+0x40], !P3 ;  /* 0x27a0004002044fae */ /* 0x0001e8000d901d76 */
[----:B------:R0:W-:Y:S01]  /*3b390*/  @P4 LDGSTS.E.BYPASS.LTC128B.128 [R4+0x2a200], desc[UR54][R2.64+0x80], !P2 ;  /* 0x2a20008002044fae */ /* 0x0001e2000d101d76 */
[----:B------:R-:W-:Y:S02]  /*3b3a0*/  IMAD.MOV.U32 R13, RZ, RZ, R7 ;  /* 0x000000ffff0d7224 */ /* 0x000fe400078e0007 */
[----:B------:R-:W-:Y:S01]  /*3b3b0*/  IMAD.MOV.U32 R12, RZ, RZ, RZ ;  /* 0x000000ffff0c7224 */ /* 0x000fe200078e00ff */
[----:B------:R-:W-:-:S07]  /*3b3c0*/  MOV R5, R14 ;  /* 0x0000000e00057202 */ /* 0x000fce0000000f00 */
[----:B0-----:R-:W-:Y:S05]  /*3b3d0*/  WARPSYNC.COLLECTIVE R15, `(.L_x_3337) ;  /* 0x000000000f087348 */ /* 0x001fea0003c00000 */
[----:B------:R1:W2:Y:S02]  /*3b3e0*/  SHFL.IDX P6, R14, R13, R12, R11 ;  /* 0x0000000c0d0e7389 */ /* 0x0002a400000c000b */
[----:B012---:R-:W-:Y:S01]  /*3b3f0*/  ENDCOLLECTIVE ;  /* 0x000000000000791b */ /* 0x007fe20003800000 */
.L_x_3337:
[----:B------:R-:W-:-:S05]  /*3b400*/  @P1 IADD3 R2, P0, R36, R5, RZ ;  /* 0x0000000524021210 */ /* 0x000fca0007f1e0ff */
[----:B------:R-:W-:-:S05]  /*3b410*/  @P1 IMAD.X R3, RZ, RZ, R6, P0 ;  /* 0x000000ffff031224 */ /* 0x000fca00000e0606 */
[----:B------:R-:W-:Y:S01]  /*3b420*/  @!PT LDS RZ, [RZ] ;  /* 0x00000000fffff984 */ /* 0x000fe20000000800 */
[----:B------:R-:W-:Y:S01]  /*3b430*/  @!PT LDS RZ, [RZ] ;  /* 0x00000000fffff984 */ /* 0x000fe20000000800 */
[----:B------:R-:W-:Y:S01]  /*3b440*/  @!PT LDS RZ, [RZ] ;  /* 0x00000000fffff984 */ /* 0x000fe20000000800 */
[----:B------:R0:W-:Y:S01]  /*3b450*/  @P1 LDGSTS.E.BYPASS.LTC128B.128 [R4+0x25a00], desc[UR54][R2.64], !P5 ;  /* 0x25a0000002041fae */ /* 0x0001e2000e901d76 */
[----:B------:R-:W-:-:S03]  /*3b460*/  MOV R13, R8 ;  /* 0x00000008000d7202 */ /* 0x000fc60000000f00 */
[----:B------:R0:W-:Y:S04]  /*3b470*/  @P1 LDGSTS.E.BYPASS.LTC128B.128 [R4+0x28200], desc[UR54][R2.64+0x40], !P3 ;  /* 0x2820004002041fae */ /* 0x0001e8000d901d76 */
[----:B------:R0:W-:Y:S01]  /*3b480*/  @P1 LDGSTS.E.BYPASS.LTC128B.128 [R4+0x2aa00], desc[UR54][R2.64+0x80], !P2 ;  /* 0x2aa0008002041fae */ /* 0x0001e2000d101d76 */
[----:B------:R-:W-:-:S07]  /*3b490*/  IMAD.MOV.U32 R7, RZ, RZ, R14 ;  /* 0x000000ffff077224 */ /* 0x000fce00078e000e */
[----:B0-----:R-:W-:Y:S05]  /*3b4a0*/  WARPSYNC.COLLECTIVE R15, `(.L_x_3338) ;  /* 0x000000000f087348 */ /* 0x001fea0003c00000 */
[----:B------:R1:W2:Y:S02]  /*3b4b0*/  SHFL.IDX P6, R14, R13, R12, R11 ;  /* 0x0000000c0d0e7389 */ /* 0x0002a400000c000b */
[----:B012---:R-:W-:Y:S01]  /*3b4c0*/  ENDCOLLECTIVE ;  /* 0x000000000000791b */ /* 0x007fe20003800000 */
.L_x_3338:
[----:B------:R-:W-:Y:S01]  /*3b4d0*/  IMAD.MOV.U32 R2, RZ, RZ, R14 ;  /* 0x000000ffff027224 */ /* 0x000fe200078e000e */
[----:B------:R-:W-:Y:S06]  /*3b4e0*/  BRA `(.L_x_3339) ;  /* 0xffffff6000b07947 */ /* 0x000fec000383ffff */
.L_x_3057:
[----:B------:R-:W-:Y:S01]  /*3b4f0*/  IMAD.MOV.U32 R13, RZ, RZ, R4 ;  /* 0x000000ffff0d7224 */ /* 0x000fe200078e0004 */
[----:B------:R-:W-:Y:S01]  /*3b500*/  MOV R15, 0xffffffff ;  /* 0xffffffff000f7802 */ /* 0x000fe20000000f00 */
[----:B------:R-:W-:Y:S02]  /*3b510*/  IMAD.MOV.U32 R12, RZ, RZ, RZ ;  /* 0x000000ffff0c7224 */ /* 0x000fe400078e00ff */
[----:B------:R-:W-:Y:S02]  /*3b520*/  IMAD.MOV.U32 R11, RZ, RZ, 0x1c1f ;  /* 0x00001c1fff0b7424 */ /* 0x000fe400078e00ff */
[----:B------:R-:W-:Y:S02]  /*3b530*/  IMAD R30, R30, R7, RZ ;  /* 0x000000071e1e7224 */ /* 0x000fe400078e02ff */
[----:B------:R-:W-:-:S07]  /*3b540*/  IMAD R17, R17, 0x80, R9 ;  /* 0x0000008011117824 */ /* 0x000fce00078e0209 */
[----:B-----5:R-:W-:Y:S05]  /*3b550*/  WARPSYNC.COLLECTIVE R15, `(.L_x_3340) ;  /* 0x000000000f087348 */ /* 0x020fea0003c00000 */
[----:B------:R0:W1:Y:S02]  /*3b560*/  SHFL.IDX P6, R14, R13, R12, R11 ;  /* 0x0000000c0d0e7389 */ /* 0x00006400000c000b */
[----:B01---5:R-:W-:Y:S01]  /*3b570*/  ENDCOLLECTIVE ;  /* 0x000000000000791b */ /* 0x023fe20003800000 */
.L_x_3340:
[----:B------:R-:W-:Y:S01]  /*3b580*/  ISETP.GE.AND P1, PT, R17, R30, PT ;  /* 0x0000001e1100720c */ /* 0x000fe20003f26270 */
[----:B------:R-:W-:Y:S02]  /*3b590*/  IMAD.MOV.U32 R13, RZ, RZ, R0 ;  /* 0x000000ffff0d7224 */ /* 0x000fe400078e0000 */
[----:B------:R-:W-:-:S10]  /*3b5a0*/  IMAD.MOV.U32 R2, RZ, RZ, R14 ;  /* 0x000000ffff027224 */ /* 0x000fd400078e000e */
[----:B------:R-:W-:Y:S05]  /*3b5b0*/  WARPSYNC.COLLECTIVE R15, `(.L_x_3341) ;  /* 0x000000000f087348 */ /* 0x000fea0003c00000 */
[----:B------:R0:W1:Y:S02]  /*3b5c0*/  SHFL.IDX P6, R14, R13, R12, R11 ;  /* 0x0000000c0d0e7389 */ /* 0x00006400000c000b */
[----:B01----:R-:W-:Y:S01]  /*3b5d0*/  ENDCOLLECTIVE ;  /* 0x000000000000791b */ /* 0x003fe20003800000 */
.L_x_3341:
[----:B------:R-:W-:Y:S02]  /*3b5e0*/  IMAD.MOV.U32 R13, RZ, RZ, R4 ;  /* 0x000000ffff0d7224 */ /* 0x000fe400078e0004 */
[----:B------:R-:W-:Y:S02]  /*3b5f0*/  IMAD.MOV.U32 R12, RZ, RZ, 0x1 ;  /* 0x00000001ff0c7424 */ /* 0x000fe400078e00ff */
[----:B------:R-:W-:-:S07]  /*3b600*/  IMAD.MOV.U32 R3, RZ, RZ, R14 ;  /* 0x000000ffff037224 */ /* 0x000fce00078e000e */
[----:B------:R-:W-:Y:S05]  /*3b610*/  WARPSYNC.COLLECTIVE R15, `(.L_x_3342) ;  /* 0x000000000f087348 */ /* 0x000fea0003c00000 */
[----:B------:R0:W1:Y:S02]  /*3b620*/  SHFL.IDX P6, R14, R13, R12, R11 ;  /* 0x0000000c0d0e7389 */ /* 0x00006400000c000b */
[----:B01----:R-:W-:Y:S01]  /*3b630*/  ENDCOLLECTIVE ;  /* 0x000000000000791b */ /* 0x003fe20003800000 */
.L_x_3342:
[----:B------:R-:W-:-:S04]  /*3b640*/  @!P1 IADD3 R5, P4, R36, R3, RZ ;  /* 0x0000000324059210 */ /* 0x000fc80007f9e0ff */
[----:B------:R-:W-:Y:S01]  /*3b650*/  @!P1 IADD3.X R3, RZ, R2, RZ, P4, !PT ;  /* 0x00000002ff039210 */ /* 0x000fe200027fe4ff */
[----:B------:R-:W-:Y:S02]  /*3b660*/  @!P1 IMAD.MOV.U32 R2, RZ, RZ, R5 ;  /* 0x000000ffff029224 */ /* 0x000fe400078e0005 */
[----:B------:R-:W-:-:S03]  /*3b670*/  VIADD R5, R17, 0x20 ;  /* 0x0000002011057836 */ /* 0x000fc60000000000 */
[----:B------:R-:W-:Y:S01]  /*3b680*/  @!PT LDS RZ, [RZ] ;  /* 0x00000000fffff984 */ /* 0x000fe20000000800 */
[----:B------:R-:W-:Y:S01]  /*3b690*/  @!PT LDS RZ, [RZ] ;  /* 0x00000000fffff984 */ /* 0x000fe20000000800 */
[----:B------:R-:W-:Y:S01]  /*3b6a0*/  @!PT LDS RZ, [RZ] ;  /* 0x00000000fffff984 */ /* 0x000fe20000000800 */
[----:B------:R-:W-:Y:S01]  /*3b6b0*/  @!P1 LDGSTS.E.BYPASS.LTC128B.128 [R8+0x1e200], desc[UR54][R2.64], !P3 ;  /* 0x1e20000002089fae */ /* 0x000fe2000d901d76 */
[----:B------:R-:W-:-:S03]  /*3b6c0*/  IMAD.MOV.U32 R13, RZ, RZ, R0 ;  /* 0x000000ffff0d7224 */ /* 0x000fc600078e0000 */
[----:B------:R-:W-:Y:S04]  /*3b6d0*/  @!P1 LDGSTS.E.BYPASS.LTC128B.128 [R8+0x20200], desc[UR54][R2.64+0x40], !P2 ;  /* 0x2020004002089fae */ /* 0x000fe8000d101d76 */
[----:B------:R0:W-:Y:S01]  /*3b6e0*/  @!P1 LDGSTS.E.BYPASS.LTC128B.128 [R8+0x22200], desc[UR54][R2.64+0x80], !P0 ;  /* 0x2220008002089fae */ /* 0x0001e2000c101d76 */
[----:B------:R-:W-:Y:S02]  /*3b6f0*/  ISETP.GE.AND P1, PT, R5, R30, PT ;  /* 0x0000001e0500720c */ /* 0x000fe40003f26270 */
[----:B0-----:R-:W-:-:S11]  /*3b700*/  MOV R2, R14 ;  /* 0x0000000e00027202 */ /* 0x001fd60000000f00 */
[----:B------:R-:W-:Y:S05]  /*3b710*/  WARPSYNC.COLLECTIVE R15, `(.L_x_3343) ;  /* 0x000000000f087348 */ /* 0x000fea0003c00000 */
[----:B------:R0:W1:Y:S02]  /*3b720*/  SHFL.IDX P6, R14, R13, R12, R11 ;  /* 0x0000000c0d0e7389 */ /* 0x00006400000c000b */
[----:B01----:R-:W-:Y:S01]  /*3b730*/  ENDCOLLECTIVE ;  /* 0x000000000000791b */ /* 0x003fe20003800000 */
.L_x_3343:
[----:B------:R-:W-:Y:S02]  /*3b740*/  IMAD.MOV.U32 R13, RZ, RZ, R4 ;  /* 0x000000ffff0d7224 */ /* 0x000fe400078e0004 */
[----:B------:R-:W-:Y:S01]  /*3b750*/  IMAD.MOV.U32 R12, RZ, RZ, 0x2 ;  /* 0x00000002ff0c7424 */ /* 0x000fe200078e00ff */
[----:B------:R-:W-:-:S13]  /*3b760*/  @!P1 IADD3 R5, P4, R36, R14, RZ ;  /* 0x0000000e24059210 */ /* 0x000fda0007f9e0ff */
[----:B------:R-:W-:Y:S05]  /*3b770*/  WARPSYNC.COLLECTIVE R15, `(.L_x_3344) ;  /* 0x000000000f087348 */ /* 0x000fea0003c00000 */
[----:B------:R0:W1:Y:S02]  /*3b780*/  SHFL.IDX P6, R14, R13, R12, R11 ;  /* 0x0000000c0d0e7389 */ /* 0x00006400000c000b */
[----:B01----:R-:W-:Y:S01]  /*3b790*/  ENDCOLLECTIVE ;  /* 0x000000000000791b */ /* 0x003fe20003800000 */
.L_x_3344:
[----:B------:R-:W-:Y:S02]  /*3b7a0*/  @!P1 IMAD.X R6, RZ, RZ, R2, P4 ;  /* 0x000000ffff069224 */ /* 0x000fe400020e0602 */
[----:B------:R-:W-:Y:S01]  /*3b7b0*/  @!P1 IMAD.MOV.U32 R2, RZ, RZ, R5 ;  /* 0x000000ffff029224 */ /* 0x000fe200078e0005 */
[----:B------:R-:W-:Y:S01]  /*3b7c0*/  IADD3 R5, R17, 0x40, RZ ;  /* 0x0000004011057810 */ /* 0x000fe20007ffe0ff */
        /* <DEDUP_REMOVED lines=13> */
.L_x_3345:
[----:B------:R-:W-:Y:S02]  /*3b8a0*/  IMAD.MOV.U32 R13, RZ, RZ, R4 ;  /* 0x000000ffff0d7224 */ /* 0x000fe400078e0004 */
[----:B------:R-:W-:Y:S01]  /*3b8b0*/  IMAD.MOV.U32 R12, RZ, RZ, 0x3 ;  /* 0x00000003ff0c7424 */ /* 0x000fe200078e00ff */
[----:B------:R-:W-:-:S13]  /*3b8c0*/  @!P1 IADD3 R5, P4, R36, R14, RZ ;  /* 0x0000000e24059210 */ /* 0x000fda0007f9e0ff */
[----:B------:R-:W-:Y:S05]  /*3b8d0*/  WARPSYNC.COLLECTIVE R15, `(.L_x_3346) ;  /* 0x000000000f087348 */ /* 0x000fea0003c00000 */
[----:B------:R0:W1:Y:S02]  /*3b8e0*/  SHFL.IDX P6, R14, R13, R12, R11 ;  /* 0x0000000c0d0e7389 */ /* 0x00006400000c000b */
[----:B01----:R-:W-:Y:S01]  /*3b8f0*/  ENDCOLLECTIVE ;  /* 0x000000000000791b */ /* 0x003fe20003800000 */
.L_x_3346:
[----:B------:R-:W-:Y:S01]  /*3b900*/  @!P1 IADD3.X R6, RZ, R2, RZ, P4, !PT ;  /* 0x00000002ff069210 */ /* 0x000fe200027fe4ff */
[----:B------:R-:W-:-:S04]  /*3b910*/  @!P1 IMAD.MOV.U32 R2, RZ, RZ, R5 ;  /* 0x000000ffff029224 */ /* 0x000fc800078e0005 */
        /* <DEDUP_REMOVED lines=8> */
[----:B------:R-:W-:-:S07]  /*3b9a0*/  MOV R4, R14 ;  /* 0x0000000e00047202 */ /* 0x000fce0000000f00 */
[----:B0-----:R-:W-:Y:S05]  /*3b9b0*/  WARPSYNC.COLLECTIVE R15, `(.L_x_3347) ;  /* 0x000000000f087348 */ /* 0x001fea0003c00000 */
[----:B------:R1:W2:Y:S02]  /*3b9c0*/  SHFL.IDX P6, R14, R13, R12, R11 ;  /* 0x0000000c0d0e7389 */ /* 0x0002a400000c000b */
[----:B012---:R-:W-:Y:S01]  /*3b9d0*/  ENDCOLLECTIVE ;  /* 0x000000000000791b */ /* 0x007fe20003800000 */
.L_x_3347:
[----:B------:R-:W-:Y:S05]  /*3b9e0*/  BRA `(.L_x_3348) ;  /* 0xffffff6400d47947 */ /* 0x000fea000383ffff */
.L_x_3062:
[----:B0-----:R0:W1:Y:S02]  /*3b9f0*/  SYNCS.PHASECHK.TRANS64.TRYWAIT P0, [R22+URZ+0x33420], R3 ;  /* 0x03342003160075a7 */ /* 0x001064000800017f */
[----:B-1----:R-:W-:Y:S05]  /*3ba00*/  @!P0 NANOSLEEP.SYNCS 0x989680 ;  /* 0x009896800000895d */ /* 0x002fea0003900000 */
[----:B------:R-:W1:Y:S02]  /*3ba10*/  @!P0 SYNCS.PHASECHK.TRANS64 P0, [R22+URZ+0x33420], R3 ;  /* 0x03342003160085a7 */ /* 0x000e64000800007f */
[----:B-1----:R-:W-:Y:S05]  /*3ba20*/  @!P0 BRA `(.L_x_3062) ;  /* 0xfffffffc00f08947 */ /* 0x002fea000383ffff */
[----:B------:R-:W-:Y:S05]  /*3ba30*/  BRA `(.L_x_3349) ;  /* 0xffffff6800487947 */ /* 0x000fea000383ffff */
.L_x_3066:
[----:B0-----:R0:W1:Y:S02]  /*3ba40*/  SYNCS.PHASECHK.TRANS64.TRYWAIT P0, [R4+URZ+0x33480], R28 ;  /* 0x0334801c040075a7 */ /* 0x001064000800017f */
[----:B-1----:R-:W-:Y:S05]  /*3ba50*/  @!P0 NANOSLEEP.SYNCS 0x989680 ;  /* 0x009896800000895d */ /* 0x002fea0003900000 */
[----:B------:R-:W1:Y:S02]  /*3ba60*/  @!P0 SYNCS.PHASECHK.TRANS64 P0, [R4+URZ+0x33480], R28 ;  /* 0x0334801c040085a7 */ /* 0x000e64000800007f */
[----:B-1----:R-:W-:Y:S05]  /*3ba70*/  @!P0 BRA `(.L_x_3066) ;  /* 0xfffffffc00f08947 */ /* 0x002fea000383ffff */
[----:B------:R-:W-:Y:S05]  /*3ba80*/  BRA `(.L_x_3350) ;  /* 0xffffff6c00687947 */ /* 0x000fea000383ffff */
.L_x_3067:
[----:B------:R-:W-:Y:S01]  /*3ba90*/  BSSY B0, `(.L_x_3351) ;  /* 0x0000008000007945 */ /* 0x000fe20003800000 */
[----:B------:R-:W-:Y:S01]  /*3baa0*/  IMAD.MOV.U32 R13, RZ, RZ, R21 ;  /* 0x000000ffff0d7224 */ /* 0x000fe200078e0015 */
[----:B------:R-:W-:Y:S01]  /*3bab0*/  MOV R15, 0xffffffff ;  /* 0xffffffff000f7802 */ /* 0x000fe20000000f00 */
[----:B------:R-:W-:Y:S02]  /*3bac0*/  IMAD.MOV.U32 R12, RZ, RZ, RZ ;  /* 0x000000ffff0c7224 */ /* 0x000fe400078e00ff */
[----:B------:R-:W-:-:S07]  /*3bad0*/  IMAD.MOV.U32 R11, RZ, RZ, 0x1c1f ;  /* 0x00001c1fff0b7424 */ /* 0x000fce00078e00ff */
[----:B0-----:R-:W-:Y:S05]  /*3bae0*/  WARPSYNC.COLLECTIVE R15, `(.L_x_3352) ;  /* 0x000000000f087348 */ /* 0x001fea0003c00000 */
[----:B------:R1:W2:Y:S02]  /*3baf0*/  SHFL.IDX P6, R14, R13, R12, R11 ;  /* 0x0000000c0d0e7389 */ /* 0x0002a400000c000b */
[----:B012---:R-:W-:Y:S01]  /*3bb00*/  ENDCOLLECTIVE ;  /* 0x000000000000791b */ /* 0x007fe20003800000 */
.L_x_3352:
[----:B------:R-:W-:Y:S05]  /*3bb10*/  BSYNC B0 ;  /* 0x0000000000007941 */ /* 0x000fea0003800000 */
.L_x_3351:
        /* <DEDUP_REMOVED lines=8> */
.L_x_3353:
[----:B------:R-:W-:Y:S01]  /*3bba0*/  IMAD.MOV.U32 R13, RZ, RZ, R21 ;  /* 0x000000ffff0d7224 */ /* 0x000fe200078e0015 */
[----:B------:R-:W-:Y:S01]  /*3bbb0*/  MOV R12, 0x1 ;  /* 0x00000001000c7802 */ /* 0x000fe20000000f00 */
[----:B------:R-:W-:-:S07]  /*3bbc0*/  IMAD.MOV.U32 R2, RZ, RZ, R14 ;  /* 0x000000ffff027224 */ /* 0x000fce00078e000e */
[----:B------:R-:W-:Y:S05]  /*3bbd0*/  WARPSYNC.COLLECTIVE R15, `(.L_x_3354) ;  /* 0x000000000f087348 */ /* 0x000fea0003c00000 */
[----:B------:R0:W1:Y:S02]  /*3bbe0*/  SHFL.IDX P6, R14, R13, R12, R11 ;  /* 0x0000000c0d0e7389 */ /* 0x00006400000c000b */
[----:B01----:R-:W-:Y:S01]  /*3bbf0*/  ENDCOLLECTIVE ;  /* 0x000000000000791b */ /* 0x003fe20003800000 */
.L_x_3354:
        /* <DEDUP_REMOVED lines=14> */
.L_x_3355:
[----:B------:R-:W-:Y:S01]  /*3bce0*/  MOV R13, R21 ;  /* 0x00000015000d7202 */ /* 0x000fe20000000f00 */
[----:B------:R-:W-:Y:S02]  /*3bcf0*/  IMAD.MOV.U32 R12, RZ, RZ, 0x2 ;  /* 0x00000002ff0c7424 */ /* 0x000fe400078e00ff */
[----:B------:R-:W-:-:S07]  /*3bd00*/  IMAD.MOV.U32 R2, RZ, RZ, R14 ;  /* 0x000000ffff027224 */ /* 0x000fce00078e000e */
[----:B------:R-:W-:Y:S05]  /*3bd10*/  WARPSYNC.COLLECTIVE R15, `(.L_x_3356) ;  /* 0x000000000f087348 */ /* 0x000fea0003c00000 */
[----:B------:R0:W1:Y:S02]  /*3bd20*/  SHFL.IDX P6, R14, R13, R12, R11 ;  /* 0x0000000c0d0e7389 */ /* 0x00006400000c000b */
[----:B01----:R-:W-:Y:S01]  /*3bd30*/  ENDCOLLECTIVE ;  /* 0x000000000000791b */ /* 0x003fe20003800000 */
.L_x_3356:
        /* <DEDUP_REMOVED lines=13> */
.L_x_3357:
[----:B------:R-:W-:Y:S02]  /*3be10*/  IMAD.MOV.U32 R13, RZ, RZ, R21 ;  /* 0x000000ffff0d7224 */ /* 0x000fe400078e0015 */
[----:B------:R-:W-:Y:S02]  /*3be20*/  IMAD.MOV.U32 R12, RZ, RZ, 0x3 ;  /* 0x00000003ff0c7424 */ /* 0x000fe400078e00ff */
[----:B------:R-:W-:-:S07]  /*3be30*/  IMAD.MOV.U32 R2, RZ, RZ, R14 ;  /* 0x000000ffff027224 */ /* 0x000fce00078e000e */
[----:B------:R-:W-:Y:S05]  /*3be40*/  WARPSYNC.COLLECTIVE R15, `(.L_x_3358) ;  /* 0x000000000f087348 */ /* 0x000fea0003c00000 */
[----:B------:R0:W1:Y:S02]  /*3be50*/  SHFL.IDX P6, R14, R13, R12, R11 ;  /* 0x0000000c0d0e7389 */ /* 0x00006400000c000b */
[----:B01----:R-:W-:Y:S01]  /*3be60*/  ENDCOLLECTIVE ;  /* 0x000000000000791b */ /* 0x003fe20003800000 */
.L_x_3358:
        /* <DEDUP_REMOVED lines=13> */
.L_x_3359:
[----:B------:R-:W-:Y:S02]  /*3bf40*/  IMAD.MOV.U32 R13, RZ, RZ, R23 ;  /* 0x000000ffff0d7224 */ /* 0x000fe400078e0017 */
[----:B------:R-:W-:Y:S01]  /*3bf50*/  IMAD.MOV.U32 R12, RZ, RZ, RZ ;  /* 0x000000ffff0c7224 */ /* 0x000fe200078e00ff */
[----:B------:R-:W-:-:S07]  /*3bf60*/  MOV R2, R14 ;  /* 0x0000000e00027202 */ /* 0x000fce0000000f00 */
[----:B------:R-:W-:Y:S05]  /*3bf70*/  WARPSYNC.COLLECTIVE R15, `(.L_x_3360) ;  /* 0x000000000f087348 */ /* 0x000fea0003c00000 */
[----:B------:R0:W1:Y:S02]  /*3bf80*/  SHFL.IDX P6, R14, R13, R12, R11 ;  /* 0x0000000c0d0e7389 */ /* 0x00006400000c000b */
[----:B01----:R-:W-:Y:S01]  /*3bf90*/  ENDCOLLECTIVE ;  /* 0x000000000000791b */ /* 0x003fe20003800000 */
.L_x_3360:
        /* <DEDUP_REMOVED lines=13> */
.L_x_3361:
[----:B------:R-:W-:Y:S01]  /*3c070*/  IMAD.MOV.U32 R2, RZ, RZ, R14 ;  /* 0x000000ffff027224 */ /* 0x000fe200078e000e */
[----:B------:R-:W-:Y:S06]  /*3c080*/  BRA `(.L_x_3362) ;  /* 0xffffff6c00087947 */ /* 0x000fec000383ffff */
.L_x_3072:
[----:B---3--:R3:W4:Y:S02]  /*3c090*/  SYNCS.PHASECHK.TRANS64.TRYWAIT P0, [R4+URZ+0x33440], R28 ;  /* 0x0334401c040075a7 */ /* 0x008724000800017f */
[----:B----4-:R-:W-:Y:S05]  /*3c0a0*/  @!P0 NANOSLEEP.SYNCS 0x989680 ;  /* 0x009896800000895d */ /* 0x010fea0003900000 */
[----:B------:R-:W4:Y:S02]  /*3c0b0*/  @!P0 SYNCS.PHASECHK.TRANS64 P0, [R4+URZ+0x33440], R28 ;  /* 0x0334401c040085a7 */ /* 0x000f24000800007f */
[----:B----4-:R-:W-:Y:S05]  /*3c0c0*/  @!P0 BRA `(.L_x_3072) ;  /* 0xfffffffc00f08947 */ /* 0x010fea000383ffff */
[----:B------:R-:W-:Y:S05]  /*3c0d0*/  BRA `(.L_x_3363) ;  /* 0xffffff6c00607947 */ /* 0x000fea000383ffff */
.L_x_3073:
[----:B------:R-:W-:Y:S01]  /*3c0e0*/  BSSY B0, `(.L_x_3364) ;  /* 0x0000008000007945 */ /* 0x000fe20003800000 */
[----:B------:R-:W-:Y:S01]  /*3c0f0*/  IMAD.MOV.U32 R13, RZ, RZ, R8 ;  /* 0x000000ffff0d7224 */ /* 0x000fe200078e0008 */
[----:B------:R-:W-:Y:S01]  /*3c100*/  MOV R15, 0xffffffff ;  /* 0xffffffff000f7802 */ /* 0x000fe20000000f00 */
[----:B------:R-:W-:Y:S02]  /*3c110*/  IMAD.MOV.U32 R12, RZ, RZ, RZ ;  /* 0x000000ffff0c7224 */ /* 0x000fe400078e00ff */
[----:B------:R-:W-:-:S07]  /*3c120*/  IMAD.MOV.U32 R11, RZ, RZ, 0x1c1f ;  /* 0x00001c1fff0b7424 */ /* 0x000fce00078e00ff */
[----:B0-23--:R-:W-:Y:S05]  /*3c130*/  WARPSYNC.COLLECTIVE R15, `(.L_x_3365) ;  /* 0x000000000f087348 */ /* 0x00dfea0003c00000 */
[----:B------:R1:W4:Y:S02]  /*3c140*/  SHFL.IDX P6, R14, R13, R12, R11 ;  /* 0x0000000c0d0e7389 */ /* 0x00032400000c000b */
[----:B01234-:R-:W-:Y:S01]  /*3c150*/  ENDCOLLECTIVE ;  /* 0x000000000000791b */ /* 0x01ffe20003800000 */
.L_x_3365:
[----:B------:R-:W-:Y:S05]  /*3c160*/  BSYNC B0 ;  /* 0x0000000000007941 */ /* 0x000fea0003800000 */
.L_x_3364:
        /* <DEDUP_REMOVED lines=8> */
.L_x_3366:
[----:B------:R-:W-:Y:S02]  /*3c1f0*/  IMAD.MOV.U32 R13, RZ, RZ, R8 ;  /* 0x000000ffff0d7224 */ /* 0x000fe400078e0008 */
[----:B------:R-:W-:Y:S02]  /*3c200*/  IMAD.MOV.U32 R12, RZ, RZ, 0x1 ;  /* 0x00000001ff0c7424 */ /* 0x000fe400078e00ff */
[----:B------:R-:W-:-:S07]  /*3c210*/  IMAD.MOV.U32 R2, RZ, RZ, R14 ;  /* 0x000000ffff027224 */ /* 0x000fce00078e000e */
[----:B------:R-:W-:Y:S05]  /*3c220*/  WARPSYNC.COLLECTIVE R15, `(.L_x_3367) ;  /* 0x000000000f087348 */ /* 0x000fea0003c00000 */
[----:B------:R0:W1:Y:S02]  /*3c230*/  SHFL.IDX P6, R14, R13, R12, R11 ;  /* 0x0000000c0d0e7389 */ /* 0x00006400000c000b */
[----:B01----:R-:W-:Y:S01]  /*3c240*/  ENDCOLLECTIVE ;  /* 0x000000000000791b */ /* 0x003fe20003800000 */
.L_x_3367:
        /* <DEDUP_REMOVED lines=9> */
[----:B0-----:R-:W-:-:S07]  /*3c2e0*/  MOV R3, R14 ;  /* 0x0000000e00037202 */ /* 0x001fce0000000f00 */
[----:B------:R-:W-:Y:S05]  /*3c2f0*/  WARPSYNC.COLLECTIVE R15, `(.L_x_3368) ;  /* 0x000000000f087348 */ /* 0x000fea0003c00000 */
[----:B------:R0:W1:Y:S02]  /*3c300*/  SHFL.IDX P6, R14, R13, R12, R11 ;  /* 0x0000000c0d0e7389 */ /* 0x00006400000c000b */
[----:B01----:R-:W-:Y:S01]  /*3c310*/  ENDCOLLECTIVE ;  /* 0x000000000000791b */ /* 0x003fe20003800000 */
.L_x_3368:
[----:B------:R-:W-:Y:S01]  /*3c320*/  IMAD.MOV.U32 R13, RZ, RZ, R8 ;  /* 0x000000ffff0d7224 */ /* 0x000fe200078e0008 */
[----:B------:R-:W-:Y:S01]  /*3c330*/  MOV R12, 0x2 ;  /* 0x00000002000c7802 */ /* 0x000fe20000000f00 */
[----:B------:R-:W-:-:S07]  /*3c340*/  IMAD.MOV.U32 R2, RZ, RZ, R14 ;  /* 0x000000ffff027224 */ /* 0x000fce00078e000e */
[----:B------:R-:W-:Y:S05]  /*3c350*/  WARPSYNC.COLLECTIVE R15, `(.L_x_3369) ;  /* 0x000000000f087348 */ /* 0x000fea0003c00000 */
[----:B------:R0:W1:Y:S02]  /*3c360*/  SHFL.IDX P6, R14, R13, R12, R11 ;  /* 0x0000000c0d0e7389 */ /* 0x00006400000c000b */
[----:B01----:R-:W-:Y:S01]  /*3c370*/  ENDCOLLECTIVE ;  /* 0x000000000000791b */ /* 0x003fe20003800000 */
.L_x_3369:
        /* <DEDUP_REMOVED lines=13> */
.L_x_3370:
[----:B------:R-:W-:Y:S01]  /*3c450*/  MOV R13, R8 ;  /* 0x00000008000d7202 */ /* 0x000fe20000000f00 */
[----:B------:R-:W-:Y:S02]  /*3c460*/  IMAD.MOV.U32 R12, RZ, RZ, 0x3 ;  /* 0x00000003ff0c7424 */ /* 0x000fe400078e00ff */
[----:B------:R-:W-:-:S07]  /*3c470*/  IMAD.MOV.U32 R2, RZ, RZ, R14 ;  /* 0x000000ffff027224 */ /* 0x000fce00078e000e */
[----:B------:R-:W-:Y:S05]  /*3c480*/  WARPSYNC.COLLECTIVE R15, `(.L_x_3371) ;  /* 0x000000000f087348 */ /* 0x000fea0003c00000 */
[----:B------:R0:W1:Y:S02]  /*3c490*/  SHFL.IDX P6, R14, R13, R12, R11 ;  /* 0x0000000c0d0e7389 */ /* 0x00006400000c000b */
[----:B01----:R-:W-:Y:S01]  /*3c4a0*/  ENDCOLLECTIVE ;  /* 0x000000000000791b */ /* 0x003fe20003800000 */
.L_x_3371:
        /* <DEDUP_REMOVED lines=13> */
.L_x_3372:
[----:B------:R-:W-:Y:S02]  /*3c580*/  IMAD.MOV.U32 R13, RZ, RZ, R7 ;  /* 0x000000ffff0d7224 */ /* 0x000fe400078e0007 */
[----:B------:R-:W-:Y:S02]  /*3c590*/  IMAD.MOV.U32 R12, RZ, RZ, RZ ;  /* 0x000000ffff0c7224 */ /* 0x000fe400078e00ff */
[----:B------:R-:W-:-:S07]  /*3c5a0*/  IMAD.MOV.U32 R2, RZ, RZ, R14 ;  /* 0x000000ffff027224 */ /* 0x000fce00078e000e */
[----:B------:R-:W-:Y:S05]  /*3c5b0*/  WARPSYNC.COLLECTIVE R15, `(.L_x_3373) ;  /* 0x000000000f087348 */ /* 0x000fea0003c00000 */
[----:B------:R0:W1:Y:S02]  /*3c5c0*/  SHFL.IDX P6, R14, R13, R12, R11 ;  /* 0x0000000c0d0e7389 */ /* 0x00006400000c000b */
[----:B01----:R-:W-:Y:S01]  /*3c5d0*/  ENDCOLLECTIVE ;  /* 0x000000000000791b */ /* 0x003fe20003800000 */
.L_x_3373:
        /* <DEDUP_REMOVED lines=13> */
.L_x_3374:
[----:B------:R-:W-:Y:S05]  /*3c6b0*/  BRA `(.L_x_3375) ;  /* 0xffffff6800f47947 */ /* 0x000fea000383ffff */
.L_x_3078:
[----:B-1----:R1:W4:Y:S02]  /*3c6c0*/  SYNCS.PHASECHK.TRANS64.TRYWAIT P2, [R0+URZ+0x33470], R3 ;  /* 0x03347003000075a7 */ /* 0x002324000804017f */
[----:B----4-:R-:W-:Y:S05]  /*3c6d0*/  @!P2 NANOSLEEP.SYNCS 0x989680 ;  /* 0x009896800000a95d */ /* 0x010fea0003900000 */
[----:B------:R-:W4:Y:S02]  /*3c6e0*/  @!P2 SYNCS.PHASECHK.TRANS64 P2, [R0+URZ+0x33470], R3 ;  /* 0x033470030000a5a7 */ /* 0x000f24000804007f */
[----:B----4-:R-:W-:Y:S05]  /*3c6f0*/  @!P2 BRA `(.L_x_3078) ;  /* 0xfffffffc00f0a947 */ /* 0x010fea000383ffff */
[----:B------:R-:W-:Y:S05]  /*3c700*/  BRA `(.L_x_3376) ;  /* 0xffffff6c00607947 */ /* 0x000fea000383ffff */
.L_x_3080:
[----:B-1----:R1:W4:Y:S02]  /*3c710*/  SYNCS.PHASECHK.TRANS64.TRYWAIT P2, [R0+URZ+0x33460], R5 ;  /* 0x03346005000075a7 */ /* 0x002324000804017f */
[----:B----4-:R-:W-:Y:S05]  /*3c720*/  @!P2 NANOSLEEP.SYNCS 0x989680 ;  /* 0x009896800000a95d */ /* 0x010fea0003900000 */
[----:B------:R-:W4:Y:S02]  /*3c730*/  @!P2 SYNCS.PHASECHK.TRANS64 P2, [R0+URZ+0x33460], R5 ;  /* 0x033460050000a5a7 */ /* 0x000f24000804007f */
[----:B----4-:R-:W-:Y:S05]  /*3c740*/  @!P2 BRA `(.L_x_3080) ;  /* 0xfffffffc00f0a947 */ /* 0x010fea000383ffff */
[----:B------:R-:W-:Y:S05]  /*3c750*/  BRA `(.L_x_3377) ;  /* 0xffffff6c00707947 */ /* 0x000fea000383ffff */
.L_x_3088:
[----:B0-----:R0:W1:Y:S02]  /*3c760*/  SYNCS.PHASECHK.TRANS64.TRYWAIT P1, [R3+URZ+0x33470], R0 ;  /* 0x03347000030075a7 */ /* 0x001064000802017f */
[----:B-1----:R-:W-:Y:S05]  /*3c770*/  @!P1 NANOSLEEP.SYNCS 0x989680 ;  /* 0x009896800000995d */ /* 0x002fea0003900000 */
[----:B------:R-:W1:Y:S02]  /*3c780*/  @!P1 SYNCS.PHASECHK.TRANS64 P1, [R3+URZ+0x33470], R0 ;  /* 0x03347000030095a7 */ /* 0x000e64000802007f */
[----:B-1----:R-:W-:Y:S05]  /*3c790*/  @!P1 BRA `(.L_x_3088) ;  /* 0xfffffffc00f09947 */ /* 0x002fea000383ffff */
[----:B------:R-:W-:Y:S05]  /*3c7a0*/  BRA `(.L_x_3378) ;  /* 0xffffff7400a47947 */ /* 0x000fea000383ffff */
.L_x_3090:
[----:B0-----:R0:W1:Y:S02]  /*3c7b0*/  SYNCS.PHASECHK.TRANS64.TRYWAIT P1, [R3+URZ+0x33460], R0 ;  /* 0x03346000030075a7 */ /* 0x001064000802017f */
[----:B-1----:R-:W-:Y:S05]  /*3c7c0*/  @!P1 NANOSLEEP.SYNCS 0x989680 ;  /* 0x009896800000995d */ /* 0x002fea0003900000 */
[----:B------:R-:W1:Y:S02]  /*3c7d0*/  @!P1 SYNCS.PHASECHK.TRANS64 P1, [R3+URZ+0x33460], R0 ;  /* 0x03346000030095a7 */ /* 0x000e64000802007f */
[----:B-1----:R-:W-:Y:S05]  /*3c7e0*/  @!P1 BRA `(.L_x_3090) ;  /* 0xfffffffc00f09947 */ /* 0x002fea000383ffff */
[----:B------:R-:W-:Y:S05]  /*3c7f0*/  BRA `(.L_x_3379) ;  /* 0xffffff7400b07947 */ /* 0x000fea000383ffff */
.L_x_3095:
[----:B------:R-:W-:Y:S01]  /*3c800*/  BSSY B0, `(.L_x_3380) ;  /* 0x0000008000007945 */ /* 0x000fe20003800000 */
[----:B------:R-:W-:Y:S01]  /*3c810*/  MOV R13, R16 ;  /* 0x00000010000d7202 */ /* 0x000fe20000000f00 */
[----:B------:R-:W-:Y:S02]  /*3c820*/  IMAD.MOV.U32 R12, RZ, RZ, RZ ;  /* 0x000000ffff0c7224 */ /* 0x000fe400078e00ff */
[----:B------:R-:W-:Y:S02]  /*3c830*/  IMAD.MOV.U32 R11, RZ, RZ, 0x1f ;  /* 0x0000001fff0b7424 */ /* 0x000fe400078e00ff */
[----:B------:R-:W-:-:S07]  /*3c840*/  IMAD.MOV.U32 R15, RZ, RZ, -0x1 ;  /* 0xffffffffff0f7424 */ /* 0x000fce00078e00ff */
[----:B-1----:R-:W-:Y:S05]  /*3c850*/  WARPSYNC.COLLECTIVE R15, `(.L_x_3381) ;  /* 0x000000000f087348 */ /* 0x002fea0003c00000 */
[----:B------:R0:W2:Y:S02]  /*3c860*/  SHFL.IDX P6, R14, R13, R12, R11 ;  /* 0x0000000c0d0e7389 */ /* 0x0000a400000c000b */
[----:B012---:R-:W-:Y:S01]  /*3c870*/  ENDCOLLECTIVE ;  /* 0x000000000000791b */ /* 0x007fe20003800000 */
.L_x_3381:
[----:B------:R-:W-:Y:S05]  /*3c880*/  BSYNC B0 ;  /* 0x0000000000007941 */ /* 0x000fea0003800000 */
.L_x_3380:
[----:B------:R-:W-:Y:S01]  /*3c890*/  MOV R13, R16 ;  /* 0x00000010000d7202 */ /* 0x000fe20000000f00 */
[----:B------:R-:W-:Y:S01]  /*3c8a0*/  IMAD.MOV.U32 R12, RZ, RZ, 0x1 ;  /* 0x00000001ff0c7424 */ /* 0x000fe200078e00ff */
[----:B------:R-:W-:Y:S01]  /*3c8b0*/  IADD3 R9, R19, R8, RZ ;  /* 0x0000000813097210 */ /* 0x000fe20007ffe0ff */
[----:B------:R-:W-:Y:S02]  /*3c8c0*/  IMAD.MOV.U32 R11, RZ, RZ, 0x1f ;  /* 0x0000001fff0b7424 */ /* 0x000fe400078e00ff */
[----:B------:R-:W-:Y:S02]  /*3c8d0*/  IMAD.MOV.U32 R15, RZ, RZ, -0x1 ;  /* 0xffffffffff0f7424 */ /* 0x000fe400078e00ff */
[----:B------:R-:W-:-:S07]  /*3c8e0*/  IMAD.MOV.U32 R0, RZ, RZ, R14 ;  /* 0x000000ffff007224 */ /* 0x000fce00078e000e */
[----:B------:R-:W-:Y:S05]  /*3c8f0*/  WARPSYNC.COLLECTIVE R15, `(.L_x_3382) ;  /* 0x000000000f087348 */ /* 0x000fea0003c00000 */
[----:B------:R0:W1:Y:S02]  /*3c900*/  SHFL.IDX P6, R14, R13, R12, R11 ;  /* 0x0000000c0d0e7389 */ /* 0x00006400000c000b */
[----:B01----:R-:W-:Y:S01]  /*3c910*/  ENDCOLLECTIVE ;  /* 0x000000000000791b */ /* 0x003fe20003800000 */
.L_x_3382:
        /* <DEDUP_REMOVED lines=23> */
.L_x_3383:
[----:B------:R-:W-:Y:S01]  /*3ca90*/  IMAD.MOV.U32 R12, RZ, RZ, 0x2 ;  /* 0x00000002ff0c7424 */ /* 0x000fe200078e00ff */
[----:B------:R-:W-:-:S04]  /*3caa0*/  SEL R4, R14, RZ, P1 ;  /* 0x000000ff0e047207 */ /* 0x000fc80000800000 */
[----:B------:R-:W-:-:S05]  /*3cab0*/  IADD3 R4, R13, R4, RZ ;  /* 0x000000040d047210 */ /* 0x000fca0007ffe0ff */
[----:B------:R-:W-:-:S07]  /*3cac0*/  IMAD.MOV.U32 R13, RZ, RZ, R4 ;  /* 0x000000ffff0d7224 */ /* 0x000fce00078e0004 */
[----:B------:R-:W-:Y:S05]  /*3cad0*/  WARPSYNC.COLLECTIVE R15, `(.L_x_3384) ;  /* 0x000000000f087348 */ /* 0x000fea0003c00000 */
[----:B------:R0:W1:Y:S02]  /*3cae0*/  SHFL.UP P6, R14, R13, R12, R11 ;  /* 0x0400000c0d0e7389 */ /* 0x00006400000c000b */
[----:B01----:R-:W-:Y:S01]  /*3caf0*/  ENDCOLLECTIVE ;  /* 0x000000000000791b */ /* 0x003fe20003800000 */
.L_x_3384:
[----:B------:R-:W-:Y:S02]  /*3cb00*/  MOV R12, 0x4 ;  /* 0x00000004000c7802 */ /* 0x000fe40000000f00 */
[----:B------:R-:W-:-:S05]  /*3cb10*/  SEL R3, R14, RZ, P2 ;  /* 0x000000ff0e037207 */ /* 0x000fca0001000000 */
[----:B------:R-:W-:-:S04]  /*3cb20*/  IMAD.IADD R2, R4, 0x1, R3 ;  /* 0x0000000104027824 */ /* 0x000fc800078e0203 */
[----:B------:R-:W-:-:S07]  /*3cb30*/  IMAD.MOV.U32 R13, RZ, RZ, R2 ;  /* 0x000000ffff0d7224 */ /* 0x000fce00078e0002 */
[----:B------:R-:W-:Y:S05]  /*3cb40*/  WARPSYNC.COLLECTIVE R15, `(.L_x_3385) ;  /* 0x000000000f087348 */ /* 0x000fea0003c00000 */
[----:B------:R0:W1:Y:S02]  /*3cb50*/  SHFL.UP P6, R14, R13, R12, R11 ;  /* 0x0400000c0d0e7389 */ /* 0x00006400000c000b */
[----:B01----:R-:W-:Y:S01]  /*3cb60*/  ENDCOLLECTIVE ;  /* 0x000000000000791b */ /* 0x003fe20003800000 */
.L_x_3385:
[----:B------:R-:W-:Y:S01]  /*3cb70*/  IMAD.MOV.U32 R12, RZ, RZ, 0x8 ;  /* 0x00000008ff0c7424 */ /* 0x000fe200078e00ff */
[----:B------:R-:W-:-:S05]  /*3cb80*/  SEL R3, R14, RZ, P3 ;  /* 0x000000ff0e037207 */ /* 0x000fca0001800000 */
[----:B------:R-:W-:-:S04]  /*3cb90*/  IMAD.IADD R3, R2, 0x1, R3 ;  /* 0x0000000102037824 */ /* 0x000fc800078e0203 */
[----:B------:R-:W-:-:S07]  /*3cba0*/  IMAD.MOV.U32 R13, RZ, RZ, R3 ;  /* 0x000000ffff0d7224 */ /* 0x000fce00078e0003 */
[----:B------:R-:W-:Y:S05]  /*3cbb0*/  WARPSYNC.COLLECTIVE R15, `(.L_x_3386) ;  /* 0x000000000f087348 */ /* 0x000fea0003c00000 */
[----:B------:R0:W1:Y:S02]  /*3cbc0*/  SHFL.UP P6, R14, R13, R12, R11 ;  /* 0x0400000c0d0e7389 */ /* 0x00006400000c000b */
[----:B01----:R-:W-:Y:S01]  /*3cbd0*/  ENDCOLLECTIVE ;  /* 0x000000000000791b */ /* 0x003fe20003800000 */
.L_x_3386:
[----:B------:R-:W-:Y:S01]  /*3cbe0*/  IMAD.MOV.U32 R12, RZ, RZ, 0x10 ;  /* 0x00000010ff0c7424 */ /* 0x000fe200078e00ff */
[----:B------:R-:W-:-:S05]  /*3cbf0*/  SEL R4, R14, RZ, P4 ;  /* 0x000000ff0e047207 */ /* 0x000fca0002000000 */
[----:B------:R-:W-:-:S05]  /*3cc00*/  IMAD.IADD R4, R3, 0x1, R4 ;  /* 0x0000000103047824 */ /* 0x000fca00078e0204 */
[----:B------:R-:W-:-:S07]  /*3cc10*/  MOV R13, R4 ;  /* 0x00000004000d7202 */ /* 0x000fce0000000f00 */
[----:B------:R-:W-:Y:S05]  /*3cc20*/  WARPSYNC.COLLECTIVE R15, `(.L_x_3387) ;  /* 0x000000000f087348 */ /* 0x000fea0003c00000 */
[----:B------:R0:W1:Y:S02]  /*3cc30*/  SHFL.UP P6, R14, R13, R12, R11 ;  /* 0x0400000c0d0e7389 */ /* 0x00006400000c000b */
[----:B01----:R-:W-:Y:S01]  /*3cc40*/  ENDCOLLECTIVE ;  /* 0x000000000000791b */ /* 0x003fe20003800000 */
.L_x_3387:
        /* <DEDUP_REMOVED lines=8> */
.L_x_3388:
[----:B------:R-:W-:Y:S05]  /*3ccd0*/  BRA `(.L_x_3389) ;  /* 0xffffff7c003c7947 */ /* 0x000fea000383ffff */
.L_x_3098:
[----:B------:R-:W-:Y:S01]  /*3cce0*/  BSSY B0, `(.L_x_3390) ;  /* 0x0000007000007945 */ /* 0x000fe20003800000 */
[----:B------:R-:W-:Y:S02]  /*3ccf0*/  IMAD.MOV.U32 R12, RZ, RZ, 0x1 ;  /* 0x00000001ff0c7424 */ /* 0x000fe400078e00ff */
[----:B------:R-:W-:Y:S02]  /*3cd00*/  IMAD.MOV.U32 R11, RZ, RZ, RZ ;  /* 0x000000ffff0b7224 */ /* 0x000fe400078e00ff */
[----:B------:R-:W-:-:S07]  /*3cd10*/  IMAD.MOV.U32 R15, RZ, RZ, -0x1 ;  /* 0xffffffffff0f7424 */ /* 0x000fce00078e00ff */
[----:B------:R-:W-:Y:S05]  /*3cd20*/  WARPSYNC.COLLECTIVE R15, `(.L_x_3391) ;  /* 0x000000000f087348 */ /* 0x000fea0003c00000 */
[----:B------:R0:W1:Y:S02]  /*3cd30*/  SHFL.UP P6, R14, R13, R12, R11 ;  /* 0x0400000c0d0e7389 */ /* 0x00006400000c000b */
[----:B01----:R-:W-:Y:S01]  /*3cd40*/  ENDCOLLECTIVE ;  /* 0x000000000000791b */ /* 0x003fe20003800000 */
.L_x_3391:
[----:B------:R-:W-:Y:S05]  /*3cd50*/  BSYNC B0 ;  /* 0x0000000000007941 */ /* 0x000fea0003800000 */
.L_x_3390:
        /* <DEDUP_REMOVED lines=8> */
.L_x_3392:
[----:B------:R-:W-:Y:S02]  /*3cde0*/  MOV R12, 0x4 ;  /* 0x00000004000c7802 */ /* 0x000fe40000000f00 */
[----:B------:R-:W-:-:S05]  /*3cdf0*/  SEL R2, R14, RZ, P2 ;  /* 0x000000ff0e027207 */ /* 0x000fca0001000000 */
[----:B------:R-:W-:-:S04]  /*3ce00*/  IMAD.IADD R2, R13, 0x1, R2 ;  /* 0x000000010d027824 */ /* 0x000fc800078e0202 */
[----:B------:R-:W-:-:S07]  /*3ce10*/  IMAD.MOV.U32 R13, RZ, RZ, R2 ;  /* 0x000000ffff0d7224 */ /* 0x000fce00078e0002 */
[----:B------:R-:W-:Y:S05]  /*3ce20*/  WARPSYNC.COLLECTIVE R15, `(.L_x_3393) ;  /* 0x000000000f087348 */ /* 0x000fea0003c00000 */
[----:B------:R0:W1:Y:S02]  /*3ce30*/  SHFL.UP P6, R14, R13, R12, R11 ;  /* 0x0400000c0d0e7389 */ /* 0x00006400000c000b */
[----:B01----:R-:W-:Y:S01]  /*3ce40*/  ENDCOLLECTIVE ;  /* 0x000000000000791b */ /* 0x003fe20003800000 */
.L_x_3393:
[----:B------:R-:W-:Y:S01]  /*3ce50*/  IMAD.MOV.U32 R12, RZ, RZ, 0x8 ;  /* 0x00000008ff0c7424 */ /* 0x000fe200078e00ff */
[----:B------:R-:W-:-:S05]  /*3ce60*/  SEL R3, R14, RZ, P3 ;  /* 0x000000ff0e037207 */ /* 0x000fca0001800000 */
[----:B------:R-:W-:-:S04]  /*3ce70*/  IMAD.IADD R3, R2, 0x1, R3 ;  /* 0x0000000102037824 */ /* 0x000fc800078e0203 */
[----:B------:R-:W-:-:S07]  /*3ce80*/  IMAD.MOV.U32 R13, RZ, RZ, R3 ;  /* 0x000000ffff0d7224 */ /* 0x000fce00078e0003 */
[----:B------:R-:W-:Y:S05]  /*3ce90*/  WARPSYNC.COLLECTIVE R15, `(.L_x_3394) ;  /* 0x000000000f087348 */ /* 0x000fea0003c00000 */
[----:B------:R0:W1:Y:S02]  /*3cea0*/  SHFL.UP P6, R14, R13, R12, R11 ;  /* 0x0400000c0d0e7389 */ /* 0x00006400000c000b */
[----:B01----:R-:W-:Y:S01]  /*3ceb0*/  ENDCOLLECTIVE ;  /* 0x000000000000791b */ /* 0x003fe20003800000 */
.L_x_3394:
[----:B------:R-:W-:Y:S01]  /*3cec0*/  IMAD.MOV.U32 R12, RZ, RZ, 0x10 ;  /* 0x00000010ff0c7424 */ /* 0x000fe200078e00ff */
[----:B------:R-:W-:-:S05]  /*3ced0*/  SEL R4, R14, RZ, P4 ;  /* 0x000000ff0e047207 */ /* 0x000fca0002000000 */
[----:B------:R-:W-:-:S05]  /*3cee0*/  IMAD.IADD R4, R3, 0x1, R4 ;  /* 0x0000000103047824 */ /* 0x000fca00078e0204 */
[----:B------:R-:W-:-:S07]  /*3cef0*/  MOV R13, R4 ;  /* 0x00000004000d7202 */ /* 0x000fce0000000f00 */
[----:B------:R-:W-:Y:S05]  /*3cf00*/  WARPSYNC.COLLECTIVE R15, `(.L_x_3395) ;  /* 0x000000000f087348 */ /* 0x000fea0003c00000 */
[----:B------:R0:W1:Y:S02]  /*3cf10*/  SHFL.UP P6, R14, R13, R12, R11 ;  /* 0x0400000c0d0e7389 */ /* 0x00006400000c000b */
[----:B01----:R-:W-:Y:S01]  /*3cf20*/  ENDCOLLECTIVE ;  /* 0x000000000000791b */ /* 0x003fe20003800000 */
.L_x_3395:
        /* <DEDUP_REMOVED lines=8> */
.L_x_3396:
[----:B------:R-:W-:Y:S05]  /*3cfb0*/  BRA `(.L_x_3397) ;  /* 0xffffff7c00287947 */ /* 0x000fea000383ffff */
.L_x_3100:
[----:B------:R-:W-:Y:S01]  /*3cfc0*/  BSSY B0, `(.L_x_3398) ;  /* 0x0000006000007945 */ /* 0x000fe20003800000 */
[----:B------:R-:W-:Y:S01]  /*3cfd0*/  PLOP3.LUT P6, PT, P6, PT, PT, 0x8, 0x0 ;  /* 0x000000000000781c */ /* 0x000fe200037ce170 */
[----:B------:R-:W-:-:S12]  /*3cfe0*/  IMAD.MOV.U32 R15, RZ, RZ, -0x1 ;  /* 0xffffffffff0f7424 */ /* 0x000fd800078e00ff */
[----:B0-----:R-:W-:Y:S05]  /*3cff0*/  WARPSYNC.COLLECTIVE R15, `(.L_x_3399) ;  /* 0x000000000f087348 */ /* 0x001fea0003c00000 */
[----:B------:R-:W-:Y:S01]  /*3d000*/  VOTE.ANY R14, PT, P6 ;  /* 0x00000000000e7806 */ /* 0x000fe200030e0100 */
[----:B0-----:R-:W-:Y:S06]  /*3d010*/  ENDCOLLECTIVE ;  /* 0x000000000000791b */ /* 0x001fec0003800000 */
.L_x_3399:
[----:B------:R-:W-:Y:S05]  /*3d020*/  BSYNC B0 ;  /* 0x0000000000007941 */ /* 0x000fea0003800000 */
.L_x_3398:
[----:B------:R-:W-:Y:S01]  /*3d030*/  IMAD.MOV.U32 R2, RZ, RZ, R14 ;  /* 0x000000ffff027224 */ /* 0x000fe200078e000e */
[----:B------:R-:W-:Y:S01]  /*3d040*/  MOV R15, 0xffffffff ;  /* 0xffffffff000f7802 */ /* 0x000fe20000000f00 */
[----:B------:R-:W-:Y:S02]  /*3d050*/  IMAD.MOV.U32 R13, RZ, RZ, R17 ;  /* 0x000000ffff0d7224 */ /* 0x000fe400078e0011 */
[----:B------:R0:W1:Y:S01]  /*3d060*/  POPC R12, R2 ;  /* 0x00000002000c7309 */ /* 0x0000620000000000 */
[----:B------:R-:W-:-:S07]  /*3d070*/  IMAD.MOV.U32 R11, RZ, RZ, 0x1f ;  /* 0x0000001fff0b7424 */ /* 0x000fce00078e00ff */
[----:B01----:R-:W-:Y:S05]  /*3d080*/  WARPSYNC.COLLECTIVE R15, `(.L_x_3400) ;  /* 0x000000000f087348 */ /* 0x003fea0003c00000 */
[----:B-1----:R1:W2:Y:S02]  /*3d090*/  SHFL.IDX P6, R14, R13, R12, R11 ;  /* 0x0000000c0d0e7389 */ /* 0x0022a400000c000b */
[----:B012---:R-:W-:Y:S01]  /*3d0a0*/  ENDCOLLECTIVE ;  /* 0x000000000000791b */ /* 0x007fe20003800000 */
.L_x_3400:
[----:B------:R-:W-:Y:S02]  /*3d0b0*/  IMAD.IADD R19, R12, 0x1, R19 ;  /* 0x000000010c137824 */ /* 0x000fe400078e0213 */
[----:B------:R-:W-:Y:S02]  /*3d0c0*/  IMAD.MOV.U32 R13, RZ, RZ, R5 ;  /* 0x000000ffff0d7224 */ /* 0x000fe400078e0005 */
[----:B------:R-:W-:-:S07]  /*3d0d0*/  IMAD.MOV.U32 R17, RZ, RZ, R14 ;  /* 0x000000ffff117224 */ /* 0x000fce00078e000e */
[----:B------:R-:W-:Y:S05]  /*3d0e0*/  WARPSYNC.COLLECTIVE R15, `(.L_x_3401) ;  /* 0x000000000f087348 */ /* 0x000fea0003c00000 */
[----:B------:R0:W1:Y:S02]  /*3d0f0*/  SHFL.IDX P6, R14, R13, R12, R11 ;  /* 0x0000000c0d0e7389 */ /* 0x00006400000c000b */
[----:B01----:R-:W-:Y:S01]  /*3d100*/  ENDCOLLECTIVE ;  /* 0x000000000000791b */ /* 0x003fe20003800000 */
.L_x_3401:
[----:B------:R-:W-:Y:S01]  /*3d110*/  IMAD.MOV.U32 R5, RZ, RZ, R14 ;  /* 0x000000ffff057224 */ /* 0x000fe200078e000e */
[----:B------:R-:W-:Y:S06]  /*3d120*/  BRA `(.L_x_3402) ;  /* 0xffffff7c000c7947 */ /* 0x000fec000383ffff */
.L_x_3102:
[----:B------:R-:W-:Y:S01]  /*3d130*/  BSSY B0, `(.L_x_3403) ;  /* 0x0000007000007945 */ /* 0x000fe20003800000 */
[----:B------:R-:W-:Y:S01]  /*3d140*/  MOV R13, R3 ;  /* 0x00000003000d7202 */ /* 0x000fe20000000f00 */
[----:B------:R-:W-:Y:S02]  /*3d150*/  IMAD.MOV.U32 R11, RZ, RZ, 0x1f ;  /* 0x0000001fff0b7424 */ /* 0x000fe400078e00ff */
[----:B------:R-:W-:-:S07]  /*3d160*/  IMAD.MOV.U32 R15, RZ, RZ, -0x1 ;  /* 0xffffffffff0f7424 */ /* 0x000fce00078e00ff */
[----:B0-23--:R-:W-:Y:S05]  /*3d170*/  WARPSYNC.COLLECTIVE R15, `(.L_x_3404) ;  /* 0x000000000f087348 */ /* 0x00dfea0003c00000 */
[----:B------:R1:W4:Y:S02]  /*3d180*/  SHFL.IDX P6, R14, R13, R12, R11 ;  /* 0x0000000c0d0e7389 */ /* 0x00032400000c000b */
[----:B01234-:R-:W-:Y:S01]  /*3d190*/  ENDCOLLECTIVE ;  /* 0x000000000000791b */ /* 0x01ffe20003800000 */
.L_x_3404:
[----:B------:R-:W-:Y:S05]  /*3d1a0*/  BSYNC B0 ;  /* 0x0000000000007941 */ /* 0x000fea0003800000 */
.L_x_3403:
[----:B------:R-:W-:Y:S01]  /*3d1b0*/  IMAD.MOV.U32 R16, RZ, RZ, R14 ;  /* 0x000000ffff107224 */ /* 0x000fe200078e000e */
[----:B------:R-:W-:Y:S06]  /*3d1c0*/  BRA `(.L_x_3101) ;  /* 0xffffff7800fc7947 */ /* 0x000fec000383ffff */
.L_x_3108:
[----:B0-----:R0:W1:Y:S02]  /*3d1d0*/  SYNCS.PHASECHK.TRANS64.TRYWAIT P0, [R5+URZ+0x33420], R0 ;  /* 0x03342000050075a7 */ /* 0x001064000800017f */
[----:B-1----:R-:W-:Y:S05]  /*3d1e0*/  @!P0 NANOSLEEP.SYNCS 0x989680 ;  /* 0x009896800000895d */ /* 0x002fea0003900000 */
[----:B------:R-:W1:Y:S02]  /*3d1f0*/  @!P0 SYNCS.PHASECHK.TRANS64 P0, [R5+URZ+0x33420], R0 ;  /* 0x03342000050085a7 */ /* 0x000e64000800007f */
[----:B-1----:R-:W-:Y:S05]  /*3d200*/  @!P0 BRA `(.L_x_3108) ;  /* 0xfffffffc00f08947 */ /* 0x002fea000383ffff */
[----:B------:R-:W-:Y:S05]  /*3d210*/  BRA `(.L_x_3405) ;  /* 0xffffff84005c7947 */ /* 0x000fea000383ffff */
.L_x_3109:
[----:B------:R-:W1:Y:S01]  /*3d220*/  S2R R2, SR_TID.X ;  /* 0x0000000000027919 */ /* 0x000e620000002100 */
[----:B------:R-:W-:Y:S01]  /*3d230*/  BSSY B0, `(.L_x_3406) ;  /* 0x000000a000007945 */ /* 0x000fe20003800000 */
[----:B------:R-:W-:Y:S01]  /*3d240*/  MOV R12, RZ ;  /* 0x000000ff000c7202 */ /* 0x000fe20000000f00 */
        /* <DEDUP_REMOVED lines=8> */
.L_x_3407:
[----:B------:R-:W-:Y:S05]  /*3d2d0*/  BSYNC B0 ;  /* 0x0000000000007941 */ /* 0x000fea0003800000 */
.L_x_3406:
[----:B------:R-:W-:Y:S05]  /*3d2e0*/  BRA `(.L_x_3408) ;  /* 0xffffff8400447947 */ /* 0x000fea000383ffff */
.L_x_3110:
[----:B------:R-:W-:Y:S01]  /*3d2f0*/  BSSY B0, `(.L_x_3409) ;  /* 0x0000006000007945 */ /* 0x000fe20003800000 */
[----:B------:R-:W-:-:S07]  /*3d300*/  IMAD.MOV.U32 R15, RZ, RZ, -0x1 ;  /* 0xffffffffff0f7424 */ /* 0x000fce00078e00ff */
[----:B0-----:R-:W-:Y:S05]  /*3d310*/  WARPSYNC.COLLECTIVE R15, `(.L_x_3410) ;  /* 0x000000000f0c7348 */ /* 0x001fea0003c00000 */
[----:B------:R-:W-:Y:S02]  /*3d320*/  ELECT P6, UR62, PT ;  /* 0x00000000003e782f */ /* 0x000fe400038c0000 */
[----:B------:R-:W-:Y:S01]  /*3d330*/  MOV R14, UR62 ;  /* 0x0000003e000e7c02 */ /* 0x000fe20008000f00 */
[----:B0-----:R-:W-:Y:S10]  /*3d340*/  ENDCOLLECTIVE ;  /* 0x000000000000791b */ /* 0x001ff40003800000 */
.L_x_3410:
[----:B------:R-:W-:Y:S05]  /*3d350*/  BSYNC B0 ;  /* 0x0000000000007941 */ /* 0x000fea0003800000 */
.L_x_3409:
[----:B------:R-:W-:Y:S05]  /*3d360*/  BRA `(.L_x_3411) ;  /* 0xffffff8400387947 */ /* 0x000fea000383ffff */
.L_x_3112:
[----:B0-----:R0:W1:Y:S02]  /*3d370*/  SYNCS.PHASECHK.TRANS64.TRYWAIT P1, [R3+URZ+0x33440], R2 ;  /* 0x03344002030075a7 */ /* 0x001064000802017f */
[----:B-1----:R-:W-:Y:S05]  /*3d380*/  @!P1 NANOSLEEP.SYNCS 0x989680 ;  /* 0x009896800000995d */ /* 0x002fea0003900000 */
[----:B------:R-:W1:Y:S02]  /*3d390*/  @!P1 SYNCS.PHASECHK.TRANS64 P1, [R3+URZ+0x33440], R2 ;  /* 0x03344002030095a7 */ /* 0x000e64000802007f */
[----:B-1----:R-:W-:Y:S05]  /*3d3a0*/  @!P1 BRA `(.L_x_3112) ;  /* 0xfffffffc00f09947 */ /* 0x002fea000383ffff */
[----:B------:R-:W-:Y:S05]  /*3d3b0*/  BRA `(.L_x_3412) ;  /* 0xffffff8400587947 */ /* 0x000fea000383ffff */
.L_x_3114:
[----:B-1----:R1:W2:Y:S02]  /*3d3c0*/  SYNCS.PHASECHK.TRANS64.TRYWAIT P1, [R29+URZ+0x33440], R0 ;  /* 0x033440001d0075a7 */ /* 0x0022a4000802017f */
[----:B--2---:R-:W-:Y:S05]  /*3d3d0*/  @!P1 NANOSLEEP.SYNCS 0x989680 ;  /* 0x009896800000995d */ /* 0x004fea0003900000 */
[----:B------:R-:W2:Y:S02]  /*3d3e0*/  @!P1 SYNCS.PHASECHK.TRANS64 P1, [R29+URZ+0x33440], R0 ;  /* 0x033440001d0095a7 */ /* 0x000ea4000802007f */
[----:B--2---:R-:W-:Y:S05]  /*3d3f0*/  @!P1 BRA `(.L_x_3114) ;  /* 0xfffffffc00f09947 */ /* 0x004fea000383ffff */
[----:B------:R-:W-:Y:S05]  /*3d400*/  BRA `(.L_x_3413) ;  /* 0xffffff8400647947 */ /* 0x000fea000383ffff */
.L_x_3116:
[----:B--2---:R2:W3:Y:S02]  /*3d410*/  SYNCS.PHASECHK.TRANS64.TRYWAIT P1, [R3+URZ+0x33460], R2 ;  /* 0x03346002030075a7 */ /* 0x0044e4000802017f */
[----:B---3--:R-:W-:Y:S05]  /*3d420*/  @!P1 NANOSLEEP.SYNCS 0x989680 ;  /* 0x009896800000995d */ /* 0x008fea0003900000 */
[----:B------:R-:W3:Y:S02]  /*3d430*/  @!P1 SYNCS.PHASECHK.TRANS64 P1, [R3+URZ+0x33460], R2 ;  /* 0x03346002030095a7 */ /* 0x000ee4000802007f */
[----:B---3--:R-:W-:Y:S05]  /*3d440*/  @!P1 BRA `(.L_x_3116) ;  /* 0xfffffffc00f09947 */ /* 0x008fea000383ffff */
[----:B------:R-:W-:Y:S05]  /*3d450*/  BRA `(.L_x_3414) ;  /* 0xffffff8400607947 */ /* 0x000fea000383ffff */
.L_x_3118:
[----:B---3--:R3:W4:Y:S02]  /*3d460*/  SYNCS.PHASECHK.TRANS64.TRYWAIT P1, [R29+URZ+0x33460], R0 ;  /* 0x033460001d0075a7 */ /* 0x008724000802017f */
[----:B----4-:R-:W-:Y:S05]  /*3d470*/  @!P1 NANOSLEEP.SYNCS 0x989680 ;  /* 0x009896800000995d */ /* 0x010fea0003900000 */
[----:B------:R-:W4:Y:S02]  /*3d480*/  @!P1 SYNCS.PHASECHK.TRANS64 P1, [R29+URZ+0x33460], R0 ;  /* 0x033460001d0095a7 */ /* 0x000f24000802007f */
[----:B----4-:R-:W-:Y:S05]  /*3d490*/  @!P1 BRA `(.L_x_3118) ;  /* 0xfffffffc00f09947 */ /* 0x010fea000383ffff */
[----:B------:R-:W-:Y:S05]  /*3d4a0*/  BRA `(.L_x_3415) ;  /* 0xffffff84005c7947 */ /* 0x000fea000383ffff */
.L_x_3120:
[----:B----4-:R4:W0:Y:S02]  /*3d4b0*/  SYNCS.PHASECHK.TRANS64.TRYWAIT P1, [R3+URZ+0x33480], R2 ;  /* 0x03348002030075a7 */ /* 0x010824000802017f */
[----:B0-----:R-:W-:Y:S05]  /*3d4c0*/  @!P1 NANOSLEEP.SYNCS 0x989680 ;  /* 0x009896800000995d */ /* 0x001fea0003900000 */
[----:B------:R-:W0:Y:S02]  /*3d4d0*/  @!P1 SYNCS.PHASECHK.TRANS64 P1, [R3+URZ+0x33480], R2 ;  /* 0x03348002030095a7 */ /* 0x000e24000802007f */
[----:B0-----:R-:W-:Y:S05]  /*3d4e0*/  @!P1 BRA `(.L_x_3120) ;  /* 0xfffffffc00f09947 */ /* 0x001fea000383ffff */
[----:B------:R-:W-:Y:S05]  /*3d4f0*/  BRA `(.L_x_3416) ;  /* 0xffffff8400587947 */ /* 0x000fea000383ffff */
.L_x_3417:
        /* <DEDUP_REMOVED lines=16> */
.L_x_3426:


//--------------------- .nv.global.init           --------------------------
	.section	.nv.global.init,"aw",@progbits
	.align	4
.nv.global.init:
	.type		_ZZN5flash28permute_output_fp8_VcolmajorIN4cute6TensorINS1_11ArrayEngineIfLm96EEENS1_6LayoutINS1_5tupleIJNS6_IJNS1_1CILi2EEES8_NS7_ILi24EEEEEENS7_ILi1EEESB_EEENS6_IJNS6_IJSB_S8_NS7_ILi4EEEEEENS7_ILi0EEESF_EEEEEEEEEvRT_E9upper_map,@object
	.size		_ZZN5flash28permute_output_fp8_VcolmajorIN4cute6TensorINS1_11ArrayEngineIfLm96EEENS1_6LayoutINS1_5tupleIJNS6_IJNS1_1CILi2EEES8_NS7_ILi24EEEEEENS7_ILi1EEESB_EEENS6_IJNS6_IJSB_S8_NS7_ILi4EEEEEENS7_ILi0EEESF_EEEEEEEEEvRT_E9upper_map,($str$23 - _ZZN5flash28permute_output_fp8_VcolmajorIN4cute6TensorINS1_11ArrayEngineIfLm96EEENS1_6LayoutINS1_5tupleIJNS6_IJNS1_1CILi2EEES8_NS7_ILi24EEEEEENS7_ILi1EEESB_EEENS6_IJNS6_IJSB_S8_NS7_ILi4EEEEEENS7_ILi0EEESF_EEEEEEEEEvRT_E9upper_map)
_ZZN5flash28permute_output_fp8_VcolmajorIN4cute6TensorINS1_11ArrayEngineIfLm96EEENS1_6LayoutINS1_5tupleIJNS6_IJNS1_1CILi2EEES8_NS7_ILi24EEEEEENS7_ILi1EEESB_EEENS6_IJNS6_IJSB_S8_NS7_ILi4EEEEEENS7_ILi0EEESF_EEEEEEEEEvRT_E9upper_map:
        /*0000*/ 	.byte	0x00, 0x00, 0x00, 0x00, 0x02, 0x00, 0x00, 0x00, 0x03, 0x00, 0x00, 0x00, 0x01, 0x00, 0x00, 0x00
	.type		$str$23,@object
	.size		$str$23,($str$24 - $str$23)
$str$23:
        /*0010*/ 	.byte	0x28, 0x61, 0x64, 0x64, 0x72, 0x65, 0x73, 0x73, 0x20, 0x26, 0x20, 0x6d, 0x61, 0x73, 0x6b, 0x29
        /*0020*/ 	.byte	0x20, 0x3d, 0x3d, 0x20, 0x30, 0x00
	.type		$str$24,@object
	.size		$str$24,(__unnamed_5 - $str$24)
$str$24:
        /*0026*/ 	.byte	0x2f, 0x74, 0x6d, 0x70, 0x2f, 0x6f, 0x73, 0x73, 0x5f, 0x6b, 0x65, 0x72, 0x6e, 0x65, 0x6c, 0x73
        /*0036*/ 	.byte	0x5f, 0x73, 0x72, 0x63, 0x2f, 0x66, 0x6c, 0x61, 0x73, 0x68, 0x5f, 0x61, 0x74, 0x74, 0x65, 0x6e
        /*0046*/ 	.byte	0x74, 0x69, 0x6f, 0x6e, 0x2f, 0x63, 0x73, 0x72, 0x63, 0x2f, 0x63, 0x75, 0x74, 0x6c, 0x61, 0x73
        /*0056*/ 	.byte	0x73, 0x2f, 0x69, 0x6e, 0x63, 0x6c, 0x75, 0x64, 0x65, 0x2f, 0x63, 0x75, 0x74, 0x65, 0x2f, 0x70
        /*0066*/ 	.byte	0x6f, 0x69, 0x6e, 0x74, 0x65, 0x72, 0x5f, 0x66, 0x6c, 0x61, 0x67, 0x67, 0x65, 0x64, 0x2e, 0x68
        /*0076*/ 	.byte	0x70, 0x70, 0x00
	.type		__unnamed_5,@object
	.size		__unnamed_5,(__unnamed_6 - __unnamed_5)
__unnamed_5:
        /* <DEDUP_REMOVED lines=24> */
        /*01f9*/ 	.byte	0x3e, 0x3e, 0x20, 0x26, 0x5d, 0x00
	.type		__unnamed_6,@object
	.size		__unnamed_6,(__unnamed_11 - __unnamed_6)
__unnamed_6:
        /* <DEDUP_REMOVED lines=25> */
	.type		__unnamed_11,@object
	.size		__unnamed_11,(__unnamed_8 - __unnamed_11)
__unnamed_11:
        /* <DEDUP_REMOVED lines=25> */
	.type		__unnamed_8,@object
	.size		__unnamed_8,(__unnamed_10 - __unnamed_8)
__unnamed_8:
        /* <DEDUP_REMOVED lines=29> */
        /*06db*/ 	.byte	0x5d, 0x00
	.type		__unnamed_10,@object
	.size		__unnamed_10,(__unnamed_3 - __unnamed_10)
__unnamed_10:
        /* <DEDUP_REMOVED lines=30> */
	.type		__unnamed_3,@object
	.size		__unnamed_3,(__unnamed_9 - __unnamed_3)
__unnamed_3:
        /* <DEDUP_REMOVED lines=30> */
	.type		__unnamed_9,@object
	.size		__unnamed_9,(__unnamed_2 - __unnamed_9)
__unnamed_9:
        /* <DEDUP_REMOVED lines=30> */
	.type		__unnamed_2,@object
	.size		__unnamed_2,(__unnamed_4 - __unnamed_2)
__unnamed_2:
        /* <DEDUP_REMOVED lines=29> */
        /*0e23*/ 	.byte	0x3e, 0x5d, 0x00
	.type		__unnamed_4,@object
	.size		__unnamed_4,(__unnamed_7 - __unnamed_4)
__unnamed_4:
        /* <DEDUP_REMOVED lines=30> */
	.type		__unnamed_7,@object
	.size		__unnamed_7,(__unnamed_1 - __unnamed_7)
__unnamed_7:
        /* <DEDUP_REMOVED lines=30> */
	.type		__unnamed_1,@object
	.size		__unnamed_1,(.L_0 - __unnamed_1)
__unnamed_1:
        /* <DEDUP_REMOVED lines=29> */
        /*139d*/ 	.byte	0x3e, 0x20, 0x26, 0x5d, 0x00
.L_0:


//--------------------- .nv.shared._ZN7cutlass13device_kernelIN5flash11enable_sm90INS1_16FlashAttnFwdSm90INS1_25CollectiveMainloopFwdSm90ILi2EN4cute5tupleIJNS5_1CILi1EEES8_S8_EEENS6_IJNS7_ILi128EEENS7_ILi160EEENS7_ILi192EEEEEELi192ENS_12float_e4m3_tEfNS_4arch4Sm90ELb0ELb0ELb1ELb0ELb1ELb0ELb0ELb1ELb1ELb1ELb1ELb0EEENS1_21CollectiveEpilogueFwdINS6_IJSA_SC_SB_EEES9_NS_10bfloat16_tESG_Li256ELb0ELb1ELb1ELb1EEENS1_19SingleTileSchedulerILb0ELb1ELb1ELi128EEEEEEEEEvNT_6ParamsE --------------------------
	.section	.nv.shared._ZN7cutlass13device_kernelIN5flash11enable_sm90INS1_16FlashAttnFwdSm90INS1_25CollectiveMainloopFwdSm90ILi2EN4cute5tupleIJNS5_1CILi1EEES8_S8_EEENS6_IJNS7_ILi128EEENS7_ILi160EEENS7_ILi192EEEEEELi192ENS_12float_e4m3_tEfNS_4arch4Sm90ELb0ELb0ELb1ELb0ELb1ELb0ELb0ELb1ELb1ELb1ELb1ELb0EEENS1_21CollectiveEpilogueFwdINS6_IJSA_SC_SB_EEES9_NS_10bfloat16_tESG_Li256ELb0ELb1ELb1ELb1EEENS1_19SingleTileSchedulerILb0ELb1ELb1ELi128EEEEEEEEEvNT_6ParamsE,"aw",@nobits
	.sectionflags	@""
	.align	16
	.zero		1024


//--------------------- .nv.shared.reserved.0     --------------------------
	.section	.nv.shared.reserved.0,"aw",@nobits
	.weak		__nv_reservedSMEM_offset_0_alias
	.size		__nv_reservedSMEM_offset_0_alias, 0, 0
	.other		__nv_reservedSMEM_offset_0_alias,@"STO_CUDA_RESERVED_SHARED STV_DEFAULT"
__nv_reservedSMEM_offset_0_alias:
	.zero		0


//--------------------- .nv.global                --------------------------
	.section	.nv.global,"aw",@nobits
.nv.global:
	.type		_ZN86_INTERNAL_76c29d26_50_flash_fwd_hdim192_e4m3_paged_split_softcap_sm90_cu_93b96ec2_35994cute1_E,@object
	.size		_ZN86_INTERNAL_76c29d26_50_flash_fwd_hdim192_e4m3_paged_split_softcap_sm90_cu_93b96ec2_35994cute1_E,(_ZN86_INTERNAL_76c29d26_50_flash_fwd_hdim192_e4m3_paged_split_softcap_sm90_cu_93b96ec2_35994cuda3std3__45__cpo6cbeginE - _ZN86_INTERNAL_76c29d26_50_flash_fwd_hdim192_e4m3_paged_split_softcap_sm90_cu_93b96ec2_35994cute1_E)
_ZN86_INTERNAL_76c29d26_50_flash_fwd_hdim192_e4m3_paged_split_softcap_sm90_cu_93b96ec2_35994cute1_E:
	.zero		1
	.type		_ZN86_INTERNAL_76c29d26_50_flash_fwd_hdim192_e4m3_paged_split_softcap_sm90_cu_93b96ec2_35994cuda3std3__45__cpo6cbeginE,@object
	.size		_ZN86_INTERNAL_76c29d26_50_flash_fwd_hdim192_e4m3_paged_split_softcap_sm90_cu_93b96ec2_35994cuda3std3__45__cpo6cbeginE,(_ZN86_INTERNAL_76c29d26_50_flash_fwd_hdim192_e4m3_paged_split_softcap_sm90_cu_93b96ec2_35994cuda3std3__48in_placeE - _ZN86_INTERNAL_76c29d26_50_flash_fwd_hdim192_e4m3_paged_split_softcap_sm90_cu_93b96ec2_35994cuda3std3__45__cpo6cbeginE)
_ZN86_INTERNAL_76c29d26_50_flash_fwd_hdim192_e4m3_paged_split_softcap_sm90_cu_93b96ec2_35994cuda3std3__45__cpo6cbeginE:
	.zero		1
	.type		_ZN86_INTERNAL_76c29d26_50_flash_fwd_hdim192_e4m3_paged_split_softcap_sm90_cu_93b96ec2_35994cuda3std3__48in_placeE,@object
	.size		_ZN86_INTERNAL_76c29d26_50_flash_fwd_hdim192_e4m3_paged_split_softcap_sm90_cu_93b96ec2_35994cuda3std3__48in_placeE,(_ZN86_INTERNAL_76c29d26_50_flash_fwd_hdim192_e4m3_paged_split_softcap_sm90_cu_93b96ec2_35994cuda3std6ranges3__45__cpo9iter_moveE - _ZN86_INTERNAL_76c29d26_50_flash_fwd_hdim192_e4m3_paged_split_softcap_sm90_cu_93b96ec2_35994cuda3std3__48in_placeE)
_ZN86_INTERNAL_76c29d26_50_flash_fwd_hdim192_e4m3_paged_split_softcap_sm90_cu_93b96ec2_35994cuda3std3__48in_placeE:
	.zero		1
	.type		_ZN86_INTERNAL_76c29d26_50_flash_fwd_hdim192_e4m3_paged_split_softcap_sm90_cu_93b96ec2_35994cuda3std6ranges3__45__cpo9iter_moveE,@object
	.size		_ZN86_INTERNAL_76c29d26_50_flash_fwd_hdim192_e4m3_paged_split_softcap_sm90_cu_93b96ec2_35994cuda3std6ranges3__45__cpo9iter_moveE,(_ZN86_INTERNAL_76c29d26_50_flash_fwd_hdim192_e4m3_paged_split_softcap_sm90_cu_93b96ec2_35994cuda3std3__45__cpo5beginE - _ZN86_INTERNAL_76c29d26_50_flash_fwd_hdim192_e4m3_paged_split_softcap_sm90_cu_93b96ec2_35994cuda3std6ranges3__45__cpo9iter_moveE)
_ZN86_INTERNAL_76c29d26_50_flash_fwd_hdim192_e4m3_paged_split_softcap_sm90_cu_93b96ec2_35994cuda3std6ranges3__45__cpo9iter_moveE:
	.zero		1
	.type		_ZN86_INTERNAL_76c29d26_50_flash_fwd_hdim192_e4m3_paged_split_softcap_sm90_cu_93b96ec2_35994cuda3std3__45__cpo5beginE,@object
	.size		_ZN86_INTERNAL_76c29d26_50_flash_fwd_hdim192_e4m3_paged_split_softcap_sm90_cu_93b96ec2_35994cuda3std3__45__cpo5beginE,(_ZN86_INTERNAL_76c29d26_50_flash_fwd_hdim192_e4m3_paged_split_softcap_sm90_cu_93b96ec2_35994cuda3std3__488_GLOBAL__N__76c29d26_50_flash_fwd_hdim192_e4m3_paged_split_softcap_sm90_cu_93b96ec2_35996ignoreE - _ZN86_INTERNAL_76c29d26_50_flash_fwd_hdim192_e4m3_paged_split_softcap_sm90_cu_93b96ec2_35994cuda3std3__45__cpo5beginE)
_ZN86_INTERNAL_76c29d26_50_flash_fwd_hdim192_e4m3_paged_split_softcap_sm90_cu_93b96ec2_35994cuda3std3__45__cpo5beginE:
	.zero		1
	.type		_ZN86_INTERNAL_76c29d26_50_flash_fwd_hdim192_e4m3_paged_split_softcap_sm90_cu_93b96ec2_35994cuda3std3__488_GLOBAL__N__76c29d26_50_flash_fwd_hdim192_e4m3_paged_split_softcap_sm90_cu_93b96ec2_35996ignoreE,@object
	.size		_ZN86_INTERNAL_76c29d26_50_flash_fwd_hdim192_e4m3_paged_split_softcap_sm90_cu_93b96ec2_35994cuda3std3__488_GLOBAL__N__76c29d26_50_flash_fwd_hdim192_e4m3_paged_split_softcap_sm90_cu_93b96ec2_35996ignoreE,(_ZN86_INTERNAL_76c29d26_50_flash_fwd_hdim192_e4m3_paged_split_softcap_sm90_cu_93b96ec2_35994cute7productE - _ZN86_INTERNAL_76c29d26_50_flash_fwd_hdim192_e4m3_paged_split_softcap_sm90_cu_93b96ec2_35994cuda3std3__488_GLOBAL__N__76c29d26_50_flash_fwd_hdim192_e4m3_paged_split_softcap_sm90_cu_93b96ec2_35996ignoreE)
_ZN86_INTERNAL_76c29d26_50_flash_fwd_hdim192_e4m3_paged_split_softcap_sm90_cu_93b96ec2_35994cuda3std3__488_GLOBAL__N__76c29d26_50_flash_fwd_hdim192_e4m3_paged_split_softcap_sm90_cu_93b96ec2_35996ignoreE:
	.zero		1
	.type		_ZN86_INTERNAL_76c29d26_50_flash_fwd_hdim192_e4m3_paged_split_softcap_sm90_cu_93b96ec2_35994cute7productE,@object
	.size		_ZN86_INTERNAL_76c29d26_50_flash_fwd_hdim192_e4m3_paged_split_softcap_sm90_cu_93b96ec2_35994cute7productE,(_ZN86_INTERNAL_76c29d26_50_flash_fwd_hdim192_e4m3_paged_split_softcap_sm90_cu_93b96ec2_35994cuda3std3__45__cpo3endE - _ZN86_INTERNAL_76c29d26_50_flash_fwd_hdim192_e4m3_paged_split_softcap_sm90_cu_93b96ec2_35994cute7productE)
_ZN86_INTERNAL_76c29d26_50_flash_fwd_hdim192_e4m3_paged_split_softcap_sm90_cu_93b96ec2_35994cute7productE:
	.zero		1
	.type		_ZN86_INTERNAL_76c29d26_50_flash_fwd_hdim192_e4m3_paged_split_softcap_sm90_cu_93b96ec2_35994cuda3std3__45__cpo3endE,@object
	.size		_ZN86_INTERNAL_76c29d26_50_flash_fwd_hdim192_e4m3_paged_split_softcap_sm90_cu_93b96ec2_35994cuda3std3__45__cpo3endE,(_ZN86_INTERNAL_76c29d26_50_flash_fwd_hdim192_e4m3_paged_split_softcap_sm90_cu_93b96ec2_35994cuda3std3__419piecewise_constructE - _ZN86_INTERNAL_76c29d26_50_flash_fwd_hdim192_e4m3_paged_split_softcap_sm90_cu_93b96ec2_35994cuda3std3__45__cpo3endE)
_ZN86_INTERNAL_76c29d26_50_flash_fwd_hdim192_e4m3_paged_split_softcap_sm90_cu_93b96ec2_35994cuda3std3__45__cpo3endE:
	.zero		1
	.type		_ZN86_INTERNAL_76c29d26_50_flash_fwd_hdim192_e4m3_paged_split_softcap_sm90_cu_93b96ec2_35994cuda3std3__419piecewise_constructE,@object
	.size		_ZN86_INTERNAL_76c29d26_50_flash_fwd_hdim192_e4m3_paged_split_softcap_sm90_cu_93b96ec2_35994cuda3std3__419piecewise_constructE,(_ZN86_INTERNAL_76c29d26_50_flash_fwd_hdim192_e4m3_paged_split_softcap_sm90_cu_93b96ec2_35994cuda3std3__45__cpo4cendE - _ZN86_INTERNAL_76c29d26_50_flash_fwd_hdim192_e4m3_paged_split_softcap_sm90_cu_93b96ec2_35994cuda3std3__419piecewise_constructE)
_ZN86_INTERNAL_76c29d26_50_flash_fwd_hdim192_e4m3_paged_split_softcap_sm90_cu_93b96ec2_35994cuda3std3__419piecewise_constructE:
	.zero		1
	.type		_ZN86_INTERNAL_76c29d26_50_flash_fwd_hdim192_e4m3_paged_split_softcap_sm90_cu_93b96ec2_35994cuda3std3__45__cpo4cendE,@object
	.size		_ZN86_INTERNAL_76c29d26_50_flash_fwd_hdim192_e4m3_paged_split_softcap_sm90_cu_93b96ec2_35994cuda3std3__45__cpo4cendE,(_ZN86_INTERNAL_76c29d26_50_flash_fwd_hdim192_e4m3_paged_split_softcap_sm90_cu_93b96ec2_35994cuda3std6ranges3__45__cpo4swapE - _ZN86_INTERNAL_76c29d26_50_flash_fwd_hdim192_e4m3_paged_split_softcap_sm90_cu_93b96ec2_35994cuda3std3__45__cpo4cendE)
_ZN86_INTERNAL_76c29d26_50_flash_fwd_hdim192_e4m3_paged_split_softcap_sm90_cu_93b96ec2_35994cuda3std3__45__cpo4cendE:
	.zero		1
	.type		_ZN86_INTERNAL_76c29d26_50_flash_fwd_hdim192_e4m3_paged_split_softcap_sm90_cu_93b96ec2_35994cuda3std6ranges3__45__cpo4swapE,@object
	.size		_ZN86_INTERNAL_76c29d26_50_flash_fwd_hdim192_e4m3_paged_split_softcap_sm90_cu_93b96ec2_35994cuda3std6ranges3__45__cpo4swapE,(.L_19 - _ZN86_INTERNAL_76c29d26_50_flash_fwd_hdim192_e4m3_paged_split_softcap_sm90_cu_93b96ec2_35994cuda3std6ranges3__45__cpo4swapE)
_ZN86_INTERNAL_76c29d26_50_flash_fwd_hdim192_e4m3_paged_split_softcap_sm90_cu_93b96ec2_35994cuda3std6ranges3__45__cpo4swapE:
	.zero		1
.L_19:


//--------------------- .nv.shared._ZN7cutlass13device_kernelIN5flash11enable_sm90INS1_16FlashAttnFwdSm90INS1_25CollectiveMainloopFwdSm90ILi2EN4cute5tupleIJNS5_1CILi1EEES8_S8_EEENS6_IJNS7_ILi128EEENS7_ILi160EEENS7_ILi192EEEEEELi192ENS_12float_e4m3_tEfNS_4arch4Sm90ELb0ELb0ELb1ELb1ELb1ELb0ELb0ELb1ELb1ELb1ELb1ELb0EEENS1_21CollectiveEpilogueFwdINS6_IJSA_SC_SB_EEES9_NS_10bfloat16_tESG_Li256ELb1ELb1ELb1ELb1EEENS1_36VarlenDynamicPersistentTileSchedulerILi128ELi160ELi256ELi128ELb1ELb1ELb1ELb0ELb1ELb1EEEEEEEEEvNT_6ParamsE --------------------------
	.section	.nv.shared._ZN7cutlass13device_kernelIN5flash11enable_sm90INS1_16FlashAttnFwdSm90INS1_25CollectiveMainloopFwdSm90ILi2EN4cute5tupleIJNS5_1CILi1EEES8_S8_EEENS6_IJNS7_ILi128EEENS7_ILi160EEENS7_ILi192EEEEEELi192ENS_12float_e4m3_tEfNS_4arch4Sm90ELb0ELb0ELb1ELb1ELb1ELb0ELb0ELb1ELb1ELb1ELb1ELb0EEENS1_21CollectiveEpilogueFwdINS6_IJSA_SC_SB_EEES9_NS_10bfloat16_tESG_Li256ELb1ELb1ELb1ELb1EEENS1_36VarlenDynamicPersistentTileSchedulerILi128ELi160ELi256ELi128ELb1ELb1ELb1ELb0ELb1ELb1EEEEEEEEEvNT_6ParamsE,"aw",@nobits
	.sectionflags	@""
	.align	16
	.zero		1024


//--------------------- .nv.shared._ZN7cutlass13device_kernelIN5flash11enable_sm90INS1_16FlashAttnFwdSm90INS1_25CollectiveMainloopFwdSm90ILi2EN4cute5tupleIJNS5_1CILi1EEES8_S8_EEENS6_IJNS7_ILi128EEENS7_ILi160EEENS7_ILi192EEEEEELi192ENS_12float_e4m3_tEfNS_4arch4Sm90ELb0ELb0ELb1ELb1ELb1ELb1ELb0ELb1ELb1ELb1ELb1ELb0EEENS1_21CollectiveEpilogueFwdINS6_IJSA_SC_SB_EEES9_NS_10bfloat16_tESG_Li256ELb1ELb1ELb1ELb1EEENS1_36VarlenDynamicPersistentTileSchedulerILi128ELi160ELi256ELi128ELb1ELb1ELb1ELb0ELb1ELb1EEEEEEEEEvNT_6ParamsE --------------------------
	.section	.nv.shared._ZN7cutlass13device_kernelIN5flash11enable_sm90INS1_16FlashAttnFwdSm90INS1_25CollectiveMainloopFwdSm90ILi2EN4cute5tupleIJNS5_1CILi1EEES8_S8_EEENS6_IJNS7_ILi128EEENS7_ILi160EEENS7_ILi192EEEEEELi192ENS_12float_e4m3_tEfNS_4arch4Sm90ELb0ELb0ELb1ELb1ELb1ELb1ELb0ELb1ELb1ELb1ELb1ELb0EEENS1_21CollectiveEpilogueFwdINS6_IJSA_SC_SB_EEES9_NS_10bfloat16_tESG_Li256ELb1ELb1ELb1ELb1EEENS1_36VarlenDynamicPersistentTileSchedulerILi128ELi160ELi256ELi128ELb1ELb1ELb1ELb0ELb1ELb1EEEEEEEEEvNT_6ParamsE,"aw",@nobits
	.sectionflags	@""
	.align	16
	.zero		1024


//--------------------- .nv.shared._ZN7cutlass13device_kernelIN5flash11enable_sm90INS1_16FlashAttnFwdSm90INS1_25CollectiveMainloopFwdSm90ILi2EN4cute5tupleIJNS5_1CILi1EEES8_S8_EEENS6_IJNS7_ILi128EEESA_NS7_ILi192EEEEEELi192ENS_12float_e4m3_tEfNS_4arch4Sm90ELb0ELb1ELb1ELb0ELb1ELb0ELb0ELb1ELb1ELb1ELb1ELb0EEENS1_21CollectiveEpilogueFwdINS6_IJSA_SB_SA_EEES9_NS_10bfloat16_tESF_Li256ELb0ELb1ELb1ELb1EEENS1_19SingleTileSchedulerILb0ELb1ELb1ELi128EEEEEEEEEvNT_6ParamsE --------------------------
	.section	.nv.shared._ZN7cutlass13device_kernelIN5flash11enable_sm90INS1_16FlashAttnFwdSm90INS1_25CollectiveMainloopFwdSm90ILi2EN4cute5tupleIJNS5_1CILi1EEES8_S8_EEENS6_IJNS7_ILi128EEESA_NS7_ILi192EEEEEELi192ENS_12float_e4m3_tEfNS_4arch4Sm90ELb0ELb1ELb1ELb0ELb1ELb0ELb0ELb1ELb1ELb1ELb1ELb0EEENS1_21CollectiveEpilogueFwdINS6_IJSA_SB_SA_EEES9_NS_10bfloat16_tESF_Li256ELb0ELb1ELb1ELb1EEENS1_19SingleTileSchedulerILb0ELb1ELb1ELi128EEEEEEEEEvNT_6ParamsE,"aw",@nobits
	.sectionflags	@""
	.align	16
	.zero		1024


//--------------------- .nv.shared._ZN7cutlass13device_kernelIN5flash11enable_sm90INS1_16FlashAttnFwdSm90INS1_25CollectiveMainloopFwdSm90ILi2EN4cute5tupleIJNS5_1CILi1EEES8_S8_EEENS6_IJNS7_ILi128EEESA_NS7_ILi192EEEEEELi192ENS_12float_e4m3_tEfNS_4arch4Sm90ELb0ELb1ELb1ELb1ELb1ELb0ELb0ELb1ELb1ELb1ELb1ELb0EEENS1_21CollectiveEpilogueFwdINS6_IJSA_SB_SA_EEES9_NS_10bfloat16_tESF_Li256ELb1ELb1ELb1ELb1EEENS1_36VarlenDynamicPersistentTileSchedulerILi128ELi128ELi256ELi128ELb1ELb1ELb1ELb1ELb0ELb1EEEEEEEEEvNT_6ParamsE --------------------------
	.section	.nv.shared._ZN7cutlass13device_kernelIN5flash11enable_sm90INS1_16FlashAttnFwdSm90INS1_25CollectiveMainloopFwdSm90ILi2EN4cute5tupleIJNS5_1CILi1EEES8_S8_EEENS6_IJNS7_ILi128EEESA_NS7_ILi192EEEEEELi192ENS_12float_e4m3_tEfNS_4arch4Sm90ELb0ELb1ELb1ELb1ELb1ELb0ELb0ELb1ELb1ELb1ELb1ELb0EEENS1_21CollectiveEpilogueFwdINS6_IJSA_SB_SA_EEES9_NS_10bfloat16_tESF_Li256ELb1ELb1ELb1ELb1EEENS1_36VarlenDynamicPersistentTileSchedulerILi128ELi128ELi256ELi128ELb1ELb1ELb1ELb1ELb0ELb1EEEEEEEEEvNT_6ParamsE,"aw",@nobits
	.sectionflags	@""
	.align	16
	.zero		1024


//--------------------- .nv.shared._ZN7cutlass13device_kernelIN5flash11enable_sm90INS1_16FlashAttnFwdSm90INS1_25CollectiveMainloopFwdSm90ILi2EN4cute5tupleIJNS5_1CILi1EEES8_S8_EEENS6_IJNS7_ILi128EEESA_NS7_ILi192EEEEEELi192ENS_12float_e4m3_tEfNS_4arch4Sm90ELb0ELb1ELb1ELb1ELb1ELb1ELb0ELb1ELb1ELb1ELb1ELb0EEENS1_21CollectiveEpilogueFwdINS6_IJSA_SB_SA_EEES9_NS_10bfloat16_tESF_Li256ELb1ELb1ELb1ELb1EEENS1_36VarlenDynamicPersistentTileSchedulerILi128ELi128ELi256ELi128ELb1ELb1ELb1ELb1ELb0ELb1EEEEEEEEEvNT_6ParamsE --------------------------
	.section	.nv.shared._ZN7cutlass13device_kernelIN5flash11enable_sm90INS1_16FlashAttnFwdSm90INS1_25CollectiveMainloopFwdSm90ILi2EN4cute5tupleIJNS5_1CILi1EEES8_S8_EEENS6_IJNS7_ILi128EEESA_NS7_ILi192EEEEEELi192ENS_12float_e4m3_tEfNS_4arch4Sm90ELb0ELb1ELb1ELb1ELb1ELb1ELb0ELb1ELb1ELb1ELb1ELb0EEENS1_21CollectiveEpilogueFwdINS6_IJSA_SB_SA_EEES9_NS_10bfloat16_tESF_Li256ELb1ELb1ELb1ELb1EEENS1_36VarlenDynamicPersistentTileSchedulerILi128ELi128ELi256ELi128ELb1ELb1ELb1ELb1ELb0ELb1EEEEEEEEEvNT_6ParamsE,"aw",@nobits
	.sectionflags	@""
	.align	16
	.zero		1024


//--------------------- .nv.shared._ZN7cutlass13device_kernelIN5flash11enable_sm90INS1_16FlashAttnFwdSm90INS1_25CollectiveMainloopFwdSm90ILi2EN4cute5tupleIJNS5_1CILi1EEES8_S8_EEENS6_IJNS7_ILi128EEENS7_ILi160EEENS7_ILi192EEEEEELi192ENS_12float_e4m3_tEfNS_4arch4Sm90ELb1ELb0ELb1ELb0ELb1ELb0ELb0ELb1ELb1ELb1ELb1ELb0EEENS1_21CollectiveEpilogueFwdINS6_IJSA_SC_SB_EEES9_NS_10bfloat16_tESG_Li256ELb0ELb1ELb1ELb1EEENS1_19SingleTileSchedulerILb0ELb1ELb1ELi128EEEEEEEEEvNT_6ParamsE --------------------------
	.section	.nv.shared._ZN7cutlass13device_kernelIN5flash11enable_sm90INS1_16FlashAttnFwdSm90INS1_25CollectiveMainloopFwdSm90ILi2EN4cute5tupleIJNS5_1CILi1EEES8_S8_EEENS6_IJNS7_ILi128EEENS7_ILi160EEENS7_ILi192EEEEEELi192ENS_12float_e4m3_tEfNS_4arch4Sm90ELb1ELb0ELb1ELb0ELb1ELb0ELb0ELb1ELb1ELb1ELb1ELb0EEENS1_21CollectiveEpilogueFwdINS6_IJSA_SC_SB_EEES9_NS_10bfloat16_tESG_Li256ELb0ELb1ELb1ELb1EEENS1_19SingleTileSchedulerILb0ELb1ELb1ELi128EEEEEEEEEvNT_6ParamsE,"aw",@nobits
	.sectionflags	@""
	.align	16
	.zero		1024


//--------------------- .nv.shared._ZN7cutlass13device_kernelIN5flash11enable_sm90INS1_16FlashAttnFwdSm90INS1_25CollectiveMainloopFwdSm90ILi2EN4cute5tupleIJNS5_1CILi1EEES8_S8_EEENS6_IJNS7_ILi128EEENS7_ILi160EEENS7_ILi192EEEEEELi192ENS_12float_e4m3_tEfNS_4arch4Sm90ELb1ELb0ELb1ELb1ELb1ELb0ELb0ELb1ELb1ELb1ELb1ELb0EEENS1_21CollectiveEpilogueFwdINS6_IJSA_SC_SB_EEES9_NS_10bfloat16_tESG_Li256ELb1ELb1ELb1ELb1EEENS1_36VarlenDynamicPersistentTileSchedulerILi128ELi160ELi256ELi128ELb1ELb1ELb1ELb1ELb1ELb1EEEEEEEEEvNT_6ParamsE --------------------------
	.section	.nv.shared._ZN7cutlass13device_kernelIN5flash11enable_sm90INS1_16FlashAttnFwdSm90INS1_25CollectiveMainloopFwdSm90ILi2EN4cute5tupleIJNS5_1CILi1EEES8_S8_EEENS6_IJNS7_ILi128EEENS7_ILi160EEENS7_ILi192EEEEEELi192ENS_12float_e4m3_tEfNS_4arch4Sm90ELb1ELb0ELb1ELb1ELb1ELb0ELb0ELb1ELb1ELb1ELb1ELb0EEENS1_21CollectiveEpilogueFwdINS6_IJSA_SC_SB_EEES9_NS_10bfloat16_tESG_Li256ELb1ELb1ELb1ELb1EEENS1_36VarlenDynamicPersistentTileSchedulerILi128ELi160ELi256ELi128ELb1ELb1ELb1ELb1ELb1ELb1EEEEEEEEEvNT_6ParamsE,"aw",@nobits
	.sectionflags	@""
	.align	16
	.zero		1024


//--------------------- .nv.shared._ZN7cutlass13device_kernelIN5flash11enable_sm90INS1_16FlashAttnFwdSm90INS1_25CollectiveMainloopFwdSm90ILi2EN4cute5tupleIJNS5_1CILi1EEES8_S8_EEENS6_IJNS7_ILi128EEENS7_ILi160EEENS7_ILi192EEEEEELi192ENS_12float_e4m3_tEfNS_4arch4Sm90ELb1ELb0ELb1ELb1ELb1ELb1ELb0ELb1ELb1ELb1ELb1ELb0EEENS1_21CollectiveEpilogueFwdINS6_IJSA_SC_SB_EEES9_NS_10bfloat16_tESG_Li256ELb1ELb1ELb1ELb1EEENS1_36VarlenDynamicPersistentTileSchedulerILi128ELi160ELi256ELi128ELb1ELb1ELb1ELb1ELb1ELb1EEEEEEEEEvNT_6ParamsE --------------------------
	.section	.nv.shared._ZN7cutlass13device_kernelIN5flash11enable_sm90INS1_16FlashAttnFwdSm90INS1_25CollectiveMainloopFwdSm90ILi2EN4cute5tupleIJNS5_1CILi1EEES8_S8_EEENS6_IJNS7_ILi128EEENS7_ILi160EEENS7_ILi192EEEEEELi192ENS_12float_e4m3_tEfNS_4arch4Sm90ELb1ELb0ELb1ELb1ELb1ELb1ELb0ELb1ELb1ELb1ELb1ELb0EEENS1_21CollectiveEpilogueFwdINS6_IJSA_SC_SB_EEES9_NS_10bfloat16_tESG_Li256ELb1ELb1ELb1ELb1EEENS1_36VarlenDynamicPersistentTileSchedulerILi128ELi160ELi256ELi128ELb1ELb1ELb1ELb1ELb1ELb1EEEEEEEEEvNT_6ParamsE,"aw",@nobits
	.sectionflags	@""
	.align	16
	.zero		1024


//--------------------- .nv.constant0._ZN7cutlass13device_kernelIN5flash11enable_sm90INS1_16FlashAttnFwdSm90INS1_25CollectiveMainloopFwdSm90ILi2EN4cute5tupleIJNS5_1CILi1EEES8_S8_EEENS6_IJNS7_ILi128EEENS7_ILi160EEENS7_ILi192EEEEEELi192ENS_12float_e4m3_tEfNS_4arch4Sm90ELb0ELb0ELb1ELb0ELb1ELb0ELb0ELb1ELb1ELb1ELb1ELb0EEENS1_21CollectiveEpilogueFwdINS6_IJSA_SC_SB_EEES9_NS_10bfloat16_tESG_Li256ELb0ELb1ELb1ELb1EEENS1_19SingleTileSchedulerILb0ELb1ELb1ELi128EEEEEEEEEvNT_6ParamsE --------------------------
	.section	.nv.constant0._ZN7cutlass13device_kernelIN5flash11enable_sm90INS1_16FlashAttnFwdSm90INS1_25CollectiveMainloopFwdSm90ILi2EN4cute5tupleIJNS5_1CILi1EEES8_S8_EEENS6_IJNS7_ILi128EEENS7_ILi160EEENS7_ILi192EEEEEELi192ENS_12float_e4m3_tEfNS_4arch4Sm90ELb0ELb0ELb1ELb0ELb1ELb0ELb0ELb1ELb1ELb1ELb1ELb0EEENS1_21CollectiveEpilogueFwdINS6_IJSA_SC_SB_EEES9_NS_10bfloat16_tESG_Li256ELb0ELb1ELb1ELb1EEENS1_19SingleTileSchedulerILb0ELb1ELb1ELi128EEEEEEEEEvNT_6ParamsE,"a",@progbits
	.sectionflags	@""
	.align	4
.nv.constant0._ZN7cutlass13device_kernelIN5flash11enable_sm90INS1_16FlashAttnFwdSm90INS1_25CollectiveMainloopFwdSm90ILi2EN4cute5tupleIJNS5_1CILi1EEES8_S8_EEENS6_IJNS7_ILi128EEENS7_ILi160EEENS7_ILi192EEEEEELi192ENS_12float_e4m3_tEfNS_4arch4Sm90ELb0ELb0ELb1ELb0ELb1ELb0ELb0ELb1ELb1ELb1ELb1ELb0EEENS1_21CollectiveEpilogueFwdINS6_IJSA_SC_SB_EEES9_NS_10bfloat16_tESG_Li256ELb0ELb1ELb1ELb1EEENS1_19SingleTileSchedulerILb0ELb1ELb1ELi128EEEEEEEEEvNT_6ParamsE:
	.zero		3200


//--------------------- .nv.constant0._ZN7cutlass13device_kernelIN5flash11enable_sm90INS1_16FlashAttnFwdSm90INS1_25CollectiveMainloopFwdSm90ILi2EN4cute5tupleIJNS5_1CILi1EEES8_S8_EEENS6_IJNS7_ILi128EEENS7_ILi160EEENS7_ILi192EEEEEELi192ENS_12float_e4m3_tEfNS_4arch4Sm90ELb0ELb0ELb1ELb1ELb1ELb0ELb0ELb1ELb1ELb1ELb1ELb0EEENS1_21CollectiveEpilogueFwdINS6_IJSA_SC_SB_EEES9_NS_10bfloat16_tESG_Li256ELb1ELb1ELb1ELb1EEENS1_36VarlenDynamicPersistentTileSchedulerILi128ELi160ELi256ELi128ELb1ELb1ELb1ELb0ELb1ELb1EEEEEEEEEvNT_6ParamsE --------------------------
	.section	.nv.constant0._ZN7cutlass13device_kernelIN5flash11enable_sm90INS1_16FlashAttnFwdSm90INS1_25CollectiveMainloopFwdSm90ILi2EN4cute5tupleIJNS5_1CILi1EEES8_S8_EEENS6_IJNS7_ILi128EEENS7_ILi160EEENS7_ILi192EEEEEELi192ENS_12float_e4m3_tEfNS_4arch4Sm90ELb0ELb0ELb1ELb1ELb1ELb0ELb0ELb1ELb1ELb1ELb1ELb0EEENS1_21CollectiveEpilogueFwdINS6_IJSA_SC_SB_EEES9_NS_10bfloat16_tESG_Li256ELb1ELb1ELb1ELb1EEENS1_36VarlenDynamicPersistentTileSchedulerILi128ELi160ELi256ELi128ELb1ELb1ELb1ELb0ELb1ELb1EEEEEEEEEvNT_6ParamsE,"a",@progbits
	.sectionflags	@""
	.align	4
.nv.constant0._ZN7cutlass13device_kernelIN5flash11enable_sm90INS1_16FlashAttnFwdSm90INS1_25CollectiveMainloopFwdSm90ILi2EN4cute5tupleIJNS5_1CILi1EEES8_S8_EEENS6_IJNS7_ILi128EEENS7_ILi160EEENS7_ILi192EEEEEELi192ENS_12float_e4m3_tEfNS_4arch4Sm90ELb0ELb0ELb1ELb1ELb1ELb0ELb0ELb1ELb1ELb1ELb1ELb0EEENS1_21CollectiveEpilogueFwdINS6_IJSA_SC_SB_EEES9_NS_10bfloat16_tESG_Li256ELb1ELb1ELb1ELb1EEENS1_36VarlenDynamicPersistentTileSchedulerILi128ELi160ELi256ELi128ELb1ELb1ELb1ELb0ELb1ELb1EEEEEEEEEvNT_6ParamsE:
	.zero		3328


//--------------------- .nv.constant0._ZN7cutlass13device_kernelIN5flash11enable_sm90INS1_16FlashAttnFwdSm90INS1_25CollectiveMainloopFwdSm90ILi2EN4cute5tupleIJNS5_1CILi1EEES8_S8_EEENS6_IJNS7_ILi128EEENS7_ILi160EEENS7_ILi192EEEEEELi192ENS_12float_e4m3_tEfNS_4arch4Sm90ELb0ELb0ELb1ELb1ELb1ELb1ELb0ELb1ELb1ELb1ELb1ELb0EEENS1_21CollectiveEpilogueFwdINS6_IJSA_SC_SB_EEES9_NS_10bfloat16_tESG_Li256ELb1ELb1ELb1ELb1EEENS1_36VarlenDynamicPersistentTileSchedulerILi128ELi160ELi256ELi128ELb1ELb1ELb1ELb0ELb1ELb1EEEEEEEEEvNT_6ParamsE --------------------------
	.section	.nv.constant0._ZN7cutlass13device_kernelIN5flash11enable_sm90INS1_16FlashAttnFwdSm90INS1_25CollectiveMainloopFwdSm90ILi2EN4cute5tupleIJNS5_1CILi1EEES8_S8_EEENS6_IJNS7_ILi128EEENS7_ILi160EEENS7_ILi192EEEEEELi192ENS_12float_e4m3_tEfNS_4arch4Sm90ELb0ELb0ELb1ELb1ELb1ELb1ELb0ELb1ELb1ELb1ELb1ELb0EEENS1_21CollectiveEpilogueFwdINS6_IJSA_SC_SB_EEES9_NS_10bfloat16_tESG_Li256ELb1ELb1ELb1ELb1EEENS1_36VarlenDynamicPersistentTileSchedulerILi128ELi160ELi256ELi128ELb1ELb1ELb1ELb0ELb1ELb1EEEEEEEEEvNT_6ParamsE,"a",@progbits
	.sectionflags	@""
	.align	4
.nv.constant0._ZN7cutlass13device_kernelIN5flash11enable_sm90INS1_16FlashAttnFwdSm90INS1_25CollectiveMainloopFwdSm90ILi2EN4cute5tupleIJNS5_1CILi1EEES8_S8_EEENS6_IJNS7_ILi128EEENS7_ILi160EEENS7_ILi192EEEEEELi192ENS_12float_e4m3_tEfNS_4arch4Sm90ELb0ELb0ELb1ELb1ELb1ELb1ELb0ELb1ELb1ELb1ELb1ELb0EEENS1_21CollectiveEpilogueFwdINS6_IJSA_SC_SB_EEES9_NS_10bfloat16_tESG_Li256ELb1ELb1ELb1ELb1EEENS1_36VarlenDynamicPersistentTileSchedulerILi128ELi160ELi256ELi128ELb1ELb1ELb1ELb0ELb1ELb1EEEEEEEEEvNT_6ParamsE:
	.zero		3328


//--------------------- .nv.constant0._ZN7cutlass13device_kernelIN5flash11enable_sm90INS1_16FlashAttnFwdSm90INS1_25CollectiveMainloopFwdSm90ILi2EN4cute5tupleIJNS5_1CILi1EEES8_S8_EEENS6_IJNS7_ILi128EEESA_NS7_ILi192EEEEEELi192ENS_12float_e4m3_tEfNS_4arch4Sm90ELb0ELb1ELb1ELb0ELb1ELb0ELb0ELb1ELb1ELb1ELb1ELb0EEENS1_21CollectiveEpilogueFwdINS6_IJSA_SB_SA_EEES9_NS_10bfloat16_tESF_Li256ELb0ELb1ELb1ELb1EEENS1_19SingleTileSchedulerILb0ELb1ELb1ELi128EEEEEEEEEvNT_6ParamsE --------------------------
	.section	.nv.constant0._ZN7cutlass13device_kernelIN5flash11enable_sm90INS1_16FlashAttnFwdSm90INS1_25CollectiveMainloopFwdSm90ILi2EN4cute5tupleIJNS5_1CILi1EEES8_S8_EEENS6_IJNS7_ILi128EEESA_NS7_ILi192EEEEEELi192ENS_12float_e4m3_tEfNS_4arch4Sm90ELb0ELb1ELb1ELb0ELb1ELb0ELb0ELb1ELb1ELb1ELb1ELb0EEENS1_21CollectiveEpilogueFwdINS6_IJSA_SB_SA_EEES9_NS_10bfloat16_tESF_Li256ELb0ELb1ELb1ELb1EEENS1_19SingleTileSchedulerILb0ELb1ELb1ELi128EEEEEEEEEvNT_6ParamsE,"a",@progbits
	.sectionflags	@""
	.align	4
.nv.constant0._ZN7cutlass13device_kernelIN5flash11enable_sm90INS1_16FlashAttnFwdSm90INS1_25CollectiveMainloopFwdSm90ILi2EN4cute5tupleIJNS5_1CILi1EEES8_S8_EEENS6_IJNS7_ILi128EEESA_NS7_ILi192EEEEEELi192ENS_12float_e4m3_tEfNS_4arch4Sm90ELb0ELb1ELb1ELb0ELb1ELb0ELb0ELb1ELb1ELb1ELb1ELb0EEENS1_21CollectiveEpilogueFwdINS6_IJSA_SB_SA_EEES9_NS_10bfloat16_tESF_Li256ELb0ELb1ELb1ELb1EEENS1_19SingleTileSchedulerILb0ELb1ELb1ELi128EEEEEEEEEvNT_6ParamsE:
	.zero		3200


//--------------------- .nv.constant0._ZN7cutlass13device_kernelIN5flash11enable_sm90INS1_16FlashAttnFwdSm90INS1_25CollectiveMainloopFwdSm90ILi2EN4cute5tupleIJNS5_1CILi1EEES8_S8_EEENS6_IJNS7_ILi128EEESA_NS7_ILi192EEEEEELi192ENS_12float_e4m3_tEfNS_4arch4Sm90ELb0ELb1ELb1ELb1ELb1ELb0ELb0ELb1ELb1ELb1ELb1ELb0EEENS1_21CollectiveEpilogueFwdINS6_IJSA_SB_SA_EEES9_NS_10bfloat16_tESF_Li256ELb1ELb1ELb1ELb1EEENS1_36VarlenDynamicPersistentTileSchedulerILi128ELi128ELi256ELi128ELb1ELb1ELb1ELb1ELb0ELb1EEEEEEEEEvNT_6ParamsE --------------------------
	.section	.nv.constant0._ZN7cutlass13device_kernelIN5flash11enable_sm90INS1_16FlashAttnFwdSm90INS1_25CollectiveMainloopFwdSm90ILi2EN4cute5tupleIJNS5_1CILi1EEES8_S8_EEENS6_IJNS7_ILi128EEESA_NS7_ILi192EEEEEELi192ENS_12float_e4m3_tEfNS_4arch4Sm90ELb0ELb1ELb1ELb1ELb1ELb0ELb0ELb1ELb1ELb1ELb1ELb0EEENS1_21CollectiveEpilogueFwdINS6_IJSA_SB_SA_EEES9_NS_10bfloat16_tESF_Li256ELb1ELb1ELb1ELb1EEENS1_36VarlenDynamicPersistentTileSchedulerILi128ELi128ELi256ELi128ELb1ELb1ELb1ELb1ELb0ELb1EEEEEEEEEvNT_6ParamsE,"a",@progbits
	.sectionflags	@""
	.align	4
.nv.constant0._ZN7cutlass13device_kernelIN5flash11enable_sm90INS1_16FlashAttnFwdSm90INS1_25CollectiveMainloopFwdSm90ILi2EN4cute5tupleIJNS5_1CILi1EEES8_S8_EEENS6_IJNS7_ILi128EEESA_NS7_ILi192EEEEEELi192ENS_12float_e4m3_tEfNS_4arch4Sm90ELb0ELb1ELb1ELb1ELb1ELb0ELb0ELb1ELb1ELb1ELb1ELb0EEENS1_21CollectiveEpilogueFwdINS6_IJSA_SB_SA_EEES9_NS_10bfloat16_tESF_Li256ELb1ELb1ELb1ELb1EEENS1_36VarlenDynamicPersistentTileSchedulerILi128ELi128ELi256ELi128ELb1ELb1ELb1ELb1ELb0ELb1EEEEEEEEEvNT_6ParamsE:
	.zero		3328


//--------------------- .nv.constant0._ZN7cutlass13device_kernelIN5flash11enable_sm90INS1_16FlashAttnFwdSm90INS1_25CollectiveMainloopFwdSm90ILi2EN4cute5tupleIJNS5_1CILi1EEES8_S8_EEENS6_IJNS7_ILi128EEESA_NS7_ILi192EEEEEELi192ENS_12float_e4m3_tEfNS_4arch4Sm90ELb0ELb1ELb1ELb1ELb1ELb1ELb0ELb1ELb1ELb1ELb1ELb0EEENS1_21CollectiveEpilogueFwdINS6_IJSA_SB_SA_EEES9_NS_10bfloat16_tESF_Li256ELb1ELb1ELb1ELb1EEENS1_36VarlenDynamicPersistentTileSchedulerILi128ELi128ELi256ELi128ELb1ELb1ELb1ELb1ELb0ELb1EEEEEEEEEvNT_6ParamsE --------------------------
	.section	.nv.constant0._ZN7cutlass13device_kernelIN5flash11enable_sm90INS1_16FlashAttnFwdSm90INS1_25CollectiveMainloopFwdSm90ILi2EN4cute5tupleIJNS5_1CILi1EEES8_S8_EEENS6_IJNS7_ILi128EEESA_NS7_ILi192EEEEEELi192ENS_12float_e4m3_tEfNS_4arch4Sm90ELb0ELb1ELb1ELb1ELb1ELb1ELb0ELb1ELb1ELb1ELb1ELb0EEENS1_21CollectiveEpilogueFwdINS6_IJSA_SB_SA_EEES9_NS_10bfloat16_tESF_Li256ELb1ELb1ELb1ELb1EEENS1_36VarlenDynamicPersistentTileSchedulerILi128ELi128ELi256ELi128ELb1ELb1ELb1ELb1ELb0ELb1EEEEEEEEEvNT_6ParamsE,"a",@progbits
	.sectionflags	@""
	.align	4
.nv.constant0._ZN7cutlass13device_kernelIN5flash11enable_sm90INS1_16FlashAttnFwdSm90INS1_25CollectiveMainloopFwdSm90ILi2EN4cute5tupleIJNS5_1CILi1EEES8_S8_EEENS6_IJNS7_ILi128EEESA_NS7_ILi192EEEEEELi192ENS_12float_e4m3_tEfNS_4arch4Sm90ELb0ELb1ELb1ELb1ELb1ELb1ELb0ELb1ELb1ELb1ELb1ELb0EEENS1_21CollectiveEpilogueFwdINS6_IJSA_SB_SA_EEES9_NS_10bfloat16_tESF_Li256ELb1ELb1ELb1ELb1EEENS1_36VarlenDynamicPersistentTileSchedulerILi128ELi128ELi256ELi128ELb1ELb1ELb1ELb1ELb0ELb1EEEEEEEEEvNT_6ParamsE:
	.zero		3328


//--------------------- .nv.constant0._ZN7cutlass13device_kernelIN5flash11enable_sm90INS1_16FlashAttnFwdSm90INS1_25CollectiveMainloopFwdSm90ILi2EN4cute5tupleIJNS5_1CILi1EEES8_S8_EEENS6_IJNS7_ILi128EEENS7_ILi160EEENS7_ILi192EEEEEELi192ENS_12float_e4m3_tEfNS_4arch4Sm90ELb1ELb0ELb1ELb0ELb1ELb0ELb0ELb1ELb1ELb1ELb1ELb0EEENS1_21CollectiveEpilogueFwdINS6_IJSA_SC_SB_EEES9_NS_10bfloat16_tESG_Li256ELb0ELb1ELb1ELb1EEENS1_19SingleTileSchedulerILb0ELb1ELb1ELi128EEEEEEEEEvNT_6ParamsE --------------------------
	.section	.nv.constant0._ZN7cutlass13device_kernelIN5flash11enable_sm90INS1_16FlashAttnFwdSm90INS1_25CollectiveMainloopFwdSm90ILi2EN4cute5tupleIJNS5_1CILi1EEES8_S8_EEENS6_IJNS7_ILi128EEENS7_ILi160EEENS7_ILi192EEEEEELi192ENS_12float_e4m3_tEfNS_4arch4Sm90ELb1ELb0ELb1ELb0ELb1ELb0ELb0ELb1ELb1ELb1ELb1ELb0EEENS1_21CollectiveEpilogueFwdINS6_IJSA_SC_SB_EEES9_NS_10bfloat16_tESG_Li256ELb0ELb1ELb1ELb1EEENS1_19SingleTileSchedulerILb0ELb1ELb1ELi128EEEEEEEEEvNT_6ParamsE,"a",@progbits
	.sectionflags	@""
	.align	4
.nv.constant0._ZN7cutlass13device_kernelIN5flash11enable_sm90INS1_16FlashAttnFwdSm90INS1_25CollectiveMainloopFwdSm90ILi2EN4cute5tupleIJNS5_1CILi1EEES8_S8_EEENS6_IJNS7_ILi128EEENS7_ILi160EEENS7_ILi192EEEEEELi192ENS_12float_e4m3_tEfNS_4arch4Sm90ELb1ELb0ELb1ELb0ELb1ELb0ELb0ELb1ELb1ELb1ELb1ELb0EEENS1_21CollectiveEpilogueFwdINS6_IJSA_SC_SB_EEES9_NS_10bfloat16_tESG_Li256ELb0ELb1ELb1ELb1EEENS1_19SingleTileSchedulerILb0ELb1ELb1ELi128EEEEEEEEEvNT_6ParamsE:
	.zero		3200


//--------------------- .nv.constant0._ZN7cutlass13device_kernelIN5flash11enable_sm90INS1_16FlashAttnFwdSm90INS1_25CollectiveMainloopFwdSm90ILi2EN4cute5tupleIJNS5_1CILi1EEES8_S8_EEENS6_IJNS7_ILi128EEENS7_ILi160EEENS7_ILi192EEEEEELi192ENS_12float_e4m3_tEfNS_4arch4Sm90ELb1ELb0ELb1ELb1ELb1ELb0ELb0ELb1ELb1ELb1ELb1ELb0EEENS1_21CollectiveEpilogueFwdINS6_IJSA_SC_SB_EEES9_NS_10bfloat16_tESG_Li256ELb1ELb1ELb1ELb1EEENS1_36VarlenDynamicPersistentTileSchedulerILi128ELi160ELi256ELi128ELb1ELb1ELb1ELb1ELb1ELb1EEEEEEEEEvNT_6ParamsE --------------------------
	.section	.nv.constant0._ZN7cutlass13device_kernelIN5flash11enable_sm90INS1_16FlashAttnFwdSm90INS1_25CollectiveMainloopFwdSm90ILi2EN4cute5tupleIJNS5_1CILi1EEES8_S8_EEENS6_IJNS7_ILi128EEENS7_ILi160EEENS7_ILi192EEEEEELi192ENS_12float_e4m3_tEfNS_4arch4Sm90ELb1ELb0ELb1ELb1ELb1ELb0ELb0ELb1ELb1ELb1ELb1ELb0EEENS1_21CollectiveEpilogueFwdINS6_IJSA_SC_SB_EEES9_NS_10bfloat16_tESG_Li256ELb1ELb1ELb1ELb1EEENS1_36VarlenDynamicPersistentTileSchedulerILi128ELi160ELi256ELi128ELb1ELb1ELb1ELb1ELb1ELb1EEEEEEEEEvNT_6ParamsE,"a",@progbits
	.sectionflags	@""
	.align	4
.nv.constant0._ZN7cutlass13device_kernelIN5flash11enable_sm90INS1_16FlashAttnFwdSm90INS1_25CollectiveMainloopFwdSm90ILi2EN4cute5tupleIJNS5_1CILi1EEES8_S8_EEENS6_IJNS7_ILi128EEENS7_ILi160EEENS7_ILi192EEEEEELi192ENS_12float_e4m3_tEfNS_4arch4Sm90ELb1ELb0ELb1ELb1ELb1ELb0ELb0ELb1ELb1ELb1ELb1ELb0EEENS1_21CollectiveEpilogueFwdINS6_IJSA_SC_SB_EEES9_NS_10bfloat16_tESG_Li256ELb1ELb1ELb1ELb1EEENS1_36VarlenDynamicPersistentTileSchedulerILi128ELi160ELi256ELi128ELb1ELb1ELb1ELb1ELb1ELb1EEEEEEEEEvNT_6ParamsE:
	.zero		3328


//--------------------- .nv.constant0._ZN7cutlass13device_kernelIN5flash11enable_sm90INS1_16FlashAttnFwdSm90INS1_25CollectiveMainloopFwdSm90ILi2EN4cute5tupleIJNS5_1CILi1EEES8_S8_EEENS6_IJNS7_ILi128EEENS7_ILi160EEENS7_ILi192EEEEEELi192ENS_12float_e4m3_tEfNS_4arch4Sm90ELb1ELb0ELb1ELb1ELb1ELb1ELb0ELb1ELb1ELb1ELb1ELb0EEENS1_21CollectiveEpilogueFwdINS6_IJSA_SC_SB_EEES9_NS_10bfloat16_tESG_Li256ELb1ELb1ELb1ELb1EEENS1_36VarlenDynamicPersistentTileSchedulerILi128ELi160ELi256ELi128ELb1ELb1ELb1ELb1ELb1ELb1EEEEEEEEEvNT_6ParamsE --------------------------
	.section	.nv.constant0._ZN7cutlass13device_kernelIN5flash11enable_sm90INS1_16FlashAttnFwdSm90INS1_25CollectiveMainloopFwdSm90ILi2EN4cute5tupleIJNS5_1CILi1EEES8_S8_EEENS6_IJNS7_ILi128EEENS7_ILi160EEENS7_ILi192EEEEEELi192ENS_12float_e4m3_tEfNS_4arch4Sm90ELb1ELb0ELb1ELb1ELb1ELb1ELb0ELb1ELb1ELb1ELb1ELb0EEENS1_21CollectiveEpilogueFwdINS6_IJSA_SC_SB_EEES9_NS_10bfloat16_tESG_Li256ELb1ELb1ELb1ELb1EEENS1_36VarlenDynamicPersistentTileSchedulerILi128ELi160ELi256ELi128ELb1ELb1ELb1ELb1ELb1ELb1EEEEEEEEEvNT_6ParamsE,"a",@progbits
	.sectionflags	@""
	.align	4
.nv.constant0._ZN7cutlass13device_kernelIN5flash11enable_sm90INS1_16FlashAttnFwdSm90INS1_25CollectiveMainloopFwdSm90ILi2EN4cute5tupleIJNS5_1CILi1EEES8_S8_EEENS6_IJNS7_ILi128EEENS7_ILi160EEENS7_ILi192EEEEEELi192ENS_12float_e4m3_tEfNS_4arch4Sm90ELb1ELb0ELb1ELb1ELb1ELb1ELb0ELb1ELb1ELb1ELb1ELb0EEENS1_21CollectiveEpilogueFwdINS6_IJSA_SC_SB_EEES9_NS_10bfloat16_tESG_Li256ELb1ELb1ELb1ELb1EEENS1_36VarlenDynamicPersistentTileSchedulerILi128ELi160ELi256ELi128ELb1ELb1ELb1ELb1ELb1ELb1EEEEEEEEEvNT_6ParamsE:
	.zero		3328


//--------------------- SYMBOLS --------------------------

	.type		.nv.reservedSmem.offset0,@object
	.size		.nv.reservedSmem.offset0,0x4
	.type		__assertfail,@function
